#include "gn_cuda_host_template.cuh"

namespace group_norm_v2 {

GN_CUDA_INST_DEFINE(4096, 960)

}  // namespace group_norm_v2


// ===== COMPILED SASS (sm_100a) =====

	.target	sm_100a

	.elftype	@"ET_EXEC"


//--------------------- .note.nv.tkinfo           --------------------------
	.section	.note.nv.tkinfo,"",@"SHT_NOTE"
	.sectionflags	@"SHF_NOTE_NV_TKINFO"
	.tkinfo
        /*0018*/ 	.word	0x00000002
        /*0030*/ 	.string	""
        /*0030*/ 	.string	"ptxas"
        /*0030*/ 	.string	"Cuda compilation tools, release 13.0, V13.0.88"
        /*0030*/ 	.string	"Build cuda_13.0.r13.0/compiler.36424714_0"
        /*0030*/ 	.string	"-arch sm_100a -m 64 "



//--------------------- .note.nv.cuinfo           --------------------------
	.section	.note.nv.cuinfo,"",@"SHT_NOTE"
	.sectionflags	@"SHF_NOTE_NV_CUINFO"
        /*0018*/ 	.short	0x0002
        /*001a*/ 	.short	0x0064
        /*001c*/ 	.short	0x0082
	.zero		2


//--------------------- .nv.info                  --------------------------
	.section	.nv.info,"",@"SHT_CUDA_INFO"
	.align	4


	//----- nvinfo : EIATTR_REGCOUNT
	.align		4
        /*0000*/ 	.byte	0x04, 0x2f
        /*0002*/ 	.short	(.L_1 - .L_0)
	.align		4
.L_0:
        /*0004*/ 	.word	index@(_ZN13group_norm_v214gn_cuda_kernelI6__halfLi480ELi2ELi16ELi60ELi4096ELb1ELi32ELi960ELi960ELi4ELb1ELi2ELb0ELb0ENS_16CompileConditionILi1000EEEEEvPT_PKS4_S7_S7_flPfS8_Pj)
        /*0008*/ 	.word	0x00000040


	//----- nvinfo : EIATTR_FRAME_SIZE
	.align		4
.L_1:
        /*000c*/ 	.byte	0x04, 0x11
        /*000e*/ 	.short	(.L_3 - .L_2)
	.align		4
.L_2:
        /*0010*/ 	.word	index@(_ZN13group_norm_v214gn_cuda_kernelI6__halfLi480ELi2ELi16ELi60ELi4096ELb1ELi32ELi960ELi960ELi4ELb1ELi2ELb0ELb0ENS_16CompileConditionILi1000EEEEEvPT_PKS4_S7_S7_flPfS8_Pj)
        /*0014*/ 	.word	0x000000b0


	//----- nvinfo : EIATTR_REGCOUNT
	.align		4
.L_3:
        /*0018*/ 	.byte	0x04, 0x2f
        /*001a*/ 	.short	(.L_5 - .L_4)
	.align		4
.L_4:
        /*001c*/ 	.word	index@(_ZN13group_norm_v214gn_cuda_kernelI6__halfLi480ELi3ELi16ELi60ELi4096ELb1ELi16ELi960ELi960ELi4ELb1ELi1ELb0ELb0ENS_16CompileConditionILi1000EEEEEvPT_PKS4_S7_S7_flPfS8_Pj)
        /*0020*/ 	.word	0x00000028


	//----- nvinfo : EIATTR_FRAME_SIZE
	.align		4
.L_5:
        /*0024*/ 	.byte	0x04, 0x11
        /*0026*/ 	.short	(.L_7 - .L_6)
	.align		4
.L_6:
        /*0028*/ 	.word	index@(_ZN13group_norm_v214gn_cuda_kernelI6__halfLi480ELi3ELi16ELi60ELi4096ELb1ELi16ELi960ELi960ELi4ELb1ELi1ELb0ELb0ENS_16CompileConditionILi1000EEEEEvPT_PKS4_S7_S7_flPfS8_Pj)
        /*002c*/ 	.word	0x00000068


	//----- nvinfo : EIATTR_REGCOUNT
	.align		4
.L_7:
        /*0030*/ 	.byte	0x04, 0x2f
        /*0032*/ 	.short	(.L_9 - .L_8)
	.align		4
.L_8:
        /*0034*/ 	.word	index@(_ZN13group_norm_v214gn_cuda_kernelI6__halfLi480ELi1ELi16ELi60ELi4096ELb1ELi64ELi960ELi960ELi4ELb1ELi2ELb0ELb0ENS_16CompileConditionILi1000EEEEEvPT_PKS4_S7_S7_flPfS8_Pj)
        /*0038*/ 	.word	0x00000080


	//----- nvinfo : EIATTR_FRAME_SIZE
	.align		4
.L_9:
        /*003c*/ 	.byte	0x04, 0x11
        /*003e*/ 	.short	(.L_11 - .L_10)
	.align		4
.L_10:
        /*0040*/ 	.word	index@(_ZN13group_norm_v214gn_cuda_kernelI6__halfLi480ELi1ELi16ELi60ELi4096ELb1ELi64ELi960ELi960ELi4ELb1ELi2ELb0ELb0ENS_16CompileConditionILi1000EEEEEvPT_PKS4_S7_S7_flPfS8_Pj)
        /*0044*/ 	.word	0x000000f8


	//----- nvinfo : EIATTR_REGCOUNT
	.align		4
.L_11:
        /*0048*/ 	.byte	0x04, 0x2f
        /*004a*/ 	.short	(.L_13 - .L_12)
	.align		4
.L_12:
        /*004c*/ 	.word	index@(_ZN13group_norm_v214gn_cuda_kernelI6__halfLi480ELi1ELi16ELi60ELi4096ELb1ELi32ELi960ELi960ELi4ELb1ELi1ELb0ELb0ENS_16CompileConditionILi1000EEEEEvPT_PKS4_S7_S7_flPfS8_Pj)
        /*0050*/ 	.word	0x00000080


	//----- nvinfo : EIATTR_FRAME_SIZE
	.align		4
.L_13:
        /*0054*/ 	.byte	0x04, 0x11
        /*0056*/ 	.short	(.L_15 - .L_14)
	.align		4
.L_14:
        /*0058*/ 	.word	index@(_ZN13group_norm_v214gn_cuda_kernelI6__halfLi480ELi1ELi16ELi60ELi4096ELb1ELi32ELi960ELi960ELi4ELb1ELi1ELb0ELb0ENS_16CompileConditionILi1000EEEEEvPT_PKS4_S7_S7_flPfS8_Pj)
        /*005c*/ 	.word	0x00000000


	//----- nvinfo : EIATTR_REGCOUNT
	.align		4
.L_15:
        /*0060*/ 	.byte	0x04, 0x2f
        /*0062*/ 	.short	(.L_17 - .L_16)
	.align		4
.L_16:
        /*0064*/ 	.word	index@(_ZN13group_norm_v214gn_cuda_kernelI6__halfLi480ELi2ELi32ELi30ELi4096ELb0ELi32ELi960ELi960ELi4ELb1ELi2ELb0ELb0ENS_16CompileConditionILi1000EEEEEvPT_PKS4_S7_S7_flPfS8_Pj)
        /*0068*/ 	.word	0x00000040


	//----- nvinfo : EIATTR_FRAME_SIZE
	.align		4
.L_17:
        /*006c*/ 	.byte	0x04, 0x11
        /*006e*/ 	.short	(.L_19 - .L_18)
	.align		4
.L_18:
        /*0070*/ 	.word	index@(_ZN13group_norm_v214gn_cuda_kernelI6__halfLi480ELi2ELi32ELi30ELi4096ELb0ELi32ELi960ELi960ELi4ELb1ELi2ELb0ELb0ENS_16CompileConditionILi1000EEEEEvPT_PKS4_S7_S7_flPfS8_Pj)
        /*0074*/ 	.word	0x000000a0


	//----- nvinfo : EIATTR_REGCOUNT
	.align		4
.L_19:
        /*0078*/ 	.byte	0x04, 0x2f
        /*007a*/ 	.short	(.L_21 - .L_20)
	.align		4
.L_20:
        /*007c*/ 	.word	index@(_ZN13group_norm_v214gn_cuda_kernelI6__halfLi480ELi3ELi32ELi30ELi4096ELb0ELi16ELi960ELi960ELi4ELb1ELi1ELb0ELb0ENS_16CompileConditionILi1000EEEEEvPT_PKS4_S7_S7_flPfS8_Pj)
        /*0080*/ 	.word	0x00000028


	//----- nvinfo : EIATTR_FRAME_SIZE
	.align		4
.L_21:
        /*0084*/ 	.byte	0x04, 0x11
        /*0086*/ 	.short	(.L_23 - .L_22)
	.align		4
.L_22:
        /*0088*/ 	.word	index@(_ZN13group_norm_v214gn_cuda_kernelI6__halfLi480ELi3ELi32ELi30ELi4096ELb0ELi16ELi960ELi960ELi4ELb1ELi1ELb0ELb0ENS_16CompileConditionILi1000EEEEEvPT_PKS4_S7_S7_flPfS8_Pj)
        /*008c*/ 	.word	0x00000160


	//----- nvinfo : EIATTR_REGCOUNT
	.align		4
.L_23:
        /*0090*/ 	.byte	0x04, 0x2f
        /*0092*/ 	.short	(.L_25 - .L_24)
	.align		4
.L_24:
        /*0094*/ 	.word	index@(_ZN13group_norm_v214gn_cuda_kernelI6__halfLi480ELi1ELi32ELi30ELi4096ELb0ELi64ELi960ELi960ELi4ELb1ELi2ELb0ELb0ENS_16CompileConditionILi1000EEEEEvPT_PKS4_S7_S7_flPfS8_Pj)
        /*0098*/ 	.word	0x00000080


	//----- nvinfo : EIATTR_FRAME_SIZE
	.align		4
.L_25:
        /*009c*/ 	.byte	0x04, 0x11
        /*009e*/ 	.short	(.L_27 - .L_26)
	.align		4
.L_26:
        /*00a0*/ 	.word	index@(_ZN13group_norm_v214gn_cuda_kernelI6__halfLi480ELi1ELi32ELi30ELi4096ELb0ELi64ELi960ELi960ELi4ELb1ELi2ELb0ELb0ENS_16CompileConditionILi1000EEEEEvPT_PKS4_S7_S7_flPfS8_Pj)
        /*00a4*/ 	.word	0x000000a0


	//----- nvinfo : EIATTR_REGCOUNT
	.align		4
.L_27:
        /*00a8*/ 	.byte	0x04, 0x2f
        /*00aa*/ 	.short	(.L_29 - .L_28)
	.align		4
.L_28:
        /*00ac*/ 	.word	index@(_ZN13group_norm_v214gn_cuda_kernelI6__halfLi480ELi1ELi32ELi30ELi4096ELb0ELi32ELi960ELi960ELi4ELb1ELi1ELb0ELb0ENS_16CompileConditionILi1000EEEEEvPT_PKS4_S7_S7_flPfS8_Pj)
        /*00b0*/ 	.word	0x00000080


	//----- nvinfo : EIATTR_FRAME_SIZE
	.align		4
.L_29:
        /*00b4*/ 	.byte	0x04, 0x11
        /*00b6*/ 	.short	(.L_31 - .L_30)
	.align		4
.L_30:
        /*00b8*/ 	.word	index@(_ZN13group_norm_v214gn_cuda_kernelI6__halfLi480ELi1ELi32ELi30ELi4096ELb0ELi32ELi960ELi960ELi4ELb1ELi1ELb0ELb0ENS_16CompileConditionILi1000EEEEEvPT_PKS4_S7_S7_flPfS8_Pj)
        /*00bc*/ 	.word	0x00000000


	//----- nvinfo : EIATTR_REGCOUNT
	.align		4
.L_31:
        /*00c0*/ 	.byte	0x04, 0x2f
        /*00c2*/ 	.short	(.L_33 - .L_32)
	.align		4
.L_32:
        /*00c4*/ 	.word	index@(_ZN13group_norm_v218gn_bwd_cuda_kernelI6__halfLi480ELi2ELi16ELi60ELi4096ELb1ELb1ELi16ELi960ELi960ELi4ELb1ELi1ELb0ELb0ELNS_15WgradSyncMethodE3ENS_16CompileConditionILi1000EEEEEvPT_S6_S6_PKS5_S8_S8_S8_PKfflPfPj)
        /*00c8*/ 	.word	0x00000040


	//----- nvinfo : EIATTR_FRAME_SIZE
	.align		4
.L_33:
        /*00cc*/ 	.byte	0x04, 0x11
        /*00ce*/ 	.short	(.L_35 - .L_34)
	.align		4
.L_34:
        /*00d0*/ 	.word	index@(_ZN13group_norm_v218gn_bwd_cuda_kernelI6__halfLi480ELi2ELi16ELi60ELi4096ELb1ELb1ELi16ELi960ELi960ELi4ELb1ELi1ELb0ELb0ELNS_15WgradSyncMethodE3ENS_16CompileConditionILi1000EEEEEvPT_S6_S6_PKS5_S8_S8_S8_PKfflPfPj)
        /*00d4*/ 	.word	0x00000118


	//----- nvinfo : EIATTR_REGCOUNT
	.align		4
.L_35:
        /*00d8*/ 	.byte	0x04, 0x2f
        /*00da*/ 	.short	(.L_37 - .L_36)
	.align		4
.L_36:
        /*00dc*/ 	.word	index@(_ZN13group_norm_v218gn_bwd_cuda_kernelI6__halfLi480ELi3ELi16ELi60ELi4096ELb1ELb1ELi256ELi960ELi960ELi4ELb1ELi21ELb1ELb0ELNS_15WgradSyncMethodE3ENS_16CompileConditionILi1000EEEEEvPT_S6_S6_PKS5_S8_S8_S8_PKfflPfPj)
        /*00e0*/ 	.word	0x00000028


	//----- nvinfo : EIATTR_FRAME_SIZE
	.align		4
.L_37:
        /*00e4*/ 	.byte	0x04, 0x11
        /*00e6*/ 	.short	(.L_39 - .L_38)
	.align		4
.L_38:
        /*00e8*/ 	.word	index@(_ZN13group_norm_v218gn_bwd_cuda_kernelI6__halfLi480ELi3ELi16ELi60ELi4096ELb1ELb1ELi256ELi960ELi960ELi4ELb1ELi21ELb1ELb0ELNS_15WgradSyncMethodE3ENS_16CompileConditionILi1000EEEEEvPT_S6_S6_PKS5_S8_S8_S8_PKfflPfPj)
        /*00ec*/ 	.word	0x00000008


	//----- nvinfo : EIATTR_REGCOUNT
	.align		4
.L_39:
        /*00f0*/ 	.byte	0x04, 0x2f
        /*00f2*/ 	.short	(.L_41 - .L_40)
	.align		4
.L_40:
        /*00f4*/ 	.word	index@(_ZN13group_norm_v218gn_bwd_cuda_kernelI6__halfLi480ELi3ELi16ELi60ELi4096ELb1ELb1ELi128ELi960ELi960ELi4ELb1ELi10ELb1ELb0ELNS_15WgradSyncMethodE3ENS_16CompileConditionILi1000EEEEEvPT_S6_S6_PKS5_S8_S8_S8_PKfflPfPj)
        /*00f8*/ 	.word	0x00000028


	//----- nvinfo : EIATTR_FRAME_SIZE
	.align		4
.L_41:
        /*00fc*/ 	.byte	0x04, 0x11
        /*00fe*/ 	.short	(.L_43 - .L_42)
	.align		4
.L_42:
        /*0100*/ 	.word	index@(_ZN13group_norm_v218gn_bwd_cuda_kernelI6__halfLi480ELi3ELi16ELi60ELi4096ELb1ELb1ELi128ELi960ELi960ELi4ELb1ELi10ELb1ELb0ELNS_15WgradSyncMethodE3ENS_16CompileConditionILi1000EEEEEvPT_S6_S6_PKS5_S8_S8_S8_PKfflPfPj)
        /*0104*/ 	.word	0x00000008


	//----- nvinfo : EIATTR_REGCOUNT
	.align		4
.L_43:
        /*0108*/ 	.byte	0x04, 0x2f
        /*010a*/ 	.short	(.L_45 - .L_44)
	.align		4
.L_44:
        /*010c*/ 	.word	index@(_ZN13group_norm_v218gn_bwd_cuda_kernelI6__halfLi480ELi3ELi16ELi60ELi4096ELb1ELb1ELi64ELi960ELi960ELi4ELb1ELi5ELb1ELb0ELNS_15WgradSyncMethodE3ENS_16CompileConditionILi1000EEEEEvPT_S6_S6_PKS5_S8_S8_S8_PKfflPfPj)
        /*0110*/ 	.word	0x00000028


	//----- nvinfo : EIATTR_FRAME_SIZE
	.align		4
.L_45:
        /*0114*/ 	.byte	0x04, 0x11
        /*0116*/ 	.short	(.L_47 - .L_46)
	.align		4
.L_46:
        /*0118*/ 	.word	index@(_ZN13group_norm_v218gn_bwd_cuda_kernelI6__halfLi480ELi3ELi16ELi60ELi4096ELb1ELb1ELi64ELi960ELi960ELi4ELb1ELi5ELb1ELb0ELNS_15WgradSyncMethodE3ENS_16CompileConditionILi1000EEEEEvPT_S6_S6_PKS5_S8_S8_S8_PKfflPfPj)
        /*011c*/ 	.word	0x00000008


	//----- nvinfo : EIATTR_REGCOUNT
	.align		4
.L_47:
        /*0120*/ 	.byte	0x04, 0x2f
        /*0122*/ 	.short	(.L_49 - .L_48)
	.align		4
.L_48:
        /*0124*/ 	.word	index@(_ZN13group_norm_v218gn_bwd_cuda_kernelI6__halfLi480ELi3ELi16ELi60ELi4096ELb1ELb1ELi32ELi960ELi960ELi4ELb1ELi2ELb1ELb0ELNS_15WgradSyncMethodE3ENS_16CompileConditionILi1000EEEEEvPT_S6_S6_PKS5_S8_S8_S8_PKfflPfPj)
        /*0128*/ 	.word	0x00000028


	//----- nvinfo : EIATTR_FRAME_SIZE
	.align		4
.L_49:
        /*012c*/ 	.byte	0x04, 0x11
        /*012e*/ 	.short	(.L_51 - .L_50)
	.align		4
.L_50:
        /*0130*/ 	.word	index@(_ZN13group_norm_v218gn_bwd_cuda_kernelI6__halfLi480ELi3ELi16ELi60ELi4096ELb1ELb1ELi32ELi960ELi960ELi4ELb1ELi2ELb1ELb0ELNS_15WgradSyncMethodE3ENS_16CompileConditionILi1000EEEEEvPT_S6_S6_PKS5_S8_S8_S8_PKfflPfPj)
        /*0134*/ 	.word	0x00000010


	//----- nvinfo : EIATTR_REGCOUNT
	.align		4
.L_51:
        /*0138*/ 	.byte	0x04, 0x2f
        /*013a*/ 	.short	(.L_53 - .L_52)
	.align		4
.L_52:
        /*013c*/ 	.word	index@(_ZN13group_norm_v218gn_bwd_cuda_kernelI6__halfLi480ELi1ELi16ELi60ELi4096ELb1ELb1ELi32ELi960ELi960ELi4ELb1ELi1ELb0ELb0ELNS_15WgradSyncMethodE3ENS_16CompileConditionILi1000EEEEEvPT_S6_S6_PKS5_S8_S8_S8_PKfflPfPj)
        /*0140*/ 	.word	0x00000080


	//----- nvinfo : EIATTR_FRAME_SIZE
	.align		4
.L_53:
        /*0144*/ 	.byte	0x04, 0x11
        /*0146*/ 	.short	(.L_55 - .L_54)
	.align		4
.L_54:
        /*0148*/ 	.word	index@(_ZN13group_norm_v218gn_bwd_cuda_kernelI6__halfLi480ELi1ELi16ELi60ELi4096ELb1ELb1ELi32ELi960ELi960ELi4ELb1ELi1ELb0ELb0ELNS_15WgradSyncMethodE3ENS_16CompileConditionILi1000EEEEEvPT_S6_S6_PKS5_S8_S8_S8_PKfflPfPj)
        /*014c*/ 	.word	0x000000f8


	//----- nvinfo : EIATTR_REGCOUNT
	.align		4
.L_55:
        /*0150*/ 	.byte	0x04, 0x2f
        /*0152*/ 	.short	(.L_57 - .L_56)
	.align		4
.L_56:
        /*0154*/ 	.word	index@(_ZN13group_norm_v218gn_bwd_cuda_kernelI6__halfLi480ELi3ELi16ELi60ELi4096ELb1ELb1ELi16ELi960ELi960ELi4ELb1ELi1ELb1ELb0ELNS_15WgradSyncMethodE3ENS_16CompileConditionILi1000EEEEEvPT_S6_S6_PKS5_S8_S8_S8_PKfflPfPj)
        /*0158*/ 	.word	0x00000028


	//----- nvinfo : EIATTR_FRAME_SIZE
	.align		4
.L_57:
        /*015c*/ 	.byte	0x04, 0x11
        /*015e*/ 	.short	(.L_59 - .L_58)
	.align		4
.L_58:
        /*0160*/ 	.word	index@(_ZN13group_norm_v218gn_bwd_cuda_kernelI6__halfLi480ELi3ELi16ELi60ELi4096ELb1ELb1ELi16ELi960ELi960ELi4ELb1ELi1ELb1ELb0ELNS_15WgradSyncMethodE3ENS_16CompileConditionILi1000EEEEEvPT_S6_S6_PKS5_S8_S8_S8_PKfflPfPj)
        /*0164*/ 	.word	0x00000008


	//----- nvinfo : EIATTR_REGCOUNT
	.align		4
.L_59:
        /*0168*/ 	.byte	0x04, 0x2f
        /*016a*/ 	.short	(.L_61 - .L_60)
	.align		4
.L_60:
        /*016c*/ 	.word	index@(_ZN13group_norm_v218gn_bwd_cuda_kernelI6__halfLi480ELi2ELi32ELi30ELi4096ELb0ELb1ELi16ELi960ELi960ELi4ELb1ELi1ELb0ELb0ELNS_15WgradSyncMethodE3ENS_16CompileConditionILi1000EEEEEvPT_S6_S6_PKS5_S8_S8_S8_PKfflPfPj)
        /*0170*/ 	.word	0x00000040


	//----- nvinfo : EIATTR_FRAME_SIZE
	.align		4
.L_61:
        /*0174*/ 	.byte	0x04, 0x11
        /*0176*/ 	.short	(.L_63 - .L_62)
	.align		4
.L_62:
        /*0178*/ 	.word	index@(_ZN13group_norm_v218gn_bwd_cuda_kernelI6__halfLi480ELi2ELi32ELi30ELi4096ELb0ELb1ELi16ELi960ELi960ELi4ELb1ELi1ELb0ELb0ELNS_15WgradSyncMethodE3ENS_16CompileConditionILi1000EEEEEvPT_S6_S6_PKS5_S8_S8_S8_PKfflPfPj)
        /*017c*/ 	.word	0x000001d0


	//----- nvinfo : EIATTR_REGCOUNT
	.align		4
.L_63:
        /*0180*/ 	.byte	0x04, 0x2f
        /*0182*/ 	.short	(.L_65 - .L_64)
	.align		4
.L_64:
        /*0184*/ 	.word	index@(_ZN13group_norm_v218gn_bwd_cuda_kernelI6__halfLi480ELi3ELi32ELi30ELi4096ELb0ELb1ELi256ELi960ELi960ELi4ELb1ELi21ELb1ELb0ELNS_15WgradSyncMethodE3ENS_16CompileConditionILi1000EEEEEvPT_S6_S6_PKS5_S8_S8_S8_PKfflPfPj)
        /*0188*/ 	.word	0x00000028


	//----- nvinfo : EIATTR_FRAME_SIZE
	.align		4
.L_65:
        /*018c*/ 	.byte	0x04, 0x11
        /*018e*/ 	.short	(.L_67 - .L_66)
	.align		4
.L_66:
        /*0190*/ 	.word	index@(_ZN13group_norm_v218gn_bwd_cuda_kernelI6__halfLi480ELi3ELi32ELi30ELi4096ELb0ELb1ELi256ELi960ELi960ELi4ELb1ELi21ELb1ELb0ELNS_15WgradSyncMethodE3ENS_16CompileConditionILi1000EEEEEvPT_S6_S6_PKS5_S8_S8_S8_PKfflPfPj)
        /*0194*/ 	.word	0x00000010


	//----- nvinfo : EIATTR_REGCOUNT
	.align		4
.L_67:
        /*0198*/ 	.byte	0x04, 0x2f
        /*019a*/ 	.short	(.L_69 - .L_68)
	.align		4
.L_68:
        /*019c*/ 	.word	index@(_ZN13group_norm_v218gn_bwd_cuda_kernelI6__halfLi480ELi3ELi32ELi30ELi4096ELb0ELb1ELi128ELi960ELi960ELi4ELb1ELi10ELb1ELb0ELNS_15WgradSyncMethodE3ENS_16CompileConditionILi1000EEEEEvPT_S6_S6_PKS5_S8_S8_S8_PKfflPfPj)
        /*01a0*/ 	.word	0x00000028


	//----- nvinfo : EIATTR_FRAME_SIZE
	.align		4
.L_69:
        /*01a4*/ 	.byte	0x04, 0x11
        /*01a6*/ 	.short	(.L_71 - .L_70)
	.align		4
.L_70:
        /*01a8*/ 	.word	index@(_ZN13group_norm_v218gn_bwd_cuda_kernelI6__halfLi480ELi3ELi32ELi30ELi4096ELb0ELb1ELi128ELi960ELi960ELi4ELb1ELi10ELb1ELb0ELNS_15WgradSyncMethodE3ENS_16CompileConditionILi1000EEEEEvPT_S6_S6_PKS5_S8_S8_S8_PKfflPfPj)
        /*01ac*/ 	.word	0x00000008


	//----- nvinfo : EIATTR_REGCOUNT
	.align		4
.L_71:
        /*01b0*/ 	.byte	0x04, 0x2f
        /*01b2*/ 	.short	(.L_73 - .L_72)
	.align		4
.L_72:
        /*01b4*/ 	.word	index@(_ZN13group_norm_v218gn_bwd_cuda_kernelI6__halfLi480ELi3ELi32ELi30ELi4096ELb0ELb1ELi64ELi960ELi960ELi4ELb1ELi5ELb1ELb0ELNS_15WgradSyncMethodE3ENS_16CompileConditionILi1000EEEEEvPT_S6_S6_PKS5_S8_S8_S8_PKfflPfPj)
        /*01b8*/ 	.word	0x00000028


	//----- nvinfo : EIATTR_FRAME_SIZE
	.align		4
.L_73:
        /*01bc*/ 	.byte	0x04, 0x11
        /*01be*/ 	.short	(.L_75 - .L_74)
	.align		4
.L_74:
        /*01c0*/ 	.word	index@(_ZN13group_norm_v218gn_bwd_cuda_kernelI6__halfLi480ELi3ELi32ELi30ELi4096ELb0ELb1ELi64ELi960ELi960ELi4ELb1ELi5ELb1ELb0ELNS_15WgradSyncMethodE3ENS_16CompileConditionILi1000EEEEEvPT_S6_S6_PKS5_S8_S8_S8_PKfflPfPj)
        /*01c4*/ 	.word	0x00000000


	//----- nvinfo : EIATTR_REGCOUNT
	.align		4
.L_75:
        /*01c8*/ 	.byte	0x04, 0x2f
        /*01ca*/ 	.short	(.L_77 - .L_76)
	.align		4
.L_76:
        /*01cc*/ 	.word	index@(_ZN13group_norm_v218gn_bwd_cuda_kernelI6__halfLi480ELi3ELi32ELi30ELi4096ELb0ELb1ELi32ELi960ELi960ELi4ELb1ELi2ELb1ELb0ELNS_15WgradSyncMethodE3ENS_16CompileConditionILi1000EEEEEvPT_S6_S6_PKS5_S8_S8_S8_PKfflPfPj)
        /*01d0*/ 	.word	0x00000028


	//----- nvinfo : EIATTR_FRAME_SIZE
	.align		4
.L_77:
        /*01d4*/ 	.byte	0x04, 0x11
        /*01d6*/ 	.short	(.L_79 - .L_78)
	.align		4
.L_78:
        /*01d8*/ 	.word	index@(_ZN13group_norm_v218gn_bwd_cuda_kernelI6__halfLi480ELi3ELi32ELi30ELi4096ELb0ELb1ELi32ELi960ELi960ELi4ELb1ELi2ELb1ELb0ELNS_15WgradSyncMethodE3ENS_16CompileConditionILi1000EEEEEvPT_S6_S6_PKS5_S8_S8_S8_PKfflPfPj)
        /*01dc*/ 	.word	0x00000000


	//----- nvinfo : EIATTR_REGCOUNT
	.align		4
.L_79:
        /*01e0*/ 	.byte	0x04, 0x2f
        /*01e2*/ 	.short	(.L_81 - .L_80)
	.align		4
.L_80:
        /*01e4*/ 	.word	index@(_ZN13group_norm_v218gn_bwd_cuda_kernelI6__halfLi480ELi1ELi32ELi30ELi4096ELb0ELb1ELi32ELi960ELi960ELi4ELb1ELi1ELb0ELb0ELNS_15WgradSyncMethodE3ENS_16CompileConditionILi1000EEEEEvPT_S6_S6_PKS5_S8_S8_S8_PKfflPfPj)
        /*01e8*/ 	.word	0x00000080


	//----- nvinfo : EIATTR_FRAME_SIZE
	.align		4
.L_81:
        /*01ec*/ 	.byte	0x04, 0x11
        /*01ee*/ 	.short	(.L_83 - .L_82)
	.align		4
.L_82:
        /*01f0*/ 	.word	index@(_ZN13group_norm_v218gn_bwd_cuda_kernelI6__halfLi480ELi1ELi32ELi30ELi4096ELb0ELb1ELi32ELi960ELi960ELi4ELb1ELi1ELb0ELb0ELNS_15WgradSyncMethodE3ENS_16CompileConditionILi1000EEEEEvPT_S6_S6_PKS5_S8_S8_S8_PKfflPfPj)
        /*01f4*/ 	.word	0x000000b8


	//----- nvinfo : EIATTR_REGCOUNT
	.align		4
.L_83:
        /*01f8*/ 	.byte	0x04, 0x2f
        /*01fa*/ 	.short	(.L_85 - .L_84)
	.align		4
.L_84:
        /*01fc*/ 	.word	index@(_ZN13group_norm_v218gn_bwd_cuda_kernelI6__halfLi480ELi3ELi32ELi30ELi4096ELb0ELb1ELi16ELi960ELi960ELi4ELb1ELi1ELb1ELb0ELNS_15WgradSyncMethodE3ENS_16CompileConditionILi1000EEEEEvPT_S6_S6_PKS5_S8_S8_S8_PKfflPfPj)
        /*0200*/ 	.word	0x00000028


	//----- nvinfo : EIATTR_FRAME_SIZE
	.align		4
.L_85:
        /*0204*/ 	.byte	0x04, 0x11
        /*0206*/ 	.short	(.L_87 - .L_86)
	.align		4
.L_86:
        /*0208*/ 	.word	index@(_ZN13group_norm_v218gn_bwd_cuda_kernelI6__halfLi480ELi3ELi32ELi30ELi4096ELb0ELb1ELi16ELi960ELi960ELi4ELb1ELi1ELb1ELb0ELNS_15WgradSyncMethodE3ENS_16CompileConditionILi1000EEEEEvPT_S6_S6_PKS5_S8_S8_S8_PKfflPfPj)
        /*020c*/ 	.word	0x00000160


	//----- nvinfo : EIATTR_REGCOUNT
	.align		4
.L_87:
        /*0210*/ 	.byte	0x04, 0x2f
        /*0212*/ 	.short	(.L_89 - .L_88)
	.align		4
.L_88:
        /*0214*/ 	.word	index@(_ZN13group_norm_v214gn_cuda_kernelI13__nv_bfloat16Li480ELi2ELi16ELi60ELi4096ELb1ELi32ELi960ELi960ELi4ELb1ELi2ELb0ELb0ENS_16CompileConditionILi1000EEEEEvPT_PKS4_S7_S7_flPfS8_Pj)
        /*0218*/ 	.word	0x00000040


	//----- nvinfo : EIATTR_FRAME_SIZE
	.align		4
.L_89:
        /*021c*/ 	.byte	0x04, 0x11
        /*021e*/ 	.short	(.L_91 - .L_90)
	.align		4
.L_90:
        /*0220*/ 	.word	index@(_ZN13group_norm_v214gn_cuda_kernelI13__nv_bfloat16Li480ELi2ELi16ELi60ELi4096ELb1ELi32ELi960ELi960ELi4ELb1ELi2ELb0ELb0ENS_16CompileConditionILi1000EEEEEvPT_PKS4_S7_S7_flPfS8_Pj)
        /*0224*/ 	.word	0x000000d0


	//----- nvinfo : EIATTR_REGCOUNT
	.align		4
.L_91:
        /*0228*/ 	.byte	0x04, 0x2f
        /*022a*/ 	.short	(.L_93 - .L_92)
	.align		4
.L_92:
        /*022c*/ 	.word	index@(_ZN13group_norm_v214gn_cuda_kernelI13__nv_bfloat16Li480ELi3ELi16ELi60ELi4096ELb1ELi16ELi960ELi960ELi4ELb1ELi1ELb0ELb0ENS_16CompileConditionILi1000EEEEEvPT_PKS4_S7_S7_flPfS8_Pj)
        /*0230*/ 	.word	0x00000028


	//----- nvinfo : EIATTR_FRAME_SIZE
	.align		4
.L_93:
        /*0234*/ 	.byte	0x04, 0x11
        /*0236*/ 	.short	(.L_95 - .L_94)
	.align		4
.L_94:
        /*0238*/ 	.word	index@(_ZN13group_norm_v214gn_cuda_kernelI13__nv_bfloat16Li480ELi3ELi16ELi60ELi4096ELb1ELi16ELi960ELi960ELi4ELb1ELi1ELb0ELb0ENS_16CompileConditionILi1000EEEEEvPT_PKS4_S7_S7_flPfS8_Pj)
        /*023c*/ 	.word	0x00000060


	//----- nvinfo : EIATTR_REGCOUNT
	.align		4
.L_95:
        /*0240*/ 	.byte	0x04, 0x2f
        /*0242*/ 	.short	(.L_97 - .L_96)
	.align		4
.L_96:
        /*0244*/ 	.word	index@(_ZN13group_norm_v214gn_cuda_kernelI13__nv_bfloat16Li480ELi1ELi16ELi60ELi4096ELb1ELi64ELi960ELi960ELi4ELb1ELi2ELb0ELb0ENS_16CompileConditionILi1000EEEEEvPT_PKS4_S7_S7_flPfS8_Pj)
        /*0248*/ 	.word	0x00000080


	//----- nvinfo : EIATTR_FRAME_SIZE
	.align		4
.L_97:
        /*024c*/ 	.byte	0x04, 0x11
        /*024e*/ 	.short	(.L_99 - .L_98)
	.align		4
.L_98:
        /*0250*/ 	.word	index@(_ZN13group_norm_v214gn_cuda_kernelI13__nv_bfloat16Li480ELi1ELi16ELi60ELi4096ELb1ELi64ELi960ELi960ELi4ELb1ELi2ELb0ELb0ENS_16CompileConditionILi1000EEEEEvPT_PKS4_S7_S7_flPfS8_Pj)
        /*0254*/ 	.word	0x00000108


	//----- nvinfo : EIATTR_REGCOUNT
	.align		4
.L_99:
        /*0258*/ 	.byte	0x04, 0x2f
        /*025a*/ 	.short	(.L_101 - .L_100)
	.align		4
.L_100:
        /*025c*/ 	.word	index@(_ZN13group_norm_v214gn_cuda_kernelI13__nv_bfloat16Li480ELi1ELi16ELi60ELi4096ELb1ELi32ELi960ELi960ELi4ELb1ELi1ELb0ELb0ENS_16CompileConditionILi1000EEEEEvPT_PKS4_S7_S7_flPfS8_Pj)
        /*0260*/ 	.word	0x00000080


	//----- nvinfo : EIATTR_FRAME_SIZE
	.align		4
.L_101:
        /*0264*/ 	.byte	0x04, 0x11
        /*0266*/ 	.short	(.L_103 - .L_102)
	.align		4
.L_102:
        /*0268*/ 	.word	index@(_ZN13group_norm_v214gn_cuda_kernelI13__nv_bfloat16Li480ELi1ELi16ELi60ELi4096ELb1ELi32ELi960ELi960ELi4ELb1ELi1ELb0ELb0ENS_16CompileConditionILi1000EEEEEvPT_PKS4_S7_S7_flPfS8_Pj)
        /*026c*/ 	.word	0x00000000


	//----- nvinfo : EIATTR_REGCOUNT
	.align		4
.L_103:
        /*0270*/ 	.byte	0x04, 0x2f
        /*0272*/ 	.short	(.L_105 - .L_104)
	.align		4
.L_104:
        /*0274*/ 	.word	index@(_ZN13group_norm_v214gn_cuda_kernelI13__nv_bfloat16Li480ELi2ELi32ELi30ELi4096ELb0ELi32ELi960ELi960ELi4ELb1ELi2ELb0ELb0ENS_16CompileConditionILi1000EEEEEvPT_PKS4_S7_S7_flPfS8_Pj)
        /*0278*/ 	.word	0x00000040


	//----- nvinfo : EIATTR_FRAME_SIZE
	.align		4
.L_105:
        /*027c*/ 	.byte	0x04, 0x11
        /*027e*/ 	.short	(.L_107 - .L_106)
	.align		4
.L_106:
        /*0280*/ 	.word	index@(_ZN13group_norm_v214gn_cuda_kernelI13__nv_bfloat16Li480ELi2ELi32ELi30ELi4096ELb0ELi32ELi960ELi960ELi4ELb1ELi2ELb0ELb0ENS_16CompileConditionILi1000EEEEEvPT_PKS4_S7_S7_flPfS8_Pj)
        /*0284*/ 	.word	0x000000a8


	//----- nvinfo : EIATTR_REGCOUNT
	.align		4
.L_107:
        /*0288*/ 	.byte	0x04, 0x2f
        /*028a*/ 	.short	(.L_109 - .L_108)
	.align		4
.L_108:
        /*028c*/ 	.word	index@(_ZN13group_norm_v214gn_cuda_kernelI13__nv_bfloat16Li480ELi3ELi32ELi30ELi4096ELb0ELi16ELi960ELi960ELi4ELb1ELi1ELb0ELb0ENS_16CompileConditionILi1000EEEEEvPT_PKS4_S7_S7_flPfS8_Pj)
        /*0290*/ 	.word	0x00000028


	//----- nvinfo : EIATTR_FRAME_SIZE
	.align		4
.L_109:
        /*0294*/ 	.byte	0x04, 0x11
        /*0296*/ 	.short	(.L_111 - .L_110)
	.align		4
.L_110:
        /*0298*/ 	.word	index@(_ZN13group_norm_v214gn_cuda_kernelI13__nv_bfloat16Li480ELi3ELi32ELi30ELi4096ELb0ELi16ELi960ELi960ELi4ELb1ELi1ELb0ELb0ENS_16CompileConditionILi1000EEEEEvPT_PKS4_S7_S7_flPfS8_Pj)
        /*029c*/ 	.word	0x00000160


	//----- nvinfo : EIATTR_REGCOUNT
	.align		4
.L_111:
        /*02a0*/ 	.byte	0x04, 0x2f
        /*02a2*/ 	.short	(.L_113 - .L_112)
	.align		4
.L_112:
        /*02a4*/ 	.word	index@(_ZN13group_norm_v214gn_cuda_kernelI13__nv_bfloat16Li480ELi1ELi32ELi30ELi4096ELb0ELi64ELi960ELi960ELi4ELb1ELi2ELb0ELb0ENS_16CompileConditionILi1000EEEEEvPT_PKS4_S7_S7_flPfS8_Pj)
        /*02a8*/ 	.word	0x00000080


	//----- nvinfo : EIATTR_FRAME_SIZE
	.align		4
.L_113:
        /*02ac*/ 	.byte	0x04, 0x11
        /*02ae*/ 	.short	(.L_115 - .L_114)
	.align		4
.L_114:
        /*02b0*/ 	.word	index@(_ZN13group_norm_v214gn_cuda_kernelI13__nv_bfloat16Li480ELi1ELi32ELi30ELi4096ELb0ELi64ELi960ELi960ELi4ELb1ELi2ELb0ELb0ENS_16CompileConditionILi1000EEEEEvPT_PKS4_S7_S7_flPfS8_Pj)
        /*02b4*/ 	.word	0x000000b8


	//----- nvinfo : EIATTR_REGCOUNT
	.align		4
.L_115:
        /*02b8*/ 	.byte	0x04, 0x2f
        /*02ba*/ 	.short	(.L_117 - .L_116)
	.align		4
.L_116:
        /*02bc*/ 	.word	index@(_ZN13group_norm_v214gn_cuda_kernelI13__nv_bfloat16Li480ELi1ELi32ELi30ELi4096ELb0ELi32ELi960ELi960ELi4ELb1ELi1ELb0ELb0ENS_16CompileConditionILi1000EEEEEvPT_PKS4_S7_S7_flPfS8_Pj)
        /*02c0*/ 	.word	0x00000080


	//----- nvinfo : EIATTR_FRAME_SIZE
	.align		4
.L_117:
        /*02c4*/ 	.byte	0x04, 0x11
        /*02c6*/ 	.short	(.L_119 - .L_118)
	.align		4
.L_118:
        /*02c8*/ 	.word	index@(_ZN13group_norm_v214gn_cuda_kernelI13__nv_bfloat16Li480ELi1ELi32ELi30ELi4096ELb0ELi32ELi960ELi960ELi4ELb1ELi1ELb0ELb0ENS_16CompileConditionILi1000EEEEEvPT_PKS4_S7_S7_flPfS8_Pj)
        /*02cc*/ 	.word	0x00000000


	//----- nvinfo : EIATTR_REGCOUNT
	.align		4
.L_119:
        /*02d0*/ 	.byte	0x04, 0x2f
        /*02d2*/ 	.short	(.L_121 - .L_120)
	.align		4
.L_120:
        /*02d4*/ 	.word	index@(_ZN13group_norm_v218gn_bwd_cuda_kernelI13__nv_bfloat16Li480ELi2ELi16ELi60ELi4096ELb1ELb1ELi16ELi960ELi960ELi4ELb1ELi1ELb0ELb0ELNS_15WgradSyncMethodE3ENS_16CompileConditionILi1000EEEEEvPT_S6_S6_PKS5_S8_S8_S8_PKfflPfPj)
        /*02d8*/ 	.word	0x00000040


	//----- nvinfo : EIATTR_FRAME_SIZE
	.align		4
.L_121:
        /*02dc*/ 	.byte	0x04, 0x11
        /*02de*/ 	.short	(.L_123 - .L_122)
	.align		4
.L_122:
        /*02e0*/ 	.word	index@(_ZN13group_norm_v218gn_bwd_cuda_kernelI13__nv_bfloat16Li480ELi2ELi16ELi60ELi4096ELb1ELb1ELi16ELi960ELi960ELi4ELb1ELi1ELb0ELb0ELNS_15WgradSyncMethodE3ENS_16CompileConditionILi1000EEEEEvPT_S6_S6_PKS5_S8_S8_S8_PKfflPfPj)
        /*02e4*/ 	.word	0x00000110


	//----- nvinfo : EIATTR_REGCOUNT
	.align		4
.L_123:
        /*02e8*/ 	.byte	0x04, 0x2f
        /*02ea*/ 	.short	(.L_125 - .L_124)
	.align		4
.L_124:
        /*02ec*/ 	.word	index@(_ZN13group_norm_v218gn_bwd_cuda_kernelI13__nv_bfloat16Li480ELi3ELi16ELi60ELi4096ELb1ELb1ELi256ELi960ELi960ELi4ELb1ELi21ELb1ELb0ELNS_15WgradSyncMethodE3ENS_16CompileConditionILi1000EEEEEvPT_S6_S6_PKS5_S8_S8_S8_PKfflPfPj)
        /*02f0*/ 	.word	0x00000028


	//----- nvinfo : EIATTR_FRAME_SIZE
	.align		4
.L_125:
        /*02f4*/ 	.byte	0x04, 0x11
        /*02f6*/ 	.short	(.L_127 - .L_126)
	.align		4
.L_126:
        /*02f8*/ 	.word	index@(_ZN13group_norm_v218gn_bwd_cuda_kernelI13__nv_bfloat16Li480ELi3ELi16ELi60ELi4096ELb1ELb1ELi256ELi960ELi960ELi4ELb1ELi21ELb1ELb0ELNS_15WgradSyncMethodE3ENS_16CompileConditionILi1000EEEEEvPT_S6_S6_PKS5_S8_S8_S8_PKfflPfPj)
        /*02fc*/ 	.word	0x00000000


	//----- nvinfo : EIATTR_REGCOUNT
	.align		4
.L_127:
        /*0300*/ 	.byte	0x04, 0x2f
        /*0302*/ 	.short	(.L_129 - .L_128)
	.align		4
.L_128:
        /*0304*/ 	.word	index@(_ZN13group_norm_v218gn_bwd_cuda_kernelI13__nv_bfloat16Li480ELi3ELi16ELi60ELi4096ELb1ELb1ELi128ELi960ELi960ELi4ELb1ELi10ELb1ELb0ELNS_15WgradSyncMethodE3ENS_16CompileConditionILi1000EEEEEvPT_S6_S6_PKS5_S8_S8_S8_PKfflPfPj)
        /*0308*/ 	.word	0x00000028


	//----- nvinfo : EIATTR_FRAME_SIZE
	.align		4
.L_129:
        /*030c*/ 	.byte	0x04, 0x11
        /*030e*/ 	.short	(.L_131 - .L_130)
	.align		4
.L_130:
        /*0310*/ 	.word	index@(_ZN13group_norm_v218gn_bwd_cuda_kernelI13__nv_bfloat16Li480ELi3ELi16ELi60ELi4096ELb1ELb1ELi128ELi960ELi960ELi4ELb1ELi10ELb1ELb0ELNS_15WgradSyncMethodE3ENS_16CompileConditionILi1000EEEEEvPT_S6_S6_PKS5_S8_S8_S8_PKfflPfPj)
        /*0314*/ 	.word	0x00000000


	//----- nvinfo : EIATTR_REGCOUNT
	.align		4
.L_131:
        /*0318*/ 	.byte	0x04, 0x2f
        /*031a*/ 	.short	(.L_133 - .L_132)
	.align		4
.L_132:
        /*031c*/ 	.word	index@(_ZN13group_norm_v218gn_bwd_cuda_kernelI13__nv_bfloat16Li480ELi3ELi16ELi60ELi4096ELb1ELb1ELi64ELi960ELi960ELi4ELb1ELi5ELb1ELb0ELNS_15WgradSyncMethodE3ENS_16CompileConditionILi1000EEEEEvPT_S6_S6_PKS5_S8_S8_S8_PKfflPfPj)
        /*0320*/ 	.word	0x00000028


	//----- nvinfo : EIATTR_FRAME_SIZE
	.align		4
.L_133:
        /*0324*/ 	.byte	0x04, 0x11
        /*0326*/ 	.short	(.L_135 - .L_134)
	.align		4
.L_134:
        /*0328*/ 	.word	index@(_ZN13group_norm_v218gn_bwd_cuda_kernelI13__nv_bfloat16Li480ELi3ELi16ELi60ELi4096ELb1ELb1ELi64ELi960ELi960ELi4ELb1ELi5ELb1ELb0ELNS_15WgradSyncMethodE3ENS_16CompileConditionILi1000EEEEEvPT_S6_S6_PKS5_S8_S8_S8_PKfflPfPj)
        /*032c*/ 	.word	0x00000008


	//----- nvinfo : EIATTR_REGCOUNT
	.align		4
.L_135:
        /*0330*/ 	.byte	0x04, 0x2f
        /*0332*/ 	.short	(.L_137 - .L_136)
	.align		4
.L_136:
        /*0334*/ 	.word	index@(_ZN13group_norm_v218gn_bwd_cuda_kernelI13__nv_bfloat16Li480ELi3ELi16ELi60ELi4096ELb1ELb1ELi32ELi960ELi960ELi4ELb1ELi2ELb1ELb0ELNS_15WgradSyncMethodE3ENS_16CompileConditionILi1000EEEEEvPT_S6_S6_PKS5_S8_S8_S8_PKfflPfPj)
        /*0338*/ 	.word	0x00000028


	//----- nvinfo : EIATTR_FRAME_SIZE
	.align		4
.L_137:
        /*033c*/ 	.byte	0x04, 0x11
        /*033e*/ 	.short	(.L_139 - .L_138)
	.align		4
.L_138:
        /*0340*/ 	.word	index@(_ZN13group_norm_v218gn_bwd_cuda_kernelI13__nv_bfloat16Li480ELi3ELi16ELi60ELi4096ELb1ELb1ELi32ELi960ELi960ELi4ELb1ELi2ELb1ELb0ELNS_15WgradSyncMethodE3ENS_16CompileConditionILi1000EEEEEvPT_S6_S6_PKS5_S8_S8_S8_PKfflPfPj)
        /*0344*/ 	.word	0x00000010


	//----- nvinfo : EIATTR_REGCOUNT
	.align		4
.L_139:
        /*0348*/ 	.byte	0x04, 0x2f
        /*034a*/ 	.short	(.L_141 - .L_140)
	.align		4
.L_140:
        /*034c*/ 	.word	index@(_ZN13group_norm_v218gn_bwd_cuda_kernelI13__nv_bfloat16Li480ELi1ELi16ELi60ELi4096ELb1ELb1ELi32ELi960ELi960ELi4ELb1ELi1ELb0ELb0ELNS_15WgradSyncMethodE3ENS_16CompileConditionILi1000EEEEEvPT_S6_S6_PKS5_S8_S8_S8_PKfflPfPj)
        /*0350*/ 	.word	0x00000080


	//----- nvinfo : EIATTR_FRAME_SIZE
	.align		4
.L_141:
        /*0354*/ 	.byte	0x04, 0x11
        /*0356*/ 	.short	(.L_143 - .L_142)
	.align		4
.L_142:
        /*0358*/ 	.word	index@(_ZN13group_norm_v218gn_bwd_cuda_kernelI13__nv_bfloat16Li480ELi1ELi16ELi60ELi4096ELb1ELb1ELi32ELi960ELi960ELi4ELb1ELi1ELb0ELb0ELNS_15WgradSyncMethodE3ENS_16CompileConditionILi1000EEEEEvPT_S6_S6_PKS5_S8_S8_S8_PKfflPfPj)
        /*035c*/ 	.word	0x00000108


	//----- nvinfo : EIATTR_REGCOUNT
	.align		4
.L_143:
        /*0360*/ 	.byte	0x04, 0x2f
        /*0362*/ 	.short	(.L_145 - .L_144)
	.align		4
.L_144:
        /*0364*/ 	.word	index@(_ZN13group_norm_v218gn_bwd_cuda_kernelI13__nv_bfloat16Li480ELi3ELi16ELi60ELi4096ELb1ELb1ELi16ELi960ELi960ELi4ELb1ELi1ELb1ELb0ELNS_15WgradSyncMethodE3ENS_16CompileConditionILi1000EEEEEvPT_S6_S6_PKS5_S8_S8_S8_PKfflPfPj)
        /*0368*/ 	.word	0x00000028


	//----- nvinfo : EIATTR_FRAME_SIZE
	.align		4
.L_145:
        /*036c*/ 	.byte	0x04, 0x11
        /*036e*/ 	.short	(.L_147 - .L_146)
	.align		4
.L_146:
        /*0370*/ 	.word	index@(_ZN13group_norm_v218gn_bwd_cuda_kernelI13__nv_bfloat16Li480ELi3ELi16ELi60ELi4096ELb1ELb1ELi16ELi960ELi960ELi4ELb1ELi1ELb1ELb0ELNS_15WgradSyncMethodE3ENS_16CompileConditionILi1000EEEEEvPT_S6_S6_PKS5_S8_S8_S8_PKfflPfPj)
        /*0374*/ 	.word	0x00000008


	//----- nvinfo : EIATTR_REGCOUNT
	.align		4
.L_147:
        /*0378*/ 	.byte	0x04, 0x2f
        /*037a*/ 	.short	(.L_149 - .L_148)
	.align		4
.L_148:
        /*037c*/ 	.word	index@(_ZN13group_norm_v218gn_bwd_cuda_kernelI13__nv_bfloat16Li480ELi2ELi32ELi30ELi4096ELb0ELb1ELi16ELi960ELi960ELi4ELb1ELi1ELb0ELb0ELNS_15WgradSyncMethodE3ENS_16CompileConditionILi1000EEEEEvPT_S6_S6_PKS5_S8_S8_S8_PKfflPfPj)
        /*0380*/ 	.word	0x00000040


	//----- nvinfo : EIATTR_FRAME_SIZE
	.align		4
.L_149:
        /*0384*/ 	.byte	0x04, 0x11
        /*0386*/ 	.short	(.L_151 - .L_150)
	.align		4
.L_150:
        /*0388*/ 	.word	index@(_ZN13group_norm_v218gn_bwd_cuda_kernelI13__nv_bfloat16Li480ELi2ELi32ELi30ELi4096ELb0ELb1ELi16ELi960ELi960ELi4ELb1ELi1ELb0ELb0ELNS_15WgradSyncMethodE3ENS_16CompileConditionILi1000EEEEEvPT_S6_S6_PKS5_S8_S8_S8_PKfflPfPj)
        /*038c*/ 	.word	0x000001d0


	//----- nvinfo : EIATTR_REGCOUNT
	.align		4
.L_151:
        /*0390*/ 	.byte	0x04, 0x2f
        /*0392*/ 	.short	(.L_153 - .L_152)
	.align		4
.L_152:
        /*0394*/ 	.word	index@(_ZN13group_norm_v218gn_bwd_cuda_kernelI13__nv_bfloat16Li480ELi3ELi32ELi30ELi4096ELb0ELb1ELi256ELi960ELi960ELi4ELb1ELi21ELb1ELb0ELNS_15WgradSyncMethodE3ENS_16CompileConditionILi1000EEEEEvPT_S6_S6_PKS5_S8_S8_S8_PKfflPfPj)
        /*0398*/ 	.word	0x00000028


	//----- nvinfo : EIATTR_FRAME_SIZE
	.align		4
.L_153:
        /*039c*/ 	.byte	0x04, 0x11
        /*039e*/ 	.short	(.L_155 - .L_154)
	.align		4
.L_154:
        /*03a0*/ 	.word	index@(_ZN13group_norm_v218gn_bwd_cuda_kernelI13__nv_bfloat16Li480ELi3ELi32ELi30ELi4096ELb0ELb1ELi256ELi960ELi960ELi4ELb1ELi21ELb1ELb0ELNS_15WgradSyncMethodE3ENS_16CompileConditionILi1000EEEEEvPT_S6_S6_PKS5_S8_S8_S8_PKfflPfPj)
        /*03a4*/ 	.word	0x00000000


	//----- nvinfo : EIATTR_REGCOUNT
	.align		4
.L_155:
        /*03a8*/ 	.byte	0x04, 0x2f
        /*03aa*/ 	.short	(.L_157 - .L_156)
	.align		4
.L_156:
        /*03ac*/ 	.word	index@(_ZN13group_norm_v218gn_bwd_cuda_kernelI13__nv_bfloat16Li480ELi3ELi32ELi30ELi4096ELb0ELb1ELi128ELi960ELi960ELi4ELb1ELi10ELb1ELb0ELNS_15WgradSyncMethodE3ENS_16CompileConditionILi1000EEEEEvPT_S6_S6_PKS5_S8_S8_S8_PKfflPfPj)
        /*03b0*/ 	.word	0x00000028


	//----- nvinfo : EIATTR_FRAME_SIZE
	.align		4
.L_157:
        /*03b4*/ 	.byte	0x04, 0x11
        /*03b6*/ 	.short	(.L_159 - .L_158)
	.align		4
.L_158:
        /*03b8*/ 	.word	index@(_ZN13group_norm_v218gn_bwd_cuda_kernelI13__nv_bfloat16Li480ELi3ELi32ELi30ELi4096ELb0ELb1ELi128ELi960ELi960ELi4ELb1ELi10ELb1ELb0ELNS_15WgradSyncMethodE3ENS_16CompileConditionILi1000EEEEEvPT_S6_S6_PKS5_S8_S8_S8_PKfflPfPj)
        /*03bc*/ 	.word	0x00000000


	//----- nvinfo : EIATTR_REGCOUNT
	.align		4
.L_159:
        /*03c0*/ 	.byte	0x04, 0x2f
        /*03c2*/ 	.short	(.L_161 - .L_160)
	.align		4
.L_160:
        /*03c4*/ 	.word	index@(_ZN13group_norm_v218gn_bwd_cuda_kernelI13__nv_bfloat16Li480ELi3ELi32ELi30ELi4096ELb0ELb1ELi64ELi960ELi960ELi4ELb1ELi5ELb1ELb0ELNS_15WgradSyncMethodE3ENS_16CompileConditionILi1000EEEEEvPT_S6_S6_PKS5_S8_S8_S8_PKfflPfPj)
        /*03c8*/ 	.word	0x00000028


	//----- nvinfo : EIATTR_FRAME_SIZE
	.align		4
.L_161:
        /*03cc*/ 	.byte	0x04, 0x11
        /*03ce*/ 	.short	(.L_163 - .L_162)
	.align		4
.L_162:
        /*03d0*/ 	.word	index@(_ZN13group_norm_v218gn_bwd_cuda_kernelI13__nv_bfloat16Li480ELi3ELi32ELi30ELi4096ELb0ELb1ELi64ELi960ELi960ELi4ELb1ELi5ELb1ELb0ELNS_15WgradSyncMethodE3ENS_16CompileConditionILi1000EEEEEvPT_S6_S6_PKS5_S8_S8_S8_PKfflPfPj)
        /*03d4*/ 	.word	0x00000000


	//----- nvinfo : EIATTR_REGCOUNT
	.align		4
.L_163:
        /*03d8*/ 	.byte	0x04, 0x2f
        /*03da*/ 	.short	(.L_165 - .L_164)
	.align		4
.L_164:
        /*03dc*/ 	.word	index@(_ZN13group_norm_v218gn_bwd_cuda_kernelI13__nv_bfloat16Li480ELi3ELi32ELi30ELi4096ELb0ELb1ELi32ELi960ELi960ELi4ELb1ELi2ELb1ELb0ELNS_15WgradSyncMethodE3ENS_16CompileConditionILi1000EEEEEvPT_S6_S6_PKS5_S8_S8_S8_PKfflPfPj)
        /*03e0*/ 	.word	0x00000028


	//----- nvinfo : EIATTR_FRAME_SIZE
	.align		4
.L_165:
        /*03e4*/ 	.byte	0x04, 0x11
        /*03e6*/ 	.short	(.L_167 - .L_166)
	.align		4
.L_166:
        /*03e8*/ 	.word	index@(_ZN13group_norm_v218gn_bwd_cuda_kernelI13__nv_bfloat16Li480ELi3ELi32ELi30ELi4096ELb0ELb1ELi32ELi960ELi960ELi4ELb1ELi2ELb1ELb0ELNS_15WgradSyncMethodE3ENS_16CompileConditionILi1000EEEEEvPT_S6_S6_PKS5_S8_S8_S8_PKfflPfPj)
        /*03ec*/ 	.word	0x00000000


	//----- nvinfo : EIATTR_REGCOUNT
	.align		4
.L_167:
        /*03f0*/ 	.byte	0x04, 0x2f
        /*03f2*/ 	.short	(.L_169 - .L_168)
	.align		4
.L_168:
        /*03f4*/ 	.word	index@(_ZN13group_norm_v218gn_bwd_cuda_kernelI13__nv_bfloat16Li480ELi1ELi32ELi30ELi4096ELb0ELb1ELi32ELi960ELi960ELi4ELb1ELi1ELb0ELb0ELNS_15WgradSyncMethodE3ENS_16CompileConditionILi1000EEEEEvPT_S6_S6_PKS5_S8_S8_S8_PKfflPfPj)
        /*03f8*/ 	.word	0x00000080


	//----- nvinfo : EIATTR_FRAME_SIZE
	.align		4
.L_169:
        /*03fc*/ 	.byte	0x04, 0x11
        /*03fe*/ 	.short	(.L_171 - .L_170)
	.align		4
.L_170:
        /*0400*/ 	.word	index@(_ZN13group_norm_v218gn_bwd_cuda_kernelI13__nv_bfloat16Li480ELi1ELi32ELi30ELi4096ELb0ELb1ELi32ELi960ELi960ELi4ELb1ELi1ELb0ELb0ELNS_15WgradSyncMethodE3ENS_16CompileConditionILi1000EEEEEvPT_S6_S6_PKS5_S8_S8_S8_PKfflPfPj)
        /*0404*/ 	.word	0x000000c8


	//----- nvinfo : EIATTR_REGCOUNT
	.align		4
.L_171:
        /*0408*/ 	.byte	0x04, 0x2f
        /*040a*/ 	.short	(.L_173 - .L_172)
	.align		4
.L_172:
        /*040c*/ 	.word	index@(_ZN13group_norm_v218gn_bwd_cuda_kernelI13__nv_bfloat16Li480ELi3ELi32ELi30ELi4096ELb0ELb1ELi16ELi960ELi960ELi4ELb1ELi1ELb1ELb0ELNS_15WgradSyncMethodE3ENS_16CompileConditionILi1000EEEEEvPT_S6_S6_PKS5_S8_S8_S8_PKfflPfPj)
        /*0410*/ 	.word	0x00000028


	//----- nvinfo : EIATTR_FRAME_SIZE
	.align		4
.L_173:
        /*0414*/ 	.byte	0x04, 0x11
        /*0416*/ 	.short	(.L_175 - .L_174)
	.align		4
.L_174:
        /*0418*/ 	.word	index@(_ZN13group_norm_v218gn_bwd_cuda_kernelI13__nv_bfloat16Li480ELi3ELi32ELi30ELi4096ELb0ELb1ELi16ELi960ELi960ELi4ELb1ELi1ELb1ELb0ELNS_15WgradSyncMethodE3ENS_16CompileConditionILi1000EEEEEvPT_S6_S6_PKS5_S8_S8_S8_PKfflPfPj)
        /*041c*/ 	.word	0x00000160


	//----- nvinfo : EIATTR_MIN_STACK_SIZE
	.align		4
.L_175:
        /*0420*/ 	.byte	0x04, 0x12
        /*0422*/ 	.short	(.L_177 - .L_176)
	.align		4
.L_176:
        /*0424*/ 	.word	index@(_ZN13group_norm_v218gn_bwd_cuda_kernelI13__nv_bfloat16Li480ELi3ELi32ELi30ELi4096ELb0ELb1ELi16ELi960ELi960ELi4ELb1ELi1ELb1ELb0ELNS_15WgradSyncMethodE3ENS_16CompileConditionILi1000EEEEEvPT_S6_S6_PKS5_S8_S8_S8_PKfflPfPj)
        /*0428*/ 	.word	0x00000160


	//----- nvinfo : EIATTR_MIN_STACK_SIZE
	.align		4
.L_177:
        /*042c*/ 	.byte	0x04, 0x12
        /*042e*/ 	.short	(.L_179 - .L_178)
	.align		4
.L_178:
        /*0430*/ 	.word	index@(_ZN13group_norm_v218gn_bwd_cuda_kernelI13__nv_bfloat16Li480ELi1ELi32ELi30ELi4096ELb0ELb1ELi32ELi960ELi960ELi4ELb1ELi1ELb0ELb0ELNS_15WgradSyncMethodE3ENS_16CompileConditionILi1000EEEEEvPT_S6_S6_PKS5_S8_S8_S8_PKfflPfPj)
        /*0434*/ 	.word	0x000000c8


	//----- nvinfo : EIATTR_MIN_STACK_SIZE
	.align		4
.L_179:
        /*0438*/ 	.byte	0x04, 0x12
        /*043a*/ 	.short	(.L_181 - .L_180)
	.align		4
.L_180:
        /*043c*/ 	.word	index@(_ZN13group_norm_v218gn_bwd_cuda_kernelI13__nv_bfloat16Li480ELi3ELi32ELi30ELi4096ELb0ELb1ELi32ELi960ELi960ELi4ELb1ELi2ELb1ELb0ELNS_15WgradSyncMethodE3ENS_16CompileConditionILi1000EEEEEvPT_S6_S6_PKS5_S8_S8_S8_PKfflPfPj)
        /*0440*/ 	.word	0x00000000


	//----- nvinfo : EIATTR_MIN_STACK_SIZE
	.align		4
.L_181:
        /*0444*/ 	.byte	0x04, 0x12
        /*0446*/ 	.short	(.L_183 - .L_182)
	.align		4
.L_182:
        /*0448*/ 	.word	index@(_ZN13group_norm_v218gn_bwd_cuda_kernelI13__nv_bfloat16Li480ELi3ELi32ELi30ELi4096ELb0ELb1ELi64ELi960ELi960ELi4ELb1ELi5ELb1ELb0ELNS_15WgradSyncMethodE3ENS_16CompileConditionILi1000EEEEEvPT_S6_S6_PKS5_S8_S8_S8_PKfflPfPj)
        /*044c*/ 	.word	0x00000000


	//----- nvinfo : EIATTR_MIN_STACK_SIZE
	.align		4
.L_183:
        /*0450*/ 	.byte	0x04, 0x12
        /*0452*/ 	.short	(.L_185 - .L_184)
	.align		4
.L_184:
        /*0454*/ 	.word	index@(_ZN13group_norm_v218gn_bwd_cuda_kernelI13__nv_bfloat16Li480ELi3ELi32ELi30ELi4096ELb0ELb1ELi128ELi960ELi960ELi4ELb1ELi10ELb1ELb0ELNS_15WgradSyncMethodE3ENS_16CompileConditionILi1000EEEEEvPT_S6_S6_PKS5_S8_S8_S8_PKfflPfPj)
        /*0458*/ 	.word	0x00000000


	//----- nvinfo : EIATTR_MIN_STACK_SIZE
	.align		4
.L_185:
        /*045c*/ 	.byte	0x04, 0x12
        /*045e*/ 	.short	(.L_187 - .L_186)
	.align		4
.L_186:
        /*0460*/ 	.word	index@(_ZN13group_norm_v218gn_bwd_cuda_kernelI13__nv_bfloat16Li480ELi3ELi32ELi30ELi4096ELb0ELb1ELi256ELi960ELi960ELi4ELb1ELi21ELb1ELb0ELNS_15WgradSyncMethodE3ENS_16CompileConditionILi1000EEEEEvPT_S6_S6_PKS5_S8_S8_S8_PKfflPfPj)
        /*0464*/ 	.word	0x00000000


	//----- nvinfo : EIATTR_MIN_STACK_SIZE
	.align		4
.L_187:
        /*0468*/ 	.byte	0x04, 0x12
        /*046a*/ 	.short	(.L_189 - .L_188)
	.align		4
.L_188:
        /*046c*/ 	.word	index@(_ZN13group_norm_v218gn_bwd_cuda_kernelI13__nv_bfloat16Li480ELi2ELi32ELi30ELi4096ELb0ELb1ELi16ELi960ELi960ELi4ELb1ELi1ELb0ELb0ELNS_15WgradSyncMethodE3ENS_16CompileConditionILi1000EEEEEvPT_S6_S6_PKS5_S8_S8_S8_PKfflPfPj)
        /*0470*/ 	.word	0x000001d0


	//----- nvinfo : EIATTR_MIN_STACK_SIZE
	.align		4
.L_189:
        /*0474*/ 	.byte	0x04, 0x12
        /*0476*/ 	.short	(.L_191 - .L_190)
	.align		4
.L_190:
        /*0478*/ 	.word	index@(_ZN13group_norm_v218gn_bwd_cuda_kernelI13__nv_bfloat16Li480ELi3ELi16ELi60ELi4096ELb1ELb1ELi16ELi960ELi960ELi4ELb1ELi1ELb1ELb0ELNS_15WgradSyncMethodE3ENS_16CompileConditionILi1000EEEEEvPT_S6_S6_PKS5_S8_S8_S8_PKfflPfPj)
        /*047c*/ 	.word	0x00000008


	//----- nvinfo : EIATTR_MIN_STACK_SIZE
	.align		4
.L_191:
        /*0480*/ 	.byte	0x04, 0x12
        /*0482*/ 	.short	(.L_193 - .L_192)
	.align		4
.L_192:
        /*0484*/ 	.word	index@(_ZN13group_norm_v218gn_bwd_cuda_kernelI13__nv_bfloat16Li480ELi1ELi16ELi60ELi4096ELb1ELb1ELi32ELi960ELi960ELi4ELb1ELi1ELb0ELb0ELNS_15WgradSyncMethodE3ENS_16CompileConditionILi1000EEEEEvPT_S6_S6_PKS5_S8_S8_S8_PKfflPfPj)
        /*0488*/ 	.word	0x00000108


	//----- nvinfo : EIATTR_MIN_STACK_SIZE
	.align		4
.L_193:
        /*048c*/ 	.byte	0x04, 0x12
        /*048e*/ 	.short	(.L_195 - .L_194)
	.align		4
.L_194:
        /*0490*/ 	.word	index@(_ZN13group_norm_v218gn_bwd_cuda_kernelI13__nv_bfloat16Li480ELi3ELi16ELi60ELi4096ELb1ELb1ELi32ELi960ELi960ELi4ELb1ELi2ELb1ELb0ELNS_15WgradSyncMethodE3ENS_16CompileConditionILi1000EEEEEvPT_S6_S6_PKS5_S8_S8_S8_PKfflPfPj)
        /*0494*/ 	.word	0x00000010


	//----- nvinfo : EIATTR_MIN_STACK_SIZE
	.align		4
.L_195:
        /*0498*/ 	.byte	0x04, 0x12
        /*049a*/ 	.short	(.L_197 - .L_196)
	.align		4
.L_196:
        /*049c*/ 	.word	index@(_ZN13group_norm_v218gn_bwd_cuda_kernelI13__nv_bfloat16Li480ELi3ELi16ELi60ELi4096ELb1ELb1ELi64ELi960ELi960ELi4ELb1ELi5ELb1ELb0ELNS_15WgradSyncMethodE3ENS_16CompileConditionILi1000EEEEEvPT_S6_S6_PKS5_S8_S8_S8_PKfflPfPj)
        /*04a0*/ 	.word	0x00000008


	//----- nvinfo : EIATTR_MIN_STACK_SIZE
	.align		4
.L_197:
        /*04a4*/ 	.byte	0x04, 0x12
        /*04a6*/ 	.short	(.L_199 - .L_198)
	.align		4
.L_198:
        /*04a8*/ 	.word	index@(_ZN13group_norm_v218gn_bwd_cuda_kernelI13__nv_bfloat16Li480ELi3ELi16ELi60ELi4096ELb1ELb1ELi128ELi960ELi960ELi4ELb1ELi10ELb1ELb0ELNS_15WgradSyncMethodE3ENS_16CompileConditionILi1000EEEEEvPT_S6_S6_PKS5_S8_S8_S8_PKfflPfPj)
        /*04ac*/ 	.word	0x00000000


	//----- nvinfo : EIATTR_MIN_STACK_SIZE
	.align		4
.L_199:
        /*04b0*/ 	.byte	0x04, 0x12
        /*04b2*/ 	.short	(.L_201 - .L_200)
	.align		4
.L_200:
        /*04b4*/ 	.word	index@(_ZN13group_norm_v218gn_bwd_cuda_kernelI13__nv_bfloat16Li480ELi3ELi16ELi60ELi4096ELb1ELb1ELi256ELi960ELi960ELi4ELb1ELi21ELb1ELb0ELNS_15WgradSyncMethodE3ENS_16CompileConditionILi1000EEEEEvPT_S6_S6_PKS5_S8_S8_S8_PKfflPfPj)
        /*04b8*/ 	.word	0x00000000


	//----- nvinfo : EIATTR_MIN_STACK_SIZE
	.align		4
.L_201:
        /*04bc*/ 	.byte	0x04, 0x12
        /*04be*/ 	.short	(.L_203 - .L_202)
	.align		4
.L_202:
        /*04c0*/ 	.word	index@(_ZN13group_norm_v218gn_bwd_cuda_kernelI13__nv_bfloat16Li480ELi2ELi16ELi60ELi4096ELb1ELb1ELi16ELi960ELi960ELi4ELb1ELi1ELb0ELb0ELNS_15WgradSyncMethodE3ENS_16CompileConditionILi1000EEEEEvPT_S6_S6_PKS5_S8_S8_S8_PKfflPfPj)
        /*04c4*/ 	.word	0x00000110


	//----- nvinfo : EIATTR_MIN_STACK_SIZE
	.align		4
.L_203:
        /*04c8*/ 	.byte	0x04, 0x12
        /*04ca*/ 	.short	(.L_205 - .L_204)
	.align		4
.L_204:
        /*04cc*/ 	.word	index@(_ZN13group_norm_v214gn_cuda_kernelI13__nv_bfloat16Li480ELi1ELi32ELi30ELi4096ELb0ELi32ELi960ELi960ELi4ELb1ELi1ELb0ELb0ENS_16CompileConditionILi1000EEEEEvPT_PKS4_S7_S7_flPfS8_Pj)
        /*04d0*/ 	.word	0x00000000


	//----- nvinfo : EIATTR_MIN_STACK_SIZE
	.align		4
.L_205:
        /*04d4*/ 	.byte	0x04, 0x12
        /*04d6*/ 	.short	(.L_207 - .L_206)
	.align		4
.L_206:
        /*04d8*/ 	.word	index@(_ZN13group_norm_v214gn_cuda_kernelI13__nv_bfloat16Li480ELi1ELi32ELi30ELi4096ELb0ELi64ELi960ELi960ELi4ELb1ELi2ELb0ELb0ENS_16CompileConditionILi1000EEEEEvPT_PKS4_S7_S7_flPfS8_Pj)
        /*04dc*/ 	.word	0x000000b8


	//----- nvinfo : EIATTR_MIN_STACK_SIZE
	.align		4
.L_207:
        /*04e0*/ 	.byte	0x04, 0x12
        /*04e2*/ 	.short	(.L_209 - .L_208)
	.align		4
.L_208:
        /*04e4*/ 	.word	index@(_ZN13group_norm_v214gn_cuda_kernelI13__nv_bfloat16Li480ELi3ELi32ELi30ELi4096ELb0ELi16ELi960ELi960ELi4ELb1ELi1ELb0ELb0ENS_16CompileConditionILi1000EEEEEvPT_PKS4_S7_S7_flPfS8_Pj)
        /*04e8*/ 	.word	0x00000160


	//----- nvinfo : EIATTR_MIN_STACK_SIZE
	.align		4
.L_209:
        /*04ec*/ 	.byte	0x04, 0x12
        /*04ee*/ 	.short	(.L_211 - .L_210)
	.align		4
.L_210:
        /*04f0*/ 	.word	index@(_ZN13group_norm_v214gn_cuda_kernelI13__nv_bfloat16Li480ELi2ELi32ELi30ELi4096ELb0ELi32ELi960ELi960ELi4ELb1ELi2ELb0ELb0ENS_16CompileConditionILi1000EEEEEvPT_PKS4_S7_S7_flPfS8_Pj)
        /*04f4*/ 	.word	0x000000a8


	//----- nvinfo : EIATTR_MIN_STACK_SIZE
	.align		4
.L_211:
        /*04f8*/ 	.byte	0x04, 0x12
        /*04fa*/ 	.short	(.L_213 - .L_212)
	.align		4
.L_212:
        /*04fc*/ 	.word	index@(_ZN13group_norm_v214gn_cuda_kernelI13__nv_bfloat16Li480ELi1ELi16ELi60ELi4096ELb1ELi32ELi960ELi960ELi4ELb1ELi1ELb0ELb0ENS_16CompileConditionILi1000EEEEEvPT_PKS4_S7_S7_flPfS8_Pj)
        /*0500*/ 	.word	0x00000000


	//----- nvinfo : EIATTR_MIN_STACK_SIZE
	.align		4
.L_213:
        /*0504*/ 	.byte	0x04, 0x12
        /*0506*/ 	.short	(.L_215 - .L_214)
	.align		4
.L_214:
        /*0508*/ 	.word	index@(_ZN13group_norm_v214gn_cuda_kernelI13__nv_bfloat16Li480ELi1ELi16ELi60ELi4096ELb1ELi64ELi960ELi960ELi4ELb1ELi2ELb0ELb0ENS_16CompileConditionILi1000EEEEEvPT_PKS4_S7_S7_flPfS8_Pj)
        /*050c*/ 	.word	0x00000108


	//----- nvinfo : EIATTR_MIN_STACK_SIZE
	.align		4
.L_215:
        /*0510*/ 	.byte	0x04, 0x12
        /*0512*/ 	.short	(.L_217 - .L_216)
	.align		4
.L_216:
        /*0514*/ 	.word	index@(_ZN13group_norm_v214gn_cuda_kernelI13__nv_bfloat16Li480ELi3ELi16ELi60ELi4096ELb1ELi16ELi960ELi960ELi4ELb1ELi1ELb0ELb0ENS_16CompileConditionILi1000EEEEEvPT_PKS4_S7_S7_flPfS8_Pj)
        /*0518*/ 	.word	0x00000060


	//----- nvinfo : EIATTR_MIN_STACK_SIZE
	.align		4
.L_217:
        /*051c*/ 	.byte	0x04, 0x12
        /*051e*/ 	.short	(.L_219 - .L_218)
	.align		4
.L_218:
        /*0520*/ 	.word	index@(_ZN13group_norm_v214gn_cuda_kernelI13__nv_bfloat16Li480ELi2ELi16ELi60ELi4096ELb1ELi32ELi960ELi960ELi4ELb1ELi2ELb0ELb0ENS_16CompileConditionILi1000EEEEEvPT_PKS4_S7_S7_flPfS8_Pj)
        /*0524*/ 	.word	0x000000d0


	//----- nvinfo : EIATTR_MIN_STACK_SIZE
	.align		4
.L_219:
        /*0528*/ 	.byte	0x04, 0x12
        /*052a*/ 	.short	(.L_221 - .L_220)
	.align		4
.L_220:
        /*052c*/ 	.word	index@(_ZN13group_norm_v218gn_bwd_cuda_kernelI6__halfLi480ELi3ELi32ELi30ELi4096ELb0ELb1ELi16ELi960ELi960ELi4ELb1ELi1ELb1ELb0ELNS_15WgradSyncMethodE3ENS_16CompileConditionILi1000EEEEEvPT_S6_S6_PKS5_S8_S8_S8_PKfflPfPj)
        /*0530*/ 	.word	0x00000160


	//----- nvinfo : EIATTR_MIN_STACK_SIZE
	.align		4
.L_221:
        /*0534*/ 	.byte	0x04, 0x12
        /*0536*/ 	.short	(.L_223 - .L_222)
	.align		4
.L_222:
        /*0538*/ 	.word	index@(_ZN13group_norm_v218gn_bwd_cuda_kernelI6__halfLi480ELi1ELi32ELi30ELi4096ELb0ELb1ELi32ELi960ELi960ELi4ELb1ELi1ELb0ELb0ELNS_15WgradSyncMethodE3ENS_16CompileConditionILi1000EEEEEvPT_S6_S6_PKS5_S8_S8_S8_PKfflPfPj)
        /*053c*/ 	.word	0x000000b8


	//----- nvinfo : EIATTR_MIN_STACK_SIZE
	.align		4
.L_223:
        /*0540*/ 	.byte	0x04, 0x12
        /*0542*/ 	.short	(.L_225 - .L_224)
	.align		4
.L_224:
        /*0544*/ 	.word	index@(_ZN13group_norm_v218gn_bwd_cuda_kernelI6__halfLi480ELi3ELi32ELi30ELi4096ELb0ELb1ELi32ELi960ELi960ELi4ELb1ELi2ELb1ELb0ELNS_15WgradSyncMethodE3ENS_16CompileConditionILi1000EEEEEvPT_S6_S6_PKS5_S8_S8_S8_PKfflPfPj)
        /*0548*/ 	.word	0x00000000


	//----- nvinfo : EIATTR_MIN_STACK_SIZE
	.align		4
.L_225:
        /*054c*/ 	.byte	0x04, 0x12
        /*054e*/ 	.short	(.L_227 - .L_226)
	.align		4
.L_226:
        /*0550*/ 	.word	index@(_ZN13group_norm_v218gn_bwd_cuda_kernelI6__halfLi480ELi3ELi32ELi30ELi4096ELb0ELb1ELi64ELi960ELi960ELi4ELb1ELi5ELb1ELb0ELNS_15WgradSyncMethodE3ENS_16CompileConditionILi1000EEEEEvPT_S6_S6_PKS5_S8_S8_S8_PKfflPfPj)
        /*0554*/ 	.word	0x00000000


	//----- nvinfo : EIATTR_MIN_STACK_SIZE
	.align		4
.L_227:
        /*0558*/ 	.byte	0x04, 0x12
        /*055a*/ 	.short	(.L_229 - .L_228)
	.align		4
.L_228:
        /*055c*/ 	.word	index@(_ZN13group_norm_v218gn_bwd_cuda_kernelI6__halfLi480ELi3ELi32ELi30ELi4096ELb0ELb1ELi128ELi960ELi960ELi4ELb1ELi10ELb1ELb0ELNS_15WgradSyncMethodE3ENS_16CompileConditionILi1000EEEEEvPT_S6_S6_PKS5_S8_S8_S8_PKfflPfPj)
        /*0560*/ 	.word	0x00000008


	//----- nvinfo : EIATTR_MIN_STACK_SIZE
	.align		4
.L_229:
        /*0564*/ 	.byte	0x04, 0x12
        /*0566*/ 	.short	(.L_231 - .L_230)
	.align		4
.L_230:
        /*0568*/ 	.word	index@(_ZN13group_norm_v218gn_bwd_cuda_kernelI6__halfLi480ELi3ELi32ELi30ELi4096ELb0ELb1ELi256ELi960ELi960ELi4ELb1ELi21ELb1ELb0ELNS_15WgradSyncMethodE3ENS_16CompileConditionILi1000EEEEEvPT_S6_S6_PKS5_S8_S8_S8_PKfflPfPj)
        /*056c*/ 	.word	0x00000010


	//----- nvinfo : EIATTR_MIN_STACK_SIZE
	.align		4
.L_231:
        /*0570*/ 	.byte	0x04, 0x12
        /*0572*/ 	.short	(.L_233 - .L_232)
	.align		4
.L_232:
        /*0574*/ 	.word	index@(_ZN13group_norm_v218gn_bwd_cuda_kernelI6__halfLi480ELi2ELi32ELi30ELi4096ELb0ELb1ELi16ELi960ELi960ELi4ELb1ELi1ELb0ELb0ELNS_15WgradSyncMethodE3ENS_16CompileConditionILi1000EEEEEvPT_S6_S6_PKS5_S8_S8_S8_PKfflPfPj)
        /*0578*/ 	.word	0x000001d0


	//----- nvinfo : EIATTR_MIN_STACK_SIZE
	.align		4
.L_233:
        /*057c*/ 	.byte	0x04, 0x12
        /*057e*/ 	.short	(.L_235 - .L_234)
	.align		4
.L_234:
        /*0580*/ 	.word	index@(_ZN13group_norm_v218gn_bwd_cuda_kernelI6__halfLi480ELi3ELi16ELi60ELi4096ELb1ELb1ELi16ELi960ELi960ELi4ELb1ELi1ELb1ELb0ELNS_15WgradSyncMethodE3ENS_16CompileConditionILi1000EEEEEvPT_S6_S6_PKS5_S8_S8_S8_PKfflPfPj)
        /*0584*/ 	.word	0x00000008


	//----- nvinfo : EIATTR_MIN_STACK_SIZE
	.align		4
.L_235:
        /*0588*/ 	.byte	0x04, 0x12
        /*058a*/ 	.short	(.L_237 - .L_236)
	.align		4
.L_236:
        /*058c*/ 	.word	index@(_ZN13group_norm_v218gn_bwd_cuda_kernelI6__halfLi480ELi1ELi16ELi60ELi4096ELb1ELb1ELi32ELi960ELi960ELi4ELb1ELi1ELb0ELb0ELNS_15WgradSyncMethodE3ENS_16CompileConditionILi1000EEEEEvPT_S6_S6_PKS5_S8_S8_S8_PKfflPfPj)
        /*0590*/ 	.word	0x000000f8


	//----- nvinfo : EIATTR_MIN_STACK_SIZE
	.align		4
.L_237:
        /*0594*/ 	.byte	0x04, 0x12
        /*0596*/ 	.short	(.L_239 - .L_238)
	.align		4
.L_238:
        /*0598*/ 	.word	index@(_ZN13group_norm_v218gn_bwd_cuda_kernelI6__halfLi480ELi3ELi16ELi60ELi4096ELb1ELb1ELi32ELi960ELi960ELi4ELb1ELi2ELb1ELb0ELNS_15WgradSyncMethodE3ENS_16CompileConditionILi1000EEEEEvPT_S6_S6_PKS5_S8_S8_S8_PKfflPfPj)
        /*059c*/ 	.word	0x00000010


	//----- nvinfo : EIATTR_MIN_STACK_SIZE
	.align		4
.L_239:
        /*05a0*/ 	.byte	0x04, 0x12
        /*05a2*/ 	.short	(.L_241 - .L_240)
	.align		4
.L_240:
        /*05a4*/ 	.word	index@(_ZN13group_norm_v218gn_bwd_cuda_kernelI6__halfLi480ELi3ELi16ELi60ELi4096ELb1ELb1ELi64ELi960ELi960ELi4ELb1ELi5ELb1ELb0ELNS_15WgradSyncMethodE3ENS_16CompileConditionILi1000EEEEEvPT_S6_S6_PKS5_S8_S8_S8_PKfflPfPj)
        /*05a8*/ 	.word	0x00000008


	//----- nvinfo : EIATTR_MIN_STACK_SIZE
	.align		4
.L_241:
        /*05ac*/ 	.byte	0x04, 0x12
        /*05ae*/ 	.short	(.L_243 - .L_242)
	.align		4
.L_242:
        /*05b0*/ 	.word	index@(_ZN13group_norm_v218gn_bwd_cuda_kernelI6__halfLi480ELi3ELi16ELi60ELi4096ELb1ELb1ELi128ELi960ELi960ELi4ELb1ELi10ELb1ELb0ELNS_15WgradSyncMethodE3ENS_16CompileConditionILi1000EEEEEvPT_S6_S6_PKS5_S8_S8_S8_PKfflPfPj)
        /*05b4*/ 	.word	0x00000008


	//----- nvinfo : EIATTR_MIN_STACK_SIZE
	.align		4
.L_243:
        /*05b8*/ 	.byte	0x04, 0x12
        /*05ba*/ 	.short	(.L_245 - .L_244)
	.align		4
.L_244:
        /*05bc*/ 	.word	index@(_ZN13group_norm_v218gn_bwd_cuda_kernelI6__halfLi480ELi3ELi16ELi60ELi4096ELb1ELb1ELi256ELi960ELi960ELi4ELb1ELi21ELb1ELb0ELNS_15WgradSyncMethodE3ENS_16CompileConditionILi1000EEEEEvPT_S6_S6_PKS5_S8_S8_S8_PKfflPfPj)
        /*05c0*/ 	.word	0x00000008


	//----- nvinfo : EIATTR_MIN_STACK_SIZE
	.align		4
.L_245:
        /*05c4*/ 	.byte	0x04, 0x12
        /*05c6*/ 	.short	(.L_247 - .L_246)
	.align		4
.L_246:
        /*05c8*/ 	.word	index@(_ZN13group_norm_v218gn_bwd_cuda_kernelI6__halfLi480ELi2ELi16ELi60ELi4096ELb1ELb1ELi16ELi960ELi960ELi4ELb1ELi1ELb0ELb0ELNS_15WgradSyncMethodE3ENS_16CompileConditionILi1000EEEEEvPT_S6_S6_PKS5_S8_S8_S8_PKfflPfPj)
        /*05cc*/ 	.word	0x00000118


	//----- nvinfo : EIATTR_MIN_STACK_SIZE
	.align		4
.L_247:
        /*05d0*/ 	.byte	0x04, 0x12
        /*05d2*/ 	.short	(.L_249 - .L_248)
	.align		4
.L_248:
        /*05d4*/ 	.word	index@(_ZN13group_norm_v214gn_cuda_kernelI6__halfLi480ELi1ELi32ELi30ELi4096ELb0ELi32ELi960ELi960ELi4ELb1ELi1ELb0ELb0ENS_16CompileConditionILi1000EEEEEvPT_PKS4_S7_S7_flPfS8_Pj)
        /*05d8*/ 	.word	0x00000000


	//----- nvinfo : EIATTR_MIN_STACK_SIZE
	.align		4
.L_249:
        /*05dc*/ 	.byte	0x04, 0x12
        /*05de*/ 	.short	(.L_251 - .L_250)
	.align		4
.L_250:
        /*05e0*/ 	.word	index@(_ZN13group_norm_v214gn_cuda_kernelI6__halfLi480ELi1ELi32ELi30ELi4096ELb0ELi64ELi960ELi960ELi4ELb1ELi2ELb0ELb0ENS_16CompileConditionILi1000EEEEEvPT_PKS4_S7_S7_flPfS8_Pj)
        /*05e4*/ 	.word	0x000000a0


	//----- nvinfo : EIATTR_MIN_STACK_SIZE
	.align		4
.L_251:
        /*05e8*/ 	.byte	0x04, 0x12
        /*05ea*/ 	.short	(.L_253 - .L_252)
	.align		4
.L_252:
        /*05ec*/ 	.word	index@(_ZN13group_norm_v214gn_cuda_kernelI6__halfLi480ELi3ELi32ELi30ELi4096ELb0ELi16ELi960ELi960ELi4ELb1ELi1ELb0ELb0ENS_16CompileConditionILi1000EEEEEvPT_PKS4_S7_S7_flPfS8_Pj)
        /*05f0*/ 	.word	0x00000160


	//----- nvinfo : EIATTR_MIN_STACK_SIZE
	.align		4
.L_253:
        /*05f4*/ 	.byte	0x04, 0x12
        /*05f6*/ 	.short	(.L_255 - .L_254)
	.align		4
.L_254:
        /*05f8*/ 	.word	index@(_ZN13group_norm_v214gn_cuda_kernelI6__halfLi480ELi2ELi32ELi30ELi4096ELb0ELi32ELi960ELi960ELi4ELb1ELi2ELb0ELb0ENS_16CompileConditionILi1000EEEEEvPT_PKS4_S7_S7_flPfS8_Pj)
        /*05fc*/ 	.word	0x000000a0


	//----- nvinfo : EIATTR_MIN_STACK_SIZE
	.align		4
.L_255:
        /*0600*/ 	.byte	0x04, 0x12
        /*0602*/ 	.short	(.L_257 - .L_256)
	.align		4
.L_256:
        /*0604*/ 	.word	index@(_ZN13group_norm_v214gn_cuda_kernelI6__halfLi480ELi1ELi16ELi60ELi4096ELb1ELi32ELi960ELi960ELi4ELb1ELi1ELb0ELb0ENS_16CompileConditionILi1000EEEEEvPT_PKS4_S7_S7_flPfS8_Pj)
        /*0608*/ 	.word	0x00000000


	//----- nvinfo : EIATTR_MIN_STACK_SIZE
	.align		4
.L_257:
        /*060c*/ 	.byte	0x04, 0x12
        /*060e*/ 	.short	(.L_259 - .L_258)
	.align		4
.L_258:
        /*0610*/ 	.word	index@(_ZN13group_norm_v214gn_cuda_kernelI6__halfLi480ELi1ELi16ELi60ELi4096ELb1ELi64ELi960ELi960ELi4ELb1ELi2ELb0ELb0ENS_16CompileConditionILi1000EEEEEvPT_PKS4_S7_S7_flPfS8_Pj)
        /*0614*/ 	.word	0x000000f8


	//----- nvinfo : EIATTR_MIN_STACK_SIZE
	.align		4
.L_259:
        /*0618*/ 	.byte	0x04, 0x12
        /*061a*/ 	.short	(.L_261 - .L_260)
	.align		4
.L_260:
        /*061c*/ 	.word	index@(_ZN13group_norm_v214gn_cuda_kernelI6__halfLi480ELi3ELi16ELi60ELi4096ELb1ELi16ELi960ELi960ELi4ELb1ELi1ELb0ELb0ENS_16CompileConditionILi1000EEEEEvPT_PKS4_S7_S7_flPfS8_Pj)
        /*0620*/ 	.word	0x00000068


	//----- nvinfo : EIATTR_MIN_STACK_SIZE
	.align		4
.L_261:
        /*0624*/ 	.byte	0x04, 0x12
        /*0626*/ 	.short	(.L_263 - .L_262)
	.align		4
.L_262:
        /*0628*/ 	.word	index@(_ZN13group_norm_v214gn_cuda_kernelI6__halfLi480ELi2ELi16ELi60ELi4096ELb1ELi32ELi960ELi960ELi4ELb1ELi2ELb0ELb0ENS_16CompileConditionILi1000EEEEEvPT_PKS4_S7_S7_flPfS8_Pj)
        /*062c*/ 	.word	0x000000b0
.L_263:


//--------------------- .nv.compat                --------------------------
	.section	.nv.compat,"",@"SHT_CUDA_COMPAT_INFO"
	.align	4
        /*0000*/ 	.byte	0x02, 0x09, 0x01, 0x00, 0x02, 0x02, 0x01, 0x00, 0x02, 0x05, 0x05, 0x00, 0x03, 0x07, 0x01, 0x01
        /*0010*/ 	.byte	0x02, 0x03, 0x00, 0x00, 0x02, 0x06, 0x01, 0x00, 0x04, 0x0b, 0x08, 0x00, 0x09, 0x00, 0x00, 0x00
        /*0020*/ 	.byte	0x00, 0x00, 0x00, 0x00


//--------------------- .nv.info._ZN13group_norm_v218gn_bwd_cuda_kernelI13__nv_bfloat16Li480ELi3ELi32ELi30ELi4096ELb0ELb1ELi16ELi960ELi960ELi4ELb1ELi1ELb1ELb0ELNS_15WgradSyncMethodE3ENS_16CompileConditionILi1000EEEEEvPT_S6_S6_PKS5_S8_S8_S8_PKfflPfPj --------------------------
	.section	.nv.info._ZN13group_norm_v218gn_bwd_cuda_kernelI13__nv_bfloat16Li480ELi3ELi32ELi30ELi4096ELb0ELb1ELi16ELi960ELi960ELi4ELb1ELi1ELb1ELb0ELNS_15WgradSyncMethodE3ENS_16CompileConditionILi1000EEEEEvPT_S6_S6_PKS5_S8_S8_S8_PKfflPfPj,"",@"SHT_CUDA_INFO"
	.sectionflags	@""
	.align	4


	//----- nvinfo : EIATTR_CUDA_API_VERSION
	.align		4
        /*0000*/ 	.byte	0x04, 0x37
        /*0002*/ 	.short	(.L_265 - .L_264)
.L_264:
        /*0004*/ 	.word	0x00000082


	//----- nvinfo : EIATTR_KPARAM_INFO
	.align		4
.L_265:
        /*0008*/ 	.byte	0x04, 0x17
        /*000a*/ 	.short	(.L_267 - .L_266)
.L_266:
        /*000c*/ 	.word	0x00000000
        /*0010*/ 	.short	0x000b
        /*0012*/ 	.short	0x0058
        /*0014*/ 	.byte	0x00, 0xf5, 0x21, 0x00


	//----- nvinfo : EIATTR_KPARAM_INFO
	.align		4
.L_267:
        /*0018*/ 	.byte	0x04, 0x17
        /*001a*/ 	.short	(.L_269 - .L_268)
.L_268:
        /*001c*/ 	.word	0x00000000
        /*0020*/ 	.short	0x000a
        /*0022*/ 	.short	0x0050
        /*0024*/ 	.byte	0x00, 0xf5, 0x21, 0x00


	//----- nvinfo : EIATTR_KPARAM_INFO
	.align		4
.L_269:
        /*0028*/ 	.byte	0x04, 0x17
        /*002a*/ 	.short	(.L_271 - .L_270)
.L_270:
        /*002c*/ 	.word	0x00000000
        /*0030*/ 	.short	0x0009
        /*0032*/ 	.short	0x0048
        /*0034*/ 	.byte	0x00, 0xf0, 0x21, 0x00


	//----- nvinfo : EIATTR_KPARAM_INFO
	.align		4
.L_271:
        /*0038*/ 	.byte	0x04, 0x17
        /*003a*/ 	.short	(.L_273 - .L_272)
.L_272:
        /*003c*/ 	.word	0x00000000
        /*0040*/ 	.short	0x0008
        /*0042*/ 	.short	0x0040
        /*0044*/ 	.byte	0x00, 0xf0, 0x11, 0x00


	//----- nvinfo : EIATTR_KPARAM_INFO
	.align		4
.L_273:
        /*0048*/ 	.byte	0x04, 0x17
        /*004a*/ 	.short	(.L_275 - .L_274)
.L_274:
        /*004c*/ 	.word	0x00000000
        /*0050*/ 	.short	0x0007
        /*0052*/ 	.short	0x0038
        /*0054*/ 	.byte	0x00, 0xf5, 0x21, 0x00


	//----- nvinfo : EIATTR_KPARAM_INFO
	.align		4
.L_275:
        /*0058*/ 	.byte	0x04, 0x17
        /*005a*/ 	.short	(.L_277 - .L_276)
.L_276:
        /*005c*/ 	.word	0x00000000
        /*0060*/ 	.short	0x0006
        /*0062*/ 	.short	0x0030
        /*0064*/ 	.byte	0x00, 0xf5, 0x21, 0x00


	//----- nvinfo : EIATTR_KPARAM_INFO
	.align		4
.L_277:
        /*0068*/ 	.byte	0x04, 0x17
        /*006a*/ 	.short	(.L_279 - .L_278)
.L_278:
        /*006c*/ 	.word	0x00000000
        /*0070*/ 	.short	0x0005
        /*0072*/ 	.short	0x0028
        /*0074*/ 	.byte	0x00, 0xf5, 0x21, 0x00


	//----- nvinfo : EIATTR_KPARAM_INFO
	.align		4
.L_279:
        /*0078*/ 	.byte	0x04, 0x17
        /*007a*/ 	.short	(.L_281 - .L_280)
.L_280:
        /*007c*/ 	.word	0x00000000
        /*0080*/ 	.short	0x0004
        /*0082*/ 	.short	0x0020
        /*0084*/ 	.byte	0x00, 0xf5, 0x21, 0x00


	//----- nvinfo : EIATTR_KPARAM_INFO
	.align		4
.L_281:
        /*0088*/ 	.byte	0x04, 0x17
        /*008a*/ 	.short	(.L_283 - .L_282)
.L_282:
        /*008c*/ 	.word	0x00000000
        /*0090*/ 	.short	0x0003
        /*0092*/ 	.short	0x0018
        /*0094*/ 	.byte	0x00, 0xf5, 0x21, 0x00


	//----- nvinfo : EIATTR_KPARAM_INFO
	.align		4
.L_283:
        /*0098*/ 	.byte	0x04, 0x17
        /*009a*/ 	.short	(.L_285 - .L_284)
.L_284:
        /*009c*/ 	.word	0x00000000
        /*00a0*/ 	.short	0x0002
        /*00a2*/ 	.short	0x0010
        /*00a4*/ 	.byte	0x00, 0xf5, 0x21, 0x00


	//----- nvinfo : EIATTR_KPARAM_INFO
	.align		4
.L_285:
        /*00a8*/ 	.byte	0x04, 0x17
        /*00aa*/ 	.short	(.L_287 - .L_286)
.L_286:
        /*00ac*/ 	.word	0x00000000
        /*00b0*/ 	.short	0x0001
        /*00b2*/ 	.short	0x0008
        /*00b4*/ 	.byte	0x00, 0xf5, 0x21, 0x00


	//----- nvinfo : EIATTR_KPARAM_INFO
	.align		4
.L_287:
        /*00b8*/ 	.byte	0x04, 0x17
        /*00ba*/ 	.short	(.L_289 - .L_288)
.L_288:
        /*00bc*/ 	.word	0x00000000
        /*00c0*/ 	.short	0x0000
        /*00c2*/ 	.short	0x0000
        /*00c4*/ 	.byte	0x00, 0xf5, 0x21, 0x00


	//----- nvinfo : EIATTR_SPARSE_MMA_MASK
	.align		4
.L_289:
        /*00c8*/ 	.byte	0x03, 0x50
        /*00ca*/ 	.short	0x0000


	//----- nvinfo : EIATTR_MAXREG_COUNT
	.align		4
        /*00cc*/ 	.byte	0x03, 0x1b
        /*00ce*/ 	.short	0x0028


	//----- nvinfo : EIATTR_NUM_BARRIERS
	.align		4
        /*00d0*/ 	.byte	0x02, 0x4c
        /*00d2*/ 	.byte	0x01
	.zero		1


	//----- nvinfo : EIATTR_ANNOTATIONS
	.align		4
        /*00d4*/ 	.byte	0x04, 0x55
        /*00d6*/ 	.short	(.L_291 - .L_290)


	//   ....[0]....
.L_290:
        /*00d8*/ 	.word	0x00000001
        /*00dc*/ 	.byte	0x90, 0x03, 0x00, 0x00, 0x01, 0x00, 0x00, 0x00, 0xc0, 0x03, 0x00, 0x00, 0x01, 0x00, 0x00, 0x00
        /* <DEDUP_REMOVED lines=27> */
        /*029c*/ 	.byte	0x40, 0x5c, 0x00, 0x00, 0x01, 0x00, 0x00, 0x00, 0x50, 0x5c, 0x00, 0x00


	//----- nvinfo : EIATTR_MERCURY_ISA_VERSION
	.align		4
.L_291:
        /*02a8*/ 	.byte	0x03, 0x5f
        /*02aa*/ 	.short	0x0101


	//----- nvinfo : EIATTR_COOP_GROUP_MASK_REGIDS
	.align		4
        /*02ac*/ 	.byte	0x04, 0x29
        /*02ae*/ 	.short	(.L_293 - .L_292)


	//   ....[0]....
.L_292:
        /*02b0*/ 	.word	0xffffffff


	//   ....[1]....
        /*02b4*/ 	.word	0xffffffff


	//   ....[2]....
        /*02b8*/ 	.word	0xffffffff


	//   ....[3]....
        /*02bc*/ 	.word	0xffffffff


	//   ....[4]....
        /*02c0*/ 	.word	0xffffffff


	//   ....[5]....
        /*02c4*/ 	.word	0xffffffff


	//   ....[6]....
        /*02c8*/ 	.word	0xffffffff


	//   ....[7]....
        /*02cc*/ 	.word	0xffffffff


	//   ....[8]....
        /*02d0*/ 	.word	0x05000016


	//   ....[9]....
        /*02d4*/ 	.word	0x05000018


	//   ....[10]....
        /*02d8*/ 	.word	0x05000017


	//   ....[11]....
        /*02dc*/ 	.word	0x05000019


	//   ....[12]....
        /*02e0*/ 	.word	0x0500001a


	//   ....[13]....
        /*02e4*/ 	.word	0x0500001c


	//   ....[14]....
        /*02e8*/ 	.word	0x0500001b


	//   ....[15]....
        /*02ec*/ 	.word	0x05000011


	//   ....[16]....
        /*02f0*/ 	.word	0x05000017


	//   ....[17]....
        /*02f4*/ 	.word	0x05000017


	//   ....[18]....
        /*02f8*/ 	.word	0x05000017


	//   ....[19]....
        /*02fc*/ 	.word	0x05000017


	//   ....[20]....
        /*0300*/ 	.word	0x05000017


	//   ....[21]....
        /*0304*/ 	.word	0x05000017


	//   ....[22]....
        /*0308*/ 	.word	0x05000017


	//   ....[23]....
        /*030c*/ 	.word	0x05000017


	//----- nvinfo : EIATTR_COOP_GROUP_INSTR_OFFSETS
	.align		4
.L_293:
        /*0310*/ 	.byte	0x04, 0x28
        /*0312*/ 	.short	(.L_295 - .L_294)


	//   ....[0]....
.L_294:
        /*0314*/ 	.word	0x00003010


	//   ....[1]....
        /*0318*/ 	.word	0x00003050


	//   ....[2]....
        /*031c*/ 	.word	0x000042f0


	//   ....[3]....
        /*0320*/ 	.word	0x000043b0


	//   ....[4]....
        /*0324*/ 	.word	0x000044b0


	//   ....[5]....
        /*0328*/ 	.word	0x000044d0


	//   ....[6]....
        /*032c*/ 	.word	0x00004500


	//   ....[7]....
        /*0330*/ 	.word	0x00004510


	//   ....[8]....
        /*0334*/ 	.word	0x000068e0


	//   ....[9]....
        /*0338*/ 	.word	0x00006910


	//   ....[10]....
        /*033c*/ 	.word	0x00006940


	//   ....[11]....
        /*0340*/ 	.word	0x00006960


	//   ....[12]....
        /*0344*/ 	.word	0x00006990


	//   ....[13]....
        /*0348*/ 	.word	0x000069a0


	//   ....[14]....
        /*034c*/ 	.word	0x000069d0


	//   ....[15]....
        /*0350*/ 	.word	0x000069e0


	//   ....[16]....
        /*0354*/ 	.word	0x00006ba0


	//   ....[17]....
        /*0358*/ 	.word	0x00006c30


	//   ....[18]....
        /*035c*/ 	.word	0x00006ca0


	//   ....[19]....
        /*0360*/ 	.word	0x00006d00


	//   ....[20]....
        /*0364*/ 	.word	0x00006d70


	//   ....[21]....
        /*0368*/ 	.word	0x00006dd0


	//   ....[22]....
        /*036c*/ 	.word	0x00006e40


	//   ....[23]....
        /*0370*/ 	.word	0x00006ea0


	//----- nvinfo : EIATTR_VRC_CTA_INIT_COUNT
	.align		4
.L_295:
        /*0374*/ 	.byte	0x02, 0x4a
	.zero		1
	.zero		1


	//----- nvinfo : EIATTR_EXIT_INSTR_OFFSETS
	.align		4
        /*0378*/ 	.byte	0x04, 0x1c
        /*037a*/ 	.short	(.L_297 - .L_296)


	//   ....[0]....
.L_296:
        /*037c*/ 	.word	0x00005dc0


	//   ....[1]....
        /*0380*/ 	.word	0x00006b30


	//----- nvinfo : EIATTR_MAX_THREADS
	.align		4
.L_297:
        /*0384*/ 	.byte	0x04, 0x05
        /*0386*/ 	.short	(.L_299 - .L_298)
.L_298:
        /*0388*/ 	.word	0x000001e0
        /*038c*/ 	.word	0x00000001
        /*0390*/ 	.word	0x00000001


	//----- nvinfo : EIATTR_CRS_STACK_SIZE
	.align		4
.L_299:
        /*0394*/ 	.byte	0x04, 0x1e
        /*0396*/ 	.short	(.L_301 - .L_300)
.L_300:
        /*0398*/ 	.word	0x00000000


	//----- nvinfo : EIATTR_CBANK_PARAM_SIZE
	.align		4
.L_301:
        /*039c*/ 	.byte	0x03, 0x19
        /*039e*/ 	.short	0x0060


	//----- nvinfo : EIATTR_PARAM_CBANK
	.align		4
        /*03a0*/ 	.byte	0x04, 0x0a
        /*03a2*/ 	.short	(.L_303 - .L_302)
	.align		4
.L_302:
        /*03a4*/ 	.word	index@(.nv.constant0._ZN13group_norm_v218gn_bwd_cuda_kernelI13__nv_bfloat16Li480ELi3ELi32ELi30ELi4096ELb0ELb1ELi16ELi960ELi960ELi4ELb1ELi1ELb1ELb0ELNS_15WgradSyncMethodE3ENS_16CompileConditionILi1000EEEEEvPT_S6_S6_PKS5_S8_S8_S8_PKfflPfPj)
        /*03a8*/ 	.short	0x0380
        /*03aa*/ 	.short	0x0060


	//----- nvinfo : EIATTR_SW_WAR
	.align		4
.L_303:
        /*03ac*/ 	.byte	0x04, 0x36
        /*03ae*/ 	.short	(.L_305 - .L_304)
.L_304:
        /*03b0*/ 	.word	0x00000008
.L_305:


//--------------------- .nv.info._ZN13group_norm_v218gn_bwd_cuda_kernelI13__nv_bfloat16Li480ELi1ELi32ELi30ELi4096ELb0ELb1ELi32ELi960ELi960ELi4ELb1ELi1ELb0ELb0ELNS_15WgradSyncMethodE3ENS_16CompileConditionILi1000EEEEEvPT_S6_S6_PKS5_S8_S8_S8_PKfflPfPj --------------------------
	.section	.nv.info._ZN13group_norm_v218gn_bwd_cuda_kernelI13__nv_bfloat16Li480ELi1ELi32ELi30ELi4096ELb0ELb1ELi32ELi960ELi960ELi4ELb1ELi1ELb0ELb0ELNS_15WgradSyncMethodE3ENS_16CompileConditionILi1000EEEEEvPT_S6_S6_PKS5_S8_S8_S8_PKfflPfPj,"",@"SHT_CUDA_INFO"
	.sectionflags	@""
	.align	4


	//----- nvinfo : EIATTR_CUDA_API_VERSION
	.align		4
        /*0000*/ 	.byte	0x04, 0x37
        /*0002*/ 	.short	(.L_307 - .L_306)
.L_306:
        /*0004*/ 	.word	0x00000082


	//----- nvinfo : EIATTR_KPARAM_INFO
	.align		4
.L_307:
        /*0008*/ 	.byte	0x04, 0x17
        /*000a*/ 	.short	(.L_309 - .L_308)
.L_308:
        /*000c*/ 	.word	0x00000000
        /*0010*/ 	.short	0x000b
        /*0012*/ 	.short	0x0058
        /*0014*/ 	.byte	0x00, 0xf5, 0x21, 0x00


	//----- nvinfo : EIATTR_KPARAM_INFO
	.align		4
.L_309:
        /*0018*/ 	.byte	0x04, 0x17
        /*001a*/ 	.short	(.L_311 - .L_310)
.L_310:
        /*001c*/ 	.word	0x00000000
        /*0020*/ 	.short	0x000a
        /*0022*/ 	.short	0x0050
        /*0024*/ 	.byte	0x00, 0xf5, 0x21, 0x00


	//----- nvinfo : EIATTR_KPARAM_INFO
	.align		4
.L_311:
        /*0028*/ 	.byte	0x04, 0x17
        /*002a*/ 	.short	(.L_313 - .L_312)
.L_312:
        /*002c*/ 	.word	0x00000000
        /*0030*/ 	.short	0x0009
        /*0032*/ 	.short	0x0048
        /*0034*/ 	.byte	0x00, 0xf0, 0x21, 0x00


	//----- nvinfo : EIATTR_KPARAM_INFO
	.align		4
.L_313:
        /*0038*/ 	.byte	0x04, 0x17
        /*003a*/ 	.short	(.L_315 - .L_314)
.L_314:
        /*003c*/ 	.word	0x00000000
        /*0040*/ 	.short	0x0008
        /*0042*/ 	.short	0x0040
        /*0044*/ 	.byte	0x00, 0xf0, 0x11, 0x00


	//----- nvinfo : EIATTR_KPARAM_INFO
	.align		4
.L_315:
        /*0048*/ 	.byte	0x04, 0x17
        /*004a*/ 	.short	(.L_317 - .L_316)
.L_316:
        /*004c*/ 	.word	0x00000000
        /*0050*/ 	.short	0x0007
        /*0052*/ 	.short	0x0038
        /*0054*/ 	.byte	0x00, 0xf5, 0x21, 0x00


	//----- nvinfo : EIATTR_KPARAM_INFO
	.align		4
.L_317:
        /*0058*/ 	.byte	0x04, 0x17
        /*005a*/ 	.short	(.L_319 - .L_318)
.L_318:
        /*005c*/ 	.word	0x00000000
        /*0060*/ 	.short	0x0006
        /*0062*/ 	.short	0x0030
        /*0064*/ 	.byte	0x00, 0xf5, 0x21, 0x00


	//----- nvinfo : EIATTR_KPARAM_INFO
	.align		4
.L_319:
        /*0068*/ 	.byte	0x04, 0x17
        /*006a*/ 	.short	(.L_321 - .L_320)
.L_320:
        /*006c*/ 	.word	0x00000000
        /*0070*/ 	.short	0x0005
        /*0072*/ 	.short	0x0028
        /*0074*/ 	.byte	0x00, 0xf5, 0x21, 0x00


	//----- nvinfo : EIATTR_KPARAM_INFO
	.align		4
.L_321:
        /*0078*/ 	.byte	0x04, 0x17
        /*007a*/ 	.short	(.L_323 - .L_322)
.L_322:
        /*007c*/ 	.word	0x00000000
        /*0080*/ 	.short	0x0004
        /*0082*/ 	.short	0x0020
        /*0084*/ 	.byte	0x00, 0xf5, 0x21, 0x00


	//----- nvinfo : EIATTR_KPARAM_INFO
	.align		4
.L_323:
        /*0088*/ 	.byte	0x04, 0x17
        /*008a*/ 	.short	(.L_325 - .L_324)
.L_324:
        /*008c*/ 	.word	0x00000000
        /*0090*/ 	.short	0x0003
        /*0092*/ 	.short	0x0018
        /*0094*/ 	.byte	0x00, 0xf5, 0x21, 0x00


	//----- nvinfo : EIATTR_KPARAM_INFO
	.align		4
.L_325:
        /*0098*/ 	.byte	0x04, 0x17
        /*009a*/ 	.short	(.L_327 - .L_326)
.L_326:
        /*009c*/ 	.word	0x00000000
        /*00a0*/ 	.short	0x0002
        /*00a2*/ 	.short	0x0010
        /*00a4*/ 	.byte	0x00, 0xf5, 0x21, 0x00


	//----- nvinfo : EIATTR_KPARAM_INFO
	.align		4
.L_327:
        /*00a8*/ 	.byte	0x04, 0x17
        /*00aa*/ 	.short	(.L_329 - .L_328)
.L_328:
        /*00ac*/ 	.word	0x00000000
        /*00b0*/ 	.short	0x0001
        /*00b2*/ 	.short	0x0008
        /*00b4*/ 	.byte	0x00, 0xf5, 0x21, 0x00


	//----- nvinfo : EIATTR_KPARAM_INFO
	.align		4
.L_329:
        /*00b8*/ 	.byte	0x04, 0x17
        /*00ba*/ 	.short	(.L_331 - .L_330)
.L_330:
        /*00bc*/ 	.word	0x00000000
        /*00c0*/ 	.short	0x0000
        /*00c2*/ 	.short	0x0000
        /*00c4*/ 	.byte	0x00, 0xf5, 0x21, 0x00


	//----- nvinfo : EIATTR_SPARSE_MMA_MASK
	.align		4
.L_331:
        /*00c8*/ 	.byte	0x03, 0x50
        /*00ca*/ 	.short	0x0000


	//----- nvinfo : EIATTR_MAXREG_COUNT
	.align		4
        /*00cc*/ 	.byte	0x03, 0x1b
        /*00ce*/ 	.short	0x0080


	//----- nvinfo : EIATTR_NUM_BARRIERS
	.align		4
        /*00d0*/ 	.byte	0x02, 0x4c
        /*00d2*/ 	.byte	0x01
	.zero		1


	//----- nvinfo : EIATTR_ANNOTATIONS
	.align		4
        /*00d4*/ 	.byte	0x04, 0x55
        /*00d6*/ 	.short	(.L_333 - .L_332)


	//   ....[0]....
.L_332:
        /* <DEDUP_REMOVED lines=54> */
        /*042c*/ 	.byte	0x40, 0x55, 0x00, 0x00


	//----- nvinfo : EIATTR_MERCURY_ISA_VERSION
	.align		4
.L_333:
        /*0430*/ 	.byte	0x03, 0x5f
        /*0432*/ 	.short	0x0101


	//----- nvinfo : EIATTR_COOP_GROUP_MASK_REGIDS
	.align		4
        /*0434*/ 	.byte	0x04, 0x29
        /*0436*/ 	.short	(.L_335 - .L_334)


	//   ....[0]....
.L_334:
        /*0438*/ 	.word	0xffffffff


	//   ....[1]....
        /*043c*/ 	.word	0xffffffff


	//   ....[2]....
        /*0440*/ 	.word	0xffffffff


	//   ....[3]....
        /*0444*/ 	.word	0xffffffff


	//   ....[4]....
        /*0448*/ 	.word	0xffffffff


	//   ....[5]....
        /*044c*/ 	.word	0xffffffff


	//   ....[6]....
        /*0450*/ 	.word	0xffffffff


	//   ....[7]....
        /*0454*/ 	.word	0xffffffff


	//   ....[8]....
        /*0458*/ 	.word	0x0500001d


	//   ....[9]....
        /*045c*/ 	.word	0x05000018


	//   ....[10]....
        /*0460*/ 	.word	0x0500001a


	//   ....[11]....
        /*0464*/ 	.word	0x0500001f


	//   ....[12]....
        /*0468*/ 	.word	0x05000021


	//   ....[13]....
        /*046c*/ 	.word	0x0500001c


	//   ....[14]....
        /*0470*/ 	.word	0x0500001e


	//   ....[15]....
        /*0474*/ 	.word	0x0500000d


	//   ....[16]....
        /*0478*/ 	.word	0x0500001a


	//   ....[17]....
        /*047c*/ 	.word	0x0500001a


	//   ....[18]....
        /*0480*/ 	.word	0x0500001a


	//   ....[19]....
        /*0484*/ 	.word	0x0500001a


	//   ....[20]....
        /*0488*/ 	.word	0x0500001a


	//   ....[21]....
        /*048c*/ 	.word	0x0500001a


	//   ....[22]....
        /*0490*/ 	.word	0x0500001a


	//   ....[23]....
        /*0494*/ 	.word	0x0500001a


	//----- nvinfo : EIATTR_COOP_GROUP_INSTR_OFFSETS
	.align		4
.L_335:
        /*0498*/ 	.byte	0x04, 0x28
        /*049a*/ 	.short	(.L_337 - .L_336)


	//   ....[0]....
.L_336:
        /*049c*/ 	.word	0x00004260


	//   ....[1]....
        /*04a0*/ 	.word	0x00004270


	//   ....[2]....
        /*04a4*/ 	.word	0x00004cd0


	//   ....[3]....
        /*04a8*/ 	.word	0x00004d80


	//   ....[4]....
        /*04ac*/ 	.word	0x00004df0


	//   ....[5]....
        /*04b0*/ 	.word	0x00004e10


	//   ....[6]....
        /*04b4*/ 	.word	0x00004e30


	//   ....[7]....
        /*04b8*/ 	.word	0x00004e50


	//   ....[8]....
        /*04bc*/ 	.word	0x00006be0


	//   ....[9]....
        /*04c0*/ 	.word	0x00006c10


	//   ....[10]....
        /*04c4*/ 	.word	0x00006c60


	//   ....[11]....
        /*04c8*/ 	.word	0x00006c80


	//   ....[12]....
        /*04cc*/ 	.word	0x00006cb0


	//   ....[13]....
        /*04d0*/ 	.word	0x00006cc0


	//   ....[14]....
        /*04d4*/ 	.word	0x00006cf0


	//   ....[15]....
        /*04d8*/ 	.word	0x00006d00


	//   ....[16]....
        /*04dc*/ 	.word	0x00006ed0


	//   ....[17]....
        /*04e0*/ 	.word	0x00006f60


	//   ....[18]....
        /*04e4*/ 	.word	0x00006fd0


	//   ....[19]....
        /*04e8*/ 	.word	0x00007030


	//   ....[20]....
        /*04ec*/ 	.word	0x000070a0


	//   ....[21]....
        /*04f0*/ 	.word	0x00007100


	//   ....[22]....
        /*04f4*/ 	.word	0x00007170


	//   ....[23]....
        /*04f8*/ 	.word	0x000071d0


	//----- nvinfo : EIATTR_VRC_CTA_INIT_COUNT
	.align		4
.L_337:
        /*04fc*/ 	.byte	0x02, 0x4a
	.zero		1
	.zero		1


	//----- nvinfo : EIATTR_EXIT_INSTR_OFFSETS
	.align		4
        /*0500*/ 	.byte	0x04, 0x1c
        /*0502*/ 	.short	(.L_339 - .L_338)


	//   ....[0]....
.L_338:
        /*0504*/ 	.word	0x00006170


	//   ....[1]....
        /*0508*/ 	.word	0x00006e60


	//----- nvinfo : EIATTR_MAX_THREADS
	.align		4
.L_339:
        /*050c*/ 	.byte	0x04, 0x05
        /*050e*/ 	.short	(.L_341 - .L_340)
.L_340:
        /*0510*/ 	.word	0x000001e0
        /*0514*/ 	.word	0x00000001
        /*0518*/ 	.word	0x00000001


	//----- nvinfo : EIATTR_CRS_STACK_SIZE
	.align		4
.L_341:
        /*051c*/ 	.byte	0x04, 0x1e
        /*051e*/ 	.short	(.L_343 - .L_342)
.L_342:
        /*0520*/ 	.word	0x00000000


	//----- nvinfo : EIATTR_CBANK_PARAM_SIZE
	.align		4
.L_343:
        /*0524*/ 	.byte	0x03, 0x19
        /*0526*/ 	.short	0x0060


	//----- nvinfo : EIATTR_PARAM_CBANK
	.align		4
        /*0528*/ 	.byte	0x04, 0x0a
        /*052a*/ 	.short	(.L_345 - .L_344)
	.align		4
.L_344:
        /*052c*/ 	.word	index@(.nv.constant0._ZN13group_norm_v218gn_bwd_cuda_kernelI13__nv_bfloat16Li480ELi1ELi32ELi30ELi4096ELb0ELb1ELi32ELi960ELi960ELi4ELb1ELi1ELb0ELb0ELNS_15WgradSyncMethodE3ENS_16CompileConditionILi1000EEEEEvPT_S6_S6_PKS5_S8_S8_S8_PKfflPfPj)
        /*0530*/ 	.short	0x0380
        /*0532*/ 	.short	0x0060


	//----- nvinfo : EIATTR_SW_WAR
	.align		4
.L_345:
        /*0534*/ 	.byte	0x04, 0x36
        /*0536*/ 	.short	(.L_347 - .L_346)
.L_346:
        /*0538*/ 	.word	0x00000008
.L_347:


//--------------------- .nv.info._ZN13group_norm_v218gn_bwd_cuda_kernelI13__nv_bfloat16Li480ELi3ELi32ELi30ELi4096ELb0ELb1ELi32ELi960ELi960ELi4ELb1ELi2ELb1ELb0ELNS_15WgradSyncMethodE3ENS_16CompileConditionILi1000EEEEEvPT_S6_S6_PKS5_S8_S8_S8_PKfflPfPj --------------------------
	.section	.nv.info._ZN13group_norm_v218gn_bwd_cuda_kernelI13__nv_bfloat16Li480ELi3ELi32ELi30ELi4096ELb0ELb1ELi32ELi960ELi960ELi4ELb1ELi2ELb1ELb0ELNS_15WgradSyncMethodE3ENS_16CompileConditionILi1000EEEEEvPT_S6_S6_PKS5_S8_S8_S8_PKfflPfPj,"",@"SHT_CUDA_INFO"
	.sectionflags	@""
	.align	4


	//----- nvinfo : EIATTR_CUDA_API_VERSION
	.align		4
        /*0000*/ 	.byte	0x04, 0x37
        /*0002*/ 	.short	(.L_349 - .L_348)
.L_348:
        /*0004*/ 	.word	0x00000082


	//----- nvinfo : EIATTR_KPARAM_INFO
	.align		4
.L_349:
        /*0008*/ 	.byte	0x04, 0x17
        /*000a*/ 	.short	(.L_351 - .L_350)
.L_350:
        /*000c*/ 	.word	0x00000000
        /*0010*/ 	.short	0x000b
        /*0012*/ 	.short	0x0058
        /*0014*/ 	.byte	0x00, 0xf5, 0x21, 0x00


	//----- nvinfo : EIATTR_KPARAM_INFO
	.align		4
.L_351:
        /*0018*/ 	.byte	0x04, 0x17
        /*001a*/ 	.short	(.L_353 - .L_352)
.L_352:
        /*001c*/ 	.word	0x00000000
        /*0020*/ 	.short	0x000a
        /*0022*/ 	.short	0x0050
        /*0024*/ 	.byte	0x00, 0xf5, 0x21, 0x00


	//----- nvinfo : EIATTR_KPARAM_INFO
	.align		4
.L_353:
        /*0028*/ 	.byte	0x04, 0x17
        /*002a*/ 	.short	(.L_355 - .L_354)
.L_354:
        /*002c*/ 	.word	0x00000000
        /*0030*/ 	.short	0x0009
        /*0032*/ 	.short	0x0048
        /*0034*/ 	.byte	0x00, 0xf0, 0x21, 0x00


	//----- nvinfo : EIATTR_KPARAM_INFO
	.align		4
.L_355:
        /*0038*/ 	.byte	0x04, 0x17
        /*003a*/ 	.short	(.L_357 - .L_356)
.L_356:
        /*003c*/ 	.word	0x00000000
        /*0040*/ 	.short	0x0008
        /*0042*/ 	.short	0x0040
        /*0044*/ 	.byte	0x00, 0xf0, 0x11, 0x00


	//----- nvinfo : EIATTR_KPARAM_INFO
	.align		4
.L_357:
        /*0048*/ 	.byte	0x04, 0x17
        /*004a*/ 	.short	(.L_359 - .L_358)
.L_358:
        /*004c*/ 	.word	0x00000000
        /*0050*/ 	.short	0x0007
        /*0052*/ 	.short	0x0038
        /*0054*/ 	.byte	0x00, 0xf5, 0x21, 0x00


	//----- nvinfo : EIATTR_KPARAM_INFO
	.align		4
.L_359:
        /*0058*/ 	.byte	0x04, 0x17
        /*005a*/ 	.short	(.L_361 - .L_360)
.L_360:
        /*005c*/ 	.word	0x00000000
        /*0060*/ 	.short	0x0006
        /*0062*/ 	.short	0x0030
        /*0064*/ 	.byte	0x00, 0xf5, 0x21, 0x00


	//----- nvinfo : EIATTR_KPARAM_INFO
	.align		4
.L_361:
        /*0068*/ 	.byte	0x04, 0x17
        /*006a*/ 	.short	(.L_363 - .L_362)
.L_362:
        /*006c*/ 	.word	0x00000000
        /*0070*/ 	.short	0x0005
        /*0072*/ 	.short	0x0028
        /*0074*/ 	.byte	0x00, 0xf5, 0x21, 0x00


	//----- nvinfo : EIATTR_KPARAM_INFO
	.align		4
.L_363:
        /*0078*/ 	.byte	0x04, 0x17
        /*007a*/ 	.short	(.L_365 - .L_364)
.L_364:
        /*007c*/ 	.word	0x00000000
        /*0080*/ 	.short	0x0004
        /*0082*/ 	.short	0x0020
        /*0084*/ 	.byte	0x00, 0xf5, 0x21, 0x00


	//----- nvinfo : EIATTR_KPARAM_INFO
	.align		4
.L_365:
        /*0088*/ 	.byte	0x04, 0x17
        /*008a*/ 	.short	(.L_367 - .L_366)
.L_366:
        /*008c*/ 	.word	0x00000000
        /*0090*/ 	.short	0x0003
        /*0092*/ 	.short	0x0018
        /*0094*/ 	.byte	0x00, 0xf5, 0x21, 0x00


	//----- nvinfo : EIATTR_KPARAM_INFO
	.align		4
.L_367:
        /*0098*/ 	.byte	0x04, 0x17
        /*009a*/ 	.short	(.L_369 - .L_368)
.L_368:
        /*009c*/ 	.word	0x00000000
        /*00a0*/ 	.short	0x0002
        /*00a2*/ 	.short	0x0010
        /*00a4*/ 	.byte	0x00, 0xf5, 0x21, 0x00


	//----- nvinfo : EIATTR_KPARAM_INFO
	.align		4
.L_369:
        /*00a8*/ 	.byte	0x04, 0x17
        /*00aa*/ 	.short	(.L_371 - .L_370)
.L_370:
        /*00ac*/ 	.word	0x00000000
        /*00b0*/ 	.short	0x0001
        /*00b2*/ 	.short	0x0008
        /*00b4*/ 	.byte	0x00, 0xf5, 0x21, 0x00


	//----- nvinfo : EIATTR_KPARAM_INFO
	.align		4
.L_371:
        /*00b8*/ 	.byte	0x04, 0x17
        /*00ba*/ 	.short	(.L_373 - .L_372)
.L_372:
        /*00bc*/ 	.word	0x00000000
        /*00c0*/ 	.short	0x0000
        /*00c2*/ 	.short	0x0000
        /*00c4*/ 	.byte	0x00, 0xf5, 0x21, 0x00


	//----- nvinfo : EIATTR_SPARSE_MMA_MASK
	.align		4
.L_373:
        /*00c8*/ 	.byte	0x03, 0x50
        /*00ca*/ 	.short	0x0000


	//----- nvinfo : EIATTR_MAXREG_COUNT
	.align		4
        /*00cc*/ 	.byte	0x03, 0x1b
        /*00ce*/ 	.short	0x0028


	//----- nvinfo : EIATTR_NUM_BARRIERS
	.align		4
        /*00d0*/ 	.byte	0x02, 0x4c
        /*00d2*/ 	.byte	0x01
	.zero		1


	//----- nvinfo : EIATTR_MERCURY_ISA_VERSION
	.align		4
        /*00d4*/ 	.byte	0x03, 0x5f
        /*00d6*/ 	.short	0x0101


	//----- nvinfo : EIATTR_COOP_GROUP_MASK_REGIDS
	.align		4
        /*00d8*/ 	.byte	0x04, 0x29
        /*00da*/ 	.short	(.L_375 - .L_374)


	//   ....[0]....
.L_374:
        /*00dc*/ 	.word	0xffffffff


	//   ....[1]....
        /*00e0*/ 	.word	0xffffffff


	//   ....[2]....
        /*00e4*/ 	.word	0xffffffff


	//   ....[3]....
        /*00e8*/ 	.word	0xffffffff


	//   ....[4]....
        /*00ec*/ 	.word	0xffffffff


	//   ....[5]....
        /*00f0*/ 	.word	0xffffffff


	//   ....[6]....
        /*00f4*/ 	.word	0xffffffff


	//   ....[7]....
        /*00f8*/ 	.word	0xffffffff


	//   ....[8]....
        /*00fc*/ 	.word	0x05000015


	//   ....[9]....
        /*0100*/ 	.word	0x05000017


	//   ....[10]....
        /*0104*/ 	.word	0x05000016


	//   ....[11]....
        /*0108*/ 	.word	0x05000018


	//   ....[12]....
        /*010c*/ 	.word	0x05000019


	//   ....[13]....
        /*0110*/ 	.word	0x0500001b


	//   ....[14]....
        /*0114*/ 	.word	0x0500001a


	//   ....[15]....
        /*0118*/ 	.word	0x05000010


	//   ....[16]....
        /*011c*/ 	.word	0x05000016


	//   ....[17]....
        /*0120*/ 	.word	0x05000016


	//   ....[18]....
        /*0124*/ 	.word	0x05000016


	//   ....[19]....
        /*0128*/ 	.word	0x05000016


	//   ....[20]....
        /*012c*/ 	.word	0x05000016


	//   ....[21]....
        /*0130*/ 	.word	0x05000016


	//   ....[22]....
        /*0134*/ 	.word	0x05000016


	//   ....[23]....
        /*0138*/ 	.word	0x05000016


	//----- nvinfo : EIATTR_COOP_GROUP_INSTR_OFFSETS
	.align		4
.L_375:
        /*013c*/ 	.byte	0x04, 0x28
        /*013e*/ 	.short	(.L_377 - .L_376)


	//   ....[0]....
.L_376:
        /*0140*/ 	.word	0x00001b70


	//   ....[1]....
        /*0144*/ 	.word	0x00001ba0


	//   ....[2]....
        /*0148*/ 	.word	0x00002590


	//   ....[3]....
        /*014c*/ 	.word	0x000025d0


	//   ....[4]....
        /*0150*/ 	.word	0x00002640


	//   ....[5]....
        /*0154*/ 	.word	0x00002650


	//   ....[6]....
        /*0158*/ 	.word	0x00002690


	//   ....[7]....
        /*015c*/ 	.word	0x000026a0


	//   ....[8]....
        /*0160*/ 	.word	0x00003920


	//   ....[9]....
        /*0164*/ 	.word	0x00003950


	//   ....[10]....
        /*0168*/ 	.word	0x00003980


	//   ....[11]....
        /*016c*/ 	.word	0x000039a0


	//   ....[12]....
        /*0170*/ 	.word	0x000039d0


	//   ....[13]....
        /*0174*/ 	.word	0x000039e0


	//   ....[14]....
        /*0178*/ 	.word	0x00003a10


	//   ....[15]....
        /*017c*/ 	.word	0x00003a20


	//   ....[16]....
        /*0180*/ 	.word	0x00003be0


	//   ....[17]....
        /*0184*/ 	.word	0x00003c70


	//   ....[18]....
        /*0188*/ 	.word	0x00003ce0


	//   ....[19]....
        /*018c*/ 	.word	0x00003d40


	//   ....[20]....
        /*0190*/ 	.word	0x00003db0


	//   ....[21]....
        /*0194*/ 	.word	0x00003e10


	//   ....[22]....
        /*0198*/ 	.word	0x00003e80


	//   ....[23]....
        /*019c*/ 	.word	0x00003ee0


	//----- nvinfo : EIATTR_VRC_CTA_INIT_COUNT
	.align		4
.L_377:
        /*01a0*/ 	.byte	0x02, 0x4a
	.zero		1
	.zero		1


	//----- nvinfo : EIATTR_EXIT_INSTR_OFFSETS
	.align		4
        /*01a4*/ 	.byte	0x04, 0x1c
        /*01a6*/ 	.short	(.L_379 - .L_378)


	//   ....[0]....
.L_378:
        /*01a8*/ 	.word	0x00002df0


	//   ....[1]....
        /*01ac*/ 	.word	0x00003b70


	//----- nvinfo : EIATTR_MAX_THREADS
	.align		4
.L_379:
        /*01b0*/ 	.byte	0x04, 0x05
        /*01b2*/ 	.short	(.L_381 - .L_380)
.L_380:
        /*01b4*/ 	.word	0x000001e0
        /*01b8*/ 	.word	0x00000001
        /*01bc*/ 	.word	0x00000001


	//----- nvinfo : EIATTR_CRS_STACK_SIZE
	.align		4
.L_381:
        /*01c0*/ 	.byte	0x04, 0x1e
        /*01c2*/ 	.short	(.L_383 - .L_382)
.L_382:
        /*01c4*/ 	.word	0x00000000


	//----- nvinfo : EIATTR_CBANK_PARAM_SIZE
	.align		4
.L_383:
        /*01c8*/ 	.byte	0x03, 0x19
        /*01ca*/ 	.short	0x0060


	//----- nvinfo : EIATTR_PARAM_CBANK
	.align		4
        /*01cc*/ 	.byte	0x04, 0x0a
        /*01ce*/ 	.short	(.L_385 - .L_384)
	.align		4
.L_384:
        /*01d0*/ 	.word	index@(.nv.constant0._ZN13group_norm_v218gn_bwd_cuda_kernelI13__nv_bfloat16Li480ELi3ELi32ELi30ELi4096ELb0ELb1ELi32ELi960ELi960ELi4ELb1ELi2ELb1ELb0ELNS_15WgradSyncMethodE3ENS_16CompileConditionILi1000EEEEEvPT_S6_S6_PKS5_S8_S8_S8_PKfflPfPj)
        /*01d4*/ 	.short	0x0380
        /*01d6*/ 	.short	0x0060


	//----- nvinfo : EIATTR_SW_WAR
	.align		4
.L_385:
        /*01d8*/ 	.byte	0x04, 0x36
        /*01da*/ 	.short	(.L_387 - .L_386)
.L_386:
        /*01dc*/ 	.word	0x00000008
.L_387:


//--------------------- .nv.info._ZN13group_norm_v218gn_bwd_cuda_kernelI13__nv_bfloat16Li480ELi3ELi32ELi30ELi4096ELb0ELb1ELi64ELi960ELi960ELi4ELb1ELi5ELb1ELb0ELNS_15WgradSyncMethodE3ENS_16CompileConditionILi1000EEEEEvPT_S6_S6_PKS5_S8_S8_S8_PKfflPfPj --------------------------
	.section	.nv.info._ZN13group_norm_v218gn_bwd_cuda_kernelI13__nv_bfloat16Li480ELi3ELi32ELi30ELi4096ELb0ELb1ELi64ELi960ELi960ELi4ELb1ELi5ELb1ELb0ELNS_15WgradSyncMethodE3ENS_16CompileConditionILi1000EEEEEvPT_S6_S6_PKS5_S8_S8_S8_PKfflPfPj,"",@"SHT_CUDA_INFO"
	.sectionflags	@""
	.align	4


	//----- nvinfo : EIATTR_CUDA_API_VERSION
	.align		4
        /*0000*/ 	.byte	0x04, 0x37
        /*0002*/ 	.short	(.L_389 - .L_388)
.L_388:
        /*0004*/ 	.word	0x00000082


	//----- nvinfo : EIATTR_KPARAM_INFO
	.align		4
.L_389:
        /*0008*/ 	.byte	0x04, 0x17
        /*000a*/ 	.short	(.L_391 - .L_390)
.L_390:
        /*000c*/ 	.word	0x00000000
        /*0010*/ 	.short	0x000b
        /*0012*/ 	.short	0x0058
        /*0014*/ 	.byte	0x00, 0xf5, 0x21, 0x00


	//----- nvinfo : EIATTR_KPARAM_INFO
	.align		4
.L_391:
        /*0018*/ 	.byte	0x04, 0x17
        /*001a*/ 	.short	(.L_393 - .L_392)
.L_392:
        /*001c*/ 	.word	0x00000000
        /*0020*/ 	.short	0x000a
        /*0022*/ 	.short	0x0050
        /*0024*/ 	.byte	0x00, 0xf5, 0x21, 0x00


	//----- nvinfo : EIATTR_KPARAM_INFO
	.align		4
.L_393:
        /*0028*/ 	.byte	0x04, 0x17
        /*002a*/ 	.short	(.L_395 - .L_394)
.L_394:
        /*002c*/ 	.word	0x00000000
        /*0030*/ 	.short	0x0009
        /*0032*/ 	.short	0x0048
        /*0034*/ 	.byte	0x00, 0xf0, 0x21, 0x00


	//----- nvinfo : EIATTR_KPARAM_INFO
	.align		4
.L_395:
        /*0038*/ 	.byte	0x04, 0x17
        /*003a*/ 	.short	(.L_397 - .L_396)
.L_396:
        /*003c*/ 	.word	0x00000000
        /*0040*/ 	.short	0x0008
        /*0042*/ 	.short	0x0040
        /*0044*/ 	.byte	0x00, 0xf0, 0x11, 0x00


	//----- nvinfo : EIATTR_KPARAM_INFO
	.align		4
.L_397:
        /*0048*/ 	.byte	0x04, 0x17
        /*004a*/ 	.short	(.L_399 - .L_398)
.L_398:
        /*004c*/ 	.word	0x00000000
        /*0050*/ 	.short	0x0007
        /*0052*/ 	.short	0x0038
        /*0054*/ 	.byte	0x00, 0xf5, 0x21, 0x00


	//----- nvinfo : EIATTR_KPARAM_INFO
	.align		4
.L_399:
        /*0058*/ 	.byte	0x04, 0x17
        /*005a*/ 	.short	(.L_401 - .L_400)
.L_400:
        /*005c*/ 	.word	0x00000000
        /*0060*/ 	.short	0x0006
        /*0062*/ 	.short	0x0030
        /*0064*/ 	.byte	0x00, 0xf5, 0x21, 0x00


	//----- nvinfo : EIATTR_KPARAM_INFO
	.align		4
.L_401:
        /*0068*/ 	.byte	0x04, 0x17
        /*006a*/ 	.short	(.L_403 - .L_402)
.L_402:
        /*006c*/ 	.word	0x00000000
        /*0070*/ 	.short	0x0005
        /*0072*/ 	.short	0x0028
        /*0074*/ 	.byte	0x00, 0xf5, 0x21, 0x00


	//----- nvinfo : EIATTR_KPARAM_INFO
	.align		4
.L_403:
        /*0078*/ 	.byte	0x04, 0x17
        /*007a*/ 	.short	(.L_405 - .L_404)
.L_404:
        /*007c*/ 	.word	0x00000000
        /*0080*/ 	.short	0x0004
        /*0082*/ 	.short	0x0020
        /*0084*/ 	.byte	0x00, 0xf5, 0x21, 0x00


	//----- nvinfo : EIATTR_KPARAM_INFO
	.align		4
.L_405:
        /*0088*/ 	.byte	0x04, 0x17
        /*008a*/ 	.short	(.L_407 - .L_406)
.L_406:
        /*008c*/ 	.word	0x00000000
        /*0090*/ 	.short	0x0003
        /*0092*/ 	.short	0x0018
        /*0094*/ 	.byte	0x00, 0xf5, 0x21, 0x00


	//----- nvinfo : EIATTR_KPARAM_INFO
	.align		4
.L_407:
        /*0098*/ 	.byte	0x04, 0x17
        /*009a*/ 	.short	(.L_409 - .L_408)
.L_408:
        /*009c*/ 	.word	0x00000000
        /*00a0*/ 	.short	0x0002
        /*00a2*/ 	.short	0x0010
        /*00a4*/ 	.byte	0x00, 0xf5, 0x21, 0x00


	//----- nvinfo : EIATTR_KPARAM_INFO
	.align		4
.L_409:
        /*00a8*/ 	.byte	0x04, 0x17
        /*00aa*/ 	.short	(.L_411 - .L_410)
.L_410:
        /*00ac*/ 	.word	0x00000000
        /*00b0*/ 	.short	0x0001
        /*00b2*/ 	.short	0x0008
        /*00b4*/ 	.byte	0x00, 0xf5, 0x21, 0x00


	//----- nvinfo : EIATTR_KPARAM_INFO
	.align		4
.L_411:
        /*00b8*/ 	.byte	0x04, 0x17
        /*00ba*/ 	.short	(.L_413 - .L_412)
.L_412:
        /*00bc*/ 	.word	0x00000000
        /*00c0*/ 	.short	0x0000
        /*00c2*/ 	.short	0x0000
        /*00c4*/ 	.byte	0x00, 0xf5, 0x21, 0x00


	//----- nvinfo : EIATTR_SPARSE_MMA_MASK
	.align		4
.L_413:
        /*00c8*/ 	.byte	0x03, 0x50
        /*00ca*/ 	.short	0x0000


	//----- nvinfo : EIATTR_MAXREG_COUNT
	.align		4
        /*00cc*/ 	.byte	0x03, 0x1b
        /*00ce*/ 	.short	0x0028


	//----- nvinfo : EIATTR_NUM_BARRIERS
	.align		4
        /*00d0*/ 	.byte	0x02, 0x4c
        /*00d2*/ 	.byte	0x01
	.zero		1


	//----- nvinfo : EIATTR_MERCURY_ISA_VERSION
	.align		4
        /*00d4*/ 	.byte	0x03, 0x5f
        /*00d6*/ 	.short	0x0101


	//----- nvinfo : EIATTR_COOP_GROUP_MASK_REGIDS
	.align		4
        /*00d8*/ 	.byte	0x04, 0x29
        /*00da*/ 	.short	(.L_415 - .L_414)


	//   ....[0]....
.L_414:
        /*00dc*/ 	.word	0xffffffff


	//   ....[1]....
        /*00e0*/ 	.word	0xffffffff


	//   ....[2]....
        /*00e4*/ 	.word	0xffffffff


	//   ....[3]....
        /*00e8*/ 	.word	0xffffffff


	//   ....[4]....
        /*00ec*/ 	.word	0xffffffff


	//   ....[5]....
        /*00f0*/ 	.word	0xffffffff


	//   ....[6]....
        /*00f4*/ 	.word	0xffffffff


	//   ....[7]....
        /*00f8*/ 	.word	0xffffffff


	//   ....[8]....
        /*00fc*/ 	.word	0x05000015


	//   ....[9]....
        /*0100*/ 	.word	0x05000017


	//   ....[10]....
        /*0104*/ 	.word	0x05000016


	//   ....[11]....
        /*0108*/ 	.word	0x0500001c


	//   ....[12]....
        /*010c*/ 	.word	0x0500001b


	//   ....[13]....
        /*0110*/ 	.word	0x0500001d


	//   ....[14]....
        /*0114*/ 	.word	0x0500001e


	//   ....[15]....
        /*0118*/ 	.word	0x05000010


	//   ....[16]....
        /*011c*/ 	.word	0x05000016


	//   ....[17]....
        /*0120*/ 	.word	0x05000016


	//   ....[18]....
        /*0124*/ 	.word	0x05000016


	//   ....[19]....
        /*0128*/ 	.word	0x05000016


	//   ....[20]....
        /*012c*/ 	.word	0x05000016


	//   ....[21]....
        /*0130*/ 	.word	0x05000016


	//   ....[22]....
        /*0134*/ 	.word	0x05000016


	//   ....[23]....
        /*0138*/ 	.word	0x05000016


	//----- nvinfo : EIATTR_COOP_GROUP_INSTR_OFFSETS
	.align		4
.L_415:
        /*013c*/ 	.byte	0x04, 0x28
        /*013e*/ 	.short	(.L_417 - .L_416)


	//   ....[0]....
.L_416:
        /*0140*/ 	.word	0x00001b70


	//   ....[1]....
        /*0144*/ 	.word	0x00001ba0


	//   ....[2]....
        /*0148*/ 	.word	0x00002310


	//   ....[3]....
        /*014c*/ 	.word	0x00002350


	//   ....[4]....
        /*0150*/ 	.word	0x000023b0


	//   ....[5]....
        /*0154*/ 	.word	0x000023c0


	//   ....[6]....
        /*0158*/ 	.word	0x00002400


	//   ....[7]....
        /*015c*/ 	.word	0x00002410


	//   ....[8]....
        /*0160*/ 	.word	0x00003790


	//   ....[9]....
        /*0164*/ 	.word	0x000037c0


	//   ....[10]....
        /*0168*/ 	.word	0x000037f0


	//   ....[11]....
        /*016c*/ 	.word	0x00003810


	//   ....[12]....
        /*0170*/ 	.word	0x00003840


	//   ....[13]....
        /*0174*/ 	.word	0x00003850


	//   ....[14]....
        /*0178*/ 	.word	0x00003880


	//   ....[15]....
        /*017c*/ 	.word	0x00003890


	//   ....[16]....
        /*0180*/ 	.word	0x00003a50


	//   ....[17]....
        /*0184*/ 	.word	0x00003ae0


	//   ....[18]....
        /*0188*/ 	.word	0x00003b50


	//   ....[19]....
        /*018c*/ 	.word	0x00003bb0


	//   ....[20]....
        /*0190*/ 	.word	0x00003c20


	//   ....[21]....
        /*0194*/ 	.word	0x00003c80


	//   ....[22]....
        /*0198*/ 	.word	0x00003cf0


	//   ....[23]....
        /*019c*/ 	.word	0x00003d50


	//----- nvinfo : EIATTR_VRC_CTA_INIT_COUNT
	.align		4
.L_417:
        /*01a0*/ 	.byte	0x02, 0x4a
	.zero		1
	.zero		1


	//----- nvinfo : EIATTR_EXIT_INSTR_OFFSETS
	.align		4
        /*01a4*/ 	.byte	0x04, 0x1c
        /*01a6*/ 	.short	(.L_419 - .L_418)


	//   ....[0]....
.L_418:
        /*01a8*/ 	.word	0x00002b80


	//   ....[1]....
        /*01ac*/ 	.word	0x000039e0


	//----- nvinfo : EIATTR_MAX_THREADS
	.align		4
.L_419:
        /*01b0*/ 	.byte	0x04, 0x05
        /*01b2*/ 	.short	(.L_421 - .L_420)
.L_420:
        /*01b4*/ 	.word	0x000001e0
        /*01b8*/ 	.word	0x00000001
        /*01bc*/ 	.word	0x00000001


	//----- nvinfo : EIATTR_CRS_STACK_SIZE
	.align		4
.L_421:
        /*01c0*/ 	.byte	0x04, 0x1e
        /*01c2*/ 	.short	(.L_423 - .L_422)
.L_422:
        /*01c4*/ 	.word	0x00000000


	//----- nvinfo : EIATTR_CBANK_PARAM_SIZE
	.align		4
.L_423:
        /*01c8*/ 	.byte	0x03, 0x19
        /*01ca*/ 	.short	0x0060


	//----- nvinfo : EIATTR_PARAM_CBANK
	.align		4
        /*01cc*/ 	.byte	0x04, 0x0a
        /*01ce*/ 	.short	(.L_425 - .L_424)
	.align		4
.L_424:
        /*01d0*/ 	.word	index@(.nv.constant0._ZN13group_norm_v218gn_bwd_cuda_kernelI13__nv_bfloat16Li480ELi3ELi32ELi30ELi4096ELb0ELb1ELi64ELi960ELi960ELi4ELb1ELi5ELb1ELb0ELNS_15WgradSyncMethodE3ENS_16CompileConditionILi1000EEEEEvPT_S6_S6_PKS5_S8_S8_S8_PKfflPfPj)
        /*01d4*/ 	.short	0x0380
        /*01d6*/ 	.short	0x0060


	//----- nvinfo : EIATTR_SW_WAR
	.align		4
.L_425:
        /*01d8*/ 	.byte	0x04, 0x36
        /*01da*/ 	.short	(.L_427 - .L_426)
.L_426:
        /*01dc*/ 	.word	0x00000008
.L_427:


//--------------------- .nv.info._ZN13group_norm_v218gn_bwd_cuda_kernelI13__nv_bfloat16Li480ELi3ELi32ELi30ELi4096ELb0ELb1ELi128ELi960ELi960ELi4ELb1ELi10ELb1ELb0ELNS_15WgradSyncMethodE3ENS_16CompileConditionILi1000EEEEEvPT_S6_S6_PKS5_S8_S8_S8_PKfflPfPj --------------------------
	.section	.nv.info._ZN13group_norm_v218gn_bwd_cuda_kernelI13__nv_bfloat16Li480ELi3ELi32ELi30ELi4096ELb0ELb1ELi128ELi960ELi960ELi4ELb1ELi10ELb1ELb0ELNS_15WgradSyncMethodE3ENS_16CompileConditionILi1000EEEEEvPT_S6_S6_PKS5_S8_S8_S8_PKfflPfPj,"",@"SHT_CUDA_INFO"
	.sectionflags	@""
	.align	4


	//----- nvinfo : EIATTR_CUDA_API_VERSION
	.align		4
        /*0000*/ 	.byte	0x04, 0x37
        /*0002*/ 	.short	(.L_429 - .L_428)
.L_428:
        /*0004*/ 	.word	0x00000082


	//----- nvinfo : EIATTR_KPARAM_INFO
	.align		4
.L_429:
        /*0008*/ 	.byte	0x04, 0x17
        /*000a*/ 	.short	(.L_431 - .L_430)
.L_430:
        /*000c*/ 	.word	0x00000000
        /*0010*/ 	.short	0x000b
        /*0012*/ 	.short	0x0058
        /*0014*/ 	.byte	0x00, 0xf5, 0x21, 0x00


	//----- nvinfo : EIATTR_KPARAM_INFO
	.align		4
.L_431:
        /*0018*/ 	.byte	0x04, 0x17
        /*001a*/ 	.short	(.L_433 - .L_432)
.L_432:
        /*001c*/ 	.word	0x00000000
        /*0020*/ 	.short	0x000a
        /*0022*/ 	.short	0x0050
        /*0024*/ 	.byte	0x00, 0xf5, 0x21, 0x00


	//----- nvinfo : EIATTR_KPARAM_INFO
	.align		4
.L_433:
        /*0028*/ 	.byte	0x04, 0x17
        /*002a*/ 	.short	(.L_435 - .L_434)
.L_434:
        /*002c*/ 	.word	0x00000000
        /*0030*/ 	.short	0x0009
        /*0032*/ 	.short	0x0048
        /*0034*/ 	.byte	0x00, 0xf0, 0x21, 0x00


	//----- nvinfo : EIATTR_KPARAM_INFO
	.align		4
.L_435:
        /*0038*/ 	.byte	0x04, 0x17
        /*003a*/ 	.short	(.L_437 - .L_436)
.L_436:
        /*003c*/ 	.word	0x00000000
        /*0040*/ 	.short	0x0008
        /*0042*/ 	.short	0x0040
        /*0044*/ 	.byte	0x00, 0xf0, 0x11, 0x00


	//----- nvinfo : EIATTR_KPARAM_INFO
	.align		4
.L_437:
        /*0048*/ 	.byte	0x04, 0x17
        /*004a*/ 	.short	(.L_439 - .L_438)
.L_438:
        /*004c*/ 	.word	0x00000000
        /*0050*/ 	.short	0x0007
        /*0052*/ 	.short	0x0038
        /*0054*/ 	.byte	0x00, 0xf5, 0x21, 0x00


	//----- nvinfo : EIATTR_KPARAM_INFO
	.align		4
.L_439:
        /*0058*/ 	.byte	0x04, 0x17
        /*005a*/ 	.short	(.L_441 - .L_440)
.L_440:
        /*005c*/ 	.word	0x00000000
        /*0060*/ 	.short	0x0006
        /*0062*/ 	.short	0x0030
        /*0064*/ 	.byte	0x00, 0xf5, 0x21, 0x00


	//----- nvinfo : EIATTR_KPARAM_INFO
	.align		4
.L_441:
        /*0068*/ 	.byte	0x04, 0x17
        /*006a*/ 	.short	(.L_443 - .L_442)
.L_442:
        /*006c*/ 	.word	0x00000000
        /*0070*/ 	.short	0x0005
        /*0072*/ 	.short	0x0028
        /*0074*/ 	.byte	0x00, 0xf5, 0x21, 0x00


	//----- nvinfo : EIATTR_KPARAM_INFO
	.align		4
.L_443:
        /*0078*/ 	.byte	0x04, 0x17
        /*007a*/ 	.short	(.L_445 - .L_444)
.L_444:
        /*007c*/ 	.word	0x00000000
        /*0080*/ 	.short	0x0004
        /*0082*/ 	.short	0x0020
        /*0084*/ 	.byte	0x00, 0xf5, 0x21, 0x00


	//----- nvinfo : EIATTR_KPARAM_INFO
	.align		4
.L_445:
        /*0088*/ 	.byte	0x04, 0x17
        /*008a*/ 	.short	(.L_447 - .L_446)
.L_446:
        /*008c*/ 	.word	0x00000000
        /*0090*/ 	.short	0x0003
        /*0092*/ 	.short	0x0018
        /*0094*/ 	.byte	0x00, 0xf5, 0x21, 0x00


	//----- nvinfo : EIATTR_KPARAM_INFO
	.align		4
.L_447:
        /*0098*/ 	.byte	0x04, 0x17
        /*009a*/ 	.short	(.L_449 - .L_448)
.L_448:
        /*009c*/ 	.word	0x00000000
        /*00a0*/ 	.short	0x0002
        /*00a2*/ 	.short	0x0010
        /*00a4*/ 	.byte	0x00, 0xf5, 0x21, 0x00


	//----- nvinfo : EIATTR_KPARAM_INFO
	.align		4
.L_449:
        /*00a8*/ 	.byte	0x04, 0x17
        /*00aa*/ 	.short	(.L_451 - .L_450)
.L_450:
        /*00ac*/ 	.word	0x00000000
        /*00b0*/ 	.short	0x0001
        /*00b2*/ 	.short	0x0008
        /*00b4*/ 	.byte	0x00, 0xf5, 0x21, 0x00


	//----- nvinfo : EIATTR_KPARAM_INFO
	.align		4
.L_451:
        /*00b8*/ 	.byte	0x04, 0x17
        /*00ba*/ 	.short	(.L_453 - .L_452)
.L_452:
        /*00bc*/ 	.word	0x00000000
        /*00c0*/ 	.short	0x0000
        /*00c2*/ 	.short	0x0000
        /*00c4*/ 	.byte	0x00, 0xf5, 0x21, 0x00


	//----- nvinfo : EIATTR_SPARSE_MMA_MASK
	.align		4
.L_453:
        /*00c8*/ 	.byte	0x03, 0x50
        /*00ca*/ 	.short	0x0000


	//----- nvinfo : EIATTR_MAXREG_COUNT
	.align		4
        /*00cc*/ 	.byte	0x03, 0x1b
        /*00ce*/ 	.short	0x0028


	//----- nvinfo : EIATTR_NUM_BARRIERS
	.align		4
        /*00d0*/ 	.byte	0x02, 0x4c
        /*00d2*/ 	.byte	0x01
	.zero		1


	//----- nvinfo : EIATTR_MERCURY_ISA_VERSION
	.align		4
        /*00d4*/ 	.byte	0x03, 0x5f
        /*00d6*/ 	.short	0x0101


	//----- nvinfo : EIATTR_COOP_GROUP_MASK_REGIDS
	.align		4
        /*00d8*/ 	.byte	0x04, 0x29
        /*00da*/ 	.short	(.L_455 - .L_454)


	//   ....[0]....
.L_454:
        /*00dc*/ 	.word	0xffffffff


	//   ....[1]....
        /*00e0*/ 	.word	0xffffffff


	//   ....[2]....
        /*00e4*/ 	.word	0xffffffff


	//   ....[3]....
        /*00e8*/ 	.word	0xffffffff


	//   ....[4]....
        /*00ec*/ 	.word	0xffffffff


	//   ....[5]....
        /*00f0*/ 	.word	0xffffffff


	//   ....[6]....
        /*00f4*/ 	.word	0xffffffff


	//   ....[7]....
        /*00f8*/ 	.word	0xffffffff


	//   ....[8]....
        /*00fc*/ 	.word	0x05000015


	//   ....[9]....
        /*0100*/ 	.word	0x05000017


	//   ....[10]....
        /*0104*/ 	.word	0x05000016


	//   ....[11]....
        /*0108*/ 	.word	0x0500001c


	//   ....[12]....
        /*010c*/ 	.word	0x0500001b


	//   ....[13]....
        /*0110*/ 	.word	0x0500001d


	//   ....[14]....
        /*0114*/ 	.word	0x0500001e


	//   ....[15]....
        /*0118*/ 	.word	0x05000010


	//   ....[16]....
        /*011c*/ 	.word	0x05000016


	//   ....[17]....
        /*0120*/ 	.word	0x05000016


	//   ....[18]....
        /*0124*/ 	.word	0x05000016


	//   ....[19]....
        /*0128*/ 	.word	0x05000016


	//   ....[20]....
        /*012c*/ 	.word	0x05000016


	//   ....[21]....
        /*0130*/ 	.word	0x05000016


	//   ....[22]....
        /*0134*/ 	.word	0x05000016


	//   ....[23]....
        /*0138*/ 	.word	0x05000016


	//----- nvinfo : EIATTR_COOP_GROUP_INSTR_OFFSETS
	.align		4
.L_455:
        /*013c*/ 	.byte	0x04, 0x28
        /*013e*/ 	.short	(.L_457 - .L_456)


	//   ....[0]....
.L_456:
        /*0140*/ 	.word	0x00001b70


	//   ....[1]....
        /*0144*/ 	.word	0x00001ba0


	//   ....[2]....
        /*0148*/ 	.word	0x000021d0


	//   ....[3]....
        /*014c*/ 	.word	0x00002210


	//   ....[4]....
        /*0150*/ 	.word	0x00002270


	//   ....[5]....
        /*0154*/ 	.word	0x00002280


	//   ....[6]....
        /*0158*/ 	.word	0x000022c0


	//   ....[7]....
        /*015c*/ 	.word	0x000022d0


	//   ....[8]....
        /*0160*/ 	.word	0x00003650


	//   ....[9]....
        /*0164*/ 	.word	0x00003680


	//   ....[10]....
        /*0168*/ 	.word	0x000036b0


	//   ....[11]....
        /*016c*/ 	.word	0x000036d0


	//   ....[12]....
        /*0170*/ 	.word	0x00003700


	//   ....[13]....
        /*0174*/ 	.word	0x00003710


	//   ....[14]....
        /*0178*/ 	.word	0x00003740


	//   ....[15]....
        /*017c*/ 	.word	0x00003750


	//   ....[16]....
        /*0180*/ 	.word	0x00003910


	//   ....[17]....
        /*0184*/ 	.word	0x000039a0


	//   ....[18]....
        /*0188*/ 	.word	0x00003a10


	//   ....[19]....
        /*018c*/ 	.word	0x00003a70


	//   ....[20]....
        /*0190*/ 	.word	0x00003ae0


	//   ....[21]....
        /*0194*/ 	.word	0x00003b40


	//   ....[22]....
        /*0198*/ 	.word	0x00003bb0


	//   ....[23]....
        /*019c*/ 	.word	0x00003c10


	//----- nvinfo : EIATTR_VRC_CTA_INIT_COUNT
	.align		4
.L_457:
        /*01a0*/ 	.byte	0x02, 0x4a
	.zero		1
	.zero		1


	//----- nvinfo : EIATTR_EXIT_INSTR_OFFSETS
	.align		4
        /*01a4*/ 	.byte	0x04, 0x1c
        /*01a6*/ 	.short	(.L_459 - .L_458)


	//   ....[0]....
.L_458:
        /*01a8*/ 	.word	0x00002a40


	//   ....[1]....
        /*01ac*/ 	.word	0x000038a0


	//----- nvinfo : EIATTR_MAX_THREADS
	.align		4
.L_459:
        /*01b0*/ 	.byte	0x04, 0x05
        /*01b2*/ 	.short	(.L_461 - .L_460)
.L_460:
        /*01b4*/ 	.word	0x000001e0
        /*01b8*/ 	.word	0x00000001
        /*01bc*/ 	.word	0x00000001


	//----- nvinfo : EIATTR_CRS_STACK_SIZE
	.align		4
.L_461:
        /*01c0*/ 	.byte	0x04, 0x1e
        /*01c2*/ 	.short	(.L_463 - .L_462)
.L_462:
        /*01c4*/ 	.word	0x00000000


	//----- nvinfo : EIATTR_CBANK_PARAM_SIZE
	.align		4
.L_463:
        /*01c8*/ 	.byte	0x03, 0x19
        /*01ca*/ 	.short	0x0060


	//----- nvinfo : EIATTR_PARAM_CBANK
	.align		4
        /*01cc*/ 	.byte	0x04, 0x0a
        /*01ce*/ 	.short	(.L_465 - .L_464)
	.align		4
.L_464:
        /*01d0*/ 	.word	index@(.nv.constant0._ZN13group_norm_v218gn_bwd_cuda_kernelI13__nv_bfloat16Li480ELi3ELi32ELi30ELi4096ELb0ELb1ELi128ELi960ELi960ELi4ELb1ELi10ELb1ELb0ELNS_15WgradSyncMethodE3ENS_16CompileConditionILi1000EEEEEvPT_S6_S6_PKS5_S8_S8_S8_PKfflPfPj)
        /*01d4*/ 	.short	0x0380
        /*01d6*/ 	.short	0x0060


	//----- nvinfo : EIATTR_SW_WAR
	.align		4
.L_465:
        /*01d8*/ 	.byte	0x04, 0x36
        /*01da*/ 	.short	(.L_467 - .L_466)
.L_466:
        /*01dc*/ 	.word	0x00000008
.L_467:


//--------------------- .nv.info._ZN13group_norm_v218gn_bwd_cuda_kernelI13__nv_bfloat16Li480ELi3ELi32ELi30ELi4096ELb0ELb1ELi256ELi960ELi960ELi4ELb1ELi21ELb1ELb0ELNS_15WgradSyncMethodE3ENS_16CompileConditionILi1000EEEEEvPT_S6_S6_PKS5_S8_S8_S8_PKfflPfPj --------------------------
	.section	.nv.info._ZN13group_norm_v218gn_bwd_cuda_kernelI13__nv_bfloat16Li480ELi3ELi32ELi30ELi4096ELb0ELb1ELi256ELi960ELi960ELi4ELb1ELi21ELb1ELb0ELNS_15WgradSyncMethodE3ENS_16CompileConditionILi1000EEEEEvPT_S6_S6_PKS5_S8_S8_S8_PKfflPfPj,"",@"SHT_CUDA_INFO"
	.sectionflags	@""
	.align	4


	//----- nvinfo : EIATTR_CUDA_API_VERSION
	.align		4
        /*0000*/ 	.byte	0x04, 0x37
        /*0002*/ 	.short	(.L_469 - .L_468)
.L_468:
        /*0004*/ 	.word	0x00000082


	//----- nvinfo : EIATTR_KPARAM_INFO
	.align		4
.L_469:
        /*0008*/ 	.byte	0x04, 0x17
        /*000a*/ 	.short	(.L_471 - .L_470)
.L_470:
        /*000c*/ 	.word	0x00000000
        /*0010*/ 	.short	0x000b
        /*0012*/ 	.short	0x0058
        /*0014*/ 	.byte	0x00, 0xf5, 0x21, 0x00


	//----- nvinfo : EIATTR_KPARAM_INFO
	.align		4
.L_471:
        /*0018*/ 	.byte	0x04, 0x17
        /*001a*/ 	.short	(.L_473 - .L_472)
.L_472:
        /*001c*/ 	.word	0x00000000
        /*0020*/ 	.short	0x000a
        /*0022*/ 	.short	0x0050
        /*0024*/ 	.byte	0x00, 0xf5, 0x21, 0x00


	//----- nvinfo : EIATTR_KPARAM_INFO
	.align		4
.L_473:
        /*0028*/ 	.byte	0x04, 0x17
        /*002a*/ 	.short	(.L_475 - .L_474)
.L_474:
        /*002c*/ 	.word	0x00000000
        /*0030*/ 	.short	0x0009
        /*0032*/ 	.short	0x0048
        /*0034*/ 	.byte	0x00, 0xf0, 0x21, 0x00


	//----- nvinfo : EIATTR_KPARAM_INFO
	.align		4
.L_475:
        /*0038*/ 	.byte	0x04, 0x17
        /*003a*/ 	.short	(.L_477 - .L_476)
.L_476:
        /*003c*/ 	.word	0x00000000
        /*0040*/ 	.short	0x0008
        /*0042*/ 	.short	0x0040
        /*0044*/ 	.byte	0x00, 0xf0, 0x11, 0x00


	//----- nvinfo : EIATTR_KPARAM_INFO
	.align		4
.L_477:
        /*0048*/ 	.byte	0x04, 0x17
        /*004a*/ 	.short	(.L_479 - .L_478)
.L_478:
        /*004c*/ 	.word	0x00000000
        /*0050*/ 	.short	0x0007
        /*0052*/ 	.short	0x0038
        /*0054*/ 	.byte	0x00, 0xf5, 0x21, 0x00


	//----- nvinfo : EIATTR_KPARAM_INFO
	.align		4
.L_479:
        /*0058*/ 	.byte	0x04, 0x17
        /*005a*/ 	.short	(.L_481 - .L_480)
.L_480:
        /*005c*/ 	.word	0x00000000
        /*0060*/ 	.short	0x0006
        /*0062*/ 	.short	0x0030
        /*0064*/ 	.byte	0x00, 0xf5, 0x21, 0x00


	//----- nvinfo : EIATTR_KPARAM_INFO
	.align		4
.L_481:
        /*0068*/ 	.byte	0x04, 0x17
        /*006a*/ 	.short	(.L_483 - .L_482)
.L_482:
        /*006c*/ 	.word	0x00000000
        /*0070*/ 	.short	0x0005
        /*0072*/ 	.short	0x0028
        /*0074*/ 	.byte	0x00, 0xf5, 0x21, 0x00


	//----- nvinfo : EIATTR_KPARAM_INFO
	.align		4
.L_483:
        /*0078*/ 	.byte	0x04, 0x17
        /*007a*/ 	.short	(.L_485 - .L_484)
.L_484:
        /*007c*/ 	.word	0x00000000
        /*0080*/ 	.short	0x0004
        /*0082*/ 	.short	0x0020
        /*0084*/ 	.byte	0x00, 0xf5, 0x21, 0x00


	//----- nvinfo : EIATTR_KPARAM_INFO
	.align		4
.L_485:
        /*0088*/ 	.byte	0x04, 0x17
        /*008a*/ 	.short	(.L_487 - .L_486)
.L_486:
        /*008c*/ 	.word	0x00000000
        /*0090*/ 	.short	0x0003
        /*0092*/ 	.short	0x0018
        /*0094*/ 	.byte	0x00, 0xf5, 0x21, 0x00


	//----- nvinfo : EIATTR_KPARAM_INFO
	.align		4
.L_487:
        /*0098*/ 	.byte	0x04, 0x17
        /*009a*/ 	.short	(.L_489 - .L_488)
.L_488:
        /*009c*/ 	.word	0x00000000
        /*00a0*/ 	.short	0x0002
        /*00a2*/ 	.short	0x0010
        /*00a4*/ 	.byte	0x00, 0xf5, 0x21, 0x00


	//----- nvinfo : EIATTR_KPARAM_INFO
	.align		4
.L_489:
        /*00a8*/ 	.byte	0x04, 0x17
        /*00aa*/ 	.short	(.L_491 - .L_490)
.L_490:
        /*00ac*/ 	.word	0x00000000
        /*00b0*/ 	.short	0x0001
        /*00b2*/ 	.short	0x0008
        /*00b4*/ 	.byte	0x00, 0xf5, 0x21, 0x00


	//----- nvinfo : EIATTR_KPARAM_INFO
	.align		4
.L_491:
        /*00b8*/ 	.byte	0x04, 0x17
        /*00ba*/ 	.short	(.L_493 - .L_492)
.L_492:
        /*00bc*/ 	.word	0x00000000
        /*00c0*/ 	.short	0x0000
        /*00c2*/ 	.short	0x0000
        /*00c4*/ 	.byte	0x00, 0xf5, 0x21, 0x00


	//----- nvinfo : EIATTR_SPARSE_MMA_MASK
	.align		4
.L_493:
        /*00c8*/ 	.byte	0x03, 0x50
        /*00ca*/ 	.short	0x0000


	//----- nvinfo : EIATTR_MAXREG_COUNT
	.align		4
        /*00cc*/ 	.byte	0x03, 0x1b
        /*00ce*/ 	.short	0x0028


	//----- nvinfo : EIATTR_NUM_BARRIERS
	.align		4
        /*00d0*/ 	.byte	0x02, 0x4c
        /*00d2*/ 	.byte	0x01
	.zero		1


	//----- nvinfo : EIATTR_MERCURY_ISA_VERSION
	.align		4
        /*00d4*/ 	.byte	0x03, 0x5f
        /*00d6*/ 	.short	0x0101


	//----- nvinfo : EIATTR_COOP_GROUP_MASK_REGIDS
	.align		4
        /*00d8*/ 	.byte	0x04, 0x29
        /*00da*/ 	.short	(.L_495 - .L_494)


	//   ....[0]....
.L_494:
        /*00dc*/ 	.word	0xffffffff


	//   ....[1]....
        /*00e0*/ 	.word	0xffffffff


	//   ....[2]....
        /*00e4*/ 	.word	0xffffffff


	//   ....[3]....
        /*00e8*/ 	.word	0xffffffff


	//   ....[4]....
        /*00ec*/ 	.word	0xffffffff


	//   ....[5]....
        /*00f0*/ 	.word	0xffffffff


	//   ....[6]....
        /*00f4*/ 	.word	0xffffffff


	//   ....[7]....
        /*00f8*/ 	.word	0xffffffff


	//   ....[8]....
        /*00fc*/ 	.word	0x05000015


	//   ....[9]....
        /*0100*/ 	.word	0x05000017


	//   ....[10]....
        /*0104*/ 	.word	0x05000016


	//   ....[11]....
        /*0108*/ 	.word	0x0500001c


	//   ....[12]....
        /*010c*/ 	.word	0x0500001b


	//   ....[13]....
        /*0110*/ 	.word	0x0500001d


	//   ....[14]....
        /*0114*/ 	.word	0x0500001e


	//   ....[15]....
        /*0118*/ 	.word	0x05000010


	//   ....[16]....
        /*011c*/ 	.word	0x05000016


	//   ....[17]....
        /*0120*/ 	.word	0x05000016


	//   ....[18]....
        /*0124*/ 	.word	0x05000016


	//   ....[19]....
        /*0128*/ 	.word	0x05000016


	//   ....[20]....
        /*012c*/ 	.word	0x05000016


	//   ....[21]....
        /*0130*/ 	.word	0x05000016


	//   ....[22]....
        /*0134*/ 	.word	0x05000016


	//   ....[23]....
        /*0138*/ 	.word	0x05000016


	//----- nvinfo : EIATTR_COOP_GROUP_INSTR_OFFSETS
	.align		4
.L_495:
        /*013c*/ 	.byte	0x04, 0x28
        /*013e*/ 	.short	(.L_497 - .L_496)


	//   ....[0]....
.L_496:
        /*0140*/ 	.word	0x00001b70


	//   ....[1]....
        /*0144*/ 	.word	0x00001ba0


	//   ....[2]....
        /*0148*/ 	.word	0x00002160


	//   ....[3]....
        /*014c*/ 	.word	0x00002170


	//   ....[4]....
        /*0150*/ 	.word	0x000021a0


	//   ....[5]....
        /*0154*/ 	.word	0x000021b0


	//   ....[6]....
        /*0158*/ 	.word	0x000021e0


	//   ....[7]....
        /*015c*/ 	.word	0x000021f0


	//   ....[8]....
        /*0160*/ 	.word	0x00003580


	//   ....[9]....
        /*0164*/ 	.word	0x000035b0


	//   ....[10]....
        /*0168*/ 	.word	0x000035e0


	//   ....[11]....
        /*016c*/ 	.word	0x00003600


	//   ....[12]....
        /*0170*/ 	.word	0x00003630


	//   ....[13]....
        /*0174*/ 	.word	0x00003640


	//   ....[14]....
        /*0178*/ 	.word	0x00003670


	//   ....[15]....
        /*017c*/ 	.word	0x00003680


	//   ....[16]....
        /*0180*/ 	.word	0x00003840


	//   ....[17]....
        /*0184*/ 	.word	0x000038d0


	//   ....[18]....
        /*0188*/ 	.word	0x00003940


	//   ....[19]....
        /*018c*/ 	.word	0x000039a0


	//   ....[20]....
        /*0190*/ 	.word	0x00003a10


	//   ....[21]....
        /*0194*/ 	.word	0x00003a70


	//   ....[22]....
        /*0198*/ 	.word	0x00003ae0


	//   ....[23]....
        /*019c*/ 	.word	0x00003b40


	//----- nvinfo : EIATTR_VRC_CTA_INIT_COUNT
	.align		4
.L_497:
        /*01a0*/ 	.byte	0x02, 0x4a
	.zero		1
	.zero		1


	//----- nvinfo : EIATTR_EXIT_INSTR_OFFSETS
	.align		4
        /*01a4*/ 	.byte	0x04, 0x1c
        /*01a6*/ 	.short	(.L_499 - .L_498)


	//   ....[0]....
.L_498:
        /*01a8*/ 	.word	0x00002970


	//   ....[1]....
        /*01ac*/ 	.word	0x000037d0


	//----- nvinfo : EIATTR_MAX_THREADS
	.align		4
.L_499:
        /*01b0*/ 	.byte	0x04, 0x05
        /*01b2*/ 	.short	(.L_501 - .L_500)
.L_500:
        /*01b4*/ 	.word	0x000001e0
        /*01b8*/ 	.word	0x00000001
        /*01bc*/ 	.word	0x00000001


	//----- nvinfo : EIATTR_CRS_STACK_SIZE
	.align		4
.L_501:
        /*01c0*/ 	.byte	0x04, 0x1e
        /*01c2*/ 	.short	(.L_503 - .L_502)
.L_502:
        /*01c4*/ 	.word	0x00000000


	//----- nvinfo : EIATTR_CBANK_PARAM_SIZE
	.align		4
.L_503:
        /*01c8*/ 	.byte	0x03, 0x19
        /*01ca*/ 	.short	0x0060


	//----- nvinfo : EIATTR_PARAM_CBANK
	.align		4
        /*01cc*/ 	.byte	0x04, 0x0a
        /*01ce*/ 	.short	(.L_505 - .L_504)
	.align		4
.L_504:
        /*01d0*/ 	.word	index@(.nv.constant0._ZN13group_norm_v218gn_bwd_cuda_kernelI13__nv_bfloat16Li480ELi3ELi32ELi30ELi4096ELb0ELb1ELi256ELi960ELi960ELi4ELb1ELi21ELb1ELb0ELNS_15WgradSyncMethodE3ENS_16CompileConditionILi1000EEEEEvPT_S6_S6_PKS5_S8_S8_S8_PKfflPfPj)
        /*01d4*/ 	.short	0x0380
        /*01d6*/ 	.short	0x0060


	//----- nvinfo : EIATTR_SW_WAR
	.align		4
.L_505:
        /*01d8*/ 	.byte	0x04, 0x36
        /*01da*/ 	.short	(.L_507 - .L_506)
.L_506:
        /*01dc*/ 	.word	0x00000008
.L_507:


//--------------------- .nv.info._ZN13group_norm_v218gn_bwd_cuda_kernelI13__nv_bfloat16Li480ELi2ELi32ELi30ELi4096ELb0ELb1ELi16ELi960ELi960ELi4ELb1ELi1ELb0ELb0ELNS_15WgradSyncMethodE3ENS_16CompileConditionILi1000EEEEEvPT_S6_S6_PKS5_S8_S8_S8_PKfflPfPj --------------------------
	.section	.nv.info._ZN13group_norm_v218gn_bwd_cuda_kernelI13__nv_bfloat16Li480ELi2ELi32ELi30ELi4096ELb0ELb1ELi16ELi960ELi960ELi4ELb1ELi1ELb0ELb0ELNS_15WgradSyncMethodE3ENS_16CompileConditionILi1000EEEEEvPT_S6_S6_PKS5_S8_S8_S8_PKfflPfPj,"",@"SHT_CUDA_INFO"
	.sectionflags	@""
	.align	4


	//----- nvinfo : EIATTR_CUDA_API_VERSION
	.align		4
        /*0000*/ 	.byte	0x04, 0x37
        /*0002*/ 	.short	(.L_509 - .L_508)
.L_508:
        /*0004*/ 	.word	0x00000082


	//----- nvinfo : EIATTR_KPARAM_INFO
	.align		4
.L_509:
        /*0008*/ 	.byte	0x04, 0x17
        /*000a*/ 	.short	(.L_511 - .L_510)
.L_510:
        /*000c*/ 	.word	0x00000000
        /*0010*/ 	.short	0x000b
        /*0012*/ 	.short	0x0058
        /*0014*/ 	.byte	0x00, 0xf5, 0x21, 0x00


	//----- nvinfo : EIATTR_KPARAM_INFO
	.align		4
.L_511:
        /*0018*/ 	.byte	0x04, 0x17
        /*001a*/ 	.short	(.L_513 - .L_512)
.L_512:
        /*001c*/ 	.word	0x00000000
        /*0020*/ 	.short	0x000a
        /*0022*/ 	.short	0x0050
        /*0024*/ 	.byte	0x00, 0xf5, 0x21, 0x00


	//----- nvinfo : EIATTR_KPARAM_INFO
	.align		4
.L_513:
        /*0028*/ 	.byte	0x04, 0x17
        /*002a*/ 	.short	(.L_515 - .L_514)
.L_514:
        /*002c*/ 	.word	0x00000000
        /*0030*/ 	.short	0x0009
        /*0032*/ 	.short	0x0048
        /*0034*/ 	.byte	0x00, 0xf0, 0x21, 0x00


	//----- nvinfo : EIATTR_KPARAM_INFO
	.align		4
.L_515:
        /*0038*/ 	.byte	0x04, 0x17
        /*003a*/ 	.short	(.L_517 - .L_516)
.L_516:
        /*003c*/ 	.word	0x00000000
        /*0040*/ 	.short	0x0008
        /*0042*/ 	.short	0x0040
        /*0044*/ 	.byte	0x00, 0xf0, 0x11, 0x00


	//----- nvinfo : EIATTR_KPARAM_INFO
	.align		4
.L_517:
        /*0048*/ 	.byte	0x04, 0x17
        /*004a*/ 	.short	(.L_519 - .L_518)
.L_518:
        /*004c*/ 	.word	0x00000000
        /*0050*/ 	.short	0x0007
        /*0052*/ 	.short	0x0038
        /*0054*/ 	.byte	0x00, 0xf5, 0x21, 0x00


	//----- nvinfo : EIATTR_KPARAM_INFO
	.align		4
.L_519:
        /*0058*/ 	.byte	0x04, 0x17
        /*005a*/ 	.short	(.L_521 - .L_520)
.L_520:
        /*005c*/ 	.word	0x00000000
        /*0060*/ 	.short	0x0006
        /*0062*/ 	.short	0x0030
        /*0064*/ 	.byte	0x00, 0xf5, 0x21, 0x00


	//----- nvinfo : EIATTR_KPARAM_INFO
	.align		4
.L_521:
        /*0068*/ 	.byte	0x04, 0x17
        /*006a*/ 	.short	(.L_523 - .L_522)
.L_522:
        /*006c*/ 	.word	0x00000000
        /*0070*/ 	.short	0x0005
        /*0072*/ 	.short	0x0028
        /*0074*/ 	.byte	0x00, 0xf5, 0x21, 0x00


	//----- nvinfo : EIATTR_KPARAM_INFO
	.align		4
.L_523:
        /*0078*/ 	.byte	0x04, 0x17
        /*007a*/ 	.short	(.L_525 - .L_524)
.L_524:
        /*007c*/ 	.word	0x00000000
        /*0080*/ 	.short	0x0004
        /*0082*/ 	.short	0x0020
        /*0084*/ 	.byte	0x00, 0xf5, 0x21, 0x00


	//----- nvinfo : EIATTR_KPARAM_INFO
	.align		4
.L_525:
        /*0088*/ 	.byte	0x04, 0x17
        /*008a*/ 	.short	(.L_527 - .L_526)
.L_526:
        /*008c*/ 	.word	0x00000000
        /*0090*/ 	.short	0x0003
        /*0092*/ 	.short	0x0018
        /*0094*/ 	.byte	0x00, 0xf5, 0x21, 0x00


	//----- nvinfo : EIATTR_KPARAM_INFO
	.align		4
.L_527:
        /*0098*/ 	.byte	0x04, 0x17
        /*009a*/ 	.short	(.L_529 - .L_528)
.L_528:
        /*009c*/ 	.word	0x00000000
        /*00a0*/ 	.short	0x0002
        /*00a2*/ 	.short	0x0010
        /*00a4*/ 	.byte	0x00, 0xf5, 0x21, 0x00


	//----- nvinfo : EIATTR_KPARAM_INFO
	.align		4
.L_529:
        /*00a8*/ 	.byte	0x04, 0x17
        /*00aa*/ 	.short	(.L_531 - .L_530)
.L_530:
        /*00ac*/ 	.word	0x00000000
        /*00b0*/ 	.short	0x0001
        /*00b2*/ 	.short	0x0008
        /*00b4*/ 	.byte	0x00, 0xf5, 0x21, 0x00


	//----- nvinfo : EIATTR_KPARAM_INFO
	.align		4
.L_531:
        /*00b8*/ 	.byte	0x04, 0x17
        /*00ba*/ 	.short	(.L_533 - .L_532)
.L_532:
        /*00bc*/ 	.word	0x00000000
        /*00c0*/ 	.short	0x0000
        /*00c2*/ 	.short	0x0000
        /*00c4*/ 	.byte	0x00, 0xf5, 0x21, 0x00


	//----- nvinfo : EIATTR_SPARSE_MMA_MASK
	.align		4
.L_533:
        /*00c8*/ 	.byte	0x03, 0x50
        /*00ca*/ 	.short	0x0000


	//----- nvinfo : EIATTR_MAXREG_COUNT
	.align		4
        /*00cc*/ 	.byte	0x03, 0x1b
        /*00ce*/ 	.short	0x0040


	//----- nvinfo : EIATTR_NUM_BARRIERS
	.align		4
        /*00d0*/ 	.byte	0x02, 0x4c
        /*00d2*/ 	.byte	0x01
	.zero		1


	//----- nvinfo : EIATTR_ANNOTATIONS
	.align		4
        /*00d4*/ 	.byte	0x04, 0x55
        /*00d6*/ 	.short	(.L_535 - .L_534)


	//   ....[0]....
.L_534:
        /* <DEDUP_REMOVED lines=63> */


	//----- nvinfo : EIATTR_MERCURY_ISA_VERSION
	.align		4
.L_535:
        /*04b8*/ 	.byte	0x03, 0x5f
        /*04ba*/ 	.short	0x0101


	//----- nvinfo : EIATTR_COOP_GROUP_MASK_REGIDS
	.align		4
        /*04bc*/ 	.byte	0x04, 0x29
        /*04be*/ 	.short	(.L_537 - .L_536)


	//   ....[0]....
.L_536:
        /*04c0*/ 	.word	0xffffffff


	//   ....[1]....
        /*04c4*/ 	.word	0xffffffff


	//   ....[2]....
        /*04c8*/ 	.word	0xffffffff


	//   ....[3]....
        /*04cc*/ 	.word	0xffffffff


	//   ....[4]....
        /*04d0*/ 	.word	0xffffffff


	//   ....[5]....
        /*04d4*/ 	.word	0xffffffff


	//   ....[6]....
        /*04d8*/ 	.word	0xffffffff


	//   ....[7]....
        /*04dc*/ 	.word	0xffffffff


	//   ....[8]....
        /*04e0*/ 	.word	0x05000019


	//   ....[9]....
        /*04e4*/ 	.word	0x05000018


	//   ....[10]....
        /*04e8*/ 	.word	0x0500001a


	//   ....[11]....
        /*04ec*/ 	.word	0x0500001b


	//   ....[12]....
        /*04f0*/ 	.word	0x0500001d


	//   ....[13]....
        /*04f4*/ 	.word	0x0500001c


	//   ....[14]....
        /*04f8*/ 	.word	0x0500001e


	//   ....[15]....
        /*04fc*/ 	.word	0x05000013


	//   ....[16]....
        /*0500*/ 	.word	0x0500001a


	//   ....[17]....
        /*0504*/ 	.word	0x0500001a


	//   ....[18]....
        /*0508*/ 	.word	0x0500001a


	//   ....[19]....
        /*050c*/ 	.word	0x0500001a


	//   ....[20]....
        /*0510*/ 	.word	0x0500001a


	//   ....[21]....
        /*0514*/ 	.word	0x0500001a


	//   ....[22]....
        /*0518*/ 	.word	0x0500001a


	//   ....[23]....
        /*051c*/ 	.word	0x0500001a


	//----- nvinfo : EIATTR_COOP_GROUP_INSTR_OFFSETS
	.align		4
.L_537:
        /*0520*/ 	.byte	0x04, 0x28
        /*0522*/ 	.short	(.L_539 - .L_538)


	//   ....[0]....
.L_538:
        /*0524*/ 	.word	0x00002dc0


	//   ....[1]....
        /*0528*/ 	.word	0x00002df0


	//   ....[2]....
        /*052c*/ 	.word	0x00004070


	//   ....[3]....
        /*0530*/ 	.word	0x00004080


	//   ....[4]....
        /*0534*/ 	.word	0x00004120


	//   ....[5]....
        /*0538*/ 	.word	0x000041b0


	//   ....[6]....
        /*053c*/ 	.word	0x000041f0


	//   ....[7]....
        /*0540*/ 	.word	0x00004220


	//   ....[8]....
        /*0544*/ 	.word	0x000058f0


	//   ....[9]....
        /*0548*/ 	.word	0x00005920


	//   ....[10]....
        /*054c*/ 	.word	0x00005970


	//   ....[11]....
        /*0550*/ 	.word	0x00005990


	//   ....[12]....
        /*0554*/ 	.word	0x000059c0


	//   ....[13]....
        /*0558*/ 	.word	0x000059d0


	//   ....[14]....
        /*055c*/ 	.word	0x00005a00


	//   ....[15]....
        /*0560*/ 	.word	0x00005a10


	//   ....[16]....
        /*0564*/ 	.word	0x00005be0


	//   ....[17]....
        /*0568*/ 	.word	0x00005c70


	//   ....[18]....
        /*056c*/ 	.word	0x00005ce0


	//   ....[19]....
        /*0570*/ 	.word	0x00005d40


	//   ....[20]....
        /*0574*/ 	.word	0x00005db0


	//   ....[21]....
        /*0578*/ 	.word	0x00005e10


	//   ....[22]....
        /*057c*/ 	.word	0x00005e80


	//   ....[23]....
        /*0580*/ 	.word	0x00005ee0


	//----- nvinfo : EIATTR_VRC_CTA_INIT_COUNT
	.align		4
.L_539:
        /*0584*/ 	.byte	0x02, 0x4a
	.zero		1
	.zero		1


	//----- nvinfo : EIATTR_EXIT_INSTR_OFFSETS
	.align		4
        /*0588*/ 	.byte	0x04, 0x1c
        /*058a*/ 	.short	(.L_541 - .L_540)


	//   ....[0]....
.L_540:
        /*058c*/ 	.word	0x00004e50


	//   ....[1]....
        /*0590*/ 	.word	0x00005b70


	//----- nvinfo : EIATTR_MAX_THREADS
	.align		4
.L_541:
        /*0594*/ 	.byte	0x04, 0x05
        /*0596*/ 	.short	(.L_543 - .L_542)
.L_542:
        /*0598*/ 	.word	0x000001e0
        /*059c*/ 	.word	0x00000001
        /*05a0*/ 	.word	0x00000001


	//----- nvinfo : EIATTR_CRS_STACK_SIZE
	.align		4
.L_543:
        /*05a4*/ 	.byte	0x04, 0x1e
        /*05a6*/ 	.short	(.L_545 - .L_544)
.L_544:
        /*05a8*/ 	.word	0x00000000


	//----- nvinfo : EIATTR_CBANK_PARAM_SIZE
	.align		4
.L_545:
        /*05ac*/ 	.byte	0x03, 0x19
        /*05ae*/ 	.short	0x0060


	//----- nvinfo : EIATTR_PARAM_CBANK
	.align		4
        /*05b0*/ 	.byte	0x04, 0x0a
        /*05b2*/ 	.short	(.L_547 - .L_546)
	.align		4
.L_546:
        /*05b4*/ 	.word	index@(.nv.constant0._ZN13group_norm_v218gn_bwd_cuda_kernelI13__nv_bfloat16Li480ELi2ELi32ELi30ELi4096ELb0ELb1ELi16ELi960ELi960ELi4ELb1ELi1ELb0ELb0ELNS_15WgradSyncMethodE3ENS_16CompileConditionILi1000EEEEEvPT_S6_S6_PKS5_S8_S8_S8_PKfflPfPj)
        /*05b8*/ 	.short	0x0380
        /*05ba*/ 	.short	0x0060


	//----- nvinfo : EIATTR_SW_WAR
	.align		4
.L_547:
        /*05bc*/ 	.byte	0x04, 0x36
        /*05be*/ 	.short	(.L_549 - .L_548)
.L_548:
        /*05c0*/ 	.word	0x00000008
.L_549:


//--------------------- .nv.info._ZN13group_norm_v218gn_bwd_cuda_kernelI13__nv_bfloat16Li480ELi3ELi16ELi60ELi4096ELb1ELb1ELi16ELi960ELi960ELi4ELb1ELi1ELb1ELb0ELNS_15WgradSyncMethodE3ENS_16CompileConditionILi1000EEEEEvPT_S6_S6_PKS5_S8_S8_S8_PKfflPfPj --------------------------
	.section	.nv.info._ZN13group_norm_v218gn_bwd_cuda_kernelI13__nv_bfloat16Li480ELi3ELi16ELi60ELi4096ELb1ELb1ELi16ELi960ELi960ELi4ELb1ELi1ELb1ELb0ELNS_15WgradSyncMethodE3ENS_16CompileConditionILi1000EEEEEvPT_S6_S6_PKS5_S8_S8_S8_PKfflPfPj,"",@"SHT_CUDA_INFO"
	.sectionflags	@""
	.align	4


	//----- nvinfo : EIATTR_CUDA_API_VERSION
	.align		4
        /*0000*/ 	.byte	0x04, 0x37
        /*0002*/ 	.short	(.L_551 - .L_550)
.L_550:
        /*0004*/ 	.word	0x00000082


	//----- nvinfo : EIATTR_KPARAM_INFO
	.align		4
.L_551:
        /*0008*/ 	.byte	0x04, 0x17
        /*000a*/ 	.short	(.L_553 - .L_552)
.L_552:
        /*000c*/ 	.word	0x00000000
        /*0010*/ 	.short	0x000b
        /*0012*/ 	.short	0x0058
        /*0014*/ 	.byte	0x00, 0xf5, 0x21, 0x00


	//----- nvinfo : EIATTR_KPARAM_INFO
	.align		4
.L_553:
        /*0018*/ 	.byte	0x04, 0x17
        /*001a*/ 	.short	(.L_555 - .L_554)
.L_554:
        /*001c*/ 	.word	0x00000000
        /*0020*/ 	.short	0x000a
        /*0022*/ 	.short	0x0050
        /*0024*/ 	.byte	0x00, 0xf5, 0x21, 0x00


	//----- nvinfo : EIATTR_KPARAM_INFO
	.align		4
.L_555:
        /*0028*/ 	.byte	0x04, 0x17
        /*002a*/ 	.short	(.L_557 - .L_556)
.L_556:
        /*002c*/ 	.word	0x00000000
        /*0030*/ 	.short	0x0009
        /*0032*/ 	.short	0x0048
        /*0034*/ 	.byte	0x00, 0xf0, 0x21, 0x00


	//----- nvinfo : EIATTR_KPARAM_INFO
	.align		4
.L_557:
        /*0038*/ 	.byte	0x04, 0x17
        /*003a*/ 	.short	(.L_559 - .L_558)
.L_558:
        /*003c*/ 	.word	0x00000000
        /*0040*/ 	.short	0x0008
        /*0042*/ 	.short	0x0040
        /*0044*/ 	.byte	0x00, 0xf0, 0x11, 0x00


	//----- nvinfo : EIATTR_KPARAM_INFO
	.align		4
.L_559:
        /*0048*/ 	.byte	0x04, 0x17
        /*004a*/ 	.short	(.L_561 - .L_560)
.L_560:
        /*004c*/ 	.word	0x00000000
        /*0050*/ 	.short	0x0007
        /*0052*/ 	.short	0x0038
        /*0054*/ 	.byte	0x00, 0xf5, 0x21, 0x00


	//----- nvinfo : EIATTR_KPARAM_INFO
	.align		4
.L_561:
        /*0058*/ 	.byte	0x04, 0x17
        /*005a*/ 	.short	(.L_563 - .L_562)
.L_562:
        /*005c*/ 	.word	0x00000000
        /*0060*/ 	.short	0x0006
        /*0062*/ 	.short	0x0030
        /*0064*/ 	.byte	0x00, 0xf5, 0x21, 0x00


	//----- nvinfo : EIATTR_KPARAM_INFO
	.align		4
.L_563:
        /*0068*/ 	.byte	0x04, 0x17
        /*006a*/ 	.short	(.L_565 - .L_564)
.L_564:
        /*006c*/ 	.word	0x00000000
        /*0070*/ 	.short	0x0005
        /*0072*/ 	.short	0x0028
        /*0074*/ 	.byte	0x00, 0xf5, 0x21, 0x00


	//----- nvinfo : EIATTR_KPARAM_INFO
	.align		4
.L_565:
        /*0078*/ 	.byte	0x04, 0x17
        /*007a*/ 	.short	(.L_567 - .L_566)
.L_566:
        /*007c*/ 	.word	0x00000000
        /*0080*/ 	.short	0x0004
        /*0082*/ 	.short	0x0020
        /*0084*/ 	.byte	0x00, 0xf5, 0x21, 0x00


	//----- nvinfo : EIATTR_KPARAM_INFO
	.align		4
.L_567:
        /*0088*/ 	.byte	0x04, 0x17
        /*008a*/ 	.short	(.L_569 - .L_568)
.L_568:
        /*008c*/ 	.word	0x00000000
        /*0090*/ 	.short	0x0003
        /*0092*/ 	.short	0x0018
        /*0094*/ 	.byte	0x00, 0xf5, 0x21, 0x00


	//----- nvinfo : EIATTR_KPARAM_INFO
	.align		4
.L_569:
        /*0098*/ 	.byte	0x04, 0x17
        /*009a*/ 	.short	(.L_571 - .L_570)
.L_570:
        /*009c*/ 	.word	0x00000000
        /*00a0*/ 	.short	0x0002
        /*00a2*/ 	.short	0x0010
        /*00a4*/ 	.byte	0x00, 0xf5, 0x21, 0x00


	//----- nvinfo : EIATTR_KPARAM_INFO
	.align		4
.L_571:
        /*00a8*/ 	.byte	0x04, 0x17
        /*00aa*/ 	.short	(.L_573 - .L_572)
.L_572:
        /*00ac*/ 	.word	0x00000000
        /*00b0*/ 	.short	0x0001
        /*00b2*/ 	.short	0x0008
        /*00b4*/ 	.byte	0x00, 0xf5, 0x21, 0x00


	//----- nvinfo : EIATTR_KPARAM_INFO
	.align		4
.L_573:
        /*00b8*/ 	.byte	0x04, 0x17
        /*00ba*/ 	.short	(.L_575 - .L_574)
.L_574:
        /*00bc*/ 	.word	0x00000000
        /*00c0*/ 	.short	0x0000
        /*00c2*/ 	.short	0x0000
        /*00c4*/ 	.byte	0x00, 0xf5, 0x21, 0x00


	//----- nvinfo : EIATTR_SPARSE_MMA_MASK
	.align		4
.L_575:
        /*00c8*/ 	.byte	0x03, 0x50
        /*00ca*/ 	.short	0x0000


	//----- nvinfo : EIATTR_MAXREG_COUNT
	.align		4
        /*00cc*/ 	.byte	0x03, 0x1b
        /*00ce*/ 	.short	0x0028


	//----- nvinfo : EIATTR_NUM_BARRIERS
	.align		4
        /*00d0*/ 	.byte	0x02, 0x4c
        /*00d2*/ 	.byte	0x01
	.zero		1


	//----- nvinfo : EIATTR_ANNOTATIONS
	.align		4
        /*00d4*/ 	.byte	0x04, 0x55
        /*00d6*/ 	.short	(.L_577 - .L_576)


	//   ....[0]....
.L_576:
        /*00d8*/ 	.word	0x00000001
        /*00dc*/ 	.byte	0xb0, 0x04, 0x00, 0x00, 0x01, 0x00, 0x00, 0x00, 0xc0, 0x04, 0x00, 0x00, 0x01, 0x00, 0x00, 0x00
        /*00ec*/ 	.byte	0xb0, 0x0d, 0x00, 0x00, 0x01, 0x00, 0x00, 0x00, 0xc0, 0x1f, 0x00, 0x00


	//----- nvinfo : EIATTR_MERCURY_ISA_VERSION
	.align		4
.L_577:
        /*00f8*/ 	.byte	0x03, 0x5f
        /*00fa*/ 	.short	0x0101


	//----- nvinfo : EIATTR_COOP_GROUP_MASK_REGIDS
	.align		4
        /*00fc*/ 	.byte	0x04, 0x29
        /*00fe*/ 	.short	(.L_579 - .L_578)


	//   ....[0]....
.L_578:
        /*0100*/ 	.word	0xffffffff


	//   ....[1]....
        /*0104*/ 	.word	0xffffffff


	//   ....[2]....
        /*0108*/ 	.word	0xffffffff


	//   ....[3]....
        /*010c*/ 	.word	0xffffffff


	//   ....[4]....
        /*0110*/ 	.word	0xffffffff


	//   ....[5]....
        /*0114*/ 	.word	0xffffffff


	//   ....[6]....
        /*0118*/ 	.word	0xffffffff


	//   ....[7]....
        /*011c*/ 	.word	0xffffffff


	//   ....[8]....
        /*0120*/ 	.word	0xffffffff


	//   ....[9]....
        /*0124*/ 	.word	0xffffffff


	//   ....[10]....
        /*0128*/ 	.word	0x0500000e


	//   ....[11]....
        /*012c*/ 	.word	0x0500000d


	//   ....[12]....
        /*0130*/ 	.word	0x0500000f


	//   ....[13]....
        /*0134*/ 	.word	0x05000010


	//   ....[14]....
        /*0138*/ 	.word	0x0500001c


	//   ....[15]....
        /*013c*/ 	.word	0x05000011


	//   ....[16]....
        /*0140*/ 	.word	0x0500001b


	//   ....[17]....
        /*0144*/ 	.word	0x05000008


	//   ....[18]....
        /*0148*/ 	.word	0x0500000f


	//   ....[19]....
        /*014c*/ 	.word	0x0500000f


	//   ....[20]....
        /*0150*/ 	.word	0x0500000f


	//   ....[21]....
        /*0154*/ 	.word	0x0500000f


	//   ....[22]....
        /*0158*/ 	.word	0x0500000f


	//   ....[23]....
        /*015c*/ 	.word	0x0500000f


	//   ....[24]....
        /*0160*/ 	.word	0x0500000f


	//   ....[25]....
        /*0164*/ 	.word	0x0500000f


	//----- nvinfo : EIATTR_COOP_GROUP_INSTR_OFFSETS
	.align		4
.L_579:
        /*0168*/ 	.byte	0x04, 0x28
        /*016a*/ 	.short	(.L_581 - .L_580)


	//   ....[0]....
.L_580:
        /*016c*/ 	.word	0x00001570


	//   ....[1]....
        /*0170*/ 	.word	0x000015a0


	//   ....[2]....
        /*0174*/ 	.word	0x00002000


	//   ....[3]....
        /*0178*/ 	.word	0x00002020


	//   ....[4]....
        /*017c*/ 	.word	0x00002070


	//   ....[5]....
        /*0180*/ 	.word	0x00002080


	//   ....[6]....
        /*0184*/ 	.word	0x000020c0


	//   ....[7]....
        /*0188*/ 	.word	0x000020f0


	//   ....[8]....
        /*018c*/ 	.word	0x00002120


	//   ....[9]....
        /*0190*/ 	.word	0x00002130


	//   ....[10]....
        /*0194*/ 	.word	0x000032d0


	//   ....[11]....
        /*0198*/ 	.word	0x00003300


	//   ....[12]....
        /*019c*/ 	.word	0x00003340


	//   ....[13]....
        /*01a0*/ 	.word	0x00003360


	//   ....[14]....
        /*01a4*/ 	.word	0x00003390


	//   ....[15]....
        /*01a8*/ 	.word	0x000033a0


	//   ....[16]....
        /*01ac*/ 	.word	0x000033d0


	//   ....[17]....
        /*01b0*/ 	.word	0x000033e0


	//   ....[18]....
        /*01b4*/ 	.word	0x000035a0


	//   ....[19]....
        /*01b8*/ 	.word	0x00003630


	//   ....[20]....
        /*01bc*/ 	.word	0x000036a0


	//   ....[21]....
        /*01c0*/ 	.word	0x00003700


	//   ....[22]....
        /*01c4*/ 	.word	0x00003770


	//   ....[23]....
        /*01c8*/ 	.word	0x000037d0


	//   ....[24]....
        /*01cc*/ 	.word	0x00003840


	//   ....[25]....
        /*01d0*/ 	.word	0x000038a0


	//----- nvinfo : EIATTR_VRC_CTA_INIT_COUNT
	.align		4
.L_581:
        /*01d4*/ 	.byte	0x02, 0x4a
	.zero		1
	.zero		1


	//----- nvinfo : EIATTR_EXIT_INSTR_OFFSETS
	.align		4
        /*01d8*/ 	.byte	0x04, 0x1c
        /*01da*/ 	.short	(.L_583 - .L_582)


	//   ....[0]....
.L_582:
        /*01dc*/ 	.word	0x000027c0


	//   ....[1]....
        /*01e0*/ 	.word	0x00003530


	//----- nvinfo : EIATTR_MAX_THREADS
	.align		4
.L_583:
        /*01e4*/ 	.byte	0x04, 0x05
        /*01e6*/ 	.short	(.L_585 - .L_584)
.L_584:
        /*01e8*/ 	.word	0x000001e0
        /*01ec*/ 	.word	0x00000001
        /*01f0*/ 	.word	0x00000001


	//----- nvinfo : EIATTR_CRS_STACK_SIZE
	.align		4
.L_585:
        /*01f4*/ 	.byte	0x04, 0x1e
        /*01f6*/ 	.short	(.L_587 - .L_586)
.L_586:
        /*01f8*/ 	.word	0x00000000


	//----- nvinfo : EIATTR_CBANK_PARAM_SIZE
	.align		4
.L_587:
        /*01fc*/ 	.byte	0x03, 0x19
        /*01fe*/ 	.short	0x0060


	//----- nvinfo : EIATTR_PARAM_CBANK
	.align		4
        /*0200*/ 	.byte	0x04, 0x0a
        /*0202*/ 	.short	(.L_589 - .L_588)
	.align		4
.L_588:
        /*0204*/ 	.word	index@(.nv.constant0._ZN13group_norm_v218gn_bwd_cuda_kernelI13__nv_bfloat16Li480ELi3ELi16ELi60ELi4096ELb1ELb1ELi16ELi960ELi960ELi4ELb1ELi1ELb1ELb0ELNS_15WgradSyncMethodE3ENS_16CompileConditionILi1000EEEEEvPT_S6_S6_PKS5_S8_S8_S8_PKfflPfPj)
        /*0208*/ 	.short	0x0380
        /*020a*/ 	.short	0x0060


	//----- nvinfo : EIATTR_SW_WAR
	.align		4
.L_589:
        /*020c*/ 	.byte	0x04, 0x36
        /*020e*/ 	.short	(.L_591 - .L_590)
.L_590:
        /*0210*/ 	.word	0x00000008
.L_591:


//--------------------- .nv.info._ZN13group_norm_v218gn_bwd_cuda_kernelI13__nv_bfloat16Li480ELi1ELi16ELi60ELi4096ELb1ELb1ELi32ELi960ELi960ELi4ELb1ELi1ELb0ELb0ELNS_15WgradSyncMethodE3ENS_16CompileConditionILi1000EEEEEvPT_S6_S6_PKS5_S8_S8_S8_PKfflPfPj --------------------------
	.section	.nv.info._ZN13group_norm_v218gn_bwd_cuda_kernelI13__nv_bfloat16Li480ELi1ELi16ELi60ELi4096ELb1ELb1ELi32ELi960ELi960ELi4ELb1ELi1ELb0ELb0ELNS_15WgradSyncMethodE3ENS_16CompileConditionILi1000EEEEEvPT_S6_S6_PKS5_S8_S8_S8_PKfflPfPj,"",@"SHT_CUDA_INFO"
	.sectionflags	@""
	.align	4


	//----- nvinfo : EIATTR_CUDA_API_VERSION
	.align		4
        /*0000*/ 	.byte	0x04, 0x37
        /*0002*/ 	.short	(.L_593 - .L_592)
.L_592:
        /*0004*/ 	.word	0x00000082


	//----- nvinfo : EIATTR_KPARAM_INFO
	.align		4
.L_593:
        /*0008*/ 	.byte	0x04, 0x17
        /*000a*/ 	.short	(.L_595 - .L_594)
.L_594:
        /*000c*/ 	.word	0x00000000
        /*0010*/ 	.short	0x000b
        /*0012*/ 	.short	0x0058
        /*0014*/ 	.byte	0x00, 0xf5, 0x21, 0x00


	//----- nvinfo : EIATTR_KPARAM_INFO
	.align		4
.L_595:
        /*0018*/ 	.byte	0x04, 0x17
        /*001a*/ 	.short	(.L_597 - .L_596)
.L_596:
        /*001c*/ 	.word	0x00000000
        /*0020*/ 	.short	0x000a
        /*0022*/ 	.short	0x0050
        /*0024*/ 	.byte	0x00, 0xf5, 0x21, 0x00


	//----- nvinfo : EIATTR_KPARAM_INFO
	.align		4
.L_597:
        /*0028*/ 	.byte	0x04, 0x17
        /*002a*/ 	.short	(.L_599 - .L_598)
.L_598:
        /*002c*/ 	.word	0x00000000
        /*0030*/ 	.short	0x0009
        /*0032*/ 	.short	0x0048
        /*0034*/ 	.byte	0x00, 0xf0, 0x21, 0x00


	//----- nvinfo : EIATTR_KPARAM_INFO
	.align		4
.L_599:
        /*0038*/ 	.byte	0x04, 0x17
        /*003a*/ 	.short	(.L_601 - .L_600)
.L_600:
        /*003c*/ 	.word	0x00000000
        /*0040*/ 	.short	0x0008
        /*0042*/ 	.short	0x0040
        /*0044*/ 	.byte	0x00, 0xf0, 0x11, 0x00


	//----- nvinfo : EIATTR_KPARAM_INFO
	.align		4
.L_601:
        /*0048*/ 	.byte	0x04, 0x17
        /*004a*/ 	.short	(.L_603 - .L_602)
.L_602:
        /*004c*/ 	.word	0x00000000
        /*0050*/ 	.short	0x0007
        /*0052*/ 	.short	0x0038
        /*0054*/ 	.byte	0x00, 0xf5, 0x21, 0x00


	//----- nvinfo : EIATTR_KPARAM_INFO
	.align		4
.L_603:
        /*0058*/ 	.byte	0x04, 0x17
        /*005a*/ 	.short	(.L_605 - .L_604)
.L_604:
        /*005c*/ 	.word	0x00000000
        /*0060*/ 	.short	0x0006
        /*0062*/ 	.short	0x0030
        /*0064*/ 	.byte	0x00, 0xf5, 0x21, 0x00


	//----- nvinfo : EIATTR_KPARAM_INFO
	.align		4
.L_605:
        /*0068*/ 	.byte	0x04, 0x17
        /*006a*/ 	.short	(.L_607 - .L_606)
.L_606:
        /*006c*/ 	.word	0x00000000
        /*0070*/ 	.short	0x0005
        /*0072*/ 	.short	0x0028
        /*0074*/ 	.byte	0x00, 0xf5, 0x21, 0x00


	//----- nvinfo : EIATTR_KPARAM_INFO
	.align		4
.L_607:
        /*0078*/ 	.byte	0x04, 0x17
        /*007a*/ 	.short	(.L_609 - .L_608)
.L_608:
        /*007c*/ 	.word	0x00000000
        /*0080*/ 	.short	0x0004
        /*0082*/ 	.short	0x0020
        /*0084*/ 	.byte	0x00, 0xf5, 0x21, 0x00


	//----- nvinfo : EIATTR_KPARAM_INFO
	.align		4
.L_609:
        /*0088*/ 	.byte	0x04, 0x17
        /*008a*/ 	.short	(.L_611 - .L_610)
.L_610:
        /*008c*/ 	.word	0x00000000
        /*0090*/ 	.short	0x0003
        /*0092*/ 	.short	0x0018
        /*0094*/ 	.byte	0x00, 0xf5, 0x21, 0x00


	//----- nvinfo : EIATTR_KPARAM_INFO
	.align		4
.L_611:
        /*0098*/ 	.byte	0x04, 0x17
        /*009a*/ 	.short	(.L_613 - .L_612)
.L_612:
        /*009c*/ 	.word	0x00000000
        /*00a0*/ 	.short	0x0002
        /*00a2*/ 	.short	0x0010
        /*00a4*/ 	.byte	0x00, 0xf5, 0x21, 0x00


	//----- nvinfo : EIATTR_KPARAM_INFO
	.align		4
.L_613:
        /*00a8*/ 	.byte	0x04, 0x17
        /*00aa*/ 	.short	(.L_615 - .L_614)
.L_614:
        /*00ac*/ 	.word	0x00000000
        /*00b0*/ 	.short	0x0001
        /*00b2*/ 	.short	0x0008
        /*00b4*/ 	.byte	0x00, 0xf5, 0x21, 0x00


	//----- nvinfo : EIATTR_KPARAM_INFO
	.align		4
.L_615:
        /*00b8*/ 	.byte	0x04, 0x17
        /*00ba*/ 	.short	(.L_617 - .L_616)
.L_616:
        /*00bc*/ 	.word	0x00000000
        /*00c0*/ 	.short	0x0000
        /*00c2*/ 	.short	0x0000
        /*00c4*/ 	.byte	0x00, 0xf5, 0x21, 0x00


	//----- nvinfo : EIATTR_SPARSE_MMA_MASK
	.align		4
.L_617:
        /*00c8*/ 	.byte	0x03, 0x50
        /*00ca*/ 	.short	0x0000


	//----- nvinfo : EIATTR_MAXREG_COUNT
	.align		4
        /*00cc*/ 	.byte	0x03, 0x1b
        /*00ce*/ 	.short	0x0080


	//----- nvinfo : EIATTR_NUM_BARRIERS
	.align		4
        /*00d0*/ 	.byte	0x02, 0x4c
        /*00d2*/ 	.byte	0x01
	.zero		1


	//----- nvinfo : EIATTR_ANNOTATIONS
	.align		4
        /*00d4*/ 	.byte	0x04, 0x55
        /*00d6*/ 	.short	(.L_619 - .L_618)


	//   ....[0]....
.L_618:
        /* <DEDUP_REMOVED lines=85> */


	//----- nvinfo : EIATTR_MERCURY_ISA_VERSION
	.align		4
.L_619:
        /*0610*/ 	.byte	0x03, 0x5f
        /*0612*/ 	.short	0x0101


	//----- nvinfo : EIATTR_COOP_GROUP_MASK_REGIDS
	.align		4
        /*0614*/ 	.byte	0x04, 0x29
        /*0616*/ 	.short	(.L_621 - .L_620)


	//   ....[0]....
.L_620:
        /*0618*/ 	.word	0xffffffff


	//   ....[1]....
        /*061c*/ 	.word	0xffffffff


	//   ....[2]....
        /*0620*/ 	.word	0xffffffff


	//   ....[3]....
        /*0624*/ 	.word	0xffffffff


	//   ....[4]....
        /*0628*/ 	.word	0xffffffff


	//   ....[5]....
        /*062c*/ 	.word	0xffffffff


	//   ....[6]....
        /*0630*/ 	.word	0xffffffff


	//   ....[7]....
        /*0634*/ 	.word	0xffffffff


	//   ....[8]....
        /*0638*/ 	.word	0xffffffff


	//   ....[9]....
        /*063c*/ 	.word	0xffffffff


	//   ....[10]....
        /*0640*/ 	.word	0x05000019


	//   ....[11]....
        /*0644*/ 	.word	0x05000018


	//   ....[12]....
        /*0648*/ 	.word	0x0500001a


	//   ....[13]....
        /*064c*/ 	.word	0x0500001b


	//   ....[14]....
        /*0650*/ 	.word	0x0500001d


	//   ....[15]....
        /*0654*/ 	.word	0x0500001c


	//   ....[16]....
        /*0658*/ 	.word	0x0500001e


	//   ....[17]....
        /*065c*/ 	.word	0x0500000b


	//   ....[18]....
        /*0660*/ 	.word	0x0500001a


	//   ....[19]....
        /*0664*/ 	.word	0x0500001a


	//   ....[20]....
        /*0668*/ 	.word	0x0500001a


	//   ....[21]....
        /*066c*/ 	.word	0x0500001a


	//   ....[22]....
        /*0670*/ 	.word	0x0500001a


	//   ....[23]....
        /*0674*/ 	.word	0x0500001a


	//   ....[24]....
        /*0678*/ 	.word	0x0500001a


	//   ....[25]....
        /*067c*/ 	.word	0x0500001a


	//----- nvinfo : EIATTR_COOP_GROUP_INSTR_OFFSETS
	.align		4
.L_621:
        /*0680*/ 	.byte	0x04, 0x28
        /*0682*/ 	.short	(.L_623 - .L_622)


	//   ....[0]....
.L_622:
        /*0684*/ 	.word	0x000064c0


	//   ....[1]....
        /*0688*/ 	.word	0x000064f0


	//   ....[2]....
        /*068c*/ 	.word	0x00006cb0


	//   ....[3]....
        /*0690*/ 	.word	0x00006cc0


	//   ....[4]....
        /*0694*/ 	.word	0x00006e30


	//   ....[5]....
        /*0698*/ 	.word	0x00006e80


	//   ....[6]....
        /*069c*/ 	.word	0x00006ea0


	//   ....[7]....
        /*06a0*/ 	.word	0x00006ec0


	//   ....[8]....
        /*06a4*/ 	.word	0x00006ee0


	//   ....[9]....
        /*06a8*/ 	.word	0x00006f00


	//   ....[10]....
        /*06ac*/ 	.word	0x00008c00


	//   ....[11]....
        /*06b0*/ 	.word	0x00008c30


	//   ....[12]....
        /*06b4*/ 	.word	0x00008c80


	//   ....[13]....
        /*06b8*/ 	.word	0x00008ca0


	//   ....[14]....
        /*06bc*/ 	.word	0x00008cd0


	//   ....[15]....
        /*06c0*/ 	.word	0x00008ce0


	//   ....[16]....
        /*06c4*/ 	.word	0x00008d10


	//   ....[17]....
        /*06c8*/ 	.word	0x00008d20


	//   ....[18]....
        /*06cc*/ 	.word	0x00008ef0


	//   ....[19]....
        /*06d0*/ 	.word	0x00008f80


	//   ....[20]....
        /*06d4*/ 	.word	0x00008ff0


	//   ....[21]....
        /*06d8*/ 	.word	0x00009050


	//   ....[22]....
        /*06dc*/ 	.word	0x000090c0


	//   ....[23]....
        /*06e0*/ 	.word	0x00009120


	//   ....[24]....
        /*06e4*/ 	.word	0x00009190


	//   ....[25]....
        /*06e8*/ 	.word	0x000091f0


	//----- nvinfo : EIATTR_VRC_CTA_INIT_COUNT
	.align		4
.L_623:
        /*06ec*/ 	.byte	0x02, 0x4a
	.zero		1
	.zero		1


	//----- nvinfo : EIATTR_EXIT_INSTR_OFFSETS
	.align		4
        /*06f0*/ 	.byte	0x04, 0x1c
        /*06f2*/ 	.short	(.L_625 - .L_624)


	//   ....[0]....
.L_624:
        /*06f4*/ 	.word	0x00008160


	//   ....[1]....
        /*06f8*/ 	.word	0x00008e80


	//----- nvinfo : EIATTR_MAX_THREADS
	.align		4
.L_625:
        /*06fc*/ 	.byte	0x04, 0x05
        /*06fe*/ 	.short	(.L_627 - .L_626)
.L_626:
        /*0700*/ 	.word	0x000001e0
        /*0704*/ 	.word	0x00000001
        /*0708*/ 	.word	0x00000001


	//----- nvinfo : EIATTR_CRS_STACK_SIZE
	.align		4
.L_627:
        /*070c*/ 	.byte	0x04, 0x1e
        /*070e*/ 	.short	(.L_629 - .L_628)
.L_628:
        /*0710*/ 	.word	0x00000000


	//----- nvinfo : EIATTR_CBANK_PARAM_SIZE
	.align		4
.L_629:
        /*0714*/ 	.byte	0x03, 0x19
        /*0716*/ 	.short	0x0060


	//----- nvinfo : EIATTR_PARAM_CBANK
	.align		4
        /*0718*/ 	.byte	0x04, 0x0a
        /*071a*/ 	.short	(.L_631 - .L_630)
	.align		4
.L_630:
        /*071c*/ 	.word	index@(.nv.constant0._ZN13group_norm_v218gn_bwd_cuda_kernelI13__nv_bfloat16Li480ELi1ELi16ELi60ELi4096ELb1ELb1ELi32ELi960ELi960ELi4ELb1ELi1ELb0ELb0ELNS_15WgradSyncMethodE3ENS_16CompileConditionILi1000EEEEEvPT_S6_S6_PKS5_S8_S8_S8_PKfflPfPj)
        /*0720*/ 	.short	0x0380
        /*0722*/ 	.short	0x0060


	//----- nvinfo : EIATTR_SW_WAR
	.align		4
.L_631:
        /*0724*/ 	.byte	0x04, 0x36
        /*0726*/ 	.short	(.L_633 - .L_632)
.L_632:
        /*0728*/ 	.word	0x00000008
.L_633:


//--------------------- .nv.info._ZN13group_norm_v218gn_bwd_cuda_kernelI13__nv_bfloat16Li480ELi3ELi16ELi60ELi4096ELb1ELb1ELi32ELi960ELi960ELi4ELb1ELi2ELb1ELb0ELNS_15WgradSyncMethodE3ENS_16CompileConditionILi1000EEEEEvPT_S6_S6_PKS5_S8_S8_S8_PKfflPfPj --------------------------
	.section	.nv.info._ZN13group_norm_v218gn_bwd_cuda_kernelI13__nv_bfloat16Li480ELi3ELi16ELi60ELi4096ELb1ELb1ELi32ELi960ELi960ELi4ELb1ELi2ELb1ELb0ELNS_15WgradSyncMethodE3ENS_16CompileConditionILi1000EEEEEvPT_S6_S6_PKS5_S8_S8_S8_PKfflPfPj,"",@"SHT_CUDA_INFO"
	.sectionflags	@""
	.align	4


	//----- nvinfo : EIATTR_CUDA_API_VERSION
	.align		4
        /*0000*/ 	.byte	0x04, 0x37
        /*0002*/ 	.short	(.L_635 - .L_634)
.L_634:
        /*0004*/ 	.word	0x00000082


	//----- nvinfo : EIATTR_KPARAM_INFO
	.align		4
.L_635:
        /*0008*/ 	.byte	0x04, 0x17
        /*000a*/ 	.short	(.L_637 - .L_636)
.L_636:
        /*000c*/ 	.word	0x00000000
        /*0010*/ 	.short	0x000b
        /*0012*/ 	.short	0x0058
        /*0014*/ 	.byte	0x00, 0xf5, 0x21, 0x00


	//----- nvinfo : EIATTR_KPARAM_INFO
	.align		4
.L_637:
        /*0018*/ 	.byte	0x04, 0x17
        /*001a*/ 	.short	(.L_639 - .L_638)
.L_638:
        /*001c*/ 	.word	0x00000000
        /*0020*/ 	.short	0x000a
        /*0022*/ 	.short	0x0050
        /*0024*/ 	.byte	0x00, 0xf5, 0x21, 0x00


	//----- nvinfo : EIATTR_KPARAM_INFO
	.align		4
.L_639:
        /*0028*/ 	.byte	0x04, 0x17
        /*002a*/ 	.short	(.L_641 - .L_640)
.L_640:
        /*002c*/ 	.word	0x00000000
        /*0030*/ 	.short	0x0009
        /*0032*/ 	.short	0x0048
        /*0034*/ 	.byte	0x00, 0xf0, 0x21, 0x00


	//----- nvinfo : EIATTR_KPARAM_INFO
	.align		4
.L_641:
        /*0038*/ 	.byte	0x04, 0x17
        /*003a*/ 	.short	(.L_643 - .L_642)
.L_642:
        /*003c*/ 	.word	0x00000000
        /*0040*/ 	.short	0x0008
        /*0042*/ 	.short	0x0040
        /*0044*/ 	.byte	0x00, 0xf0, 0x11, 0x00


	//----- nvinfo : EIATTR_KPARAM_INFO
	.align		4
.L_643:
        /*0048*/ 	.byte	0x04, 0x17
        /*004a*/ 	.short	(.L_645 - .L_644)
.L_644:
        /*004c*/ 	.word	0x00000000
        /*0050*/ 	.short	0x0007
        /*0052*/ 	.short	0x0038
        /*0054*/ 	.byte	0x00, 0xf5, 0x21, 0x00


	//----- nvinfo : EIATTR_KPARAM_INFO
	.align		4
.L_645:
        /*0058*/ 	.byte	0x04, 0x17
        /*005a*/ 	.short	(.L_647 - .L_646)
.L_646:
        /*005c*/ 	.word	0x00000000
        /*0060*/ 	.short	0x0006
        /*0062*/ 	.short	0x0030
        /*0064*/ 	.byte	0x00, 0xf5, 0x21, 0x00


	//----- nvinfo : EIATTR_KPARAM_INFO
	.align		4
.L_647:
        /*0068*/ 	.byte	0x04, 0x17
        /*006a*/ 	.short	(.L_649 - .L_648)
.L_648:
        /*006c*/ 	.word	0x00000000
        /*0070*/ 	.short	0x0005
        /*0072*/ 	.short	0x0028
        /*0074*/ 	.byte	0x00, 0xf5, 0x21, 0x00


	//----- nvinfo : EIATTR_KPARAM_INFO
	.align		4
.L_649:
        /*0078*/ 	.byte	0x04, 0x17
        /*007a*/ 	.short	(.L_651 - .L_650)
.L_650:
        /*007c*/ 	.word	0x00000000
        /*0080*/ 	.short	0x0004
        /*0082*/ 	.short	0x0020
        /*0084*/ 	.byte	0x00, 0xf5, 0x21, 0x00


	//----- nvinfo : EIATTR_KPARAM_INFO
	.align		4
.L_651:
        /*0088*/ 	.byte	0x04, 0x17
        /*008a*/ 	.short	(.L_653 - .L_652)
.L_652:
        /*008c*/ 	.word	0x00000000
        /*0090*/ 	.short	0x0003
        /*0092*/ 	.short	0x0018
        /*0094*/ 	.byte	0x00, 0xf5, 0x21, 0x00


	//----- nvinfo : EIATTR_KPARAM_INFO
	.align		4
.L_653:
        /*0098*/ 	.byte	0x04, 0x17
        /*009a*/ 	.short	(.L_655 - .L_654)
.L_654:
        /*009c*/ 	.word	0x00000000
        /*00a0*/ 	.short	0x0002
        /*00a2*/ 	.short	0x0010
        /*00a4*/ 	.byte	0x00, 0xf5, 0x21, 0x00


	//----- nvinfo : EIATTR_KPARAM_INFO
	.align		4
.L_655:
        /*00a8*/ 	.byte	0x04, 0x17
        /*00aa*/ 	.short	(.L_657 - .L_656)
.L_656:
        /*00ac*/ 	.word	0x00000000
        /*00b0*/ 	.short	0x0001
        /*00b2*/ 	.short	0x0008
        /*00b4*/ 	.byte	0x00, 0xf5, 0x21, 0x00


	//----- nvinfo : EIATTR_KPARAM_INFO
	.align		4
.L_657:
        /*00b8*/ 	.byte	0x04, 0x17
        /*00ba*/ 	.short	(.L_659 - .L_658)
.L_658:
        /*00bc*/ 	.word	0x00000000
        /*00c0*/ 	.short	0x0000
        /*00c2*/ 	.short	0x0000
        /*00c4*/ 	.byte	0x00, 0xf5, 0x21, 0x00


	//----- nvinfo : EIATTR_SPARSE_MMA_MASK
	.align		4
.L_659:
        /*00c8*/ 	.byte	0x03, 0x50
        /*00ca*/ 	.short	0x0000


	//----- nvinfo : EIATTR_MAXREG_COUNT
	.align		4
        /*00cc*/ 	.byte	0x03, 0x1b
        /*00ce*/ 	.short	0x0028


	//----- nvinfo : EIATTR_NUM_BARRIERS
	.align		4
        /*00d0*/ 	.byte	0x02, 0x4c
        /*00d2*/ 	.byte	0x01
	.zero		1


	//----- nvinfo : EIATTR_ANNOTATIONS
	.align		4
        /*00d4*/ 	.byte	0x04, 0x55
        /*00d6*/ 	.short	(.L_661 - .L_660)


	//   ....[0]....
.L_660:
        /*00d8*/ 	.word	0x00000001
        /*00dc*/ 	.byte	0xb0, 0x04, 0x00, 0x00, 0x01, 0x00, 0x00, 0x00, 0xa0, 0x0d, 0x00, 0x00, 0x01, 0x00, 0x00, 0x00
        /*00ec*/ 	.byte	0x00, 0x1a, 0x00, 0x00, 0x01, 0x00, 0x00, 0x00, 0x80, 0x1c, 0x00, 0x00


	//----- nvinfo : EIATTR_MERCURY_ISA_VERSION
	.align		4
.L_661:
        /*00f8*/ 	.byte	0x03, 0x5f
        /*00fa*/ 	.short	0x0101


	//----- nvinfo : EIATTR_COOP_GROUP_MASK_REGIDS
	.align		4
        /*00fc*/ 	.byte	0x04, 0x29
        /*00fe*/ 	.short	(.L_663 - .L_662)


	//   ....[0]....
.L_662:
        /*0100*/ 	.word	0xffffffff


	//   ....[1]....
        /*0104*/ 	.word	0xffffffff


	//   ....[2]....
        /*0108*/ 	.word	0xffffffff


	//   ....[3]....
        /*010c*/ 	.word	0xffffffff


	//   ....[4]....
        /*0110*/ 	.word	0xffffffff


	//   ....[5]....
        /*0114*/ 	.word	0xffffffff


	//   ....[6]....
        /*0118*/ 	.word	0xffffffff


	//   ....[7]....
        /*011c*/ 	.word	0xffffffff


	//   ....[8]....
        /*0120*/ 	.word	0xffffffff


	//   ....[9]....
        /*0124*/ 	.word	0xffffffff


	//   ....[10]....
        /*0128*/ 	.word	0x0500000d


	//   ....[11]....
        /*012c*/ 	.word	0x0500000f


	//   ....[12]....
        /*0130*/ 	.word	0x0500000e


	//   ....[13]....
        /*0134*/ 	.word	0x05000010


	//   ....[14]....
        /*0138*/ 	.word	0x05000011


	//   ....[15]....
        /*013c*/ 	.word	0x0500001b


	//   ....[16]....
        /*0140*/ 	.word	0x0500001a


	//   ....[17]....
        /*0144*/ 	.word	0x05000008


	//   ....[18]....
        /*0148*/ 	.word	0x0500000e


	//   ....[19]....
        /*014c*/ 	.word	0x0500000e


	//   ....[20]....
        /*0150*/ 	.word	0x0500000e


	//   ....[21]....
        /*0154*/ 	.word	0x0500000e


	//   ....[22]....
        /*0158*/ 	.word	0x0500000e


	//   ....[23]....
        /*015c*/ 	.word	0x0500000e


	//   ....[24]....
        /*0160*/ 	.word	0x0500000e


	//   ....[25]....
        /*0164*/ 	.word	0x0500000e


	//----- nvinfo : EIATTR_COOP_GROUP_INSTR_OFFSETS
	.align		4
.L_663:
        /*0168*/ 	.byte	0x04, 0x28
        /*016a*/ 	.short	(.L_665 - .L_664)


	//   ....[0]....
.L_664:
        /*016c*/ 	.word	0x00001560


	//   ....[1]....
        /*0170*/ 	.word	0x00001590


	//   ....[2]....
        /*0174*/ 	.word	0x00001d30


	//   ....[3]....
        /*0178*/ 	.word	0x00001d70


	//   ....[4]....
        /*017c*/ 	.word	0x00001de0


	//   ....[5]....
        /*0180*/ 	.word	0x00001df0


	//   ....[6]....
        /*0184*/ 	.word	0x00001e20


	//   ....[7]....
        /*0188*/ 	.word	0x00001e30


	//   ....[8]....
        /*018c*/ 	.word	0x00001e70


	//   ....[9]....
        /*0190*/ 	.word	0x00001e80


	//   ....[10]....
        /*0194*/ 	.word	0x00003010


	//   ....[11]....
        /*0198*/ 	.word	0x00003040


	//   ....[12]....
        /*019c*/ 	.word	0x00003080


	//   ....[13]....
        /*01a0*/ 	.word	0x000030a0


	//   ....[14]....
        /*01a4*/ 	.word	0x000030d0


	//   ....[15]....
        /*01a8*/ 	.word	0x000030e0


	//   ....[16]....
        /*01ac*/ 	.word	0x00003110


	//   ....[17]....
        /*01b0*/ 	.word	0x00003120


	//   ....[18]....
        /*01b4*/ 	.word	0x000032e0


	//   ....[19]....
        /*01b8*/ 	.word	0x00003370


	//   ....[20]....
        /*01bc*/ 	.word	0x000033e0


	//   ....[21]....
        /*01c0*/ 	.word	0x00003440


	//   ....[22]....
        /*01c4*/ 	.word	0x000034b0


	//   ....[23]....
        /*01c8*/ 	.word	0x00003510


	//   ....[24]....
        /*01cc*/ 	.word	0x00003580


	//   ....[25]....
        /*01d0*/ 	.word	0x000035e0


	//----- nvinfo : EIATTR_VRC_CTA_INIT_COUNT
	.align		4
.L_665:
        /*01d4*/ 	.byte	0x02, 0x4a
	.zero		1
	.zero		1


	//----- nvinfo : EIATTR_EXIT_INSTR_OFFSETS
	.align		4
        /*01d8*/ 	.byte	0x04, 0x1c
        /*01da*/ 	.short	(.L_667 - .L_666)


	//   ....[0]....
.L_666:
        /*01dc*/ 	.word	0x00002510


	//   ....[1]....
        /*01e0*/ 	.word	0x00003270


	//----- nvinfo : EIATTR_MAX_THREADS
	.align		4
.L_667:
        /*01e4*/ 	.byte	0x04, 0x05
        /*01e6*/ 	.short	(.L_669 - .L_668)
.L_668:
        /*01e8*/ 	.word	0x000001e0
        /*01ec*/ 	.word	0x00000001
        /*01f0*/ 	.word	0x00000001


	//----- nvinfo : EIATTR_CRS_STACK_SIZE
	.align		4
.L_669:
        /*01f4*/ 	.byte	0x04, 0x1e
        /*01f6*/ 	.short	(.L_671 - .L_670)
.L_670:
        /*01f8*/ 	.word	0x00000000


	//----- nvinfo : EIATTR_CBANK_PARAM_SIZE
	.align		4
.L_671:
        /*01fc*/ 	.byte	0x03, 0x19
        /*01fe*/ 	.short	0x0060


	//----- nvinfo : EIATTR_PARAM_CBANK
	.align		4
        /*0200*/ 	.byte	0x04, 0x0a
        /*0202*/ 	.short	(.L_673 - .L_672)
	.align		4
.L_672:
        /*0204*/ 	.word	index@(.nv.constant0._ZN13group_norm_v218gn_bwd_cuda_kernelI13__nv_bfloat16Li480ELi3ELi16ELi60ELi4096ELb1ELb1ELi32ELi960ELi960ELi4ELb1ELi2ELb1ELb0ELNS_15WgradSyncMethodE3ENS_16CompileConditionILi1000EEEEEvPT_S6_S6_PKS5_S8_S8_S8_PKfflPfPj)
        /*0208*/ 	.short	0x0380
        /*020a*/ 	.short	0x0060


	//----- nvinfo : EIATTR_SW_WAR
	.align		4
.L_673:
        /*020c*/ 	.byte	0x04, 0x36
        /*020e*/ 	.short	(.L_675 - .L_674)
.L_674:
        /*0210*/ 	.word	0x00000008
.L_675:


//--------------------- .nv.info._ZN13group_norm_v218gn_bwd_cuda_kernelI13__nv_bfloat16Li480ELi3ELi16ELi60ELi4096ELb1ELb1ELi64ELi960ELi960ELi4ELb1ELi5ELb1ELb0ELNS_15WgradSyncMethodE3ENS_16CompileConditionILi1000EEEEEvPT_S6_S6_PKS5_S8_S8_S8_PKfflPfPj --------------------------
	.section	.nv.info._ZN13group_norm_v218gn_bwd_cuda_kernelI13__nv_bfloat16Li480ELi3ELi16ELi60ELi4096ELb1ELb1ELi64ELi960ELi960ELi4ELb1ELi5ELb1ELb0ELNS_15WgradSyncMethodE3ENS_16CompileConditionILi1000EEEEEvPT_S6_S6_PKS5_S8_S8_S8_PKfflPfPj,"",@"SHT_CUDA_INFO"
	.sectionflags	@""
	.align	4


	//----- nvinfo : EIATTR_CUDA_API_VERSION
	.align		4
        /*0000*/ 	.byte	0x04, 0x37
        /*0002*/ 	.short	(.L_677 - .L_676)
.L_676:
        /*0004*/ 	.word	0x00000082


	//----- nvinfo : EIATTR_KPARAM_INFO
	.align		4
.L_677:
        /*0008*/ 	.byte	0x04, 0x17
        /*000a*/ 	.short	(.L_679 - .L_678)
.L_678:
        /*000c*/ 	.word	0x00000000
        /*0010*/ 	.short	0x000b
        /*0012*/ 	.short	0x0058
        /*0014*/ 	.byte	0x00, 0xf5, 0x21, 0x00


	//----- nvinfo : EIATTR_KPARAM_INFO
	.align		4
.L_679:
        /*0018*/ 	.byte	0x04, 0x17
        /*001a*/ 	.short	(.L_681 - .L_680)
.L_680:
        /*001c*/ 	.word	0x00000000
        /*0020*/ 	.short	0x000a
        /*0022*/ 	.short	0x0050
        /*0024*/ 	.byte	0x00, 0xf5, 0x21, 0x00


	//----- nvinfo : EIATTR_KPARAM_INFO
	.align		4
.L_681:
        /*0028*/ 	.byte	0x04, 0x17
        /*002a*/ 	.short	(.L_683 - .L_682)
.L_682:
        /*002c*/ 	.word	0x00000000
        /*0030*/ 	.short	0x0009
        /*0032*/ 	.short	0x0048
        /*0034*/ 	.byte	0x00, 0xf0, 0x21, 0x00


	//----- nvinfo : EIATTR_KPARAM_INFO
	.align		4
.L_683:
        /*0038*/ 	.byte	0x04, 0x17
        /*003a*/ 	.short	(.L_685 - .L_684)
.L_684:
        /*003c*/ 	.word	0x00000000
        /*0040*/ 	.short	0x0008
        /*0042*/ 	.short	0x0040
        /*0044*/ 	.byte	0x00, 0xf0, 0x11, 0x00


	//----- nvinfo : EIATTR_KPARAM_INFO
	.align		4
.L_685:
        /*0048*/ 	.byte	0x04, 0x17
        /*004a*/ 	.short	(.L_687 - .L_686)
.L_686:
        /*004c*/ 	.word	0x00000000
        /*0050*/ 	.short	0x0007
        /*0052*/ 	.short	0x0038
        /*0054*/ 	.byte	0x00, 0xf5, 0x21, 0x00


	//----- nvinfo : EIATTR_KPARAM_INFO
	.align		4
.L_687:
        /*0058*/ 	.byte	0x04, 0x17
        /*005a*/ 	.short	(.L_689 - .L_688)
.L_688:
        /*005c*/ 	.word	0x00000000
        /*0060*/ 	.short	0x0006
        /*0062*/ 	.short	0x0030
        /*0064*/ 	.byte	0x00, 0xf5, 0x21, 0x00


	//----- nvinfo : EIATTR_KPARAM_INFO
	.align		4
.L_689:
        /*0068*/ 	.byte	0x04, 0x17
        /*006a*/ 	.short	(.L_691 - .L_690)
.L_690:
        /*006c*/ 	.word	0x00000000
        /*0070*/ 	.short	0x0005
        /*0072*/ 	.short	0x0028
        /*0074*/ 	.byte	0x00, 0xf5, 0x21, 0x00


	//----- nvinfo : EIATTR_KPARAM_INFO
	.align		4
.L_691:
        /*0078*/ 	.byte	0x04, 0x17
        /*007a*/ 	.short	(.L_693 - .L_692)
.L_692:
        /*007c*/ 	.word	0x00000000
        /*0080*/ 	.short	0x0004
        /*0082*/ 	.short	0x0020
        /*0084*/ 	.byte	0x00, 0xf5, 0x21, 0x00


	//----- nvinfo : EIATTR_KPARAM_INFO
	.align		4
.L_693:
        /*0088*/ 	.byte	0x04, 0x17
        /*008a*/ 	.short	(.L_695 - .L_694)
.L_694:
        /*008c*/ 	.word	0x00000000
        /*0090*/ 	.short	0x0003
        /*0092*/ 	.short	0x0018
        /*0094*/ 	.byte	0x00, 0xf5, 0x21, 0x00


	//----- nvinfo : EIATTR_KPARAM_INFO
	.align		4
.L_695:
        /*0098*/ 	.byte	0x04, 0x17
        /*009a*/ 	.short	(.L_697 - .L_696)
.L_696:
        /*009c*/ 	.word	0x00000000
        /*00a0*/ 	.short	0x0002
        /*00a2*/ 	.short	0x0010
        /*00a4*/ 	.byte	0x00, 0xf5, 0x21, 0x00


	//----- nvinfo : EIATTR_KPARAM_INFO
	.align		4
.L_697:
        /*00a8*/ 	.byte	0x04, 0x17
        /*00aa*/ 	.short	(.L_699 - .L_698)
.L_698:
        /*00ac*/ 	.word	0x00000000
        /*00b0*/ 	.short	0x0001
        /*00b2*/ 	.short	0x0008
        /*00b4*/ 	.byte	0x00, 0xf5, 0x21, 0x00


	//----- nvinfo : EIATTR_KPARAM_INFO
	.align		4
.L_699:
        /*00b8*/ 	.byte	0x04, 0x17
        /*00ba*/ 	.short	(.L_701 - .L_700)
.L_700:
        /*00bc*/ 	.word	0x00000000
        /*00c0*/ 	.short	0x0000
        /*00c2*/ 	.short	0x0000
        /*00c4*/ 	.byte	0x00, 0xf5, 0x21, 0x00


	//----- nvinfo : EIATTR_SPARSE_MMA_MASK
	.align		4
.L_701:
        /*00c8*/ 	.byte	0x03, 0x50
        /*00ca*/ 	.short	0x0000


	//----- nvinfo : EIATTR_MAXREG_COUNT
	.align		4
        /*00cc*/ 	.byte	0x03, 0x1b
        /*00ce*/ 	.short	0x0028


	//----- nvinfo : EIATTR_NUM_BARRIERS
	.align		4
        /*00d0*/ 	.byte	0x02, 0x4c
        /*00d2*/ 	.byte	0x01
	.zero		1


	//----- nvinfo : EIATTR_ANNOTATIONS
	.align		4
        /*00d4*/ 	.byte	0x04, 0x55
        /*00d6*/ 	.short	(.L_703 - .L_702)


	//   ....[0]....
.L_702:
        /*00d8*/ 	.word	0x00000001
        /*00dc*/ 	.byte	0xb0, 0x04, 0x00, 0x00, 0x01, 0x00, 0x00, 0x00, 0xa0, 0x0d, 0x00, 0x00


	//----- nvinfo : EIATTR_MERCURY_ISA_VERSION
	.align		4
.L_703:
        /*00e8*/ 	.byte	0x03, 0x5f
        /*00ea*/ 	.short	0x0101


	//----- nvinfo : EIATTR_COOP_GROUP_MASK_REGIDS
	.align		4
        /*00ec*/ 	.byte	0x04, 0x29
        /*00ee*/ 	.short	(.L_705 - .L_704)


	//   ....[0]....
.L_704:
        /*00f0*/ 	.word	0xffffffff


	//   ....[1]....
        /*00f4*/ 	.word	0xffffffff


	//   ....[2]....
        /*00f8*/ 	.word	0xffffffff


	//   ....[3]....
        /*00fc*/ 	.word	0xffffffff


	//   ....[4]....
        /*0100*/ 	.word	0xffffffff


	//   ....[5]....
        /*0104*/ 	.word	0xffffffff


	//   ....[6]....
        /*0108*/ 	.word	0xffffffff


	//   ....[7]....
        /*010c*/ 	.word	0xffffffff


	//   ....[8]....
        /*0110*/ 	.word	0xffffffff


	//   ....[9]....
        /*0114*/ 	.word	0xffffffff


	//   ....[10]....
        /*0118*/ 	.word	0x05000015


	//   ....[11]....
        /*011c*/ 	.word	0x05000017


	//   ....[12]....
        /*0120*/ 	.word	0x05000016


	//   ....[13]....
        /*0124*/ 	.word	0x05000018


	//   ....[14]....
        /*0128*/ 	.word	0x05000019


	//   ....[15]....
        /*012c*/ 	.word	0x0500001d


	//   ....[16]....
        /*0130*/ 	.word	0x0500001e


	//   ....[17]....
        /*0134*/ 	.word	0x0500000c


	//   ....[18]....
        /*0138*/ 	.word	0x05000016


	//   ....[19]....
        /*013c*/ 	.word	0x05000016


	//   ....[20]....
        /*0140*/ 	.word	0x05000016


	//   ....[21]....
        /*0144*/ 	.word	0x05000016


	//   ....[22]....
        /*0148*/ 	.word	0x05000016


	//   ....[23]....
        /*014c*/ 	.word	0x05000016


	//   ....[24]....
        /*0150*/ 	.word	0x05000016


	//   ....[25]....
        /*0154*/ 	.word	0x05000016


	//----- nvinfo : EIATTR_COOP_GROUP_INSTR_OFFSETS
	.align		4
.L_705:
        /*0158*/ 	.byte	0x04, 0x28
        /*015a*/ 	.short	(.L_707 - .L_706)


	//   ....[0]....
.L_706:
        /*015c*/ 	.word	0x00001560


	//   ....[1]....
        /*0160*/ 	.word	0x00001590


	//   ....[2]....
        /*0164*/ 	.word	0x00001bd0


	//   ....[3]....
        /*0168*/ 	.word	0x00001c10


	//   ....[4]....
        /*016c*/ 	.word	0x00001c80


	//   ....[5]....
        /*0170*/ 	.word	0x00001c90


	//   ....[6]....
        /*0174*/ 	.word	0x00001cc0


	//   ....[7]....
        /*0178*/ 	.word	0x00001cd0


	//   ....[8]....
        /*017c*/ 	.word	0x00001d10


	//   ....[9]....
        /*0180*/ 	.word	0x00001d20


	//   ....[10]....
        /*0184*/ 	.word	0x00002fa0


	//   ....[11]....
        /*0188*/ 	.word	0x00002fd0


	//   ....[12]....
        /*018c*/ 	.word	0x00003000


	//   ....[13]....
        /*0190*/ 	.word	0x00003020


	//   ....[14]....
        /*0194*/ 	.word	0x00003050


	//   ....[15]....
        /*0198*/ 	.word	0x00003060


	//   ....[16]....
        /*019c*/ 	.word	0x00003090


	//   ....[17]....
        /*01a0*/ 	.word	0x000030a0


	//   ....[18]....
        /*01a4*/ 	.word	0x00003260


	//   ....[19]....
        /*01a8*/ 	.word	0x000032f0


	//   ....[20]....
        /*01ac*/ 	.word	0x00003360


	//   ....[21]....
        /*01b0*/ 	.word	0x000033c0


	//   ....[22]....
        /*01b4*/ 	.word	0x00003430


	//   ....[23]....
        /*01b8*/ 	.word	0x00003490


	//   ....[24]....
        /*01bc*/ 	.word	0x00003500


	//   ....[25]....
        /*01c0*/ 	.word	0x00003560


	//----- nvinfo : EIATTR_VRC_CTA_INIT_COUNT
	.align		4
.L_707:
        /*01c4*/ 	.byte	0x02, 0x4a
	.zero		1
	.zero		1


	//----- nvinfo : EIATTR_EXIT_INSTR_OFFSETS
	.align		4
        /*01c8*/ 	.byte	0x04, 0x1c
        /*01ca*/ 	.short	(.L_709 - .L_708)


	//   ....[0]....
.L_708:
        /*01cc*/ 	.word	0x000023b0


	//   ....[1]....
        /*01d0*/ 	.word	0x000031f0


	//----- nvinfo : EIATTR_MAX_THREADS
	.align		4
.L_709:
        /*01d4*/ 	.byte	0x04, 0x05
        /*01d6*/ 	.short	(.L_711 - .L_710)
.L_710:
        /*01d8*/ 	.word	0x000001e0
        /*01dc*/ 	.word	0x00000001
        /*01e0*/ 	.word	0x00000001


	//----- nvinfo : EIATTR_CRS_STACK_SIZE
	.align		4
.L_711:
        /*01e4*/ 	.byte	0x04, 0x1e
        /*01e6*/ 	.short	(.L_713 - .L_712)
.L_712:
        /*01e8*/ 	.word	0x00000000


	//----- nvinfo : EIATTR_CBANK_PARAM_SIZE
	.align		4
.L_713:
        /*01ec*/ 	.byte	0x03, 0x19
        /*01ee*/ 	.short	0x0060


	//----- nvinfo : EIATTR_PARAM_CBANK
	.align		4
        /*01f0*/ 	.byte	0x04, 0x0a
        /*01f2*/ 	.short	(.L_715 - .L_714)
	.align		4
.L_714:
        /*01f4*/ 	.word	index@(.nv.constant0._ZN13group_norm_v218gn_bwd_cuda_kernelI13__nv_bfloat16Li480ELi3ELi16ELi60ELi4096ELb1ELb1ELi64ELi960ELi960ELi4ELb1ELi5ELb1ELb0ELNS_15WgradSyncMethodE3ENS_16CompileConditionILi1000EEEEEvPT_S6_S6_PKS5_S8_S8_S8_PKfflPfPj)
        /*01f8*/ 	.short	0x0380
        /*01fa*/ 	.short	0x0060


	//----- nvinfo : EIATTR_SW_WAR
	.align		4
.L_715:
        /*01fc*/ 	.byte	0x04, 0x36
        /*01fe*/ 	.short	(.L_717 - .L_716)
.L_716:
        /*0200*/ 	.word	0x00000008
.L_717:


//--------------------- .nv.info._ZN13group_norm_v218gn_bwd_cuda_kernelI13__nv_bfloat16Li480ELi3ELi16ELi60ELi4096ELb1ELb1ELi128ELi960ELi960ELi4ELb1ELi10ELb1ELb0ELNS_15WgradSyncMethodE3ENS_16CompileConditionILi1000EEEEEvPT_S6_S6_PKS5_S8_S8_S8_PKfflPfPj --------------------------
	.section	.nv.info._ZN13group_norm_v218gn_bwd_cuda_kernelI13__nv_bfloat16Li480ELi3ELi16ELi60ELi4096ELb1ELb1ELi128ELi960ELi960ELi4ELb1ELi10ELb1ELb0ELNS_15WgradSyncMethodE3ENS_16CompileConditionILi1000EEEEEvPT_S6_S6_PKS5_S8_S8_S8_PKfflPfPj,"",@"SHT_CUDA_INFO"
	.sectionflags	@""
	.align	4


	//----- nvinfo : EIATTR_CUDA_API_VERSION
	.align		4
        /*0000*/ 	.byte	0x04, 0x37
        /*0002*/ 	.short	(.L_719 - .L_718)
.L_718:
        /*0004*/ 	.word	0x00000082


	//----- nvinfo : EIATTR_KPARAM_INFO
	.align		4
.L_719:
        /*0008*/ 	.byte	0x04, 0x17
        /*000a*/ 	.short	(.L_721 - .L_720)
.L_720:
        /*000c*/ 	.word	0x00000000
        /*0010*/ 	.short	0x000b
        /*0012*/ 	.short	0x0058
        /*0014*/ 	.byte	0x00, 0xf5, 0x21, 0x00


	//----- nvinfo : EIATTR_KPARAM_INFO
	.align		4
.L_721:
        /*0018*/ 	.byte	0x04, 0x17
        /*001a*/ 	.short	(.L_723 - .L_722)
.L_722:
        /*001c*/ 	.word	0x00000000
        /*0020*/ 	.short	0x000a
        /*0022*/ 	.short	0x0050
        /*0024*/ 	.byte	0x00, 0xf5, 0x21, 0x00


	//----- nvinfo : EIATTR_KPARAM_INFO
	.align		4
.L_723:
        /*0028*/ 	.byte	0x04, 0x17
        /*002a*/ 	.short	(.L_725 - .L_724)
.L_724:
        /*002c*/ 	.word	0x00000000
        /*0030*/ 	.short	0x0009
        /*0032*/ 	.short	0x0048
        /*0034*/ 	.byte	0x00, 0xf0, 0x21, 0x00


	//----- nvinfo : EIATTR_KPARAM_INFO
	.align		4
.L_725:
        /*0038*/ 	.byte	0x04, 0x17
        /*003a*/ 	.short	(.L_727 - .L_726)
.L_726:
        /*003c*/ 	.word	0x00000000
        /*0040*/ 	.short	0x0008
        /*0042*/ 	.short	0x0040
        /*0044*/ 	.byte	0x00, 0xf0, 0x11, 0x00


	//----- nvinfo : EIATTR_KPARAM_INFO
	.align		4
.L_727:
        /*0048*/ 	.byte	0x04, 0x17
        /*004a*/ 	.short	(.L_729 - .L_728)
.L_728:
        /*004c*/ 	.word	0x00000000
        /*0050*/ 	.short	0x0007
        /*0052*/ 	.short	0x0038
        /*0054*/ 	.byte	0x00, 0xf5, 0x21, 0x00


	//----- nvinfo : EIATTR_KPARAM_INFO
	.align		4
.L_729:
        /*0058*/ 	.byte	0x04, 0x17
        /*005a*/ 	.short	(.L_731 - .L_730)
.L_730:
        /*005c*/ 	.word	0x00000000
        /*0060*/ 	.short	0x0006
        /*0062*/ 	.short	0x0030
        /*0064*/ 	.byte	0x00, 0xf5, 0x21, 0x00


	//----- nvinfo : EIATTR_KPARAM_INFO
	.align		4
.L_731:
        /*0068*/ 	.byte	0x04, 0x17
        /*006a*/ 	.short	(.L_733 - .L_732)
.L_732:
        /*006c*/ 	.word	0x00000000
        /*0070*/ 	.short	0x0005
        /*0072*/ 	.short	0x0028
        /*0074*/ 	.byte	0x00, 0xf5, 0x21, 0x00


	//----- nvinfo : EIATTR_KPARAM_INFO
	.align		4
.L_733:
        /*0078*/ 	.byte	0x04, 0x17
        /*007a*/ 	.short	(.L_735 - .L_734)
.L_734:
        /*007c*/ 	.word	0x00000000
        /*0080*/ 	.short	0x0004
        /*0082*/ 	.short	0x0020
        /*0084*/ 	.byte	0x00, 0xf5, 0x21, 0x00


	//----- nvinfo : EIATTR_KPARAM_INFO
	.align		4
.L_735:
        /*0088*/ 	.byte	0x04, 0x17
        /*008a*/ 	.short	(.L_737 - .L_736)
.L_736:
        /*008c*/ 	.word	0x00000000
        /*0090*/ 	.short	0x0003
        /*0092*/ 	.short	0x0018
        /*0094*/ 	.byte	0x00, 0xf5, 0x21, 0x00


	//----- nvinfo : EIATTR_KPARAM_INFO
	.align		4
.L_737:
        /*0098*/ 	.byte	0x04, 0x17
        /*009a*/ 	.short	(.L_739 - .L_738)
.L_738:
        /*009c*/ 	.word	0x00000000
        /*00a0*/ 	.short	0x0002
        /*00a2*/ 	.short	0x0010
        /*00a4*/ 	.byte	0x00, 0xf5, 0x21, 0x00


	//----- nvinfo : EIATTR_KPARAM_INFO
	.align		4
.L_739:
        /*00a8*/ 	.byte	0x04, 0x17
        /*00aa*/ 	.short	(.L_741 - .L_740)
.L_740:
        /*00ac*/ 	.word	0x00000000
        /*00b0*/ 	.short	0x0001
        /*00b2*/ 	.short	0x0008
        /*00b4*/ 	.byte	0x00, 0xf5, 0x21, 0x00


	//----- nvinfo : EIATTR_KPARAM_INFO
	.align		4
.L_741:
        /*00b8*/ 	.byte	0x04, 0x17
        /*00ba*/ 	.short	(.L_743 - .L_742)
.L_742:
        /*00bc*/ 	.word	0x00000000
        /*00c0*/ 	.short	0x0000
        /*00c2*/ 	.short	0x0000
        /*00c4*/ 	.byte	0x00, 0xf5, 0x21, 0x00


	//----- nvinfo : EIATTR_SPARSE_MMA_MASK
	.align		4
.L_743:
        /*00c8*/ 	.byte	0x03, 0x50
        /*00ca*/ 	.short	0x0000


	//----- nvinfo : EIATTR_MAXREG_COUNT
	.align		4
        /*00cc*/ 	.byte	0x03, 0x1b
        /*00ce*/ 	.short	0x0028


	//----- nvinfo : EIATTR_NUM_BARRIERS
	.align		4
        /*00d0*/ 	.byte	0x02, 0x4c
        /*00d2*/ 	.byte	0x01
	.zero		1


	//----- nvinfo : EIATTR_MERCURY_ISA_VERSION
	.align		4
        /*00d4*/ 	.byte	0x03, 0x5f
        /*00d6*/ 	.short	0x0101


	//----- nvinfo : EIATTR_COOP_GROUP_MASK_REGIDS
	.align		4
        /*00d8*/ 	.byte	0x04, 0x29
        /*00da*/ 	.short	(.L_745 - .L_744)


	//   ....[0]....
.L_744:
        /*00dc*/ 	.word	0xffffffff


	//   ....[1]....
        /*00e0*/ 	.word	0xffffffff


	//   ....[2]....
        /*00e4*/ 	.word	0xffffffff


	//   ....[3]....
        /*00e8*/ 	.word	0xffffffff


	//   ....[4]....
        /*00ec*/ 	.word	0xffffffff


	//   ....[5]....
        /*00f0*/ 	.word	0xffffffff


	//   ....[6]....
        /*00f4*/ 	.word	0xffffffff


	//   ....[7]....
        /*00f8*/ 	.word	0xffffffff


	//   ....[8]....
        /*00fc*/ 	.word	0xffffffff


	//   ....[9]....
        /*0100*/ 	.word	0xffffffff


	//   ....[10]....
        /*0104*/ 	.word	0x05000015


	//   ....[11]....
        /*0108*/ 	.word	0x05000017


	//   ....[12]....
        /*010c*/ 	.word	0x05000016


	//   ....[13]....
        /*0110*/ 	.word	0x0500001c


	//   ....[14]....
        /*0114*/ 	.word	0x0500001b


	//   ....[15]....
        /*0118*/ 	.word	0x0500001d


	//   ....[16]....
        /*011c*/ 	.word	0x0500001e


	//   ....[17]....
        /*0120*/ 	.word	0x05000010


	//   ....[18]....
        /*0124*/ 	.word	0x05000016


	//   ....[19]....
        /*0128*/ 	.word	0x05000016


	//   ....[20]....
        /*012c*/ 	.word	0x05000016


	//   ....[21]....
        /*0130*/ 	.word	0x05000016


	//   ....[22]....
        /*0134*/ 	.word	0x05000016


	//   ....[23]....
        /*0138*/ 	.word	0x05000016


	//   ....[24]....
        /*013c*/ 	.word	0x05000016


	//   ....[25]....
        /*0140*/ 	.word	0x05000016


	//----- nvinfo : EIATTR_COOP_GROUP_INSTR_OFFSETS
	.align		4
.L_745:
        /*0144*/ 	.byte	0x04, 0x28
        /*0146*/ 	.short	(.L_747 - .L_746)


	//   ....[0]....
.L_746:
        /*0148*/ 	.word	0x00001530


	//   ....[1]....
        /*014c*/ 	.word	0x00001560


	//   ....[2]....
        /*0150*/ 	.word	0x00001b20


	//   ....[3]....
        /*0154*/ 	.word	0x00001b30


	//   ....[4]....
        /*0158*/ 	.word	0x00001b60


	//   ....[5]....
        /*015c*/ 	.word	0x00001b70


	//   ....[6]....
        /*0160*/ 	.word	0x00001bb0


	//   ....[7]....
        /*0164*/ 	.word	0x00001bc0


	//   ....[8]....
        /*0168*/ 	.word	0x00001bf0


	//   ....[9]....
        /*016c*/ 	.word	0x00001c00


	//   ....[10]....
        /*0170*/ 	.word	0x00002ec0


	//   ....[11]....
        /*0174*/ 	.word	0x00002ef0


	//   ....[12]....
        /*0178*/ 	.word	0x00002f20


	//   ....[13]....
        /*017c*/ 	.word	0x00002f40


	//   ....[14]....
        /*0180*/ 	.word	0x00002f70


	//   ....[15]....
        /*0184*/ 	.word	0x00002f80


	//   ....[16]....
        /*0188*/ 	.word	0x00002fb0


	//   ....[17]....
        /*018c*/ 	.word	0x00002fc0


	//   ....[18]....
        /*0190*/ 	.word	0x00003180


	//   ....[19]....
        /*0194*/ 	.word	0x00003210


	//   ....[20]....
        /*0198*/ 	.word	0x00003280


	//   ....[21]....
        /*019c*/ 	.word	0x000032e0


	//   ....[22]....
        /*01a0*/ 	.word	0x00003350


	//   ....[23]....
        /*01a4*/ 	.word	0x000033b0


	//   ....[24]....
        /*01a8*/ 	.word	0x00003420


	//   ....[25]....
        /*01ac*/ 	.word	0x00003480


	//----- nvinfo : EIATTR_VRC_CTA_INIT_COUNT
	.align		4
.L_747:
        /*01b0*/ 	.byte	0x02, 0x4a
	.zero		1
	.zero		1


	//----- nvinfo : EIATTR_EXIT_INSTR_OFFSETS
	.align		4
        /*01b4*/ 	.byte	0x04, 0x1c
        /*01b6*/ 	.short	(.L_749 - .L_748)


	//   ....[0]....
.L_748:
        /*01b8*/ 	.word	0x000022b0


	//   ....[1]....
        /*01bc*/ 	.word	0x00003110


	//----- nvinfo : EIATTR_MAX_THREADS
	.align		4
.L_749:
        /*01c0*/ 	.byte	0x04, 0x05
        /*01c2*/ 	.short	(.L_751 - .L_750)
.L_750:
        /*01c4*/ 	.word	0x000001e0
        /*01c8*/ 	.word	0x00000001
        /*01cc*/ 	.word	0x00000001


	//----- nvinfo : EIATTR_CRS_STACK_SIZE
	.align		4
.L_751:
        /*01d0*/ 	.byte	0x04, 0x1e
        /*01d2*/ 	.short	(.L_753 - .L_752)
.L_752:
        /*01d4*/ 	.word	0x00000000


	//----- nvinfo : EIATTR_CBANK_PARAM_SIZE
	.align		4
.L_753:
        /*01d8*/ 	.byte	0x03, 0x19
        /*01da*/ 	.short	0x0060


	//----- nvinfo : EIATTR_PARAM_CBANK
	.align		4
        /*01dc*/ 	.byte	0x04, 0x0a
        /*01de*/ 	.short	(.L_755 - .L_754)
	.align		4
.L_754:
        /*01e0*/ 	.word	index@(.nv.constant0._ZN13group_norm_v218gn_bwd_cuda_kernelI13__nv_bfloat16Li480ELi3ELi16ELi60ELi4096ELb1ELb1ELi128ELi960ELi960ELi4ELb1ELi10ELb1ELb0ELNS_15WgradSyncMethodE3ENS_16CompileConditionILi1000EEEEEvPT_S6_S6_PKS5_S8_S8_S8_PKfflPfPj)
        /*01e4*/ 	.short	0x0380
        /*01e6*/ 	.short	0x0060


	//----- nvinfo : EIATTR_SW_WAR
	.align		4
.L_755:
        /*01e8*/ 	.byte	0x04, 0x36
        /*01ea*/ 	.short	(.L_757 - .L_756)
.L_756:
        /*01ec*/ 	.word	0x00000008
.L_757:


//--------------------- .nv.info._ZN13group_norm_v218gn_bwd_cuda_kernelI13__nv_bfloat16Li480ELi3ELi16ELi60ELi4096ELb1ELb1ELi256ELi960ELi960ELi4ELb1ELi21ELb1ELb0ELNS_15WgradSyncMethodE3ENS_16CompileConditionILi1000EEEEEvPT_S6_S6_PKS5_S8_S8_S8_PKfflPfPj --------------------------
	.section	.nv.info._ZN13group_norm_v218gn_bwd_cuda_kernelI13__nv_bfloat16Li480ELi3ELi16ELi60ELi4096ELb1ELb1ELi256ELi960ELi960ELi4ELb1ELi21ELb1ELb0ELNS_15WgradSyncMethodE3ENS_16CompileConditionILi1000EEEEEvPT_S6_S6_PKS5_S8_S8_S8_PKfflPfPj,"",@"SHT_CUDA_INFO"
	.sectionflags	@""
	.align	4


	//----- nvinfo : EIATTR_CUDA_API_VERSION
	.align		4
        /*0000*/ 	.byte	0x04, 0x37
        /*0002*/ 	.short	(.L_759 - .L_758)
.L_758:
        /*0004*/ 	.word	0x00000082


	//----- nvinfo : EIATTR_KPARAM_INFO
	.align		4
.L_759:
        /*0008*/ 	.byte	0x04, 0x17
        /*000a*/ 	.short	(.L_761 - .L_760)
.L_760:
        /*000c*/ 	.word	0x00000000
        /*0010*/ 	.short	0x000b
        /*0012*/ 	.short	0x0058
        /*0014*/ 	.byte	0x00, 0xf5, 0x21, 0x00


	//----- nvinfo : EIATTR_KPARAM_INFO
	.align		4
.L_761:
        /*0018*/ 	.byte	0x04, 0x17
        /*001a*/ 	.short	(.L_763 - .L_762)
.L_762:
        /*001c*/ 	.word	0x00000000
        /*0020*/ 	.short	0x000a
        /*0022*/ 	.short	0x0050
        /*0024*/ 	.byte	0x00, 0xf5, 0x21, 0x00


	//----- nvinfo : EIATTR_KPARAM_INFO
	.align		4
.L_763:
        /*0028*/ 	.byte	0x04, 0x17
        /*002a*/ 	.short	(.L_765 - .L_764)
.L_764:
        /*002c*/ 	.word	0x00000000
        /*0030*/ 	.short	0x0009
        /*0032*/ 	.short	0x0048
        /*0034*/ 	.byte	0x00, 0xf0, 0x21, 0x00


	//----- nvinfo : EIATTR_KPARAM_INFO
	.align		4
.L_765:
        /*0038*/ 	.byte	0x04, 0x17
        /*003a*/ 	.short	(.L_767 - .L_766)
.L_766:
        /*003c*/ 	.word	0x00000000
        /*0040*/ 	.short	0x0008
        /*0042*/ 	.short	0x0040
        /*0044*/ 	.byte	0x00, 0xf0, 0x11, 0x00


	//----- nvinfo : EIATTR_KPARAM_INFO
	.align		4
.L_767:
        /*0048*/ 	.byte	0x04, 0x17
        /*004a*/ 	.short	(.L_769 - .L_768)
.L_768:
        /*004c*/ 	.word	0x00000000
        /*0050*/ 	.short	0x0007
        /*0052*/ 	.short	0x0038
        /*0054*/ 	.byte	0x00, 0xf5, 0x21, 0x00


	//----- nvinfo : EIATTR_KPARAM_INFO
	.align		4
.L_769:
        /*0058*/ 	.byte	0x04, 0x17
        /*005a*/ 	.short	(.L_771 - .L_770)
.L_770:
        /*005c*/ 	.word	0x00000000
        /*0060*/ 	.short	0x0006
        /*0062*/ 	.short	0x0030
        /*0064*/ 	.byte	0x00, 0xf5, 0x21, 0x00


	//----- nvinfo : EIATTR_KPARAM_INFO
	.align		4
.L_771:
        /*0068*/ 	.byte	0x04, 0x17
        /*006a*/ 	.short	(.L_773 - .L_772)
.L_772:
        /*006c*/ 	.word	0x00000000
        /*0070*/ 	.short	0x0005
        /*0072*/ 	.short	0x0028
        /*0074*/ 	.byte	0x00, 0xf5, 0x21, 0x00


	//----- nvinfo : EIATTR_KPARAM_INFO
	.align		4
.L_773:
        /*0078*/ 	.byte	0x04, 0x17
        /*007a*/ 	.short	(.L_775 - .L_774)
.L_774:
        /*007c*/ 	.word	0x00000000
        /*0080*/ 	.short	0x0004
        /*0082*/ 	.short	0x0020
        /*0084*/ 	.byte	0x00, 0xf5, 0x21, 0x00


	//----- nvinfo : EIATTR_KPARAM_INFO
	.align		4
.L_775:
        /*0088*/ 	.byte	0x04, 0x17
        /*008a*/ 	.short	(.L_777 - .L_776)
.L_776:
        /*008c*/ 	.word	0x00000000
        /*0090*/ 	.short	0x0003
        /*0092*/ 	.short	0x0018
        /*0094*/ 	.byte	0x00, 0xf5, 0x21, 0x00


	//----- nvinfo : EIATTR_KPARAM_INFO
	.align		4
.L_777:
        /*0098*/ 	.byte	0x04, 0x17
        /*009a*/ 	.short	(.L_779 - .L_778)
.L_778:
        /*009c*/ 	.word	0x00000000
        /*00a0*/ 	.short	0x0002
        /*00a2*/ 	.short	0x0010
        /*00a4*/ 	.byte	0x00, 0xf5, 0x21, 0x00


	//----- nvinfo : EIATTR_KPARAM_INFO
	.align		4
.L_779:
        /*00a8*/ 	.byte	0x04, 0x17
        /*00aa*/ 	.short	(.L_781 - .L_780)
.L_780:
        /*00ac*/ 	.word	0x00000000
        /*00b0*/ 	.short	0x0001
        /*00b2*/ 	.short	0x0008
        /*00b4*/ 	.byte	0x00, 0xf5, 0x21, 0x00


	//----- nvinfo : EIATTR_KPARAM_INFO
	.align		4
.L_781:
        /*00b8*/ 	.byte	0x04, 0x17
        /*00ba*/ 	.short	(.L_783 - .L_782)
.L_782:
        /*00bc*/ 	.word	0x00000000
        /*00c0*/ 	.short	0x0000
        /*00c2*/ 	.short	0x0000
        /*00c4*/ 	.byte	0x00, 0xf5, 0x21, 0x00


	//----- nvinfo : EIATTR_SPARSE_MMA_MASK
	.align		4
.L_783:
        /*00c8*/ 	.byte	0x03, 0x50
        /*00ca*/ 	.short	0x0000


	//----- nvinfo : EIATTR_MAXREG_COUNT
	.align		4
        /*00cc*/ 	.byte	0x03, 0x1b
        /*00ce*/ 	.short	0x0028


	//----- nvinfo : EIATTR_NUM_BARRIERS
	.align		4
        /*00d0*/ 	.byte	0x02, 0x4c
        /*00d2*/ 	.byte	0x01
	.zero		1


	//----- nvinfo : EIATTR_MERCURY_ISA_VERSION
	.align		4
        /*00d4*/ 	.byte	0x03, 0x5f
        /*00d6*/ 	.short	0x0101


	//----- nvinfo : EIATTR_COOP_GROUP_MASK_REGIDS
	.align		4
        /*00d8*/ 	.byte	0x04, 0x29
        /*00da*/ 	.short	(.L_785 - .L_784)


	//   ....[0]....
.L_784:
        /*00dc*/ 	.word	0xffffffff


	//   ....[1]....
        /*00e0*/ 	.word	0xffffffff


	//   ....[2]....
        /*00e4*/ 	.word	0xffffffff


	//   ....[3]....
        /*00e8*/ 	.word	0xffffffff


	//   ....[4]....
        /*00ec*/ 	.word	0xffffffff


	//   ....[5]....
        /*00f0*/ 	.word	0xffffffff


	//   ....[6]....
        /*00f4*/ 	.word	0xffffffff


	//   ....[7]....
        /*00f8*/ 	.word	0xffffffff


	//   ....[8]....
        /*00fc*/ 	.word	0xffffffff


	//   ....[9]....
        /*0100*/ 	.word	0xffffffff


	//   ....[10]....
        /*0104*/ 	.word	0x05000015


	//   ....[11]....
        /*0108*/ 	.word	0x05000017


	//   ....[12]....
        /*010c*/ 	.word	0x05000016


	//   ....[13]....
        /*0110*/ 	.word	0x0500001c


	//   ....[14]....
        /*0114*/ 	.word	0x0500001b


	//   ....[15]....
        /*0118*/ 	.word	0x0500001d


	//   ....[16]....
        /*011c*/ 	.word	0x0500001e


	//   ....[17]....
        /*0120*/ 	.word	0x05000010


	//   ....[18]....
        /*0124*/ 	.word	0x05000016


	//   ....[19]....
        /*0128*/ 	.word	0x05000016


	//   ....[20]....
        /*012c*/ 	.word	0x05000016


	//   ....[21]....
        /*0130*/ 	.word	0x05000016


	//   ....[22]....
        /*0134*/ 	.word	0x05000016


	//   ....[23]....
        /*0138*/ 	.word	0x05000016


	//   ....[24]....
        /*013c*/ 	.word	0x05000016


	//   ....[25]....
        /*0140*/ 	.word	0x05000016


	//----- nvinfo : EIATTR_COOP_GROUP_INSTR_OFFSETS
	.align		4
.L_785:
        /*0144*/ 	.byte	0x04, 0x28
        /*0146*/ 	.short	(.L_787 - .L_786)


	//   ....[0]....
.L_786:
        /*0148*/ 	.word	0x00001530


	//   ....[1]....
        /*014c*/ 	.word	0x00001560


	//   ....[2]....
        /*0150*/ 	.word	0x00001aa0


	//   ....[3]....
        /*0154*/ 	.word	0x00001ab0


	//   ....[4]....
        /*0158*/ 	.word	0x00001ae0


	//   ....[5]....
        /*015c*/ 	.word	0x00001af0


	//   ....[6]....
        /*0160*/ 	.word	0x00001b30


	//   ....[7]....
        /*0164*/ 	.word	0x00001b40


	//   ....[8]....
        /*0168*/ 	.word	0x00001b70


	//   ....[9]....
        /*016c*/ 	.word	0x00001b90


	//   ....[10]....
        /*0170*/ 	.word	0x00002e40


	//   ....[11]....
        /*0174*/ 	.word	0x00002e70


	//   ....[12]....
        /*0178*/ 	.word	0x00002ea0


	//   ....[13]....
        /*017c*/ 	.word	0x00002ec0


	//   ....[14]....
        /*0180*/ 	.word	0x00002ef0


	//   ....[15]....
        /*0184*/ 	.word	0x00002f00


	//   ....[16]....
        /*0188*/ 	.word	0x00002f30


	//   ....[17]....
        /*018c*/ 	.word	0x00002f40


	//   ....[18]....
        /*0190*/ 	.word	0x00003100


	//   ....[19]....
        /*0194*/ 	.word	0x00003190


	//   ....[20]....
        /*0198*/ 	.word	0x00003200


	//   ....[21]....
        /*019c*/ 	.word	0x00003260


	//   ....[22]....
        /*01a0*/ 	.word	0x000032d0


	//   ....[23]....
        /*01a4*/ 	.word	0x00003330


	//   ....[24]....
        /*01a8*/ 	.word	0x000033a0


	//   ....[25]....
        /*01ac*/ 	.word	0x00003400


	//----- nvinfo : EIATTR_VRC_CTA_INIT_COUNT
	.align		4
.L_787:
        /*01b0*/ 	.byte	0x02, 0x4a
	.zero		1
	.zero		1


	//----- nvinfo : EIATTR_EXIT_INSTR_OFFSETS
	.align		4
        /*01b4*/ 	.byte	0x04, 0x1c
        /*01b6*/ 	.short	(.L_789 - .L_788)


	//   ....[0]....
.L_788:
        /*01b8*/ 	.word	0x00002230


	//   ....[1]....
        /*01bc*/ 	.word	0x00003090


	//----- nvinfo : EIATTR_MAX_THREADS
	.align		4
.L_789:
        /*01c0*/ 	.byte	0x04, 0x05
        /*01c2*/ 	.short	(.L_791 - .L_790)
.L_790:
        /*01c4*/ 	.word	0x000001e0
        /*01c8*/ 	.word	0x00000001
        /*01cc*/ 	.word	0x00000001


	//----- nvinfo : EIATTR_CRS_STACK_SIZE
	.align		4
.L_791:
        /*01d0*/ 	.byte	0x04, 0x1e
        /*01d2*/ 	.short	(.L_793 - .L_792)
.L_792:
        /*01d4*/ 	.word	0x00000000


	//----- nvinfo : EIATTR_CBANK_PARAM_SIZE
	.align		4
.L_793:
        /*01d8*/ 	.byte	0x03, 0x19
        /*01da*/ 	.short	0x0060


	//----- nvinfo : EIATTR_PARAM_CBANK
	.align		4
        /*01dc*/ 	.byte	0x04, 0x0a
        /*01de*/ 	.short	(.L_795 - .L_794)
	.align		4
.L_794:
        /*01e0*/ 	.word	index@(.nv.constant0._ZN13group_norm_v218gn_bwd_cuda_kernelI13__nv_bfloat16Li480ELi3ELi16ELi60ELi4096ELb1ELb1ELi256ELi960ELi960ELi4ELb1ELi21ELb1ELb0ELNS_15WgradSyncMethodE3ENS_16CompileConditionILi1000EEEEEvPT_S6_S6_PKS5_S8_S8_S8_PKfflPfPj)
        /*01e4*/ 	.short	0x0380
        /*01e6*/ 	.short	0x0060


	//----- nvinfo : EIATTR_SW_WAR
	.align		4
.L_795:
        /*01e8*/ 	.byte	0x04, 0x36
        /*01ea*/ 	.short	(.L_797 - .L_796)
.L_796:
        /*01ec*/ 	.word	0x00000008
.L_797:


//--------------------- .nv.info._ZN13group_norm_v218gn_bwd_cuda_kernelI13__nv_bfloat16Li480ELi2ELi16ELi60ELi4096ELb1ELb1ELi16ELi960ELi960ELi4ELb1ELi1ELb0ELb0ELNS_15WgradSyncMethodE3ENS_16CompileConditionILi1000EEEEEvPT_S6_S6_PKS5_S8_S8_S8_PKfflPfPj --------------------------
	.section	.nv.info._ZN13group_norm_v218gn_bwd_cuda_kernelI13__nv_bfloat16Li480ELi2ELi16ELi60ELi4096ELb1ELb1ELi16ELi960ELi960ELi4ELb1ELi1ELb0ELb0ELNS_15WgradSyncMethodE3ENS_16CompileConditionILi1000EEEEEvPT_S6_S6_PKS5_S8_S8_S8_PKfflPfPj,"",@"SHT_CUDA_INFO"
	.sectionflags	@""
	.align	4


	//----- nvinfo : EIATTR_CUDA_API_VERSION
	.align		4
        /*0000*/ 	.byte	0x04, 0x37
        /*0002*/ 	.short	(.L_799 - .L_798)
.L_798:
        /*0004*/ 	.word	0x00000082


	//----- nvinfo : EIATTR_KPARAM_INFO
	.align		4
.L_799:
        /*0008*/ 	.byte	0x04, 0x17
        /*000a*/ 	.short	(.L_801 - .L_800)
.L_800:
        /*000c*/ 	.word	0x00000000
        /*0010*/ 	.short	0x000b
        /*0012*/ 	.short	0x0058
        /*0014*/ 	.byte	0x00, 0xf5, 0x21, 0x00


	//----- nvinfo : EIATTR_KPARAM_INFO
	.align		4
.L_801:
        /*0018*/ 	.byte	0x04, 0x17
        /*001a*/ 	.short	(.L_803 - .L_802)
.L_802:
        /*001c*/ 	.word	0x00000000
        /*0020*/ 	.short	0x000a
        /*0022*/ 	.short	0x0050
        /*0024*/ 	.byte	0x00, 0xf5, 0x21, 0x00


	//----- nvinfo : EIATTR_KPARAM_INFO
	.align		4
.L_803:
        /*0028*/ 	.byte	0x04, 0x17
        /*002a*/ 	.short	(.L_805 - .L_804)
.L_804:
        /*002c*/ 	.word	0x00000000
        /*0030*/ 	.short	0x0009
        /*0032*/ 	.short	0x0048
        /*0034*/ 	.byte	0x00, 0xf0, 0x21, 0x00


	//----- nvinfo : EIATTR_KPARAM_INFO
	.align		4
.L_805:
        /*0038*/ 	.byte	0x04, 0x17
        /*003a*/ 	.short	(.L_807 - .L_806)
.L_806:
        /*003c*/ 	.word	0x00000000
        /*0040*/ 	.short	0x0008
        /*0042*/ 	.short	0x0040
        /*0044*/ 	.byte	0x00, 0xf0, 0x11, 0x00


	//----- nvinfo : EIATTR_KPARAM_INFO
	.align		4
.L_807:
        /*0048*/ 	.byte	0x04, 0x17
        /*004a*/ 	.short	(.L_809 - .L_808)
.L_808:
        /*004c*/ 	.word	0x00000000
        /*0050*/ 	.short	0x0007
        /*0052*/ 	.short	0x0038
        /*0054*/ 	.byte	0x00, 0xf5, 0x21, 0x00


	//----- nvinfo : EIATTR_KPARAM_INFO
	.align		4
.L_809:
        /*0058*/ 	.byte	0x04, 0x17
        /*005a*/ 	.short	(.L_811 - .L_810)
.L_810:
        /*005c*/ 	.word	0x00000000
        /*0060*/ 	.short	0x0006
        /*0062*/ 	.short	0x0030
        /*0064*/ 	.byte	0x00, 0xf5, 0x21, 0x00


	//----- nvinfo : EIATTR_KPARAM_INFO
	.align		4
.L_811:
        /*0068*/ 	.byte	0x04, 0x17
        /*006a*/ 	.short	(.L_813 - .L_812)
.L_812:
        /*006c*/ 	.word	0x00000000
        /*0070*/ 	.short	0x0005
        /*0072*/ 	.short	0x0028
        /*0074*/ 	.byte	0x00, 0xf5, 0x21, 0x00


	//----- nvinfo : EIATTR_KPARAM_INFO
	.align		4
.L_813:
        /*0078*/ 	.byte	0x04, 0x17
        /*007a*/ 	.short	(.L_815 - .L_814)
.L_814:
        /*007c*/ 	.word	0x00000000
        /*0080*/ 	.short	0x0004
        /*0082*/ 	.short	0x0020
        /*0084*/ 	.byte	0x00, 0xf5, 0x21, 0x00


	//----- nvinfo : EIATTR_KPARAM_INFO
	.align		4
.L_815:
        /*0088*/ 	.byte	0x04, 0x17
        /*008a*/ 	.short	(.L_817 - .L_816)
.L_816:
        /*008c*/ 	.word	0x00000000
        /*0090*/ 	.short	0x0003
        /*0092*/ 	.short	0x0018
        /*0094*/ 	.byte	0x00, 0xf5, 0x21, 0x00


	//----- nvinfo : EIATTR_KPARAM_INFO
	.align		4
.L_817:
        /*0098*/ 	.byte	0x04, 0x17
        /*009a*/ 	.short	(.L_819 - .L_818)
.L_818:
        /*009c*/ 	.word	0x00000000
        /*00a0*/ 	.short	0x0002
        /*00a2*/ 	.short	0x0010
        /*00a4*/ 	.byte	0x00, 0xf5, 0x21, 0x00


	//----- nvinfo : EIATTR_KPARAM_INFO
	.align		4
.L_819:
        /*00a8*/ 	.byte	0x04, 0x17
        /*00aa*/ 	.short	(.L_821 - .L_820)
.L_820:
        /*00ac*/ 	.word	0x00000000
        /*00b0*/ 	.short	0x0001
        /*00b2*/ 	.short	0x0008
        /*00b4*/ 	.byte	0x00, 0xf5, 0x21, 0x00


	//----- nvinfo : EIATTR_KPARAM_INFO
	.align		4
.L_821:
        /*00b8*/ 	.byte	0x04, 0x17
        /*00ba*/ 	.short	(.L_823 - .L_822)
.L_822:
        /*00bc*/ 	.word	0x00000000
        /*00c0*/ 	.short	0x0000
        /*00c2*/ 	.short	0x0000
        /*00c4*/ 	.byte	0x00, 0xf5, 0x21, 0x00


	//----- nvinfo : EIATTR_SPARSE_MMA_MASK
	.align		4
.L_823:
        /*00c8*/ 	.byte	0x03, 0x50
        /*00ca*/ 	.short	0x0000


	//----- nvinfo : EIATTR_MAXREG_COUNT
	.align		4
        /*00cc*/ 	.byte	0x03, 0x1b
        /*00ce*/ 	.short	0x0040


	//----- nvinfo : EIATTR_NUM_BARRIERS
	.align		4
        /*00d0*/ 	.byte	0x02, 0x4c
        /*00d2*/ 	.byte	0x01
	.zero		1


	//----- nvinfo : EIATTR_ANNOTATIONS
	.align		4
        /*00d4*/ 	.byte	0x04, 0x55
        /*00d6*/ 	.short	(.L_825 - .L_824)


	//   ....[0]....
.L_824:
        /* <DEDUP_REMOVED lines=86> */


	//----- nvinfo : EIATTR_MERCURY_ISA_VERSION
	.align		4
.L_825:
        /*0628*/ 	.byte	0x03, 0x5f
        /*062a*/ 	.short	0x0101


	//----- nvinfo : EIATTR_COOP_GROUP_MASK_REGIDS
	.align		4
        /*062c*/ 	.byte	0x04, 0x29
        /*062e*/ 	.short	(.L_827 - .L_826)


	//   ....[0]....
.L_826:
        /*0630*/ 	.word	0xffffffff


	//   ....[1]....
        /*0634*/ 	.word	0xffffffff


	//   ....[2]....
        /*0638*/ 	.word	0xffffffff


	//   ....[3]....
        /*063c*/ 	.word	0xffffffff


	//   ....[4]....
        /*0640*/ 	.word	0xffffffff


	//   ....[5]....
        /*0644*/ 	.word	0xffffffff


	//   ....[6]....
        /*0648*/ 	.word	0xffffffff


	//   ....[7]....
        /*064c*/ 	.word	0xffffffff


	//   ....[8]....
        /*0650*/ 	.word	0xffffffff


	//   ....[9]....
        /*0654*/ 	.word	0xffffffff


	//   ....[10]....
        /*0658*/ 	.word	0x05000019


	//   ....[11]....
        /*065c*/ 	.word	0x05000018


	//   ....[12]....
        /*0660*/ 	.word	0x0500001a


	//   ....[13]....
        /*0664*/ 	.word	0x0500001b


	//   ....[14]....
        /*0668*/ 	.word	0x0500001d


	//   ....[15]....
        /*066c*/ 	.word	0x0500001c


	//   ....[16]....
        /*0670*/ 	.word	0x0500001e


	//   ....[17]....
        /*0674*/ 	.word	0x05000013


	//   ....[18]....
        /*0678*/ 	.word	0x0500001a


	//   ....[19]....
        /*067c*/ 	.word	0x0500001a


	//   ....[20]....
        /*0680*/ 	.word	0x0500001a


	//   ....[21]....
        /*0684*/ 	.word	0x0500001a


	//   ....[22]....
        /*0688*/ 	.word	0x0500001a


	//   ....[23]....
        /*068c*/ 	.word	0x0500001a


	//   ....[24]....
        /*0690*/ 	.word	0x0500001a


	//   ....[25]....
        /*0694*/ 	.word	0x0500001a


	//----- nvinfo : EIATTR_COOP_GROUP_INSTR_OFFSETS
	.align		4
.L_827:
        /*0698*/ 	.byte	0x04, 0x28
        /*069a*/ 	.short	(.L_829 - .L_828)


	//   ....[0]....
.L_828:
        /*069c*/ 	.word	0x00003e90


	//   ....[1]....
        /*06a0*/ 	.word	0x00003ec0


	//   ....[2]....
        /*06a4*/ 	.word	0x00004900


	//   ....[3]....
        /*06a8*/ 	.word	0x00004a50


	//   ....[4]....
        /*06ac*/ 	.word	0x00004a90


	//   ....[5]....
        /*06b0*/ 	.word	0x00004ab0


	//   ....[6]....
        /*06b4*/ 	.word	0x00004ad0


	//   ....[7]....
        /*06b8*/ 	.word	0x00004af0


	//   ....[8]....
        /*06bc*/ 	.word	0x00004b10


	//   ....[9]....
        /*06c0*/ 	.word	0x00004b30


	//   ....[10]....
        /*06c4*/ 	.word	0x00006060


	//   ....[11]....
        /*06c8*/ 	.word	0x00006090


	//   ....[12]....
        /*06cc*/ 	.word	0x000060e0


	//   ....[13]....
        /*06d0*/ 	.word	0x00006100


	//   ....[14]....
        /*06d4*/ 	.word	0x00006130


	//   ....[15]....
        /*06d8*/ 	.word	0x00006140


	//   ....[16]....
        /*06dc*/ 	.word	0x00006170


	//   ....[17]....
        /*06e0*/ 	.word	0x00006180


	//   ....[18]....
        /*06e4*/ 	.word	0x00006350


	//   ....[19]....
        /*06e8*/ 	.word	0x000063e0


	//   ....[20]....
        /*06ec*/ 	.word	0x00006450


	//   ....[21]....
        /*06f0*/ 	.word	0x000064b0


	//   ....[22]....
        /*06f4*/ 	.word	0x00006520


	//   ....[23]....
        /*06f8*/ 	.word	0x00006580


	//   ....[24]....
        /*06fc*/ 	.word	0x000065f0


	//   ....[25]....
        /*0700*/ 	.word	0x00006650


	//----- nvinfo : EIATTR_VRC_CTA_INIT_COUNT
	.align		4
.L_829:
        /*0704*/ 	.byte	0x02, 0x4a
	.zero		1
	.zero		1


	//----- nvinfo : EIATTR_EXIT_INSTR_OFFSETS
	.align		4
        /*0708*/ 	.byte	0x04, 0x1c
        /*070a*/ 	.short	(.L_831 - .L_830)


	//   ....[0]....
.L_830:
        /*070c*/ 	.word	0x000055c0


	//   ....[1]....
        /*0710*/ 	.word	0x000062e0


	//----- nvinfo : EIATTR_MAX_THREADS
	.align		4
.L_831:
        /*0714*/ 	.byte	0x04, 0x05
        /*0716*/ 	.short	(.L_833 - .L_832)
.L_832:
        /*0718*/ 	.word	0x000001e0
        /*071c*/ 	.word	0x00000001
        /*0720*/ 	.word	0x00000001


	//----- nvinfo : EIATTR_CRS_STACK_SIZE
	.align		4
.L_833:
        /*0724*/ 	.byte	0x04, 0x1e
        /*0726*/ 	.short	(.L_835 - .L_834)
.L_834:
        /*0728*/ 	.word	0x00000000


	//----- nvinfo : EIATTR_CBANK_PARAM_SIZE
	.align		4
.L_835:
        /*072c*/ 	.byte	0x03, 0x19
        /*072e*/ 	.short	0x0060


	//----- nvinfo : EIATTR_PARAM_CBANK
	.align		4
        /*0730*/ 	.byte	0x04, 0x0a
        /*0732*/ 	.short	(.L_837 - .L_836)
	.align		4
.L_836:
        /*0734*/ 	.word	index@(.nv.constant0._ZN13group_norm_v218gn_bwd_cuda_kernelI13__nv_bfloat16Li480ELi2ELi16ELi60ELi4096ELb1ELb1ELi16ELi960ELi960ELi4ELb1ELi1ELb0ELb0ELNS_15WgradSyncMethodE3ENS_16CompileConditionILi1000EEEEEvPT_S6_S6_PKS5_S8_S8_S8_PKfflPfPj)
        /*0738*/ 	.short	0x0380
        /*073a*/ 	.short	0x0060


	//----- nvinfo : EIATTR_SW_WAR
	.align		4
.L_837:
        /*073c*/ 	.byte	0x04, 0x36
        /*073e*/ 	.short	(.L_839 - .L_838)
.L_838:
        /*0740*/ 	.word	0x00000008
.L_839:


//--------------------- .nv.info._ZN13group_norm_v214gn_cuda_kernelI13__nv_bfloat16Li480ELi1ELi32ELi30ELi4096ELb0ELi32ELi960ELi960ELi4ELb1ELi1ELb0ELb0ENS_16CompileConditionILi1000EEEEEvPT_PKS4_S7_S7_flPfS8_Pj --------------------------
	.section	.nv.info._ZN13group_norm_v214gn_cuda_kernelI13__nv_bfloat16Li480ELi1ELi32ELi30ELi4096ELb0ELi32ELi960ELi960ELi4ELb1ELi1ELb0ELb0ENS_16CompileConditionILi1000EEEEEvPT_PKS4_S7_S7_flPfS8_Pj,"",@"SHT_CUDA_INFO"
	.sectionflags	@""
	.align	4


	//----- nvinfo : EIATTR_CUDA_API_VERSION
	.align		4
        /*0000*/ 	.byte	0x04, 0x37
        /*0002*/ 	.short	(.L_841 - .L_840)
.L_840:
        /*0004*/ 	.word	0x00000082


	//----- nvinfo : EIATTR_KPARAM_INFO
	.align		4
.L_841:
        /*0008*/ 	.byte	0x04, 0x17
        /*000a*/ 	.short	(.L_843 - .L_842)
.L_842:
        /*000c*/ 	.word	0x00000000
        /*0010*/ 	.short	0x0008
        /*0012*/ 	.short	0x0040
        /*0014*/ 	.byte	0x00, 0xf5, 0x21, 0x00


	//----- nvinfo : EIATTR_KPARAM_INFO
	.align		4
.L_843:
        /*0018*/ 	.byte	0x04, 0x17
        /*001a*/ 	.short	(.L_845 - .L_844)
.L_844:
        /*001c*/ 	.word	0x00000000
        /*0020*/ 	.short	0x0007
        /*0022*/ 	.short	0x0038
        /*0024*/ 	.byte	0x00, 0xf5, 0x21, 0x00


	//----- nvinfo : EIATTR_KPARAM_INFO
	.align		4
.L_845:
        /*0028*/ 	.byte	0x04, 0x17
        /*002a*/ 	.short	(.L_847 - .L_846)
.L_846:
        /*002c*/ 	.word	0x00000000
        /*0030*/ 	.short	0x0006
        /*0032*/ 	.short	0x0030
        /*0034*/ 	.byte	0x00, 0xf5, 0x21, 0x00


	//----- nvinfo : EIATTR_KPARAM_INFO
	.align		4
.L_847:
        /*0038*/ 	.byte	0x04, 0x17
        /*003a*/ 	.short	(.L_849 - .L_848)
.L_848:
        /*003c*/ 	.word	0x00000000
        /*0040*/ 	.short	0x0005
        /*0042*/ 	.short	0x0028
        /*0044*/ 	.byte	0x00, 0xf0, 0x21, 0x00


	//----- nvinfo : EIATTR_KPARAM_INFO
	.align		4
.L_849:
        /*0048*/ 	.byte	0x04, 0x17
        /*004a*/ 	.short	(.L_851 - .L_850)
.L_850:
        /*004c*/ 	.word	0x00000000
        /*0050*/ 	.short	0x0004
        /*0052*/ 	.short	0x0020
        /*0054*/ 	.byte	0x00, 0xf0, 0x11, 0x00


	//----- nvinfo : EIATTR_KPARAM_INFO
	.align		4
.L_851:
        /*0058*/ 	.byte	0x04, 0x17
        /*005a*/ 	.short	(.L_853 - .L_852)
.L_852:
        /*005c*/ 	.word	0x00000000
        /*0060*/ 	.short	0x0003
        /*0062*/ 	.short	0x0018
        /*0064*/ 	.byte	0x00, 0xf5, 0x21, 0x00


	//----- nvinfo : EIATTR_KPARAM_INFO
	.align		4
.L_853:
        /*0068*/ 	.byte	0x04, 0x17
        /*006a*/ 	.short	(.L_855 - .L_854)
.L_854:
        /*006c*/ 	.word	0x00000000
        /*0070*/ 	.short	0x0002
        /*0072*/ 	.short	0x0010
        /*0074*/ 	.byte	0x00, 0xf5, 0x21, 0x00


	//----- nvinfo : EIATTR_KPARAM_INFO
	.align		4
.L_855:
        /*0078*/ 	.byte	0x04, 0x17
        /*007a*/ 	.short	(.L_857 - .L_856)
.L_856:
        /*007c*/ 	.word	0x00000000
        /*0080*/ 	.short	0x0001
        /*0082*/ 	.short	0x0008
        /*0084*/ 	.byte	0x00, 0xf5, 0x21, 0x00


	//----- nvinfo : EIATTR_KPARAM_INFO
	.align		4
.L_857:
        /*0088*/ 	.byte	0x04, 0x17
        /*008a*/ 	.short	(.L_859 - .L_858)
.L_858:
        /*008c*/ 	.word	0x00000000
        /*0090*/ 	.short	0x0000
        /*0092*/ 	.short	0x0000
        /*0094*/ 	.byte	0x00, 0xf5, 0x21, 0x00


	//----- nvinfo : EIATTR_SPARSE_MMA_MASK
	.align		4
.L_859:
        /*0098*/ 	.byte	0x03, 0x50
        /*009a*/ 	.short	0x0000


	//----- nvinfo : EIATTR_MAXREG_COUNT
	.align		4
        /*009c*/ 	.byte	0x03, 0x1b
        /*009e*/ 	.short	0x0080


	//----- nvinfo : EIATTR_NUM_BARRIERS
	.align		4
        /*00a0*/ 	.byte	0x02, 0x4c
        /*00a2*/ 	.byte	0x01
	.zero		1


	//----- nvinfo : EIATTR_MERCURY_ISA_VERSION
	.align		4
        /*00a4*/ 	.byte	0x03, 0x5f
        /*00a6*/ 	.short	0x0101


	//----- nvinfo : EIATTR_INT_WARP_WIDE_INSTR_OFFSETS
	.align		4
        /*00a8*/ 	.byte	0x04, 0x31
        /*00aa*/ 	.short	(.L_861 - .L_860)


	//   ....[0]....
.L_860:
        /*00ac*/ 	.word	0x00001d50


	//----- nvinfo : EIATTR_COOP_GROUP_MASK_REGIDS
	.align		4
.L_861:
        /*00b0*/ 	.byte	0x04, 0x29
        /*00b2*/ 	.short	(.L_863 - .L_862)


	//   ....[0]....
.L_862:
        /*00b4*/ 	.word	0xffffffff


	//   ....[1]....
        /*00b8*/ 	.word	0xffffffff


	//   ....[2]....
        /*00bc*/ 	.word	0xffffffff


	//   ....[3]....
        /*00c0*/ 	.word	0xffffffff


	//   ....[4]....
        /*00c4*/ 	.word	0xffffffff


	//   ....[5]....
        /*00c8*/ 	.word	0xffffffff


	//   ....[6]....
        /*00cc*/ 	.word	0xffffffff


	//   ....[7]....
        /*00d0*/ 	.word	0xffffffff


	//----- nvinfo : EIATTR_COOP_GROUP_INSTR_OFFSETS
	.align		4
.L_863:
        /*00d4*/ 	.byte	0x04, 0x28
        /*00d6*/ 	.short	(.L_865 - .L_864)


	//   ....[0]....
.L_864:
        /*00d8*/ 	.word	0x00001d40


	//   ....[1]....
        /*00dc*/ 	.word	0x00001d70


	//   ....[2]....
        /*00e0*/ 	.word	0x00002540


	//   ....[3]....
        /*00e4*/ 	.word	0x00002570


	//   ....[4]....
        /*00e8*/ 	.word	0x000025a0


	//   ....[5]....
        /*00ec*/ 	.word	0x000025b0


	//   ....[6]....
        /*00f0*/ 	.word	0x000025e0


	//   ....[7]....
        /*00f4*/ 	.word	0x00002600


	//----- nvinfo : EIATTR_VRC_CTA_INIT_COUNT
	.align		4
.L_865:
        /*00f8*/ 	.byte	0x02, 0x4a
	.zero		1
	.zero		1


	//----- nvinfo : EIATTR_EXIT_INSTR_OFFSETS
	.align		4
        /*00fc*/ 	.byte	0x04, 0x1c
        /*00fe*/ 	.short	(.L_867 - .L_866)


	//   ....[0]....
.L_866:
        /*0100*/ 	.word	0x00000050


	//   ....[1]....
        /*0104*/ 	.word	0x00003820


	//----- nvinfo : EIATTR_MAX_THREADS
	.align		4
.L_867:
        /*0108*/ 	.byte	0x04, 0x05
        /*010a*/ 	.short	(.L_869 - .L_868)
.L_868:
        /*010c*/ 	.word	0x000001e0
        /*0110*/ 	.word	0x00000001
        /*0114*/ 	.word	0x00000001


	//----- nvinfo : EIATTR_CRS_STACK_SIZE
	.align		4
.L_869:
        /*0118*/ 	.byte	0x04, 0x1e
        /*011a*/ 	.short	(.L_871 - .L_870)
.L_870:
        /*011c*/ 	.word	0x00000000


	//----- nvinfo : EIATTR_CBANK_PARAM_SIZE
	.align		4
.L_871:
        /*0120*/ 	.byte	0x03, 0x19
        /*0122*/ 	.short	0x0048


	//----- nvinfo : EIATTR_PARAM_CBANK
	.align		4
        /*0124*/ 	.byte	0x04, 0x0a
        /*0126*/ 	.short	(.L_873 - .L_872)
	.align		4
.L_872:
        /*0128*/ 	.word	index@(.nv.constant0._ZN13group_norm_v214gn_cuda_kernelI13__nv_bfloat16Li480ELi1ELi32ELi30ELi4096ELb0ELi32ELi960ELi960ELi4ELb1ELi1ELb0ELb0ENS_16CompileConditionILi1000EEEEEvPT_PKS4_S7_S7_flPfS8_Pj)
        /*012c*/ 	.short	0x0380
        /*012e*/ 	.short	0x0048


	//----- nvinfo : EIATTR_SW_WAR
	.align		4
.L_873:
        /*0130*/ 	.byte	0x04, 0x36
        /*0132*/ 	.short	(.L_875 - .L_874)
.L_874:
        /*0134*/ 	.word	0x00000008
.L_875:


//--------------------- .nv.info._ZN13group_norm_v214gn_cuda_kernelI13__nv_bfloat16Li480ELi1ELi32ELi30ELi4096ELb0ELi64ELi960ELi960ELi4ELb1ELi2ELb0ELb0ENS_16CompileConditionILi1000EEEEEvPT_PKS4_S7_S7_flPfS8_Pj --------------------------
	.section	.nv.info._ZN13group_norm_v214gn_cuda_kernelI13__nv_bfloat16Li480ELi1ELi32ELi30ELi4096ELb0ELi64ELi960ELi960ELi4ELb1ELi2ELb0ELb0ENS_16CompileConditionILi1000EEEEEvPT_PKS4_S7_S7_flPfS8_Pj,"",@"SHT_CUDA_INFO"
	.sectionflags	@""
	.align	4


	//----- nvinfo : EIATTR_CUDA_API_VERSION
	.align		4
        /*0000*/ 	.byte	0x04, 0x37
        /*0002*/ 	.short	(.L_877 - .L_876)
.L_876:
        /*0004*/ 	.word	0x00000082


	//----- nvinfo : EIATTR_KPARAM_INFO
	.align		4
.L_877:
        /*0008*/ 	.byte	0x04, 0x17
        /*000a*/ 	.short	(.L_879 - .L_878)
.L_878:
        /*000c*/ 	.word	0x00000000
        /*0010*/ 	.short	0x0008
        /*0012*/ 	.short	0x0040
        /*0014*/ 	.byte	0x00, 0xf5, 0x21, 0x00


	//----- nvinfo : EIATTR_KPARAM_INFO
	.align		4
.L_879:
        /*0018*/ 	.byte	0x04, 0x17
        /*001a*/ 	.short	(.L_881 - .L_880)
.L_880:
        /*001c*/ 	.word	0x00000000
        /*0020*/ 	.short	0x0007
        /*0022*/ 	.short	0x0038
        /*0024*/ 	.byte	0x00, 0xf5, 0x21, 0x00


	//----- nvinfo : EIATTR_KPARAM_INFO
	.align		4
.L_881:
        /*0028*/ 	.byte	0x04, 0x17
        /*002a*/ 	.short	(.L_883 - .L_882)
.L_882:
        /*002c*/ 	.word	0x00000000
        /*0030*/ 	.short	0x0006
        /*0032*/ 	.short	0x0030
        /*0034*/ 	.byte	0x00, 0xf5, 0x21, 0x00


	//----- nvinfo : EIATTR_KPARAM_INFO
	.align		4
.L_883:
        /*0038*/ 	.byte	0x04, 0x17
        /*003a*/ 	.short	(.L_885 - .L_884)
.L_884:
        /*003c*/ 	.word	0x00000000
        /*0040*/ 	.short	0x0005
        /*0042*/ 	.short	0x0028
        /*0044*/ 	.byte	0x00, 0xf0, 0x21, 0x00


	//----- nvinfo : EIATTR_KPARAM_INFO
	.align		4
.L_885:
        /*0048*/ 	.byte	0x04, 0x17
        /*004a*/ 	.short	(.L_887 - .L_886)
.L_886:
        /*004c*/ 	.word	0x00000000
        /*0050*/ 	.short	0x0004
        /*0052*/ 	.short	0x0020
        /*0054*/ 	.byte	0x00, 0xf0, 0x11, 0x00


	//----- nvinfo : EIATTR_KPARAM_INFO
	.align		4
.L_887:
        /*0058*/ 	.byte	0x04, 0x17
        /*005a*/ 	.short	(.L_889 - .L_888)
.L_888:
        /*005c*/ 	.word	0x00000000
        /*0060*/ 	.short	0x0003
        /*0062*/ 	.short	0x0018
        /*0064*/ 	.byte	0x00, 0xf5, 0x21, 0x00


	//----- nvinfo : EIATTR_KPARAM_INFO
	.align		4
.L_889:
        /*0068*/ 	.byte	0x04, 0x17
        /*006a*/ 	.short	(.L_891 - .L_890)
.L_890:
        /*006c*/ 	.word	0x00000000
        /*0070*/ 	.short	0x0002
        /*0072*/ 	.short	0x0010
        /*0074*/ 	.byte	0x00, 0xf5, 0x21, 0x00


	//----- nvinfo : EIATTR_KPARAM_INFO
	.align		4
.L_891:
        /*0078*/ 	.byte	0x04, 0x17
        /*007a*/ 	.short	(.L_893 - .L_892)
.L_892:
        /*007c*/ 	.word	0x00000000
        /*0080*/ 	.short	0x0001
        /*0082*/ 	.short	0x0008
        /*0084*/ 	.byte	0x00, 0xf5, 0x21, 0x00


	//----- nvinfo : EIATTR_KPARAM_INFO
	.align		4
.L_893:
        /*0088*/ 	.byte	0x04, 0x17
        /*008a*/ 	.short	(.L_895 - .L_894)
.L_894:
        /*008c*/ 	.word	0x00000000
        /*0090*/ 	.short	0x0000
        /*0092*/ 	.short	0x0000
        /*0094*/ 	.byte	0x00, 0xf5, 0x21, 0x00


	//----- nvinfo : EIATTR_SPARSE_MMA_MASK
	.align		4
.L_895:
        /*0098*/ 	.byte	0x03, 0x50
        /*009a*/ 	.short	0x0000


	//----- nvinfo : EIATTR_MAXREG_COUNT
	.align		4
        /*009c*/ 	.byte	0x03, 0x1b
        /*009e*/ 	.short	0x0080


	//----- nvinfo : EIATTR_NUM_BARRIERS
	.align		4
        /*00a0*/ 	.byte	0x02, 0x4c
        /*00a2*/ 	.byte	0x01
	.zero		1


	//----- nvinfo : EIATTR_ANNOTATIONS
	.align		4
        /*00a4*/ 	.byte	0x04, 0x55
        /*00a6*/ 	.short	(.L_897 - .L_896)


	//   ....[0]....
.L_896:
        /* <DEDUP_REMOVED lines=63> */


	//----- nvinfo : EIATTR_MERCURY_ISA_VERSION
	.align		4
.L_897:
        /*0480*/ 	.byte	0x03, 0x5f
        /*0482*/ 	.short	0x0101


	//----- nvinfo : EIATTR_COOP_GROUP_MASK_REGIDS
	.align		4
        /*0484*/ 	.byte	0x04, 0x29
        /*0486*/ 	.short	(.L_899 - .L_898)


	//   ....[0]....
.L_898:
        /*0488*/ 	.word	0xffffffff


	//   ....[1]....
        /*048c*/ 	.word	0xffffffff


	//   ....[2]....
        /*0490*/ 	.word	0xffffffff


	//   ....[3]....
        /*0494*/ 	.word	0xffffffff


	//   ....[4]....
        /*0498*/ 	.word	0xffffffff


	//   ....[5]....
        /*049c*/ 	.word	0xffffffff


	//   ....[6]....
        /*04a0*/ 	.word	0xffffffff


	//   ....[7]....
        /*04a4*/ 	.word	0xffffffff


	//----- nvinfo : EIATTR_COOP_GROUP_INSTR_OFFSETS
	.align		4
.L_899:
        /*04a8*/ 	.byte	0x04, 0x28
        /*04aa*/ 	.short	(.L_901 - .L_900)


	//   ....[0]....
.L_900:
        /*04ac*/ 	.word	0x00002f60


	//   ....[1]....
        /*04b0*/ 	.word	0x00002f70


	//   ....[2]....
        /*04b4*/ 	.word	0x00003570


	//   ....[3]....
        /*04b8*/ 	.word	0x00003590


	//   ....[4]....
        /*04bc*/ 	.word	0x000035d0


	//   ....[5]....
        /*04c0*/ 	.word	0x000035e0


	//   ....[6]....
        /*04c4*/ 	.word	0x00003620


	//   ....[7]....
        /*04c8*/ 	.word	0x00003630


	//----- nvinfo : EIATTR_VRC_CTA_INIT_COUNT
	.align		4
.L_901:
        /*04cc*/ 	.byte	0x02, 0x4a
	.zero		1
	.zero		1


	//----- nvinfo : EIATTR_EXIT_INSTR_OFFSETS
	.align		4
        /*04d0*/ 	.byte	0x04, 0x1c
        /*04d2*/ 	.short	(.L_903 - .L_902)


	//   ....[0]....
.L_902:
        /*04d4*/ 	.word	0x00000060


	//   ....[1]....
        /*04d8*/ 	.word	0x00005bf0


	//----- nvinfo : EIATTR_MAX_THREADS
	.align		4
.L_903:
        /*04dc*/ 	.byte	0x04, 0x05
        /*04de*/ 	.short	(.L_905 - .L_904)
.L_904:
        /*04e0*/ 	.word	0x000001e0
        /*04e4*/ 	.word	0x00000001
        /*04e8*/ 	.word	0x00000001


	//----- nvinfo : EIATTR_CRS_STACK_SIZE
	.align		4
.L_905:
        /*04ec*/ 	.byte	0x04, 0x1e
        /*04ee*/ 	.short	(.L_907 - .L_906)
.L_906:
        /*04f0*/ 	.word	0x00000000


	//----- nvinfo : EIATTR_CBANK_PARAM_SIZE
	.align		4
.L_907:
        /*04f4*/ 	.byte	0x03, 0x19
        /*04f6*/ 	.short	0x0048


	//----- nvinfo : EIATTR_PARAM_CBANK
	.align		4
        /*04f8*/ 	.byte	0x04, 0x0a
        /*04fa*/ 	.short	(.L_909 - .L_908)
	.align		4
.L_908:
        /*04fc*/ 	.word	index@(.nv.constant0._ZN13group_norm_v214gn_cuda_kernelI13__nv_bfloat16Li480ELi1ELi32ELi30ELi4096ELb0ELi64ELi960ELi960ELi4ELb1ELi2ELb0ELb0ENS_16CompileConditionILi1000EEEEEvPT_PKS4_S7_S7_flPfS8_Pj)
        /*0500*/ 	.short	0x0380
        /*0502*/ 	.short	0x0048


	//----- nvinfo : EIATTR_SW_WAR
	.align		4
.L_909:
        /*0504*/ 	.byte	0x04, 0x36
        /*0506*/ 	.short	(.L_911 - .L_910)
.L_910:
        /*0508*/ 	.word	0x00000008
.L_911:


//--------------------- .nv.info._ZN13group_norm_v214gn_cuda_kernelI13__nv_bfloat16Li480ELi3ELi32ELi30ELi4096ELb0ELi16ELi960ELi960ELi4ELb1ELi1ELb0ELb0ENS_16CompileConditionILi1000EEEEEvPT_PKS4_S7_S7_flPfS8_Pj --------------------------
	.section	.nv.info._ZN13group_norm_v214gn_cuda_kernelI13__nv_bfloat16Li480ELi3ELi32ELi30ELi4096ELb0ELi16ELi960ELi960ELi4ELb1ELi1ELb0ELb0ENS_16CompileConditionILi1000EEEEEvPT_PKS4_S7_S7_flPfS8_Pj,"",@"SHT_CUDA_INFO"
	.sectionflags	@""
	.align	4


	//----- nvinfo : EIATTR_CUDA_API_VERSION
	.align		4
        /*0000*/ 	.byte	0x04, 0x37
        /*0002*/ 	.short	(.L_913 - .L_912)
.L_912:
        /*0004*/ 	.word	0x00000082


	//----- nvinfo : EIATTR_KPARAM_INFO
	.align		4
.L_913:
        /*0008*/ 	.byte	0x04, 0x17
        /*000a*/ 	.short	(.L_915 - .L_914)
.L_914:
        /*000c*/ 	.word	0x00000000
        /*0010*/ 	.short	0x0008
        /*0012*/ 	.short	0x0040
        /*0014*/ 	.byte	0x00, 0xf5, 0x21, 0x00


	//----- nvinfo : EIATTR_KPARAM_INFO
	.align		4
.L_915:
        /*0018*/ 	.byte	0x04, 0x17
        /*001a*/ 	.short	(.L_917 - .L_916)
.L_916:
        /*001c*/ 	.word	0x00000000
        /*0020*/ 	.short	0x0007
        /*0022*/ 	.short	0x0038
        /*0024*/ 	.byte	0x00, 0xf5, 0x21, 0x00


	//----- nvinfo : EIATTR_KPARAM_INFO
	.align		4
.L_917:
        /*0028*/ 	.byte	0x04, 0x17
        /*002a*/ 	.short	(.L_919 - .L_918)
.L_918:
        /*002c*/ 	.word	0x00000000
        /*0030*/ 	.short	0x0006
        /*0032*/ 	.short	0x0030
        /*0034*/ 	.byte	0x00, 0xf5, 0x21, 0x00


	//----- nvinfo : EIATTR_KPARAM_INFO
	.align		4
.L_919:
        /*0038*/ 	.byte	0x04, 0x17
        /*003a*/ 	.short	(.L_921 - .L_920)
.L_920:
        /*003c*/ 	.word	0x00000000
        /*0040*/ 	.short	0x0005
        /*0042*/ 	.short	0x0028
        /*0044*/ 	.byte	0x00, 0xf0, 0x21, 0x00


	//----- nvinfo : EIATTR_KPARAM_INFO
	.align		4
.L_921:
        /*0048*/ 	.byte	0x04, 0x17
        /*004a*/ 	.short	(.L_923 - .L_922)
.L_922:
        /*004c*/ 	.word	0x00000000
        /*0050*/ 	.short	0x0004
        /*0052*/ 	.short	0x0020
        /*0054*/ 	.byte	0x00, 0xf0, 0x11, 0x00


	//----- nvinfo : EIATTR_KPARAM_INFO
	.align		4
.L_923:
        /*0058*/ 	.byte	0x04, 0x17
        /*005a*/ 	.short	(.L_925 - .L_924)
.L_924:
        /*005c*/ 	.word	0x00000000
        /*0060*/ 	.short	0x0003
        /*0062*/ 	.short	0x0018
        /*0064*/ 	.byte	0x00, 0xf5, 0x21, 0x00


	//----- nvinfo : EIATTR_KPARAM_INFO
	.align		4
.L_925:
        /*0068*/ 	.byte	0x04, 0x17
        /*006a*/ 	.short	(.L_927 - .L_926)
.L_926:
        /*006c*/ 	.word	0x00000000
        /*0070*/ 	.short	0x0002
        /*0072*/ 	.short	0x0010
        /*0074*/ 	.byte	0x00, 0xf5, 0x21, 0x00


	//----- nvinfo : EIATTR_KPARAM_INFO
	.align		4
.L_927:
        /*0078*/ 	.byte	0x04, 0x17
        /*007a*/ 	.short	(.L_929 - .L_928)
.L_928:
        /*007c*/ 	.word	0x00000000
        /*0080*/ 	.short	0x0001
        /*0082*/ 	.short	0x0008
        /*0084*/ 	.byte	0x00, 0xf5, 0x21, 0x00


	//----- nvinfo : EIATTR_KPARAM_INFO
	.align		4
.L_929:
        /*0088*/ 	.byte	0x04, 0x17
        /*008a*/ 	.short	(.L_931 - .L_930)
.L_930:
        /*008c*/ 	.word	0x00000000
        /*0090*/ 	.short	0x0000
        /*0092*/ 	.short	0x0000
        /*0094*/ 	.byte	0x00, 0xf5, 0x21, 0x00


	//----- nvinfo : EIATTR_SPARSE_MMA_MASK
	.align		4
.L_931:
        /*0098*/ 	.byte	0x03, 0x50
        /*009a*/ 	.short	0x0000


	//----- nvinfo : EIATTR_MAXREG_COUNT
	.align		4
        /*009c*/ 	.byte	0x03, 0x1b
        /*009e*/ 	.short	0x0028


	//----- nvinfo : EIATTR_NUM_BARRIERS
	.align		4
        /*00a0*/ 	.byte	0x02, 0x4c
        /*00a2*/ 	.byte	0x01
	.zero		1


	//----- nvinfo : EIATTR_ANNOTATIONS
	.align		4
        /*00a4*/ 	.byte	0x04, 0x55
        /*00a6*/ 	.short	(.L_933 - .L_932)


	//   ....[0]....
.L_932:
        /* <DEDUP_REMOVED lines=26> */


	//----- nvinfo : EIATTR_MERCURY_ISA_VERSION
	.align		4
.L_933:
        /*0238*/ 	.byte	0x03, 0x5f
        /*023a*/ 	.short	0x0101


	//----- nvinfo : EIATTR_COOP_GROUP_MASK_REGIDS
	.align		4
        /*023c*/ 	.byte	0x04, 0x29
        /*023e*/ 	.short	(.L_935 - .L_934)


	//   ....[0]....
.L_934:
        /*0240*/ 	.word	0xffffffff


	//   ....[1]....
        /*0244*/ 	.word	0xffffffff


	//   ....[2]....
        /*0248*/ 	.word	0xffffffff


	//   ....[3]....
        /*024c*/ 	.word	0xffffffff


	//   ....[4]....
        /*0250*/ 	.word	0xffffffff


	//   ....[5]....
        /*0254*/ 	.word	0xffffffff


	//   ....[6]....
        /*0258*/ 	.word	0xffffffff


	//   ....[7]....
        /*025c*/ 	.word	0xffffffff


	//----- nvinfo : EIATTR_COOP_GROUP_INSTR_OFFSETS
	.align		4
.L_935:
        /*0260*/ 	.byte	0x04, 0x28
        /*0262*/ 	.short	(.L_937 - .L_936)


	//   ....[0]....
.L_936:
        /*0264*/ 	.word	0x00001710


	//   ....[1]....
        /*0268*/ 	.word	0x00001750


	//   ....[2]....
        /*026c*/ 	.word	0x00002460


	//   ....[3]....
        /*0270*/ 	.word	0x00002480


	//   ....[4]....
        /*0274*/ 	.word	0x000024c0


	//   ....[5]....
        /*0278*/ 	.word	0x000024d0


	//   ....[6]....
        /*027c*/ 	.word	0x00002510


	//   ....[7]....
        /*0280*/ 	.word	0x00002520


	//----- nvinfo : EIATTR_VRC_CTA_INIT_COUNT
	.align		4
.L_937:
        /*0284*/ 	.byte	0x02, 0x4a
	.zero		1
	.zero		1


	//----- nvinfo : EIATTR_EXIT_INSTR_OFFSETS
	.align		4
        /*0288*/ 	.byte	0x04, 0x1c
        /*028a*/ 	.short	(.L_939 - .L_938)


	//   ....[0]....
.L_938:
        /*028c*/ 	.word	0x00000060


	//   ....[1]....
        /*0290*/ 	.word	0x000031f0


	//----- nvinfo : EIATTR_MAX_THREADS
	.align		4
.L_939:
        /*0294*/ 	.byte	0x04, 0x05
        /*0296*/ 	.short	(.L_941 - .L_940)
.L_940:
        /*0298*/ 	.word	0x000001e0
        /*029c*/ 	.word	0x00000001
        /*02a0*/ 	.word	0x00000001


	//----- nvinfo : EIATTR_CRS_STACK_SIZE
	.align		4
.L_941:
        /*02a4*/ 	.byte	0x04, 0x1e
        /*02a6*/ 	.short	(.L_943 - .L_942)
.L_942:
        /*02a8*/ 	.word	0x00000000


	//----- nvinfo : EIATTR_CBANK_PARAM_SIZE
	.align		4
.L_943:
        /*02ac*/ 	.byte	0x03, 0x19
        /*02ae*/ 	.short	0x0048


	//----- nvinfo : EIATTR_PARAM_CBANK
	.align		4
        /*02b0*/ 	.byte	0x04, 0x0a
        /*02b2*/ 	.short	(.L_945 - .L_944)
	.align		4
.L_944:
        /*02b4*/ 	.word	index@(.nv.constant0._ZN13group_norm_v214gn_cuda_kernelI13__nv_bfloat16Li480ELi3ELi32ELi30ELi4096ELb0ELi16ELi960ELi960ELi4ELb1ELi1ELb0ELb0ENS_16CompileConditionILi1000EEEEEvPT_PKS4_S7_S7_flPfS8_Pj)
        /*02b8*/ 	.short	0x0380
        /*02ba*/ 	.short	0x0048


	//----- nvinfo : EIATTR_SW_WAR
	.align		4
.L_945:
        /*02bc*/ 	.byte	0x04, 0x36
        /*02be*/ 	.short	(.L_947 - .L_946)
.L_946:
        /*02c0*/ 	.word	0x00000008
.L_947:


//--------------------- .nv.info._ZN13group_norm_v214gn_cuda_kernelI13__nv_bfloat16Li480ELi2ELi32ELi30ELi4096ELb0ELi32ELi960ELi960ELi4ELb1ELi2ELb0ELb0ENS_16CompileConditionILi1000EEEEEvPT_PKS4_S7_S7_flPfS8_Pj --------------------------
	.section	.nv.info._ZN13group_norm_v214gn_cuda_kernelI13__nv_bfloat16Li480ELi2ELi32ELi30ELi4096ELb0ELi32ELi960ELi960ELi4ELb1ELi2ELb0ELb0ENS_16CompileConditionILi1000EEEEEvPT_PKS4_S7_S7_flPfS8_Pj,"",@"SHT_CUDA_INFO"
	.sectionflags	@""
	.align	4


	//----- nvinfo : EIATTR_CUDA_API_VERSION
	.align		4
        /*0000*/ 	.byte	0x04, 0x37
        /*0002*/ 	.short	(.L_949 - .L_948)
.L_948:
        /*0004*/ 	.word	0x00000082


	//----- nvinfo : EIATTR_KPARAM_INFO
	.align		4
.L_949:
        /*0008*/ 	.byte	0x04, 0x17
        /*000a*/ 	.short	(.L_951 - .L_950)
.L_950:
        /*000c*/ 	.word	0x00000000
        /*0010*/ 	.short	0x0008
        /*0012*/ 	.short	0x0040
        /*0014*/ 	.byte	0x00, 0xf5, 0x21, 0x00


	//----- nvinfo : EIATTR_KPARAM_INFO
	.align		4
.L_951:
        /*0018*/ 	.byte	0x04, 0x17
        /*001a*/ 	.short	(.L_953 - .L_952)
.L_952:
        /*001c*/ 	.word	0x00000000
        /*0020*/ 	.short	0x0007
        /*0022*/ 	.short	0x0038
        /*0024*/ 	.byte	0x00, 0xf5, 0x21, 0x00


	//----- nvinfo : EIATTR_KPARAM_INFO
	.align		4
.L_953:
        /*0028*/ 	.byte	0x04, 0x17
        /*002a*/ 	.short	(.L_955 - .L_954)
.L_954:
        /*002c*/ 	.word	0x00000000
        /*0030*/ 	.short	0x0006
        /*0032*/ 	.short	0x0030
        /*0034*/ 	.byte	0x00, 0xf5, 0x21, 0x00


	//----- nvinfo : EIATTR_KPARAM_INFO
	.align		4
.L_955:
        /*0038*/ 	.byte	0x04, 0x17
        /*003a*/ 	.short	(.L_957 - .L_956)
.L_956:
        /*003c*/ 	.word	0x00000000
        /*0040*/ 	.short	0x0005
        /*0042*/ 	.short	0x0028
        /*0044*/ 	.byte	0x00, 0xf0, 0x21, 0x00


	//----- nvinfo : EIATTR_KPARAM_INFO
	.align		4
.L_957:
        /*0048*/ 	.byte	0x04, 0x17
        /*004a*/ 	.short	(.L_959 - .L_958)
.L_958:
        /*004c*/ 	.word	0x00000000
        /*0050*/ 	.short	0x0004
        /*0052*/ 	.short	0x0020
        /*0054*/ 	.byte	0x00, 0xf0, 0x11, 0x00


	//----- nvinfo : EIATTR_KPARAM_INFO
	.align		4
.L_959:
        /*0058*/ 	.byte	0x04, 0x17
        /*005a*/ 	.short	(.L_961 - .L_960)
.L_960:
        /*005c*/ 	.word	0x00000000
        /*0060*/ 	.short	0x0003
        /*0062*/ 	.short	0x0018
        /*0064*/ 	.byte	0x00, 0xf5, 0x21, 0x00


	//----- nvinfo : EIATTR_KPARAM_INFO
	.align		4
.L_961:
        /*0068*/ 	.byte	0x04, 0x17
        /*006a*/ 	.short	(.L_963 - .L_962)
.L_962:
        /*006c*/ 	.word	0x00000000
        /*0070*/ 	.short	0x0002
        /*0072*/ 	.short	0x0010
        /*0074*/ 	.byte	0x00, 0xf5, 0x21, 0x00


	//----- nvinfo : EIATTR_KPARAM_INFO
	.align		4
.L_963:
        /*0078*/ 	.byte	0x04, 0x17
        /*007a*/ 	.short	(.L_965 - .L_964)
.L_964:
        /*007c*/ 	.word	0x00000000
        /*0080*/ 	.short	0x0001
        /*0082*/ 	.short	0x0008
        /*0084*/ 	.byte	0x00, 0xf5, 0x21, 0x00


	//----- nvinfo : EIATTR_KPARAM_INFO
	.align		4
.L_965:
        /*0088*/ 	.byte	0x04, 0x17
        /*008a*/ 	.short	(.L_967 - .L_966)
.L_966:
        /*008c*/ 	.word	0x00000000
        /*0090*/ 	.short	0x0000
        /*0092*/ 	.short	0x0000
        /*0094*/ 	.byte	0x00, 0xf5, 0x21, 0x00


	//----- nvinfo : EIATTR_SPARSE_MMA_MASK
	.align		4
.L_967:
        /*0098*/ 	.byte	0x03, 0x50
        /*009a*/ 	.short	0x0000


	//----- nvinfo : EIATTR_MAXREG_COUNT
	.align		4
        /*009c*/ 	.byte	0x03, 0x1b
        /*009e*/ 	.short	0x0040


	//----- nvinfo : EIATTR_NUM_BARRIERS
	.align		4
        /*00a0*/ 	.byte	0x02, 0x4c
        /*00a2*/ 	.byte	0x01
	.zero		1


	//----- nvinfo : EIATTR_ANNOTATIONS
	.align		4
        /*00a4*/ 	.byte	0x04, 0x55
        /*00a6*/ 	.short	(.L_969 - .L_968)


	//   ....[0]....
.L_968:
        /* <DEDUP_REMOVED lines=55> */


	//----- nvinfo : EIATTR_MERCURY_ISA_VERSION
	.align		4
.L_969:
        /*0408*/ 	.byte	0x03, 0x5f
        /*040a*/ 	.short	0x0101


	//----- nvinfo : EIATTR_COOP_GROUP_MASK_REGIDS
	.align		4
        /*040c*/ 	.byte	0x04, 0x29
        /*040e*/ 	.short	(.L_971 - .L_970)


	//   ....[0]....
.L_970:
        /*0410*/ 	.word	0xffffffff


	//   ....[1]....
        /*0414*/ 	.word	0xffffffff


	//   ....[2]....
        /*0418*/ 	.word	0xffffffff


	//   ....[3]....
        /*041c*/ 	.word	0xffffffff


	//   ....[4]....
        /*0420*/ 	.word	0xffffffff


	//   ....[5]....
        /*0424*/ 	.word	0xffffffff


	//   ....[6]....
        /*0428*/ 	.word	0xffffffff


	//   ....[7]....
        /*042c*/ 	.word	0xffffffff


	//----- nvinfo : EIATTR_COOP_GROUP_INSTR_OFFSETS
	.align		4
.L_971:
        /*0430*/ 	.byte	0x04, 0x28
        /*0432*/ 	.short	(.L_973 - .L_972)


	//   ....[0]....
.L_972:
        /*0434*/ 	.word	0x00001f80


	//   ....[1]....
        /*0438*/ 	.word	0x00001fc0


	//   ....[2]....
        /*043c*/ 	.word	0x00002810


	//   ....[3]....
        /*0440*/ 	.word	0x00002830


	//   ....[4]....
        /*0444*/ 	.word	0x00002870


	//   ....[5]....
        /*0448*/ 	.word	0x00002880


	//   ....[6]....
        /*044c*/ 	.word	0x000028c0


	//   ....[7]....
        /*0450*/ 	.word	0x000028d0


	//----- nvinfo : EIATTR_VRC_CTA_INIT_COUNT
	.align		4
.L_973:
        /*0454*/ 	.byte	0x02, 0x4a
	.zero		1
	.zero		1


	//----- nvinfo : EIATTR_EXIT_INSTR_OFFSETS
	.align		4
        /*0458*/ 	.byte	0x04, 0x1c
        /*045a*/ 	.short	(.L_975 - .L_974)


	//   ....[0]....
.L_974:
        /*045c*/ 	.word	0x00000060


	//   ....[1]....
        /*0460*/ 	.word	0x00003f20


	//----- nvinfo : EIATTR_MAX_THREADS
	.align		4
.L_975:
        /*0464*/ 	.byte	0x04, 0x05
        /*0466*/ 	.short	(.L_977 - .L_976)
.L_976:
        /*0468*/ 	.word	0x000001e0
        /*046c*/ 	.word	0x00000001
        /*0470*/ 	.word	0x00000001


	//----- nvinfo : EIATTR_CRS_STACK_SIZE
	.align		4
.L_977:
        /*0474*/ 	.byte	0x04, 0x1e
        /*0476*/ 	.short	(.L_979 - .L_978)
.L_978:
        /*0478*/ 	.word	0x00000000


	//----- nvinfo : EIATTR_CBANK_PARAM_SIZE
	.align		4
.L_979:
        /*047c*/ 	.byte	0x03, 0x19
        /*047e*/ 	.short	0x0048


	//----- nvinfo : EIATTR_PARAM_CBANK
	.align		4
        /*0480*/ 	.byte	0x04, 0x0a
        /*0482*/ 	.short	(.L_981 - .L_980)
	.align		4
.L_980:
        /*0484*/ 	.word	index@(.nv.constant0._ZN13group_norm_v214gn_cuda_kernelI13__nv_bfloat16Li480ELi2ELi32ELi30ELi4096ELb0ELi32ELi960ELi960ELi4ELb1ELi2ELb0ELb0ENS_16CompileConditionILi1000EEEEEvPT_PKS4_S7_S7_flPfS8_Pj)
        /*0488*/ 	.short	0x0380
        /*048a*/ 	.short	0x0048


	//----- nvinfo : EIATTR_SW_WAR
	.align		4
.L_981:
        /*048c*/ 	.byte	0x04, 0x36
        /*048e*/ 	.short	(.L_983 - .L_982)
.L_982:
        /*0490*/ 	.word	0x00000008
.L_983:


//--------------------- .nv.info._ZN13group_norm_v214gn_cuda_kernelI13__nv_bfloat16Li480ELi1ELi16ELi60ELi4096ELb1ELi32ELi960ELi960ELi4ELb1ELi1ELb0ELb0ENS_16CompileConditionILi1000EEEEEvPT_PKS4_S7_S7_flPfS8_Pj --------------------------
	.section	.nv.info._ZN13group_norm_v214gn_cuda_kernelI13__nv_bfloat16Li480ELi1ELi16ELi60ELi4096ELb1ELi32ELi960ELi960ELi4ELb1ELi1ELb0ELb0ENS_16CompileConditionILi1000EEEEEvPT_PKS4_S7_S7_flPfS8_Pj,"",@"SHT_CUDA_INFO"
	.sectionflags	@""
	.align	4


	//----- nvinfo : EIATTR_CUDA_API_VERSION
	.align		4
        /*0000*/ 	.byte	0x04, 0x37
        /*0002*/ 	.short	(.L_985 - .L_984)
.L_984:
        /*0004*/ 	.word	0x00000082


	//----- nvinfo : EIATTR_KPARAM_INFO
	.align		4
.L_985:
        /*0008*/ 	.byte	0x04, 0x17
        /*000a*/ 	.short	(.L_987 - .L_986)
.L_986:
        /*000c*/ 	.word	0x00000000
        /*0010*/ 	.short	0x0008
        /*0012*/ 	.short	0x0040
        /*0014*/ 	.byte	0x00, 0xf5, 0x21, 0x00


	//----- nvinfo : EIATTR_KPARAM_INFO
	.align		4
.L_987:
        /*0018*/ 	.byte	0x04, 0x17
        /*001a*/ 	.short	(.L_989 - .L_988)
.L_988:
        /*001c*/ 	.word	0x00000000
        /*0020*/ 	.short	0x0007
        /*0022*/ 	.short	0x0038
        /*0024*/ 	.byte	0x00, 0xf5, 0x21, 0x00


	//----- nvinfo : EIATTR_KPARAM_INFO
	.align		4
.L_989:
        /*0028*/ 	.byte	0x04, 0x17
        /*002a*/ 	.short	(.L_991 - .L_990)
.L_990:
        /*002c*/ 	.word	0x00000000
        /*0030*/ 	.short	0x0006
        /*0032*/ 	.short	0x0030
        /*0034*/ 	.byte	0x00, 0xf5, 0x21, 0x00


	//----- nvinfo : EIATTR_KPARAM_INFO
	.align		4
.L_991:
        /*0038*/ 	.byte	0x04, 0x17
        /*003a*/ 	.short	(.L_993 - .L_992)
.L_992:
        /*003c*/ 	.word	0x00000000
        /*0040*/ 	.short	0x0005
        /*0042*/ 	.short	0x0028
        /*0044*/ 	.byte	0x00, 0xf0, 0x21, 0x00


	//----- nvinfo : EIATTR_KPARAM_INFO
	.align		4
.L_993:
        /*0048*/ 	.byte	0x04, 0x17
        /*004a*/ 	.short	(.L_995 - .L_994)
.L_994:
        /*004c*/ 	.word	0x00000000
        /*0050*/ 	.short	0x0004
        /*0052*/ 	.short	0x0020
        /*0054*/ 	.byte	0x00, 0xf0, 0x11, 0x00


	//----- nvinfo : EIATTR_KPARAM_INFO
	.align		4
.L_995:
        /*0058*/ 	.byte	0x04, 0x17
        /*005a*/ 	.short	(.L_997 - .L_996)
.L_996:
        /*005c*/ 	.word	0x00000000
        /*0060*/ 	.short	0x0003
        /*0062*/ 	.short	0x0018
        /*0064*/ 	.byte	0x00, 0xf5, 0x21, 0x00


	//----- nvinfo : EIATTR_KPARAM_INFO
	.align		4
.L_997:
        /*0068*/ 	.byte	0x04, 0x17
        /*006a*/ 	.short	(.L_999 - .L_998)
.L_998:
        /*006c*/ 	.word	0x00000000
        /*0070*/ 	.short	0x0002
        /*0072*/ 	.short	0x0010
        /*0074*/ 	.byte	0x00, 0xf5, 0x21, 0x00


	//----- nvinfo : EIATTR_KPARAM_INFO
	.align		4
.L_999:
        /*0078*/ 	.byte	0x04, 0x17
        /*007a*/ 	.short	(.L_1001 - .L_1000)
.L_1000:
        /*007c*/ 	.word	0x00000000
        /*0080*/ 	.short	0x0001
        /*0082*/ 	.short	0x0008
        /*0084*/ 	.byte	0x00, 0xf5, 0x21, 0x00


	//----- nvinfo : EIATTR_KPARAM_INFO
	.align		4
.L_1001:
        /*0088*/ 	.byte	0x04, 0x17
        /*008a*/ 	.short	(.L_1003 - .L_1002)
.L_1002:
        /*008c*/ 	.word	0x00000000
        /*0090*/ 	.short	0x0000
        /*0092*/ 	.short	0x0000
        /*0094*/ 	.byte	0x00, 0xf5, 0x21, 0x00


	//----- nvinfo : EIATTR_SPARSE_MMA_MASK
	.align		4
.L_1003:
        /*0098*/ 	.byte	0x03, 0x50
        /*009a*/ 	.short	0x0000


	//----- nvinfo : EIATTR_MAXREG_COUNT
	.align		4
        /*009c*/ 	.byte	0x03, 0x1b
        /*009e*/ 	.short	0x0080


	//----- nvinfo : EIATTR_NUM_BARRIERS
	.align		4
        /*00a0*/ 	.byte	0x02, 0x4c
        /*00a2*/ 	.byte	0x01
	.zero		1


	//----- nvinfo : EIATTR_MERCURY_ISA_VERSION
	.align		4
        /*00a4*/ 	.byte	0x03, 0x5f
        /*00a6*/ 	.short	0x0101


	//----- nvinfo : EIATTR_INT_WARP_WIDE_INSTR_OFFSETS
	.align		4
        /*00a8*/ 	.byte	0x04, 0x31
        /*00aa*/ 	.short	(.L_1005 - .L_1004)


	//   ....[0]....
.L_1004:
        /*00ac*/ 	.word	0x000017c0


	//----- nvinfo : EIATTR_COOP_GROUP_MASK_REGIDS
	.align		4
.L_1005:
        /*00b0*/ 	.byte	0x04, 0x29
        /*00b2*/ 	.short	(.L_1007 - .L_1006)


	//   ....[0]....
.L_1006:
        /*00b4*/ 	.word	0xffffffff


	//   ....[1]....
        /*00b8*/ 	.word	0xffffffff


	//   ....[2]....
        /*00bc*/ 	.word	0xffffffff


	//   ....[3]....
        /*00c0*/ 	.word	0xffffffff


	//   ....[4]....
        /*00c4*/ 	.word	0xffffffff


	//   ....[5]....
        /*00c8*/ 	.word	0xffffffff


	//   ....[6]....
        /*00cc*/ 	.word	0xffffffff


	//   ....[7]....
        /*00d0*/ 	.word	0xffffffff


	//   ....[8]....
        /*00d4*/ 	.word	0xffffffff


	//   ....[9]....
        /*00d8*/ 	.word	0xffffffff


	//----- nvinfo : EIATTR_COOP_GROUP_INSTR_OFFSETS
	.align		4
.L_1007:
        /*00dc*/ 	.byte	0x04, 0x28
        /*00de*/ 	.short	(.L_1009 - .L_1008)


	//   ....[0]....
.L_1008:
        /*00e0*/ 	.word	0x000017b0


	//   ....[1]....
        /*00e4*/ 	.word	0x000017e0


	//   ....[2]....
        /*00e8*/ 	.word	0x00001cf0


	//   ....[3]....
        /*00ec*/ 	.word	0x00001d30


	//   ....[4]....
        /*00f0*/ 	.word	0x00001de0


	//   ....[5]....
        /*00f4*/ 	.word	0x00001df0


	//   ....[6]....
        /*00f8*/ 	.word	0x00001e20


	//   ....[7]....
        /*00fc*/ 	.word	0x00001e30


	//   ....[8]....
        /*0100*/ 	.word	0x00001e60


	//   ....[9]....
        /*0104*/ 	.word	0x00001e70


	//----- nvinfo : EIATTR_VRC_CTA_INIT_COUNT
	.align		4
.L_1009:
        /*0108*/ 	.byte	0x02, 0x4a
	.zero		1
	.zero		1


	//----- nvinfo : EIATTR_EXIT_INSTR_OFFSETS
	.align		4
        /*010c*/ 	.byte	0x04, 0x1c
        /*010e*/ 	.short	(.L_1011 - .L_1010)


	//   ....[0]....
.L_1010:
        /*0110*/ 	.word	0x00000050


	//   ....[1]....
        /*0114*/ 	.word	0x00004360


	//----- nvinfo : EIATTR_MAX_THREADS
	.align		4
.L_1011:
        /*0118*/ 	.byte	0x04, 0x05
        /*011a*/ 	.short	(.L_1013 - .L_1012)
.L_1012:
        /*011c*/ 	.word	0x000001e0
        /*0120*/ 	.word	0x00000001
        /*0124*/ 	.word	0x00000001


	//----- nvinfo : EIATTR_CRS_STACK_SIZE
	.align		4
.L_1013:
        /*0128*/ 	.byte	0x04, 0x1e
        /*012a*/ 	.short	(.L_1015 - .L_1014)
.L_1014:
        /*012c*/ 	.word	0x00000000


	//----- nvinfo : EIATTR_CBANK_PARAM_SIZE
	.align		4
.L_1015:
        /*0130*/ 	.byte	0x03, 0x19
        /*0132*/ 	.short	0x0048


	//----- nvinfo : EIATTR_PARAM_CBANK
	.align		4
        /*0134*/ 	.byte	0x04, 0x0a
        /*0136*/ 	.short	(.L_1017 - .L_1016)
	.align		4
.L_1016:
        /*0138*/ 	.word	index@(.nv.constant0._ZN13group_norm_v214gn_cuda_kernelI13__nv_bfloat16Li480ELi1ELi16ELi60ELi4096ELb1ELi32ELi960ELi960ELi4ELb1ELi1ELb0ELb0ENS_16CompileConditionILi1000EEEEEvPT_PKS4_S7_S7_flPfS8_Pj)
        /*013c*/ 	.short	0x0380
        /*013e*/ 	.short	0x0048


	//----- nvinfo : EIATTR_SW_WAR
	.align		4
.L_1017:
        /*0140*/ 	.byte	0x04, 0x36
        /*0142*/ 	.short	(.L_1019 - .L_1018)
.L_1018:
        /*0144*/ 	.word	0x00000008
.L_1019:


//--------------------- .nv.info._ZN13group_norm_v214gn_cuda_kernelI13__nv_bfloat16Li480ELi1ELi16ELi60ELi4096ELb1ELi64ELi960ELi960ELi4ELb1ELi2ELb0ELb0ENS_16CompileConditionILi1000EEEEEvPT_PKS4_S7_S7_flPfS8_Pj --------------------------
	.section	.nv.info._ZN13group_norm_v214gn_cuda_kernelI13__nv_bfloat16Li480ELi1ELi16ELi60ELi4096ELb1ELi64ELi960ELi960ELi4ELb1ELi2ELb0ELb0ENS_16CompileConditionILi1000EEEEEvPT_PKS4_S7_S7_flPfS8_Pj,"",@"SHT_CUDA_INFO"
	.sectionflags	@""
	.align	4


	//----- nvinfo : EIATTR_CUDA_API_VERSION
	.align		4
        /*0000*/ 	.byte	0x04, 0x37
        /*0002*/ 	.short	(.L_1021 - .L_1020)
.L_1020:
        /*0004*/ 	.word	0x00000082


	//----- nvinfo : EIATTR_KPARAM_INFO
	.align		4
.L_1021:
        /*0008*/ 	.byte	0x04, 0x17
        /*000a*/ 	.short	(.L_1023 - .L_1022)
.L_1022:
        /*000c*/ 	.word	0x00000000
        /*0010*/ 	.short	0x0008
        /*0012*/ 	.short	0x0040
        /*0014*/ 	.byte	0x00, 0xf5, 0x21, 0x00


	//----- nvinfo : EIATTR_KPARAM_INFO
	.align		4
.L_1023:
        /*0018*/ 	.byte	0x04, 0x17
        /*001a*/ 	.short	(.L_1025 - .L_1024)
.L_1024:
        /*001c*/ 	.word	0x00000000
        /*0020*/ 	.short	0x0007
        /*0022*/ 	.short	0x0038
        /*0024*/ 	.byte	0x00, 0xf5, 0x21, 0x00


	//----- nvinfo : EIATTR_KPARAM_INFO
	.align		4
.L_1025:
        /*0028*/ 	.byte	0x04, 0x17
        /*002a*/ 	.short	(.L_1027 - .L_1026)
.L_1026:
        /*002c*/ 	.word	0x00000000
        /*0030*/ 	.short	0x0006
        /*0032*/ 	.short	0x0030
        /*0034*/ 	.byte	0x00, 0xf5, 0x21, 0x00


	//----- nvinfo : EIATTR_KPARAM_INFO
	.align		4
.L_1027:
        /*0038*/ 	.byte	0x04, 0x17
        /*003a*/ 	.short	(.L_1029 - .L_1028)
.L_1028:
        /*003c*/ 	.word	0x00000000
        /*0040*/ 	.short	0x0005
        /*0042*/ 	.short	0x0028
        /*0044*/ 	.byte	0x00, 0xf0, 0x21, 0x00


	//----- nvinfo : EIATTR_KPARAM_INFO
	.align		4
.L_1029:
        /*0048*/ 	.byte	0x04, 0x17
        /*004a*/ 	.short	(.L_1031 - .L_1030)
.L_1030:
        /*004c*/ 	.word	0x00000000
        /*0050*/ 	.short	0x0004
        /*0052*/ 	.short	0x0020
        /*0054*/ 	.byte	0x00, 0xf0, 0x11, 0x00


	//----- nvinfo : EIATTR_KPARAM_INFO
	.align		4
.L_1031:
        /*0058*/ 	.byte	0x04, 0x17
        /*005a*/ 	.short	(.L_1033 - .L_1032)
.L_1032:
        /*005c*/ 	.word	0x00000000
        /*0060*/ 	.short	0x0003
        /*0062*/ 	.short	0x0018
        /*0064*/ 	.byte	0x00, 0xf5, 0x21, 0x00


	//----- nvinfo : EIATTR_KPARAM_INFO
	.align		4
.L_1033:
        /*0068*/ 	.byte	0x04, 0x17
        /*006a*/ 	.short	(.L_1035 - .L_1034)
.L_1034:
        /*006c*/ 	.word	0x00000000
        /*0070*/ 	.short	0x0002
        /*0072*/ 	.short	0x0010
        /*0074*/ 	.byte	0x00, 0xf5, 0x21, 0x00


	//----- nvinfo : EIATTR_KPARAM_INFO
	.align		4
.L_1035:
        /*0078*/ 	.byte	0x04, 0x17
        /*007a*/ 	.short	(.L_1037 - .L_1036)
.L_1036:
        /*007c*/ 	.word	0x00000000
        /*0080*/ 	.short	0x0001
        /*0082*/ 	.short	0x0008
        /*0084*/ 	.byte	0x00, 0xf5, 0x21, 0x00


	//----- nvinfo : EIATTR_KPARAM_INFO
	.align		4
.L_1037:
        /*0088*/ 	.byte	0x04, 0x17
        /*008a*/ 	.short	(.L_1039 - .L_1038)
.L_1038:
        /*008c*/ 	.word	0x00000000
        /*0090*/ 	.short	0x0000
        /*0092*/ 	.short	0x0000
        /*0094*/ 	.byte	0x00, 0xf5, 0x21, 0x00


	//----- nvinfo : EIATTR_SPARSE_MMA_MASK
	.align		4
.L_1039:
        /*0098*/ 	.byte	0x03, 0x50
        /*009a*/ 	.short	0x0000


	//----- nvinfo : EIATTR_MAXREG_COUNT
	.align		4
        /*009c*/ 	.byte	0x03, 0x1b
        /*009e*/ 	.short	0x0080


	//----- nvinfo : EIATTR_NUM_BARRIERS
	.align		4
        /*00a0*/ 	.byte	0x02, 0x4c
        /*00a2*/ 	.byte	0x01
	.zero		1


	//----- nvinfo : EIATTR_ANNOTATIONS
	.align		4
        /*00a4*/ 	.byte	0x04, 0x55
        /*00a6*/ 	.short	(.L_1041 - .L_1040)


	//   ....[0]....
.L_1040:
        /* <DEDUP_REMOVED lines=75> */


	//----- nvinfo : EIATTR_MERCURY_ISA_VERSION
	.align		4
.L_1041:
        /*0540*/ 	.byte	0x03, 0x5f
        /*0542*/ 	.short	0x0101


	//----- nvinfo : EIATTR_COOP_GROUP_MASK_REGIDS
	.align		4
        /*0544*/ 	.byte	0x04, 0x29
        /*0546*/ 	.short	(.L_1043 - .L_1042)


	//   ....[0]....
.L_1042:
        /*0548*/ 	.word	0xffffffff


	//   ....[1]....
        /*054c*/ 	.word	0xffffffff


	//   ....[2]....
        /*0550*/ 	.word	0xffffffff


	//   ....[3]....
        /*0554*/ 	.word	0xffffffff


	//   ....[4]....
        /*0558*/ 	.word	0xffffffff


	//   ....[5]....
        /*055c*/ 	.word	0xffffffff


	//   ....[6]....
        /*0560*/ 	.word	0xffffffff


	//   ....[7]....
        /*0564*/ 	.word	0xffffffff


	//   ....[8]....
        /*0568*/ 	.word	0xffffffff


	//   ....[9]....
        /*056c*/ 	.word	0xffffffff


	//----- nvinfo : EIATTR_COOP_GROUP_INSTR_OFFSETS
	.align		4
.L_1043:
        /*0570*/ 	.byte	0x04, 0x28
        /*0572*/ 	.short	(.L_1045 - .L_1044)


	//   ....[0]....
.L_1044:
        /*0574*/ 	.word	0x000027a0


	//   ....[1]....
        /*0578*/ 	.word	0x000027b0


	//   ....[2]....
        /*057c*/ 	.word	0x00002c70


	//   ....[3]....
        /*0580*/ 	.word	0x00002c90


	//   ....[4]....
        /*0584*/ 	.word	0x00002cd0


	//   ....[5]....
        /*0588*/ 	.word	0x00002ce0


	//   ....[6]....
        /*058c*/ 	.word	0x00002d20


	//   ....[7]....
        /*0590*/ 	.word	0x00002d30


	//   ....[8]....
        /*0594*/ 	.word	0x00002d60


	//   ....[9]....
        /*0598*/ 	.word	0x00002d70


	//----- nvinfo : EIATTR_VRC_CTA_INIT_COUNT
	.align		4
.L_1045:
        /*059c*/ 	.byte	0x02, 0x4a
	.zero		1
	.zero		1


	//----- nvinfo : EIATTR_EXIT_INSTR_OFFSETS
	.align		4
        /*05a0*/ 	.byte	0x04, 0x1c
        /*05a2*/ 	.short	(.L_1047 - .L_1046)


	//   ....[0]....
.L_1046:
        /*05a4*/ 	.word	0x00000060


	//   ....[1]....
        /*05a8*/ 	.word	0x00007ec0


	//----- nvinfo : EIATTR_MAX_THREADS
	.align		4
.L_1047:
        /*05ac*/ 	.byte	0x04, 0x05
        /*05ae*/ 	.short	(.L_1049 - .L_1048)
.L_1048:
        /*05b0*/ 	.word	0x000001e0
        /*05b4*/ 	.word	0x00000001
        /*05b8*/ 	.word	0x00000001


	//----- nvinfo : EIATTR_CRS_STACK_SIZE
	.align		4
.L_1049:
        /*05bc*/ 	.byte	0x04, 0x1e
        /*05be*/ 	.short	(.L_1051 - .L_1050)
.L_1050:
        /*05c0*/ 	.word	0x00000000


	//----- nvinfo : EIATTR_CBANK_PARAM_SIZE
	.align		4
.L_1051:
        /*05c4*/ 	.byte	0x03, 0x19
        /*05c6*/ 	.short	0x0048


	//----- nvinfo : EIATTR_PARAM_CBANK
	.align		4
        /*05c8*/ 	.byte	0x04, 0x0a
        /*05ca*/ 	.short	(.L_1053 - .L_1052)
	.align		4
.L_1052:
        /*05cc*/ 	.word	index@(.nv.constant0._ZN13group_norm_v214gn_cuda_kernelI13__nv_bfloat16Li480ELi1ELi16ELi60ELi4096ELb1ELi64ELi960ELi960ELi4ELb1ELi2ELb0ELb0ENS_16CompileConditionILi1000EEEEEvPT_PKS4_S7_S7_flPfS8_Pj)
        /*05d0*/ 	.short	0x0380
        /*05d2*/ 	.short	0x0048


	//----- nvinfo : EIATTR_SW_WAR
	.align		4
.L_1053:
        /*05d4*/ 	.byte	0x04, 0x36
        /*05d6*/ 	.short	(.L_1055 - .L_1054)
.L_1054:
        /*05d8*/ 	.word	0x00000008
.L_1055:


//--------------------- .nv.info._ZN13group_norm_v214gn_cuda_kernelI13__nv_bfloat16Li480ELi3ELi16ELi60ELi4096ELb1ELi16ELi960ELi960ELi4ELb1ELi1ELb0ELb0ENS_16CompileConditionILi1000EEEEEvPT_PKS4_S7_S7_flPfS8_Pj --------------------------
	.section	.nv.info._ZN13group_norm_v214gn_cuda_kernelI13__nv_bfloat16Li480ELi3ELi16ELi60ELi4096ELb1ELi16ELi960ELi960ELi4ELb1ELi1ELb0ELb0ENS_16CompileConditionILi1000EEEEEvPT_PKS4_S7_S7_flPfS8_Pj,"",@"SHT_CUDA_INFO"
	.sectionflags	@""
	.align	4


	//----- nvinfo : EIATTR_CUDA_API_VERSION
	.align		4
        /*0000*/ 	.byte	0x04, 0x37
        /*0002*/ 	.short	(.L_1057 - .L_1056)
.L_1056:
        /*0004*/ 	.word	0x00000082


	//----- nvinfo : EIATTR_KPARAM_INFO
	.align		4
.L_1057:
        /*0008*/ 	.byte	0x04, 0x17
        /*000a*/ 	.short	(.L_1059 - .L_1058)
.L_1058:
        /*000c*/ 	.word	0x00000000
        /*0010*/ 	.short	0x0008
        /*0012*/ 	.short	0x0040
        /*0014*/ 	.byte	0x00, 0xf5, 0x21, 0x00


	//----- nvinfo : EIATTR_KPARAM_INFO
	.align		4
.L_1059:
        /*0018*/ 	.byte	0x04, 0x17
        /*001a*/ 	.short	(.L_1061 - .L_1060)
.L_1060:
        /*001c*/ 	.word	0x00000000
        /*0020*/ 	.short	0x0007
        /*0022*/ 	.short	0x0038
        /*0024*/ 	.byte	0x00, 0xf5, 0x21, 0x00


	//----- nvinfo : EIATTR_KPARAM_INFO
	.align		4
.L_1061:
        /*0028*/ 	.byte	0x04, 0x17
        /*002a*/ 	.short	(.L_1063 - .L_1062)
.L_1062:
        /*002c*/ 	.word	0x00000000
        /*0030*/ 	.short	0x0006
        /*0032*/ 	.short	0x0030
        /*0034*/ 	.byte	0x00, 0xf5, 0x21, 0x00


	//----- nvinfo : EIATTR_KPARAM_INFO
	.align		4
.L_1063:
        /*0038*/ 	.byte	0x04, 0x17
        /*003a*/ 	.short	(.L_1065 - .L_1064)
.L_1064:
        /*003c*/ 	.word	0x00000000
        /*0040*/ 	.short	0x0005
        /*0042*/ 	.short	0x0028
        /*0044*/ 	.byte	0x00, 0xf0, 0x21, 0x00


	//----- nvinfo : EIATTR_KPARAM_INFO
	.align		4
.L_1065:
        /*0048*/ 	.byte	0x04, 0x17
        /*004a*/ 	.short	(.L_1067 - .L_1066)
.L_1066:
        /*004c*/ 	.word	0x00000000
        /*0050*/ 	.short	0x0004
        /*0052*/ 	.short	0x0020
        /*0054*/ 	.byte	0x00, 0xf0, 0x11, 0x00


	//----- nvinfo : EIATTR_KPARAM_INFO
	.align		4
.L_1067:
        /*0058*/ 	.byte	0x04, 0x17
        /*005a*/ 	.short	(.L_1069 - .L_1068)
.L_1068:
        /*005c*/ 	.word	0x00000000
        /*0060*/ 	.short	0x0003
        /*0062*/ 	.short	0x0018
        /*0064*/ 	.byte	0x00, 0xf5, 0x21, 0x00


	//----- nvinfo : EIATTR_KPARAM_INFO
	.align		4
.L_1069:
        /*0068*/ 	.byte	0x04, 0x17
        /*006a*/ 	.short	(.L_1071 - .L_1070)
.L_1070:
        /*006c*/ 	.word	0x00000000
        /*0070*/ 	.short	0x0002
        /*0072*/ 	.short	0x0010
        /*0074*/ 	.byte	0x00, 0xf5, 0x21, 0x00


	//----- nvinfo : EIATTR_KPARAM_INFO
	.align		4
.L_1071:
        /*0078*/ 	.byte	0x04, 0x17
        /*007a*/ 	.short	(.L_1073 - .L_1072)
.L_1072:
        /*007c*/ 	.word	0x00000000
        /*0080*/ 	.short	0x0001
        /*0082*/ 	.short	0x0008
        /*0084*/ 	.byte	0x00, 0xf5, 0x21, 0x00


	//----- nvinfo : EIATTR_KPARAM_INFO
	.align		4
.L_1073:
        /*0088*/ 	.byte	0x04, 0x17
        /*008a*/ 	.short	(.L_1075 - .L_1074)
.L_1074:
        /*008c*/ 	.word	0x00000000
        /*0090*/ 	.short	0x0000
        /*0092*/ 	.short	0x0000
        /*0094*/ 	.byte	0x00, 0xf5, 0x21, 0x00


	//----- nvinfo : EIATTR_SPARSE_MMA_MASK
	.align		4
.L_1075:
        /*0098*/ 	.byte	0x03, 0x50
        /*009a*/ 	.short	0x0000


	//----- nvinfo : EIATTR_MAXREG_COUNT
	.align		4
        /*009c*/ 	.byte	0x03, 0x1b
        /*009e*/ 	.short	0x0028


	//----- nvinfo : EIATTR_NUM_BARRIERS
	.align		4
        /*00a0*/ 	.byte	0x02, 0x4c
        /*00a2*/ 	.byte	0x01
	.zero		1


	//----- nvinfo : EIATTR_ANNOTATIONS
	.align		4
        /*00a4*/ 	.byte	0x04, 0x55
        /*00a6*/ 	.short	(.L_1077 - .L_1076)


	//   ....[0]....
.L_1076:
        /* <DEDUP_REMOVED lines=31> */


	//----- nvinfo : EIATTR_MERCURY_ISA_VERSION
	.align		4
.L_1077:
        /*0288*/ 	.byte	0x03, 0x5f
        /*028a*/ 	.short	0x0101


	//----- nvinfo : EIATTR_COOP_GROUP_MASK_REGIDS
	.align		4
        /*028c*/ 	.byte	0x04, 0x29
        /*028e*/ 	.short	(.L_1079 - .L_1078)


	//   ....[0]....
.L_1078:
        /*0290*/ 	.word	0xffffffff


	//   ....[1]....
        /*0294*/ 	.word	0xffffffff


	//   ....[2]....
        /*0298*/ 	.word	0xffffffff


	//   ....[3]....
        /*029c*/ 	.word	0xffffffff


	//   ....[4]....
        /*02a0*/ 	.word	0xffffffff


	//   ....[5]....
        /*02a4*/ 	.word	0xffffffff


	//   ....[6]....
        /*02a8*/ 	.word	0xffffffff


	//   ....[7]....
        /*02ac*/ 	.word	0xffffffff


	//   ....[8]....
        /*02b0*/ 	.word	0xffffffff


	//   ....[9]....
        /*02b4*/ 	.word	0xffffffff


	//----- nvinfo : EIATTR_COOP_GROUP_INSTR_OFFSETS
	.align		4
.L_1079:
        /*02b8*/ 	.byte	0x04, 0x28
        /*02ba*/ 	.short	(.L_1081 - .L_1080)


	//   ....[0]....
.L_1080:
        /*02bc*/ 	.word	0x00001100


	//   ....[1]....
        /*02c0*/ 	.word	0x00001110


	//   ....[2]....
        /*02c4*/ 	.word	0x00001990


	//   ....[3]....
        /*02c8*/ 	.word	0x000019b0


	//   ....[4]....
        /*02cc*/ 	.word	0x000019f0


	//   ....[5]....
        /*02d0*/ 	.word	0x00001a00


	//   ....[6]....
        /*02d4*/ 	.word	0x00001a40


	//   ....[7]....
        /*02d8*/ 	.word	0x00001a50


	//   ....[8]....
        /*02dc*/ 	.word	0x00001a80


	//   ....[9]....
        /*02e0*/ 	.word	0x00001a90


	//----- nvinfo : EIATTR_VRC_CTA_INIT_COUNT
	.align		4
.L_1081:
        /*02e4*/ 	.byte	0x02, 0x4a
	.zero		1
	.zero		1


	//----- nvinfo : EIATTR_EXIT_INSTR_OFFSETS
	.align		4
        /*02e8*/ 	.byte	0x04, 0x1c
        /*02ea*/ 	.short	(.L_1083 - .L_1082)


	//   ....[0]....
.L_1082:
        /*02ec*/ 	.word	0x00000060


	//   ....[1]....
        /*02f0*/ 	.word	0x000031e0


	//----- nvinfo : EIATTR_MAX_THREADS
	.align		4
.L_1083:
        /*02f4*/ 	.byte	0x04, 0x05
        /*02f6*/ 	.short	(.L_1085 - .L_1084)
.L_1084:
        /*02f8*/ 	.word	0x000001e0
        /*02fc*/ 	.word	0x00000001
        /*0300*/ 	.word	0x00000001


	//----- nvinfo : EIATTR_CRS_STACK_SIZE
	.align		4
.L_1085:
        /*0304*/ 	.byte	0x04, 0x1e
        /*0306*/ 	.short	(.L_1087 - .L_1086)
.L_1086:
        /*0308*/ 	.word	0x00000000


	//----- nvinfo : EIATTR_CBANK_PARAM_SIZE
	.align		4
.L_1087:
        /*030c*/ 	.byte	0x03, 0x19
        /*030e*/ 	.short	0x0048


	//----- nvinfo : EIATTR_PARAM_CBANK
	.align		4
        /*0310*/ 	.byte	0x04, 0x0a
        /*0312*/ 	.short	(.L_1089 - .L_1088)
	.align		4
.L_1088:
        /*0314*/ 	.word	index@(.nv.constant0._ZN13group_norm_v214gn_cuda_kernelI13__nv_bfloat16Li480ELi3ELi16ELi60ELi4096ELb1ELi16ELi960ELi960ELi4ELb1ELi1ELb0ELb0ENS_16CompileConditionILi1000EEEEEvPT_PKS4_S7_S7_flPfS8_Pj)
        /*0318*/ 	.short	0x0380
        /*031a*/ 	.short	0x0048


	//----- nvinfo : EIATTR_SW_WAR
	.align		4
.L_1089:
        /*031c*/ 	.byte	0x04, 0x36
        /*031e*/ 	.short	(.L_1091 - .L_1090)
.L_1090:
        /*0320*/ 	.word	0x00000008
.L_1091:


//--------------------- .nv.info._ZN13group_norm_v214gn_cuda_kernelI13__nv_bfloat16Li480ELi2ELi16ELi60ELi4096ELb1ELi32ELi960ELi960ELi4ELb1ELi2ELb0ELb0ENS_16CompileConditionILi1000EEEEEvPT_PKS4_S7_S7_flPfS8_Pj --------------------------
	.section	.nv.info._ZN13group_norm_v214gn_cuda_kernelI13__nv_bfloat16Li480ELi2ELi16ELi60ELi4096ELb1ELi32ELi960ELi960ELi4ELb1ELi2ELb0ELb0ENS_16CompileConditionILi1000EEEEEvPT_PKS4_S7_S7_flPfS8_Pj,"",@"SHT_CUDA_INFO"
	.sectionflags	@""
	.align	4


	//----- nvinfo : EIATTR_CUDA_API_VERSION
	.align		4
        /*0000*/ 	.byte	0x04, 0x37
        /*0002*/ 	.short	(.L_1093 - .L_1092)
.L_1092:
        /*0004*/ 	.word	0x00000082


	//----- nvinfo : EIATTR_KPARAM_INFO
	.align		4
.L_1093:
        /*0008*/ 	.byte	0x04, 0x17
        /*000a*/ 	.short	(.L_1095 - .L_1094)
.L_1094:
        /*000c*/ 	.word	0x00000000
        /*0010*/ 	.short	0x0008
        /*0012*/ 	.short	0x0040
        /*0014*/ 	.byte	0x00, 0xf5, 0x21, 0x00


	//----- nvinfo : EIATTR_KPARAM_INFO
	.align		4
.L_1095:
        /*0018*/ 	.byte	0x04, 0x17
        /*001a*/ 	.short	(.L_1097 - .L_1096)
.L_1096:
        /*001c*/ 	.word	0x00000000
        /*0020*/ 	.short	0x0007
        /*0022*/ 	.short	0x0038
        /*0024*/ 	.byte	0x00, 0xf5, 0x21, 0x00


	//----- nvinfo : EIATTR_KPARAM_INFO
	.align		4
.L_1097:
        /*0028*/ 	.byte	0x04, 0x17
        /*002a*/ 	.short	(.L_1099 - .L_1098)
.L_1098:
        /*002c*/ 	.word	0x00000000
        /*0030*/ 	.short	0x0006
        /*0032*/ 	.short	0x0030
        /*0034*/ 	.byte	0x00, 0xf5, 0x21, 0x00


	//----- nvinfo : EIATTR_KPARAM_INFO
	.align		4
.L_1099:
        /*0038*/ 	.byte	0x04, 0x17
        /*003a*/ 	.short	(.L_1101 - .L_1100)
.L_1100:
        /*003c*/ 	.word	0x00000000
        /*0040*/ 	.short	0x0005
        /*0042*/ 	.short	0x0028
        /*0044*/ 	.byte	0x00, 0xf0, 0x21, 0x00


	//----- nvinfo : EIATTR_KPARAM_INFO
	.align		4
.L_1101:
        /*0048*/ 	.byte	0x04, 0x17
        /*004a*/ 	.short	(.L_1103 - .L_1102)
.L_1102:
        /*004c*/ 	.word	0x00000000
        /*0050*/ 	.short	0x0004
        /*0052*/ 	.short	0x0020
        /*0054*/ 	.byte	0x00, 0xf0, 0x11, 0x00


	//----- nvinfo : EIATTR_KPARAM_INFO
	.align		4
.L_1103:
        /*0058*/ 	.byte	0x04, 0x17
        /*005a*/ 	.short	(.L_1105 - .L_1104)
.L_1104:
        /*005c*/ 	.word	0x00000000
        /*0060*/ 	.short	0x0003
        /*0062*/ 	.short	0x0018
        /*0064*/ 	.byte	0x00, 0xf5, 0x21, 0x00


	//----- nvinfo : EIATTR_KPARAM_INFO
	.align		4
.L_1105:
        /*0068*/ 	.byte	0x04, 0x17
        /*006a*/ 	.short	(.L_1107 - .L_1106)
.L_1106:
        /*006c*/ 	.word	0x00000000
        /*0070*/ 	.short	0x0002
        /*0072*/ 	.short	0x0010
        /*0074*/ 	.byte	0x00, 0xf5, 0x21, 0x00


	//----- nvinfo : EIATTR_KPARAM_INFO
	.align		4
.L_1107:
        /*0078*/ 	.byte	0x04, 0x17
        /*007a*/ 	.short	(.L_1109 - .L_1108)
.L_1108:
        /*007c*/ 	.word	0x00000000
        /*0080*/ 	.short	0x0001
        /*0082*/ 	.short	0x0008
        /*0084*/ 	.byte	0x00, 0xf5, 0x21, 0x00


	//----- nvinfo : EIATTR_KPARAM_INFO
	.align		4
.L_1109:
        /*0088*/ 	.byte	0x04, 0x17
        /*008a*/ 	.short	(.L_1111 - .L_1110)
.L_1110:
        /*008c*/ 	.word	0x00000000
        /*0090*/ 	.short	0x0000
        /*0092*/ 	.short	0x0000
        /*0094*/ 	.byte	0x00, 0xf5, 0x21, 0x00


	//----- nvinfo : EIATTR_SPARSE_MMA_MASK
	.align		4
.L_1111:
        /*0098*/ 	.byte	0x03, 0x50
        /*009a*/ 	.short	0x0000


	//----- nvinfo : EIATTR_MAXREG_COUNT
	.align		4
        /*009c*/ 	.byte	0x03, 0x1b
        /*009e*/ 	.short	0x0040


	//----- nvinfo : EIATTR_NUM_BARRIERS
	.align		4
        /*00a0*/ 	.byte	0x02, 0x4c
        /*00a2*/ 	.byte	0x01
	.zero		1


	//----- nvinfo : EIATTR_ANNOTATIONS
	.align		4
        /*00a4*/ 	.byte	0x04, 0x55
        /*00a6*/ 	.short	(.L_1113 - .L_1112)


	//   ....[0]....
.L_1112:
        /* <DEDUP_REMOVED lines=62> */


	//----- nvinfo : EIATTR_MERCURY_ISA_VERSION
	.align		4
.L_1113:
        /*0470*/ 	.byte	0x03, 0x5f
        /*0472*/ 	.short	0x0101


	//----- nvinfo : EIATTR_COOP_GROUP_MASK_REGIDS
	.align		4
        /*0474*/ 	.byte	0x04, 0x29
        /*0476*/ 	.short	(.L_1115 - .L_1114)


	//   ....[0]....
.L_1114:
        /*0478*/ 	.word	0xffffffff


	//   ....[1]....
        /*047c*/ 	.word	0xffffffff


	//   ....[2]....
        /*0480*/ 	.word	0xffffffff


	//   ....[3]....
        /*0484*/ 	.word	0xffffffff


	//   ....[4]....
        /*0488*/ 	.word	0xffffffff


	//   ....[5]....
        /*048c*/ 	.word	0xffffffff


	//   ....[6]....
        /*0490*/ 	.word	0xffffffff


	//   ....[7]....
        /*0494*/ 	.word	0xffffffff


	//   ....[8]....
        /*0498*/ 	.word	0xffffffff


	//   ....[9]....
        /*049c*/ 	.word	0xffffffff


	//----- nvinfo : EIATTR_COOP_GROUP_INSTR_OFFSETS
	.align		4
.L_1115:
        /*04a0*/ 	.byte	0x04, 0x28
        /*04a2*/ 	.short	(.L_1117 - .L_1116)


	//   ....[0]....
.L_1116:
        /*04a4*/ 	.word	0x000018c0


	//   ....[1]....
        /*04a8*/ 	.word	0x000018d0


	//   ....[2]....
        /*04ac*/ 	.word	0x00001ef0


	//   ....[3]....
        /*04b0*/ 	.word	0x00001f10


	//   ....[4]....
        /*04b4*/ 	.word	0x00001f50


	//   ....[5]....
        /*04b8*/ 	.word	0x00001f60


	//   ....[6]....
        /*04bc*/ 	.word	0x00001fa0


	//   ....[7]....
        /*04c0*/ 	.word	0x00001fb0


	//   ....[8]....
        /*04c4*/ 	.word	0x00001fe0


	//   ....[9]....
        /*04c8*/ 	.word	0x00001ff0


	//----- nvinfo : EIATTR_VRC_CTA_INIT_COUNT
	.align		4
.L_1117:
        /*04cc*/ 	.byte	0x02, 0x4a
	.zero		1
	.zero		1


	//----- nvinfo : EIATTR_EXIT_INSTR_OFFSETS
	.align		4
        /*04d0*/ 	.byte	0x04, 0x1c
        /*04d2*/ 	.short	(.L_1119 - .L_1118)


	//   ....[0]....
.L_1118:
        /*04d4*/ 	.word	0x00000060


	//   ....[1]....
        /*04d8*/ 	.word	0x00004c30


	//----- nvinfo : EIATTR_MAX_THREADS
	.align		4
.L_1119:
        /*04dc*/ 	.byte	0x04, 0x05
        /*04de*/ 	.short	(.L_1121 - .L_1120)
.L_1120:
        /*04e0*/ 	.word	0x000001e0
        /*04e4*/ 	.word	0x00000001
        /*04e8*/ 	.word	0x00000001


	//----- nvinfo : EIATTR_CRS_STACK_SIZE
	.align		4
.L_1121:
        /*04ec*/ 	.byte	0x04, 0x1e
        /*04ee*/ 	.short	(.L_1123 - .L_1122)
.L_1122:
        /*04f0*/ 	.word	0x00000000


	//----- nvinfo : EIATTR_CBANK_PARAM_SIZE
	.align		4
.L_1123:
        /*04f4*/ 	.byte	0x03, 0x19
        /*04f6*/ 	.short	0x0048


	//----- nvinfo : EIATTR_PARAM_CBANK
	.align		4
        /*04f8*/ 	.byte	0x04, 0x0a
        /*04fa*/ 	.short	(.L_1125 - .L_1124)
	.align		4
.L_1124:
        /*04fc*/ 	.word	index@(.nv.constant0._ZN13group_norm_v214gn_cuda_kernelI13__nv_bfloat16Li480ELi2ELi16ELi60ELi4096ELb1ELi32ELi960ELi960ELi4ELb1ELi2ELb0ELb0ENS_16CompileConditionILi1000EEEEEvPT_PKS4_S7_S7_flPfS8_Pj)
        /*0500*/ 	.short	0x0380
        /*0502*/ 	.short	0x0048


	//----- nvinfo : EIATTR_SW_WAR
	.align		4
.L_1125:
        /*0504*/ 	.byte	0x04, 0x36
        /*0506*/ 	.short	(.L_1127 - .L_1126)
.L_1126:
        /*0508*/ 	.word	0x00000008
.L_1127:


//--------------------- .nv.info._ZN13group_norm_v218gn_bwd_cuda_kernelI6__halfLi480ELi3ELi32ELi30ELi4096ELb0ELb1ELi16ELi960ELi960ELi4ELb1ELi1ELb1ELb0ELNS_15WgradSyncMethodE3ENS_16CompileConditionILi1000EEEEEvPT_S6_S6_PKS5_S8_S8_S8_PKfflPfPj --------------------------
	.section	.nv.info._ZN13group_norm_v218gn_bwd_cuda_kernelI6__halfLi480ELi3ELi32ELi30ELi4096ELb0ELb1ELi16ELi960ELi960ELi4ELb1ELi1ELb1ELb0ELNS_15WgradSyncMethodE3ENS_16CompileConditionILi1000EEEEEvPT_S6_S6_PKS5_S8_S8_S8_PKfflPfPj,"",@"SHT_CUDA_INFO"
	.sectionflags	@""
	.align	4


	//----- nvinfo : EIATTR_CUDA_API_VERSION
	.align		4
        /*0000*/ 	.byte	0x04, 0x37
        /*0002*/ 	.short	(.L_1129 - .L_1128)
.L_1128:
        /*0004*/ 	.word	0x00000082


	//----- nvinfo : EIATTR_KPARAM_INFO
	.align		4
.L_1129:
        /*0008*/ 	.byte	0x04, 0x17
        /*000a*/ 	.short	(.L_1131 - .L_1130)
.L_1130:
        /*000c*/ 	.word	0x00000000
        /*0010*/ 	.short	0x000b
        /*0012*/ 	.short	0x0058
        /*0014*/ 	.byte	0x00, 0xf5, 0x21, 0x00


	//----- nvinfo : EIATTR_KPARAM_INFO
	.align		4
.L_1131:
        /*0018*/ 	.byte	0x04, 0x17
        /*001a*/ 	.short	(.L_1133 - .L_1132)
.L_1132:
        /*001c*/ 	.word	0x00000000
        /*0020*/ 	.short	0x000a
        /*0022*/ 	.short	0x0050
        /*0024*/ 	.byte	0x00, 0xf5, 0x21, 0x00


	//----- nvinfo : EIATTR_KPARAM_INFO
	.align		4
.L_1133:
        /*0028*/ 	.byte	0x04, 0x17
        /*002a*/ 	.short	(.L_1135 - .L_1134)
.L_1134:
        /*002c*/ 	.word	0x00000000
        /*0030*/ 	.short	0x0009
        /*0032*/ 	.short	0x0048
        /*0034*/ 	.byte	0x00, 0xf0, 0x21, 0x00


	//----- nvinfo : EIATTR_KPARAM_INFO
	.align		4
.L_1135:
        /*0038*/ 	.byte	0x04, 0x17
        /*003a*/ 	.short	(.L_1137 - .L_1136)
.L_1136:
        /*003c*/ 	.word	0x00000000
        /*0040*/ 	.short	0x0008
        /*0042*/ 	.short	0x0040
        /*0044*/ 	.byte	0x00, 0xf0, 0x11, 0x00


	//----- nvinfo : EIATTR_KPARAM_INFO
	.align		4
.L_1137:
        /*0048*/ 	.byte	0x04, 0x17
        /*004a*/ 	.short	(.L_1139 - .L_1138)
.L_1138:
        /*004c*/ 	.word	0x00000000
        /*0050*/ 	.short	0x0007
        /*0052*/ 	.short	0x0038
        /*0054*/ 	.byte	0x00, 0xf5, 0x21, 0x00


	//----- nvinfo : EIATTR_KPARAM_INFO
	.align		4
.L_1139:
        /*0058*/ 	.byte	0x04, 0x17
        /*005a*/ 	.short	(.L_1141 - .L_1140)
.L_1140:
        /*005c*/ 	.word	0x00000000
        /*0060*/ 	.short	0x0006
        /*0062*/ 	.short	0x0030
        /*0064*/ 	.byte	0x00, 0xf5, 0x21, 0x00


	//----- nvinfo : EIATTR_KPARAM_INFO
	.align		4
.L_1141:
        /*0068*/ 	.byte	0x04, 0x17
        /*006a*/ 	.short	(.L_1143 - .L_1142)
.L_1142:
        /*006c*/ 	.word	0x00000000
        /*0070*/ 	.short	0x0005
        /*0072*/ 	.short	0x0028
        /*0074*/ 	.byte	0x00, 0xf5, 0x21, 0x00


	//----- nvinfo : EIATTR_KPARAM_INFO
	.align		4
.L_1143:
        /*0078*/ 	.byte	0x04, 0x17
        /*007a*/ 	.short	(.L_1145 - .L_1144)
.L_1144:
        /*007c*/ 	.word	0x00000000
        /*0080*/ 	.short	0x0004
        /*0082*/ 	.short	0x0020
        /*0084*/ 	.byte	0x00, 0xf5, 0x21, 0x00


	//----- nvinfo : EIATTR_KPARAM_INFO
	.align		4
.L_1145:
        /*0088*/ 	.byte	0x04, 0x17
        /*008a*/ 	.short	(.L_1147 - .L_1146)
.L_1146:
        /*008c*/ 	.word	0x00000000
        /*0090*/ 	.short	0x0003
        /*0092*/ 	.short	0x0018
        /*0094*/ 	.byte	0x00, 0xf5, 0x21, 0x00


	//----- nvinfo : EIATTR_KPARAM_INFO
	.align		4
.L_1147:
        /*0098*/ 	.byte	0x04, 0x17
        /*009a*/ 	.short	(.L_1149 - .L_1148)
.L_1148:
        /*009c*/ 	.word	0x00000000
        /*00a0*/ 	.short	0x0002
        /*00a2*/ 	.short	0x0010
        /*00a4*/ 	.byte	0x00, 0xf5, 0x21, 0x00


	//----- nvinfo : EIATTR_KPARAM_INFO
	.align		4
.L_1149:
        /*00a8*/ 	.byte	0x04, 0x17
        /*00aa*/ 	.short	(.L_1151 - .L_1150)
.L_1150:
        /*00ac*/ 	.word	0x00000000
        /*00b0*/ 	.short	0x0001
        /*00b2*/ 	.short	0x0008
        /*00b4*/ 	.byte	0x00, 0xf5, 0x21, 0x00


	//----- nvinfo : EIATTR_KPARAM_INFO
	.align		4
.L_1151:
        /*00b8*/ 	.byte	0x04, 0x17
        /*00ba*/ 	.short	(.L_1153 - .L_1152)
.L_1152:
        /*00bc*/ 	.word	0x00000000
        /*00c0*/ 	.short	0x0000
        /*00c2*/ 	.short	0x0000
        /*00c4*/ 	.byte	0x00, 0xf5, 0x21, 0x00


	//----- nvinfo : EIATTR_SPARSE_MMA_MASK
	.align		4
.L_1153:
        /*00c8*/ 	.byte	0x03, 0x50
        /*00ca*/ 	.short	0x0000


	//----- nvinfo : EIATTR_MAXREG_COUNT
	.align		4
        /*00cc*/ 	.byte	0x03, 0x1b
        /*00ce*/ 	.short	0x0028


	//----- nvinfo : EIATTR_NUM_BARRIERS
	.align		4
        /*00d0*/ 	.byte	0x02, 0x4c
        /*00d2*/ 	.byte	0x01
	.zero		1


	//----- nvinfo : EIATTR_ANNOTATIONS
	.align		4
        /*00d4*/ 	.byte	0x04, 0x55
        /*00d6*/ 	.short	(.L_1155 - .L_1154)


	//   ....[0]....
.L_1154:
        /* <DEDUP_REMOVED lines=30> */


	//----- nvinfo : EIATTR_MERCURY_ISA_VERSION
	.align		4
.L_1155:
        /*02a8*/ 	.byte	0x03, 0x5f
        /*02aa*/ 	.short	0x0101


	//----- nvinfo : EIATTR_COOP_GROUP_MASK_REGIDS
	.align		4
        /*02ac*/ 	.byte	0x04, 0x29
        /*02ae*/ 	.short	(.L_1157 - .L_1156)


	//   ....[0]....
.L_1156:
        /*02b0*/ 	.word	0xffffffff


	//   ....[1]....
        /*02b4*/ 	.word	0xffffffff


	//   ....[2]....
        /*02b8*/ 	.word	0xffffffff


	//   ....[3]....
        /*02bc*/ 	.word	0xffffffff


	//   ....[4]....
        /*02c0*/ 	.word	0xffffffff


	//   ....[5]....
        /*02c4*/ 	.word	0xffffffff


	//   ....[6]....
        /*02c8*/ 	.word	0xffffffff


	//   ....[7]....
        /*02cc*/ 	.word	0xffffffff


	//   ....[8]....
        /*02d0*/ 	.word	0x05000016


	//   ....[9]....
        /*02d4*/ 	.word	0x05000018


	//   ....[10]....
        /*02d8*/ 	.word	0x05000017


	//   ....[11]....
        /*02dc*/ 	.word	0x05000019


	//   ....[12]....
        /*02e0*/ 	.word	0x0500001a


	//   ....[13]....
        /*02e4*/ 	.word	0x0500001c


	//   ....[14]....
        /*02e8*/ 	.word	0x0500001b


	//   ....[15]....
        /*02ec*/ 	.word	0x05000011


	//   ....[16]....
        /*02f0*/ 	.word	0x05000017


	//   ....[17]....
        /*02f4*/ 	.word	0x05000017


	//   ....[18]....
        /*02f8*/ 	.word	0x05000017


	//   ....[19]....
        /*02fc*/ 	.word	0x05000017


	//   ....[20]....
        /*0300*/ 	.word	0x05000017


	//   ....[21]....
        /*0304*/ 	.word	0x05000017


	//   ....[22]....
        /*0308*/ 	.word	0x05000017


	//   ....[23]....
        /*030c*/ 	.word	0x05000017


	//----- nvinfo : EIATTR_COOP_GROUP_INSTR_OFFSETS
	.align		4
.L_1157:
        /*0310*/ 	.byte	0x04, 0x28
        /*0312*/ 	.short	(.L_1159 - .L_1158)


	//   ....[0]....
.L_1158:
        /*0314*/ 	.word	0x00002df0


	//   ....[1]....
        /*0318*/ 	.word	0x00002e30


	//   ....[2]....
        /*031c*/ 	.word	0x000040f0


	//   ....[3]....
        /*0320*/ 	.word	0x000041a0


	//   ....[4]....
        /*0324*/ 	.word	0x000042a0


	//   ....[5]....
        /*0328*/ 	.word	0x000042c0


	//   ....[6]....
        /*032c*/ 	.word	0x000042f0


	//   ....[7]....
        /*0330*/ 	.word	0x00004300


	//   ....[8]....
        /*0334*/ 	.word	0x000064c0


	//   ....[9]....
        /*0338*/ 	.word	0x000064f0


	//   ....[10]....
        /*033c*/ 	.word	0x00006540


	//   ....[11]....
        /*0340*/ 	.word	0x00006560


	//   ....[12]....
        /*0344*/ 	.word	0x00006590


	//   ....[13]....
        /*0348*/ 	.word	0x000065a0


	//   ....[14]....
        /*034c*/ 	.word	0x000065d0


	//   ....[15]....
        /*0350*/ 	.word	0x000065e0


	//   ....[16]....
        /*0354*/ 	.word	0x000067a0


	//   ....[17]....
        /*0358*/ 	.word	0x00006830


	//   ....[18]....
        /*035c*/ 	.word	0x000068a0


	//   ....[19]....
        /*0360*/ 	.word	0x00006900


	//   ....[20]....
        /*0364*/ 	.word	0x00006970


	//   ....[21]....
        /*0368*/ 	.word	0x000069d0


	//   ....[22]....
        /*036c*/ 	.word	0x00006a40


	//   ....[23]....
        /*0370*/ 	.word	0x00006aa0


	//----- nvinfo : EIATTR_VRC_CTA_INIT_COUNT
	.align		4
.L_1159:
        /*0374*/ 	.byte	0x02, 0x4a
	.zero		1
	.zero		1


	//----- nvinfo : EIATTR_EXIT_INSTR_OFFSETS
	.align		4
        /*0378*/ 	.byte	0x04, 0x1c
        /*037a*/ 	.short	(.L_1161 - .L_1160)


	//   ....[0]....
.L_1160:
        /*037c*/ 	.word	0x000059c0


	//   ....[1]....
        /*0380*/ 	.word	0x00006730


	//----- nvinfo : EIATTR_MAX_THREADS
	.align		4
.L_1161:
        /*0384*/ 	.byte	0x04, 0x05
        /*0386*/ 	.short	(.L_1163 - .L_1162)
.L_1162:
        /*0388*/ 	.word	0x000001e0
        /*038c*/ 	.word	0x00000001
        /*0390*/ 	.word	0x00000001


	//----- nvinfo : EIATTR_CRS_STACK_SIZE
	.align		4
.L_1163:
        /*0394*/ 	.byte	0x04, 0x1e
        /*0396*/ 	.short	(.L_1165 - .L_1164)
.L_1164:
        /*0398*/ 	.word	0x00000000


	//----- nvinfo : EIATTR_CBANK_PARAM_SIZE
	.align		4
.L_1165:
        /*039c*/ 	.byte	0x03, 0x19
        /*039e*/ 	.short	0x0060


	//----- nvinfo : EIATTR_PARAM_CBANK
	.align		4
        /*03a0*/ 	.byte	0x04, 0x0a
        /*03a2*/ 	.short	(.L_1167 - .L_1166)
	.align		4
.L_1166:
        /*03a4*/ 	.word	index@(.nv.constant0._ZN13group_norm_v218gn_bwd_cuda_kernelI6__halfLi480ELi3ELi32ELi30ELi4096ELb0ELb1ELi16ELi960ELi960ELi4ELb1ELi1ELb1ELb0ELNS_15WgradSyncMethodE3ENS_16CompileConditionILi1000EEEEEvPT_S6_S6_PKS5_S8_S8_S8_PKfflPfPj)
        /*03a8*/ 	.short	0x0380
        /*03aa*/ 	.short	0x0060


	//----- nvinfo : EIATTR_SW_WAR
	.align		4
.L_1167:
        /*03ac*/ 	.byte	0x04, 0x36
        /*03ae*/ 	.short	(.L_1169 - .L_1168)
.L_1168:
        /*03b0*/ 	.word	0x00000008
.L_1169:


//--------------------- .nv.info._ZN13group_norm_v218gn_bwd_cuda_kernelI6__halfLi480ELi1ELi32ELi30ELi4096ELb0ELb1ELi32ELi960ELi960ELi4ELb1ELi1ELb0ELb0ELNS_15WgradSyncMethodE3ENS_16CompileConditionILi1000EEEEEvPT_S6_S6_PKS5_S8_S8_S8_PKfflPfPj --------------------------
	.section	.nv.info._ZN13group_norm_v218gn_bwd_cuda_kernelI6__halfLi480ELi1ELi32ELi30ELi4096ELb0ELb1ELi32ELi960ELi960ELi4ELb1ELi1ELb0ELb0ELNS_15WgradSyncMethodE3ENS_16CompileConditionILi1000EEEEEvPT_S6_S6_PKS5_S8_S8_S8_PKfflPfPj,"",@"SHT_CUDA_INFO"
	.sectionflags	@""
	.align	4


	//----- nvinfo : EIATTR_CUDA_API_VERSION
	.align		4
        /*0000*/ 	.byte	0x04, 0x37
        /*0002*/ 	.short	(.L_1171 - .L_1170)
.L_1170:
        /*0004*/ 	.word	0x00000082


	//----- nvinfo : EIATTR_KPARAM_INFO
	.align		4
.L_1171:
        /*0008*/ 	.byte	0x04, 0x17
        /*000a*/ 	.short	(.L_1173 - .L_1172)
.L_1172:
        /*000c*/ 	.word	0x00000000
        /*0010*/ 	.short	0x000b
        /*0012*/ 	.short	0x0058
        /*0014*/ 	.byte	0x00, 0xf5, 0x21, 0x00


	//----- nvinfo : EIATTR_KPARAM_INFO
	.align		4
.L_1173:
        /*0018*/ 	.byte	0x04, 0x17
        /*001a*/ 	.short	(.L_1175 - .L_1174)
.L_1174:
        /*001c*/ 	.word	0x00000000
        /*0020*/ 	.short	0x000a
        /*0022*/ 	.short	0x0050
        /*0024*/ 	.byte	0x00, 0xf5, 0x21, 0x00


	//----- nvinfo : EIATTR_KPARAM_INFO
	.align		4
.L_1175:
        /*0028*/ 	.byte	0x04, 0x17
        /*002a*/ 	.short	(.L_1177 - .L_1176)
.L_1176:
        /*002c*/ 	.word	0x00000000
        /*0030*/ 	.short	0x0009
        /*0032*/ 	.short	0x0048
        /*0034*/ 	.byte	0x00, 0xf0, 0x21, 0x00


	//----- nvinfo : EIATTR_KPARAM_INFO
	.align		4
.L_1177:
        /*0038*/ 	.byte	0x04, 0x17
        /*003a*/ 	.short	(.L_1179 - .L_1178)
.L_1178:
        /*003c*/ 	.word	0x00000000
        /*0040*/ 	.short	0x0008
        /*0042*/ 	.short	0x0040
        /*0044*/ 	.byte	0x00, 0xf0, 0x11, 0x00


	//----- nvinfo : EIATTR_KPARAM_INFO
	.align		4
.L_1179:
        /*0048*/ 	.byte	0x04, 0x17
        /*004a*/ 	.short	(.L_1181 - .L_1180)
.L_1180:
        /*004c*/ 	.word	0x00000000
        /*0050*/ 	.short	0x0007
        /*0052*/ 	.short	0x0038
        /*0054*/ 	.byte	0x00, 0xf5, 0x21, 0x00


	//----- nvinfo : EIATTR_KPARAM_INFO
	.align		4
.L_1181:
        /*0058*/ 	.byte	0x04, 0x17
        /*005a*/ 	.short	(.L_1183 - .L_1182)
.L_1182:
        /*005c*/ 	.word	0x00000000
        /*0060*/ 	.short	0x0006
        /*0062*/ 	.short	0x0030
        /*0064*/ 	.byte	0x00, 0xf5, 0x21, 0x00


	//----- nvinfo : EIATTR_KPARAM_INFO
	.align		4
.L_1183:
        /*0068*/ 	.byte	0x04, 0x17
        /*006a*/ 	.short	(.L_1185 - .L_1184)
.L_1184:
        /*006c*/ 	.word	0x00000000
        /*0070*/ 	.short	0x0005
        /*0072*/ 	.short	0x0028
        /*0074*/ 	.byte	0x00, 0xf5, 0x21, 0x00


	//----- nvinfo : EIATTR_KPARAM_INFO
	.align		4
.L_1185:
        /*0078*/ 	.byte	0x04, 0x17
        /*007a*/ 	.short	(.L_1187 - .L_1186)
.L_1186:
        /*007c*/ 	.word	0x00000000
        /*0080*/ 	.short	0x0004
        /*0082*/ 	.short	0x0020
        /*0084*/ 	.byte	0x00, 0xf5, 0x21, 0x00


	//----- nvinfo : EIATTR_KPARAM_INFO
	.align		4
.L_1187:
        /*0088*/ 	.byte	0x04, 0x17
        /*008a*/ 	.short	(.L_1189 - .L_1188)
.L_1188:
        /*008c*/ 	.word	0x00000000
        /*0090*/ 	.short	0x0003
        /*0092*/ 	.short	0x0018
        /*0094*/ 	.byte	0x00, 0xf5, 0x21, 0x00


	//----- nvinfo : EIATTR_KPARAM_INFO
	.align		4
.L_1189:
        /*0098*/ 	.byte	0x04, 0x17
        /*009a*/ 	.short	(.L_1191 - .L_1190)
.L_1190:
        /*009c*/ 	.word	0x00000000
        /*00a0*/ 	.short	0x0002
        /*00a2*/ 	.short	0x0010
        /*00a4*/ 	.byte	0x00, 0xf5, 0x21, 0x00


	//----- nvinfo : EIATTR_KPARAM_INFO
	.align		4
.L_1191:
        /*00a8*/ 	.byte	0x04, 0x17
        /*00aa*/ 	.short	(.L_1193 - .L_1192)
.L_1192:
        /*00ac*/ 	.word	0x00000000
        /*00b0*/ 	.short	0x0001
        /*00b2*/ 	.short	0x0008
        /*00b4*/ 	.byte	0x00, 0xf5, 0x21, 0x00


	//----- nvinfo : EIATTR_KPARAM_INFO
	.align		4
.L_1193:
        /*00b8*/ 	.byte	0x04, 0x17
        /*00ba*/ 	.short	(.L_1195 - .L_1194)
.L_1194:
        /*00bc*/ 	.word	0x00000000
        /*00c0*/ 	.short	0x0000
        /*00c2*/ 	.short	0x0000
        /*00c4*/ 	.byte	0x00, 0xf5, 0x21, 0x00


	//----- nvinfo : EIATTR_SPARSE_MMA_MASK
	.align		4
.L_1195:
        /*00c8*/ 	.byte	0x03, 0x50
        /*00ca*/ 	.short	0x0000


	//----- nvinfo : EIATTR_MAXREG_COUNT
	.align		4
        /*00cc*/ 	.byte	0x03, 0x1b
        /*00ce*/ 	.short	0x0080


	//----- nvinfo : EIATTR_NUM_BARRIERS
	.align		4
        /*00d0*/ 	.byte	0x02, 0x4c
        /*00d2*/ 	.byte	0x01
	.zero		1


	//----- nvinfo : EIATTR_ANNOTATIONS
	.align		4
        /*00d4*/ 	.byte	0x04, 0x55
        /*00d6*/ 	.short	(.L_1197 - .L_1196)


	//   ....[0]....
.L_1196:
        /* <DEDUP_REMOVED lines=48> */


	//----- nvinfo : EIATTR_MERCURY_ISA_VERSION
	.align		4
.L_1197:
        /*03c8*/ 	.byte	0x03, 0x5f
        /*03ca*/ 	.short	0x0101


	//----- nvinfo : EIATTR_COOP_GROUP_MASK_REGIDS
	.align		4
        /*03cc*/ 	.byte	0x04, 0x29
        /*03ce*/ 	.short	(.L_1199 - .L_1198)


	//   ....[0]....
.L_1198:
        /*03d0*/ 	.word	0xffffffff


	//   ....[1]....
        /*03d4*/ 	.word	0xffffffff


	//   ....[2]....
        /*03d8*/ 	.word	0xffffffff


	//   ....[3]....
        /*03dc*/ 	.word	0xffffffff


	//   ....[4]....
        /*03e0*/ 	.word	0xffffffff


	//   ....[5]....
        /*03e4*/ 	.word	0xffffffff


	//   ....[6]....
        /*03e8*/ 	.word	0xffffffff


	//   ....[7]....
        /*03ec*/ 	.word	0xffffffff


	//   ....[8]....
        /*03f0*/ 	.word	0x05000019


	//   ....[9]....
        /*03f4*/ 	.word	0x05000018


	//   ....[10]....
        /*03f8*/ 	.word	0x0500001a


	//   ....[11]....
        /*03fc*/ 	.word	0x0500001b


	//   ....[12]....
        /*0400*/ 	.word	0x0500001d


	//   ....[13]....
        /*0404*/ 	.word	0x0500001c


	//   ....[14]....
        /*0408*/ 	.word	0x0500001e


	//   ....[15]....
        /*040c*/ 	.word	0x0500000b


	//   ....[16]....
        /*0410*/ 	.word	0x0500001a


	//   ....[17]....
        /*0414*/ 	.word	0x0500001a


	//   ....[18]....
        /*0418*/ 	.word	0x0500001a


	//   ....[19]....
        /*041c*/ 	.word	0x0500001a


	//   ....[20]....
        /*0420*/ 	.word	0x0500001a


	//   ....[21]....
        /*0424*/ 	.word	0x0500001a


	//   ....[22]....
        /*0428*/ 	.word	0x0500001a


	//   ....[23]....
        /*042c*/ 	.word	0x0500001a


	//----- nvinfo : EIATTR_COOP_GROUP_INSTR_OFFSETS
	.align		4
.L_1199:
        /*0430*/ 	.byte	0x04, 0x28
        /*0432*/ 	.short	(.L_1201 - .L_1200)


	//   ....[0]....
.L_1200:
        /*0434*/ 	.word	0x00003d90


	//   ....[1]....
        /*0438*/ 	.word	0x00003da0


	//   ....[2]....
        /*043c*/ 	.word	0x00004810


	//   ....[3]....
        /*0440*/ 	.word	0x000048c0


	//   ....[4]....
        /*0444*/ 	.word	0x00004920


	//   ....[5]....
        /*0448*/ 	.word	0x00004940


	//   ....[6]....
        /*044c*/ 	.word	0x00004960


	//   ....[7]....
        /*0450*/ 	.word	0x00004980


	//   ....[8]....
        /*0454*/ 	.word	0x00006710


	//   ....[9]....
        /*0458*/ 	.word	0x00006740


	//   ....[10]....
        /*045c*/ 	.word	0x00006790


	//   ....[11]....
        /*0460*/ 	.word	0x000067b0


	//   ....[12]....
        /*0464*/ 	.word	0x000067e0


	//   ....[13]....
        /*0468*/ 	.word	0x000067f0


	//   ....[14]....
        /*046c*/ 	.word	0x00006820


	//   ....[15]....
        /*0470*/ 	.word	0x00006830


	//   ....[16]....
        /*0474*/ 	.word	0x00006a00


	//   ....[17]....
        /*0478*/ 	.word	0x00006a90


	//   ....[18]....
        /*047c*/ 	.word	0x00006b00


	//   ....[19]....
        /*0480*/ 	.word	0x00006b60


	//   ....[20]....
        /*0484*/ 	.word	0x00006bd0


	//   ....[21]....
        /*0488*/ 	.word	0x00006c30


	//   ....[22]....
        /*048c*/ 	.word	0x00006ca0


	//   ....[23]....
        /*0490*/ 	.word	0x00006d00


	//----- nvinfo : EIATTR_VRC_CTA_INIT_COUNT
	.align		4
.L_1201:
        /*0494*/ 	.byte	0x02, 0x4a
	.zero		1
	.zero		1


	//----- nvinfo : EIATTR_EXIT_INSTR_OFFSETS
	.align		4
        /*0498*/ 	.byte	0x04, 0x1c
        /*049a*/ 	.short	(.L_1203 - .L_1202)


	//   ....[0]....
.L_1202:
        /*049c*/ 	.word	0x00005c70


	//   ....[1]....
        /*04a0*/ 	.word	0x00006990


	//----- nvinfo : EIATTR_MAX_THREADS
	.align		4
.L_1203:
        /*04a4*/ 	.byte	0x04, 0x05
        /*04a6*/ 	.short	(.L_1205 - .L_1204)
.L_1204:
        /*04a8*/ 	.word	0x000001e0
        /*04ac*/ 	.word	0x00000001
        /*04b0*/ 	.word	0x00000001


	//----- nvinfo : EIATTR_CRS_STACK_SIZE
	.align		4
.L_1205:
        /*04b4*/ 	.byte	0x04, 0x1e
        /*04b6*/ 	.short	(.L_1207 - .L_1206)
.L_1206:
        /*04b8*/ 	.word	0x00000000


	//----- nvinfo : EIATTR_CBANK_PARAM_SIZE
	.align		4
.L_1207:
        /*04bc*/ 	.byte	0x03, 0x19
        /*04be*/ 	.short	0x0060


	//----- nvinfo : EIATTR_PARAM_CBANK
	.align		4
        /*04c0*/ 	.byte	0x04, 0x0a
        /*04c2*/ 	.short	(.L_1209 - .L_1208)
	.align		4
.L_1208:
        /*04c4*/ 	.word	index@(.nv.constant0._ZN13group_norm_v218gn_bwd_cuda_kernelI6__halfLi480ELi1ELi32ELi30ELi4096ELb0ELb1ELi32ELi960ELi960ELi4ELb1ELi1ELb0ELb0ELNS_15WgradSyncMethodE3ENS_16CompileConditionILi1000EEEEEvPT_S6_S6_PKS5_S8_S8_S8_PKfflPfPj)
        /*04c8*/ 	.short	0x0380
        /*04ca*/ 	.short	0x0060


	//----- nvinfo : EIATTR_SW_WAR
	.align		4
.L_1209:
        /*04cc*/ 	.byte	0x04, 0x36
        /*04ce*/ 	.short	(.L_1211 - .L_1210)
.L_1210:
        /*04d0*/ 	.word	0x00000008
.L_1211:


//--------------------- .nv.info._ZN13group_norm_v218gn_bwd_cuda_kernelI6__halfLi480ELi3ELi32ELi30ELi4096ELb0ELb1ELi32ELi960ELi960ELi4ELb1ELi2ELb1ELb0ELNS_15WgradSyncMethodE3ENS_16CompileConditionILi1000EEEEEvPT_S6_S6_PKS5_S8_S8_S8_PKfflPfPj --------------------------
	.section	.nv.info._ZN13group_norm_v218gn_bwd_cuda_kernelI6__halfLi480ELi3ELi32ELi30ELi4096ELb0ELb1ELi32ELi960ELi960ELi4ELb1ELi2ELb1ELb0ELNS_15WgradSyncMethodE3ENS_16CompileConditionILi1000EEEEEvPT_S6_S6_PKS5_S8_S8_S8_PKfflPfPj,"",@"SHT_CUDA_INFO"
	.sectionflags	@""
	.align	4


	//----- nvinfo : EIATTR_CUDA_API_VERSION
	.align		4
        /*0000*/ 	.byte	0x04, 0x37
        /*0002*/ 	.short	(.L_1213 - .L_1212)
.L_1212:
        /*0004*/ 	.word	0x00000082


	//----- nvinfo : EIATTR_KPARAM_INFO
	.align		4
.L_1213:
        /*0008*/ 	.byte	0x04, 0x17
        /*000a*/ 	.short	(.L_1215 - .L_1214)
.L_1214:
        /*000c*/ 	.word	0x00000000
        /*0010*/ 	.short	0x000b
        /*0012*/ 	.short	0x0058
        /*0014*/ 	.byte	0x00, 0xf5, 0x21, 0x00


	//----- nvinfo : EIATTR_KPARAM_INFO
	.align		4
.L_1215:
        /*0018*/ 	.byte	0x04, 0x17
        /*001a*/ 	.short	(.L_1217 - .L_1216)
.L_1216:
        /*001c*/ 	.word	0x00000000
        /*0020*/ 	.short	0x000a
        /*0022*/ 	.short	0x0050
        /*0024*/ 	.byte	0x00, 0xf5, 0x21, 0x00


	//----- nvinfo : EIATTR_KPARAM_INFO
	.align		4
.L_1217:
        /*0028*/ 	.byte	0x04, 0x17
        /*002a*/ 	.short	(.L_1219 - .L_1218)
.L_1218:
        /*002c*/ 	.word	0x00000000
        /*0030*/ 	.short	0x0009
        /*0032*/ 	.short	0x0048
        /*0034*/ 	.byte	0x00, 0xf0, 0x21, 0x00


	//----- nvinfo : EIATTR_KPARAM_INFO
	.align		4
.L_1219:
        /*0038*/ 	.byte	0x04, 0x17
        /*003a*/ 	.short	(.L_1221 - .L_1220)
.L_1220:
        /*003c*/ 	.word	0x00000000
        /*0040*/ 	.short	0x0008
        /*0042*/ 	.short	0x0040
        /*0044*/ 	.byte	0x00, 0xf0, 0x11, 0x00


	//----- nvinfo : EIATTR_KPARAM_INFO
	.align		4
.L_1221:
        /*0048*/ 	.byte	0x04, 0x17
        /*004a*/ 	.short	(.L_1223 - .L_1222)
.L_1222:
        /*004c*/ 	.word	0x00000000
        /*0050*/ 	.short	0x0007
        /*0052*/ 	.short	0x0038
        /*0054*/ 	.byte	0x00, 0xf5, 0x21, 0x00


	//----- nvinfo : EIATTR_KPARAM_INFO
	.align		4
.L_1223:
        /*0058*/ 	.byte	0x04, 0x17
        /*005a*/ 	.short	(.L_1225 - .L_1224)
.L_1224:
        /*005c*/ 	.word	0x00000000
        /*0060*/ 	.short	0x0006
        /*0062*/ 	.short	0x0030
        /*0064*/ 	.byte	0x00, 0xf5, 0x21, 0x00


	//----- nvinfo : EIATTR_KPARAM_INFO
	.align		4
.L_1225:
        /*0068*/ 	.byte	0x04, 0x17
        /*006a*/ 	.short	(.L_1227 - .L_1226)
.L_1226:
        /*006c*/ 	.word	0x00000000
        /*0070*/ 	.short	0x0005
        /*0072*/ 	.short	0x0028
        /*0074*/ 	.byte	0x00, 0xf5, 0x21, 0x00


	//----- nvinfo : EIATTR_KPARAM_INFO
	.align		4
.L_1227:
        /*0078*/ 	.byte	0x04, 0x17
        /*007a*/ 	.short	(.L_1229 - .L_1228)
.L_1228:
        /*007c*/ 	.word	0x00000000
        /*0080*/ 	.short	0x0004
        /*0082*/ 	.short	0x0020
        /*0084*/ 	.byte	0x00, 0xf5, 0x21, 0x00


	//----- nvinfo : EIATTR_KPARAM_INFO
	.align		4
.L_1229:
        /*0088*/ 	.byte	0x04, 0x17
        /*008a*/ 	.short	(.L_1231 - .L_1230)
.L_1230:
        /*008c*/ 	.word	0x00000000
        /*0090*/ 	.short	0x0003
        /*0092*/ 	.short	0x0018
        /*0094*/ 	.byte	0x00, 0xf5, 0x21, 0x00


	//----- nvinfo : EIATTR_KPARAM_INFO
	.align		4
.L_1231:
        /*0098*/ 	.byte	0x04, 0x17
        /*009a*/ 	.short	(.L_1233 - .L_1232)
.L_1232:
        /*009c*/ 	.word	0x00000000
        /*00a0*/ 	.short	0x0002
        /*00a2*/ 	.short	0x0010
        /*00a4*/ 	.byte	0x00, 0xf5, 0x21, 0x00


	//----- nvinfo : EIATTR_KPARAM_INFO
	.align		4
.L_1233:
        /*00a8*/ 	.byte	0x04, 0x17
        /*00aa*/ 	.short	(.L_1235 - .L_1234)
.L_1234:
        /*00ac*/ 	.word	0x00000000
        /*00b0*/ 	.short	0x0001
        /*00b2*/ 	.short	0x0008
        /*00b4*/ 	.byte	0x00, 0xf5, 0x21, 0x00


	//----- nvinfo : EIATTR_KPARAM_INFO
	.align		4
.L_1235:
        /*00b8*/ 	.byte	0x04, 0x17
        /*00ba*/ 	.short	(.L_1237 - .L_1236)
.L_1236:
        /*00bc*/ 	.word	0x00000000
        /*00c0*/ 	.short	0x0000
        /*00c2*/ 	.short	0x0000
        /*00c4*/ 	.byte	0x00, 0xf5, 0x21, 0x00


	//----- nvinfo : EIATTR_SPARSE_MMA_MASK
	.align		4
.L_1237:
        /*00c8*/ 	.byte	0x03, 0x50
        /*00ca*/ 	.short	0x0000


	//----- nvinfo : EIATTR_MAXREG_COUNT
	.align		4
        /*00cc*/ 	.byte	0x03, 0x1b
        /*00ce*/ 	.short	0x0028


	//----- nvinfo : EIATTR_NUM_BARRIERS
	.align		4
        /*00d0*/ 	.byte	0x02, 0x4c
        /*00d2*/ 	.byte	0x01
	.zero		1


	//----- nvinfo : EIATTR_MERCURY_ISA_VERSION
	.align		4
        /*00d4*/ 	.byte	0x03, 0x5f
        /*00d6*/ 	.short	0x0101


	//----- nvinfo : EIATTR_COOP_GROUP_MASK_REGIDS
	.align		4
        /*00d8*/ 	.byte	0x04, 0x29
        /*00da*/ 	.short	(.L_1239 - .L_1238)


	//   ....[0]....
.L_1238:
        /*00dc*/ 	.word	0xffffffff


	//   ....[1]....
        /*00e0*/ 	.word	0xffffffff


	//   ....[2]....
        /*00e4*/ 	.word	0xffffffff


	//   ....[3]....
        /*00e8*/ 	.word	0xffffffff


	//   ....[4]....
        /*00ec*/ 	.word	0xffffffff


	//   ....[5]....
        /*00f0*/ 	.word	0xffffffff


	//   ....[6]....
        /*00f4*/ 	.word	0xffffffff


	//   ....[7]....
        /*00f8*/ 	.word	0xffffffff


	//   ....[8]....
        /*00fc*/ 	.word	0x05000015


	//   ....[9]....
        /*0100*/ 	.word	0x05000017


	//   ....[10]....
        /*0104*/ 	.word	0x05000016


	//   ....[11]....
        /*0108*/ 	.word	0x05000018


	//   ....[12]....
        /*010c*/ 	.word	0x05000019


	//   ....[13]....
        /*0110*/ 	.word	0x0500001b


	//   ....[14]....
        /*0114*/ 	.word	0x0500001a


	//   ....[15]....
        /*0118*/ 	.word	0x05000010


	//   ....[16]....
        /*011c*/ 	.word	0x05000016


	//   ....[17]....
        /*0120*/ 	.word	0x05000016


	//   ....[18]....
        /*0124*/ 	.word	0x05000016


	//   ....[19]....
        /*0128*/ 	.word	0x05000016


	//   ....[20]....
        /*012c*/ 	.word	0x05000016


	//   ....[21]....
        /*0130*/ 	.word	0x05000016


	//   ....[22]....
        /*0134*/ 	.word	0x05000016


	//   ....[23]....
        /*0138*/ 	.word	0x05000016


	//----- nvinfo : EIATTR_COOP_GROUP_INSTR_OFFSETS
	.align		4
.L_1239:
        /*013c*/ 	.byte	0x04, 0x28
        /*013e*/ 	.short	(.L_1241 - .L_1240)


	//   ....[0]....
.L_1240:
        /*0140*/ 	.word	0x00001ab0


	//   ....[1]....
        /*0144*/ 	.word	0x00001ae0


	//   ....[2]....
        /*0148*/ 	.word	0x000024d0


	//   ....[3]....
        /*014c*/ 	.word	0x00002510


	//   ....[4]....
        /*0150*/ 	.word	0x00002570


	//   ....[5]....
        /*0154*/ 	.word	0x00002580


	//   ....[6]....
        /*0158*/ 	.word	0x000025c0


	//   ....[7]....
        /*015c*/ 	.word	0x000025d0


	//   ....[8]....
        /*0160*/ 	.word	0x000037d0


	//   ....[9]....
        /*0164*/ 	.word	0x00003800


	//   ....[10]....
        /*0168*/ 	.word	0x00003840


	//   ....[11]....
        /*016c*/ 	.word	0x00003860


	//   ....[12]....
        /*0170*/ 	.word	0x00003890


	//   ....[13]....
        /*0174*/ 	.word	0x000038a0


	//   ....[14]....
        /*0178*/ 	.word	0x000038d0


	//   ....[15]....
        /*017c*/ 	.word	0x000038e0


	//   ....[16]....
        /*0180*/ 	.word	0x00003aa0


	//   ....[17]....
        /*0184*/ 	.word	0x00003b30


	//   ....[18]....
        /*0188*/ 	.word	0x00003ba0


	//   ....[19]....
        /*018c*/ 	.word	0x00003c00


	//   ....[20]....
        /*0190*/ 	.word	0x00003c70


	//   ....[21]....
        /*0194*/ 	.word	0x00003cd0


	//   ....[22]....
        /*0198*/ 	.word	0x00003d40


	//   ....[23]....
        /*019c*/ 	.word	0x00003da0


	//----- nvinfo : EIATTR_VRC_CTA_INIT_COUNT
	.align		4
.L_1241:
        /*01a0*/ 	.byte	0x02, 0x4a
	.zero		1
	.zero		1


	//----- nvinfo : EIATTR_EXIT_INSTR_OFFSETS
	.align		4
        /*01a4*/ 	.byte	0x04, 0x1c
        /*01a6*/ 	.short	(.L_1243 - .L_1242)


	//   ....[0]....
.L_1242:
        /*01a8*/ 	.word	0x00002cb0


	//   ....[1]....
        /*01ac*/ 	.word	0x00003a30


	//----- nvinfo : EIATTR_MAX_THREADS
	.align		4
.L_1243:
        /*01b0*/ 	.byte	0x04, 0x05
        /*01b2*/ 	.short	(.L_1245 - .L_1244)
.L_1244:
        /*01b4*/ 	.word	0x000001e0
        /*01b8*/ 	.word	0x00000001
        /*01bc*/ 	.word	0x00000001


	//----- nvinfo : EIATTR_CRS_STACK_SIZE
	.align		4
.L_1245:
        /*01c0*/ 	.byte	0x04, 0x1e
        /*01c2*/ 	.short	(.L_1247 - .L_1246)
.L_1246:
        /*01c4*/ 	.word	0x00000000


	//----- nvinfo : EIATTR_CBANK_PARAM_SIZE
	.align		4
.L_1247:
        /*01c8*/ 	.byte	0x03, 0x19
        /*01ca*/ 	.short	0x0060


	//----- nvinfo : EIATTR_PARAM_CBANK
	.align		4
        /*01cc*/ 	.byte	0x04, 0x0a
        /*01ce*/ 	.short	(.L_1249 - .L_1248)
	.align		4
.L_1248:
        /*01d0*/ 	.word	index@(.nv.constant0._ZN13group_norm_v218gn_bwd_cuda_kernelI6__halfLi480ELi3ELi32ELi30ELi4096ELb0ELb1ELi32ELi960ELi960ELi4ELb1ELi2ELb1ELb0ELNS_15WgradSyncMethodE3ENS_16CompileConditionILi1000EEEEEvPT_S6_S6_PKS5_S8_S8_S8_PKfflPfPj)
        /*01d4*/ 	.short	0x0380
        /*01d6*/ 	.short	0x0060


	//----- nvinfo : EIATTR_SW_WAR
	.align		4
.L_1249:
        /*01d8*/ 	.byte	0x04, 0x36
        /*01da*/ 	.short	(.L_1251 - .L_1250)
.L_1250:
        /*01dc*/ 	.word	0x00000008
.L_1251:


//--------------------- .nv.info._ZN13group_norm_v218gn_bwd_cuda_kernelI6__halfLi480ELi3ELi32ELi30ELi4096ELb0ELb1ELi64ELi960ELi960ELi4ELb1ELi5ELb1ELb0ELNS_15WgradSyncMethodE3ENS_16CompileConditionILi1000EEEEEvPT_S6_S6_PKS5_S8_S8_S8_PKfflPfPj --------------------------
	.section	.nv.info._ZN13group_norm_v218gn_bwd_cuda_kernelI6__halfLi480ELi3ELi32ELi30ELi4096ELb0ELb1ELi64ELi960ELi960ELi4ELb1ELi5ELb1ELb0ELNS_15WgradSyncMethodE3ENS_16CompileConditionILi1000EEEEEvPT_S6_S6_PKS5_S8_S8_S8_PKfflPfPj,"",@"SHT_CUDA_INFO"
	.sectionflags	@""
	.align	4


	//----- nvinfo : EIATTR_CUDA_API_VERSION
	.align		4
        /*0000*/ 	.byte	0x04, 0x37
        /*0002*/ 	.short	(.L_1253 - .L_1252)
.L_1252:
        /*0004*/ 	.word	0x00000082


	//----- nvinfo : EIATTR_KPARAM_INFO
	.align		4
.L_1253:
        /*0008*/ 	.byte	0x04, 0x17
        /*000a*/ 	.short	(.L_1255 - .L_1254)
.L_1254:
        /*000c*/ 	.word	0x00000000
        /*0010*/ 	.short	0x000b
        /*0012*/ 	.short	0x0058
        /*0014*/ 	.byte	0x00, 0xf5, 0x21, 0x00


	//----- nvinfo : EIATTR_KPARAM_INFO
	.align		4
.L_1255:
        /*0018*/ 	.byte	0x04, 0x17
        /*001a*/ 	.short	(.L_1257 - .L_1256)
.L_1256:
        /*001c*/ 	.word	0x00000000
        /*0020*/ 	.short	0x000a
        /*0022*/ 	.short	0x0050
        /*0024*/ 	.byte	0x00, 0xf5, 0x21, 0x00


	//----- nvinfo : EIATTR_KPARAM_INFO
	.align		4
.L_1257:
        /*0028*/ 	.byte	0x04, 0x17
        /*002a*/ 	.short	(.L_1259 - .L_1258)
.L_1258:
        /*002c*/ 	.word	0x00000000
        /*0030*/ 	.short	0x0009
        /*0032*/ 	.short	0x0048
        /*0034*/ 	.byte	0x00, 0xf0, 0x21, 0x00


	//----- nvinfo : EIATTR_KPARAM_INFO
	.align		4
.L_1259:
        /*0038*/ 	.byte	0x04, 0x17
        /*003a*/ 	.short	(.L_1261 - .L_1260)
.L_1260:
        /*003c*/ 	.word	0x00000000
        /*0040*/ 	.short	0x0008
        /*0042*/ 	.short	0x0040
        /*0044*/ 	.byte	0x00, 0xf0, 0x11, 0x00


	//----- nvinfo : EIATTR_KPARAM_INFO
	.align		4
.L_1261:
        /*0048*/ 	.byte	0x04, 0x17
        /*004a*/ 	.short	(.L_1263 - .L_1262)
.L_1262:
        /*004c*/ 	.word	0x00000000
        /*0050*/ 	.short	0x0007
        /*0052*/ 	.short	0x0038
        /*0054*/ 	.byte	0x00, 0xf5, 0x21, 0x00


	//----- nvinfo : EIATTR_KPARAM_INFO
	.align		4
.L_1263:
        /*0058*/ 	.byte	0x04, 0x17
        /*005a*/ 	.short	(.L_1265 - .L_1264)
.L_1264:
        /*005c*/ 	.word	0x00000000
        /*0060*/ 	.short	0x0006
        /*0062*/ 	.short	0x0030
        /*0064*/ 	.byte	0x00, 0xf5, 0x21, 0x00


	//----- nvinfo : EIATTR_KPARAM_INFO
	.align		4
.L_1265:
        /*0068*/ 	.byte	0x04, 0x17
        /*006a*/ 	.short	(.L_1267 - .L_1266)
.L_1266:
        /*006c*/ 	.word	0x00000000
        /*0070*/ 	.short	0x0005
        /*0072*/ 	.short	0x0028
        /*0074*/ 	.byte	0x00, 0xf5, 0x21, 0x00


	//----- nvinfo : EIATTR_KPARAM_INFO
	.align		4
.L_1267:
        /*0078*/ 	.byte	0x04, 0x17
        /*007a*/ 	.short	(.L_1269 - .L_1268)
.L_1268:
        /*007c*/ 	.word	0x00000000
        /*0080*/ 	.short	0x0004
        /*0082*/ 	.short	0x0020
        /*0084*/ 	.byte	0x00, 0xf5, 0x21, 0x00


	//----- nvinfo : EIATTR_KPARAM_INFO
	.align		4
.L_1269:
        /*0088*/ 	.byte	0x04, 0x17
        /*008a*/ 	.short	(.L_1271 - .L_1270)
.L_1270:
        /*008c*/ 	.word	0x00000000
        /*0090*/ 	.short	0x0003
        /*0092*/ 	.short	0x0018
        /*0094*/ 	.byte	0x00, 0xf5, 0x21, 0x00


	//----- nvinfo : EIATTR_KPARAM_INFO
	.align		4
.L_1271:
        /*0098*/ 	.byte	0x04, 0x17
        /*009a*/ 	.short	(.L_1273 - .L_1272)
.L_1272:
        /*009c*/ 	.word	0x00000000
        /*00a0*/ 	.short	0x0002
        /*00a2*/ 	.short	0x0010
        /*00a4*/ 	.byte	0x00, 0xf5, 0x21, 0x00


	//----- nvinfo : EIATTR_KPARAM_INFO
	.align		4
.L_1273:
        /*00a8*/ 	.byte	0x04, 0x17
        /*00aa*/ 	.short	(.L_1275 - .L_1274)
.L_1274:
        /*00ac*/ 	.word	0x00000000
        /*00b0*/ 	.short	0x0001
        /*00b2*/ 	.short	0x0008
        /*00b4*/ 	.byte	0x00, 0xf5, 0x21, 0x00


	//----- nvinfo : EIATTR_KPARAM_INFO
	.align		4
.L_1275:
        /*00b8*/ 	.byte	0x04, 0x17
        /*00ba*/ 	.short	(.L_1277 - .L_1276)
.L_1276:
        /*00bc*/ 	.word	0x00000000
        /*00c0*/ 	.short	0x0000
        /*00c2*/ 	.short	0x0000
        /*00c4*/ 	.byte	0x00, 0xf5, 0x21, 0x00


	//----- nvinfo : EIATTR_SPARSE_MMA_MASK
	.align		4
.L_1277:
        /*00c8*/ 	.byte	0x03, 0x50
        /*00ca*/ 	.short	0x0000


	//----- nvinfo : EIATTR_MAXREG_COUNT
	.align		4
        /*00cc*/ 	.byte	0x03, 0x1b
        /*00ce*/ 	.short	0x0028


	//----- nvinfo : EIATTR_NUM_BARRIERS
	.align		4
        /*00d0*/ 	.byte	0x02, 0x4c
        /*00d2*/ 	.byte	0x01
	.zero		1


	//----- nvinfo : EIATTR_MERCURY_ISA_VERSION
	.align		4
        /*00d4*/ 	.byte	0x03, 0x5f
        /*00d6*/ 	.short	0x0101


	//----- nvinfo : EIATTR_COOP_GROUP_MASK_REGIDS
	.align		4
        /*00d8*/ 	.byte	0x04, 0x29
        /*00da*/ 	.short	(.L_1279 - .L_1278)


	//   ....[0]....
.L_1278:
        /*00dc*/ 	.word	0xffffffff


	//   ....[1]....
        /*00e0*/ 	.word	0xffffffff


	//   ....[2]....
        /*00e4*/ 	.word	0xffffffff


	//   ....[3]....
        /*00e8*/ 	.word	0xffffffff


	//   ....[4]....
        /*00ec*/ 	.word	0xffffffff


	//   ....[5]....
        /*00f0*/ 	.word	0xffffffff


	//   ....[6]....
        /*00f4*/ 	.word	0xffffffff


	//   ....[7]....
        /*00f8*/ 	.word	0xffffffff


	//   ....[8]....
        /*00fc*/ 	.word	0x05000015


	//   ....[9]....
        /*0100*/ 	.word	0x05000017


	//   ....[10]....
        /*0104*/ 	.word	0x05000016


	//   ....[11]....
        /*0108*/ 	.word	0x0500001c


	//   ....[12]....
        /*010c*/ 	.word	0x0500001b


	//   ....[13]....
        /*0110*/ 	.word	0x0500001d


	//   ....[14]....
        /*0114*/ 	.word	0x0500001e


	//   ....[15]....
        /*0118*/ 	.word	0x05000010


	//   ....[16]....
        /*011c*/ 	.word	0x05000016


	//   ....[17]....
        /*0120*/ 	.word	0x05000016


	//   ....[18]....
        /*0124*/ 	.word	0x05000016


	//   ....[19]....
        /*0128*/ 	.word	0x05000016


	//   ....[20]....
        /*012c*/ 	.word	0x05000016


	//   ....[21]....
        /*0130*/ 	.word	0x05000016


	//   ....[22]....
        /*0134*/ 	.word	0x05000016


	//   ....[23]....
        /*0138*/ 	.word	0x05000016


	//----- nvinfo : EIATTR_COOP_GROUP_INSTR_OFFSETS
	.align		4
.L_1279:
        /*013c*/ 	.byte	0x04, 0x28
        /*013e*/ 	.short	(.L_1281 - .L_1280)


	//   ....[0]....
.L_1280:
        /*0140*/ 	.word	0x00001ad0


	//   ....[1]....
        /*0144*/ 	.word	0x00001b00


	//   ....[2]....
        /*0148*/ 	.word	0x00002270


	//   ....[3]....
        /*014c*/ 	.word	0x000022b0


	//   ....[4]....
        /*0150*/ 	.word	0x00002320


	//   ....[5]....
        /*0154*/ 	.word	0x00002330


	//   ....[6]....
        /*0158*/ 	.word	0x00002370


	//   ....[7]....
        /*015c*/ 	.word	0x00002380


	//   ....[8]....
        /*0160*/ 	.word	0x00003660


	//   ....[9]....
        /*0164*/ 	.word	0x00003690


	//   ....[10]....
        /*0168*/ 	.word	0x000036c0


	//   ....[11]....
        /*016c*/ 	.word	0x000036e0


	//   ....[12]....
        /*0170*/ 	.word	0x00003710


	//   ....[13]....
        /*0174*/ 	.word	0x00003720


	//   ....[14]....
        /*0178*/ 	.word	0x00003750


	//   ....[15]....
        /*017c*/ 	.word	0x00003760


	//   ....[16]....
        /*0180*/ 	.word	0x00003920


	//   ....[17]....
        /*0184*/ 	.word	0x000039b0


	//   ....[18]....
        /*0188*/ 	.word	0x00003a20


	//   ....[19]....
        /*018c*/ 	.word	0x00003a80


	//   ....[20]....
        /*0190*/ 	.word	0x00003af0


	//   ....[21]....
        /*0194*/ 	.word	0x00003b50


	//   ....[22]....
        /*0198*/ 	.word	0x00003bc0


	//   ....[23]....
        /*019c*/ 	.word	0x00003c20


	//----- nvinfo : EIATTR_VRC_CTA_INIT_COUNT
	.align		4
.L_1281:
        /*01a0*/ 	.byte	0x02, 0x4a
	.zero		1
	.zero		1


	//----- nvinfo : EIATTR_EXIT_INSTR_OFFSETS
	.align		4
        /*01a4*/ 	.byte	0x04, 0x1c
        /*01a6*/ 	.short	(.L_1283 - .L_1282)


	//   ....[0]....
.L_1282:
        /*01a8*/ 	.word	0x00002a50


	//   ....[1]....
        /*01ac*/ 	.word	0x000038b0


	//----- nvinfo : EIATTR_MAX_THREADS
	.align		4
.L_1283:
        /*01b0*/ 	.byte	0x04, 0x05
        /*01b2*/ 	.short	(.L_1285 - .L_1284)
.L_1284:
        /*01b4*/ 	.word	0x000001e0
        /*01b8*/ 	.word	0x00000001
        /*01bc*/ 	.word	0x00000001


	//----- nvinfo : EIATTR_CRS_STACK_SIZE
	.align		4
.L_1285:
        /*01c0*/ 	.byte	0x04, 0x1e
        /*01c2*/ 	.short	(.L_1287 - .L_1286)
.L_1286:
        /*01c4*/ 	.word	0x00000000


	//----- nvinfo : EIATTR_CBANK_PARAM_SIZE
	.align		4
.L_1287:
        /*01c8*/ 	.byte	0x03, 0x19
        /*01ca*/ 	.short	0x0060


	//----- nvinfo : EIATTR_PARAM_CBANK
	.align		4
        /*01cc*/ 	.byte	0x04, 0x0a
        /*01ce*/ 	.short	(.L_1289 - .L_1288)
	.align		4
.L_1288:
        /*01d0*/ 	.word	index@(.nv.constant0._ZN13group_norm_v218gn_bwd_cuda_kernelI6__halfLi480ELi3ELi32ELi30ELi4096ELb0ELb1ELi64ELi960ELi960ELi4ELb1ELi5ELb1ELb0ELNS_15WgradSyncMethodE3ENS_16CompileConditionILi1000EEEEEvPT_S6_S6_PKS5_S8_S8_S8_PKfflPfPj)
        /*01d4*/ 	.short	0x0380
        /*01d6*/ 	.short	0x0060


	//----- nvinfo : EIATTR_SW_WAR
	.align		4
.L_1289:
        /*01d8*/ 	.byte	0x04, 0x36
        /*01da*/ 	.short	(.L_1291 - .L_1290)
.L_1290:
        /*01dc*/ 	.word	0x00000008
.L_1291:


//--------------------- .nv.info._ZN13group_norm_v218gn_bwd_cuda_kernelI6__halfLi480ELi3ELi32ELi30ELi4096ELb0ELb1ELi128ELi960ELi960ELi4ELb1ELi10ELb1ELb0ELNS_15WgradSyncMethodE3ENS_16CompileConditionILi1000EEEEEvPT_S6_S6_PKS5_S8_S8_S8_PKfflPfPj --------------------------
	.section	.nv.info._ZN13group_norm_v218gn_bwd_cuda_kernelI6__halfLi480ELi3ELi32ELi30ELi4096ELb0ELb1ELi128ELi960ELi960ELi4ELb1ELi10ELb1ELb0ELNS_15WgradSyncMethodE3ENS_16CompileConditionILi1000EEEEEvPT_S6_S6_PKS5_S8_S8_S8_PKfflPfPj,"",@"SHT_CUDA_INFO"
	.sectionflags	@""
	.align	4


	//----- nvinfo : EIATTR_CUDA_API_VERSION
	.align		4
        /*0000*/ 	.byte	0x04, 0x37
        /*0002*/ 	.short	(.L_1293 - .L_1292)
.L_1292:
        /*0004*/ 	.word	0x00000082


	//----- nvinfo : EIATTR_KPARAM_INFO
	.align		4
.L_1293:
        /*0008*/ 	.byte	0x04, 0x17
        /*000a*/ 	.short	(.L_1295 - .L_1294)
.L_1294:
        /*000c*/ 	.word	0x00000000
        /*0010*/ 	.short	0x000b
        /*0012*/ 	.short	0x0058
        /*0014*/ 	.byte	0x00, 0xf5, 0x21, 0x00


	//----- nvinfo : EIATTR_KPARAM_INFO
	.align		4
.L_1295:
        /*0018*/ 	.byte	0x04, 0x17
        /*001a*/ 	.short	(.L_1297 - .L_1296)
.L_1296:
        /*001c*/ 	.word	0x00000000
        /*0020*/ 	.short	0x000a
        /*0022*/ 	.short	0x0050
        /*0024*/ 	.byte	0x00, 0xf5, 0x21, 0x00


	//----- nvinfo : EIATTR_KPARAM_INFO
	.align		4
.L_1297:
        /*0028*/ 	.byte	0x04, 0x17
        /*002a*/ 	.short	(.L_1299 - .L_1298)
.L_1298:
        /*002c*/ 	.word	0x00000000
        /*0030*/ 	.short	0x0009
        /*0032*/ 	.short	0x0048
        /*0034*/ 	.byte	0x00, 0xf0, 0x21, 0x00


	//----- nvinfo : EIATTR_KPARAM_INFO
	.align		4
.L_1299:
        /*0038*/ 	.byte	0x04, 0x17
        /*003a*/ 	.short	(.L_1301 - .L_1300)
.L_1300:
        /*003c*/ 	.word	0x00000000
        /*0040*/ 	.short	0x0008
        /*0042*/ 	.short	0x0040
        /*0044*/ 	.byte	0x00, 0xf0, 0x11, 0x00


	//----- nvinfo : EIATTR_KPARAM_INFO
	.align		4
.L_1301:
        /*0048*/ 	.byte	0x04, 0x17
        /*004a*/ 	.short	(.L_1303 - .L_1302)
.L_1302:
        /*004c*/ 	.word	0x00000000
        /*0050*/ 	.short	0x0007
        /*0052*/ 	.short	0x0038
        /*0054*/ 	.byte	0x00, 0xf5, 0x21, 0x00


	//----- nvinfo : EIATTR_KPARAM_INFO
	.align		4
.L_1303:
        /*0058*/ 	.byte	0x04, 0x17
        /*005a*/ 	.short	(.L_1305 - .L_1304)
.L_1304:
        /*005c*/ 	.word	0x00000000
        /*0060*/ 	.short	0x0006
        /*0062*/ 	.short	0x0030
        /*0064*/ 	.byte	0x00, 0xf5, 0x21, 0x00


	//----- nvinfo : EIATTR_KPARAM_INFO
	.align		4
.L_1305:
        /*0068*/ 	.byte	0x04, 0x17
        /*006a*/ 	.short	(.L_1307 - .L_1306)
.L_1306:
        /*006c*/ 	.word	0x00000000
        /*0070*/ 	.short	0x0005
        /*0072*/ 	.short	0x0028
        /*0074*/ 	.byte	0x00, 0xf5, 0x21, 0x00


	//----- nvinfo : EIATTR_KPARAM_INFO
	.align		4
.L_1307:
        /*0078*/ 	.byte	0x04, 0x17
        /*007a*/ 	.short	(.L_1309 - .L_1308)
.L_1308:
        /*007c*/ 	.word	0x00000000
        /*0080*/ 	.short	0x0004
        /*0082*/ 	.short	0x0020
        /*0084*/ 	.byte	0x00, 0xf5, 0x21, 0x00


	//----- nvinfo : EIATTR_KPARAM_INFO
	.align		4
.L_1309:
        /*0088*/ 	.byte	0x04, 0x17
        /*008a*/ 	.short	(.L_1311 - .L_1310)
.L_1310:
        /*008c*/ 	.word	0x00000000
        /*0090*/ 	.short	0x0003
        /*0092*/ 	.short	0x0018
        /*0094*/ 	.byte	0x00, 0xf5, 0x21, 0x00


	//----- nvinfo : EIATTR_KPARAM_INFO
	.align		4
.L_1311:
        /*0098*/ 	.byte	0x04, 0x17
        /*009a*/ 	.short	(.L_1313 - .L_1312)
.L_1312:
        /*009c*/ 	.word	0x00000000
        /*00a0*/ 	.short	0x0002
        /*00a2*/ 	.short	0x0010
        /*00a4*/ 	.byte	0x00, 0xf5, 0x21, 0x00


	//----- nvinfo : EIATTR_KPARAM_INFO
	.align		4
.L_1313:
        /*00a8*/ 	.byte	0x04, 0x17
        /*00aa*/ 	.short	(.L_1315 - .L_1314)
.L_1314:
        /*00ac*/ 	.word	0x00000000
        /*00b0*/ 	.short	0x0001
        /*00b2*/ 	.short	0x0008
        /*00b4*/ 	.byte	0x00, 0xf5, 0x21, 0x00


	//----- nvinfo : EIATTR_KPARAM_INFO
	.align		4
.L_1315:
        /*00b8*/ 	.byte	0x04, 0x17
        /*00ba*/ 	.short	(.L_1317 - .L_1316)
.L_1316:
        /*00bc*/ 	.word	0x00000000
        /*00c0*/ 	.short	0x0000
        /*00c2*/ 	.short	0x0000
        /*00c4*/ 	.byte	0x00, 0xf5, 0x21, 0x00


	//----- nvinfo : EIATTR_SPARSE_MMA_MASK
	.align		4
.L_1317:
        /*00c8*/ 	.byte	0x03, 0x50
        /*00ca*/ 	.short	0x0000


	//----- nvinfo : EIATTR_MAXREG_COUNT
	.align		4
        /*00cc*/ 	.byte	0x03, 0x1b
        /*00ce*/ 	.short	0x0028


	//----- nvinfo : EIATTR_NUM_BARRIERS
	.align		4
        /*00d0*/ 	.byte	0x02, 0x4c
        /*00d2*/ 	.byte	0x01
	.zero		1


	//----- nvinfo : EIATTR_ANNOTATIONS
	.align		4
        /*00d4*/ 	.byte	0x04, 0x55
        /*00d6*/ 	.short	(.L_1319 - .L_1318)


	//   ....[0]....
.L_1318:
        /*00d8*/ 	.word	0x00000001
        /*00dc*/ 	.byte	0x40, 0x04, 0x00, 0x00, 0x01, 0x00, 0x00, 0x00, 0x50, 0x04, 0x00, 0x00, 0x01, 0x00, 0x00, 0x00
        /*00ec*/ 	.byte	0xf0, 0x04, 0x00, 0x00, 0x01, 0x00, 0x00, 0x00, 0x10, 0x05, 0x00, 0x00, 0x01, 0x00, 0x00, 0x00
        /*00fc*/ 	.byte	0x80, 0x21, 0x00, 0x00, 0x01, 0x00, 0x00, 0x00, 0x90, 0x21, 0x00, 0x00


	//----- nvinfo : EIATTR_MERCURY_ISA_VERSION
	.align		4
.L_1319:
        /*0108*/ 	.byte	0x03, 0x5f
        /*010a*/ 	.short	0x0101


	//----- nvinfo : EIATTR_COOP_GROUP_MASK_REGIDS
	.align		4
        /*010c*/ 	.byte	0x04, 0x29
        /*010e*/ 	.short	(.L_1321 - .L_1320)


	//   ....[0]....
.L_1320:
        /*0110*/ 	.word	0xffffffff


	//   ....[1]....
        /*0114*/ 	.word	0xffffffff


	//   ....[2]....
        /*0118*/ 	.word	0xffffffff


	//   ....[3]....
        /*011c*/ 	.word	0xffffffff


	//   ....[4]....
        /*0120*/ 	.word	0xffffffff


	//   ....[5]....
        /*0124*/ 	.word	0xffffffff


	//   ....[6]....
        /*0128*/ 	.word	0xffffffff


	//   ....[7]....
        /*012c*/ 	.word	0xffffffff


	//   ....[8]....
        /*0130*/ 	.word	0x05000015


	//   ....[9]....
        /*0134*/ 	.word	0x05000017


	//   ....[10]....
        /*0138*/ 	.word	0x05000016


	//   ....[11]....
        /*013c*/ 	.word	0x05000018


	//   ....[12]....
        /*0140*/ 	.word	0x05000019


	//   ....[13]....
        /*0144*/ 	.word	0x0500001d


	//   ....[14]....
        /*0148*/ 	.word	0x0500001e


	//   ....[15]....
        /*014c*/ 	.word	0x0500000c


	//   ....[16]....
        /*0150*/ 	.word	0x05000016


	//   ....[17]....
        /*0154*/ 	.word	0x05000016


	//   ....[18]....
        /*0158*/ 	.word	0x05000016


	//   ....[19]....
        /*015c*/ 	.word	0x05000016


	//   ....[20]....
        /*0160*/ 	.word	0x05000016


	//   ....[21]....
        /*0164*/ 	.word	0x05000016


	//   ....[22]....
        /*0168*/ 	.word	0x05000016


	//   ....[23]....
        /*016c*/ 	.word	0x05000016


	//----- nvinfo : EIATTR_COOP_GROUP_INSTR_OFFSETS
	.align		4
.L_1321:
        /*0170*/ 	.byte	0x04, 0x28
        /*0172*/ 	.short	(.L_1323 - .L_1322)


	//   ....[0]....
.L_1322:
        /*0174*/ 	.word	0x00001b30


	//   ....[1]....
        /*0178*/ 	.word	0x00001b40


	//   ....[2]....
        /*017c*/ 	.word	0x000021a0


	//   ....[3]....
        /*0180*/ 	.word	0x000021b0


	//   ....[4]....
        /*0184*/ 	.word	0x00002220


	//   ....[5]....
        /*0188*/ 	.word	0x00002230


	//   ....[6]....
        /*018c*/ 	.word	0x00002260


	//   ....[7]....
        /*0190*/ 	.word	0x00002270


	//   ....[8]....
        /*0194*/ 	.word	0x00003580


	//   ....[9]....
        /*0198*/ 	.word	0x000035b0


	//   ....[10]....
        /*019c*/ 	.word	0x000035e0


	//   ....[11]....
        /*01a0*/ 	.word	0x00003600


	//   ....[12]....
        /*01a4*/ 	.word	0x00003630


	//   ....[13]....
        /*01a8*/ 	.word	0x00003640


	//   ....[14]....
        /*01ac*/ 	.word	0x00003670


	//   ....[15]....
        /*01b0*/ 	.word	0x00003680


	//   ....[16]....
        /*01b4*/ 	.word	0x00003840


	//   ....[17]....
        /*01b8*/ 	.word	0x000038d0


	//   ....[18]....
        /*01bc*/ 	.word	0x00003940


	//   ....[19]....
        /*01c0*/ 	.word	0x000039a0


	//   ....[20]....
        /*01c4*/ 	.word	0x00003a10


	//   ....[21]....
        /*01c8*/ 	.word	0x00003a70


	//   ....[22]....
        /*01cc*/ 	.word	0x00003ae0


	//   ....[23]....
        /*01d0*/ 	.word	0x00003b40


	//----- nvinfo : EIATTR_VRC_CTA_INIT_COUNT
	.align		4
.L_1323:
        /*01d4*/ 	.byte	0x02, 0x4a
	.zero		1
	.zero		1


	//----- nvinfo : EIATTR_EXIT_INSTR_OFFSETS
	.align		4
        /*01d8*/ 	.byte	0x04, 0x1c
        /*01da*/ 	.short	(.L_1325 - .L_1324)


	//   ....[0]....
.L_1324:
        /*01dc*/ 	.word	0x00002980


	//   ....[1]....
        /*01e0*/ 	.word	0x000037d0


	//----- nvinfo : EIATTR_MAX_THREADS
	.align		4
.L_1325:
        /*01e4*/ 	.byte	0x04, 0x05
        /*01e6*/ 	.short	(.L_1327 - .L_1326)
.L_1326:
        /*01e8*/ 	.word	0x000001e0
        /*01ec*/ 	.word	0x00000001
        /*01f0*/ 	.word	0x00000001


	//----- nvinfo : EIATTR_CRS_STACK_SIZE
	.align		4
.L_1327:
        /*01f4*/ 	.byte	0x04, 0x1e
        /*01f6*/ 	.short	(.L_1329 - .L_1328)
.L_1328:
        /*01f8*/ 	.word	0x00000000


	//----- nvinfo : EIATTR_CBANK_PARAM_SIZE
	.align		4
.L_1329:
        /*01fc*/ 	.byte	0x03, 0x19
        /*01fe*/ 	.short	0x0060


	//----- nvinfo : EIATTR_PARAM_CBANK
	.align		4
        /*0200*/ 	.byte	0x04, 0x0a
        /*0202*/ 	.short	(.L_1331 - .L_1330)
	.align		4
.L_1330:
        /*0204*/ 	.word	index@(.nv.constant0._ZN13group_norm_v218gn_bwd_cuda_kernelI6__halfLi480ELi3ELi32ELi30ELi4096ELb0ELb1ELi128ELi960ELi960ELi4ELb1ELi10ELb1ELb0ELNS_15WgradSyncMethodE3ENS_16CompileConditionILi1000EEEEEvPT_S6_S6_PKS5_S8_S8_S8_PKfflPfPj)
        /*0208*/ 	.short	0x0380
        /*020a*/ 	.short	0x0060


	//----- nvinfo : EIATTR_SW_WAR
	.align		4
.L_1331:
        /*020c*/ 	.byte	0x04, 0x36
        /*020e*/ 	.short	(.L_1333 - .L_1332)
.L_1332:
        /*0210*/ 	.word	0x00000008
.L_1333:


//--------------------- .nv.info._ZN13group_norm_v218gn_bwd_cuda_kernelI6__halfLi480ELi3ELi32ELi30ELi4096ELb0ELb1ELi256ELi960ELi960ELi4ELb1ELi21ELb1ELb0ELNS_15WgradSyncMethodE3ENS_16CompileConditionILi1000EEEEEvPT_S6_S6_PKS5_S8_S8_S8_PKfflPfPj --------------------------
	.section	.nv.info._ZN13group_norm_v218gn_bwd_cuda_kernelI6__halfLi480ELi3ELi32ELi30ELi4096ELb0ELb1ELi256ELi960ELi960ELi4ELb1ELi21ELb1ELb0ELNS_15WgradSyncMethodE3ENS_16CompileConditionILi1000EEEEEvPT_S6_S6_PKS5_S8_S8_S8_PKfflPfPj,"",@"SHT_CUDA_INFO"
	.sectionflags	@""
	.align	4


	//----- nvinfo : EIATTR_CUDA_API_VERSION
	.align		4
        /*0000*/ 	.byte	0x04, 0x37
        /*0002*/ 	.short	(.L_1335 - .L_1334)
.L_1334:
        /*0004*/ 	.word	0x00000082


	//----- nvinfo : EIATTR_KPARAM_INFO
	.align		4
.L_1335:
        /*0008*/ 	.byte	0x04, 0x17
        /*000a*/ 	.short	(.L_1337 - .L_1336)
.L_1336:
        /*000c*/ 	.word	0x00000000
        /*0010*/ 	.short	0x000b
        /*0012*/ 	.short	0x0058
        /*0014*/ 	.byte	0x00, 0xf5, 0x21, 0x00


	//----- nvinfo : EIATTR_KPARAM_INFO
	.align		4
.L_1337:
        /*0018*/ 	.byte	0x04, 0x17
        /*001a*/ 	.short	(.L_1339 - .L_1338)
.L_1338:
        /*001c*/ 	.word	0x00000000
        /*0020*/ 	.short	0x000a
        /*0022*/ 	.short	0x0050
        /*0024*/ 	.byte	0x00, 0xf5, 0x21, 0x00


	//----- nvinfo : EIATTR_KPARAM_INFO
	.align		4
.L_1339:
        /*0028*/ 	.byte	0x04, 0x17
        /*002a*/ 	.short	(.L_1341 - .L_1340)
.L_1340:
        /*002c*/ 	.word	0x00000000
        /*0030*/ 	.short	0x0009
        /*0032*/ 	.short	0x0048
        /*0034*/ 	.byte	0x00, 0xf0, 0x21, 0x00


	//----- nvinfo : EIATTR_KPARAM_INFO
	.align		4
.L_1341:
        /*0038*/ 	.byte	0x04, 0x17
        /*003a*/ 	.short	(.L_1343 - .L_1342)
.L_1342:
        /*003c*/ 	.word	0x00000000
        /*0040*/ 	.short	0x0008
        /*0042*/ 	.short	0x0040
        /*0044*/ 	.byte	0x00, 0xf0, 0x11, 0x00


	//----- nvinfo : EIATTR_KPARAM_INFO
	.align		4
.L_1343:
        /*0048*/ 	.byte	0x04, 0x17
        /*004a*/ 	.short	(.L_1345 - .L_1344)
.L_1344:
        /*004c*/ 	.word	0x00000000
        /*0050*/ 	.short	0x0007
        /*0052*/ 	.short	0x0038
        /*0054*/ 	.byte	0x00, 0xf5, 0x21, 0x00


	//----- nvinfo : EIATTR_KPARAM_INFO
	.align		4
.L_1345:
        /*0058*/ 	.byte	0x04, 0x17
        /*005a*/ 	.short	(.L_1347 - .L_1346)
.L_1346:
        /*005c*/ 	.word	0x00000000
        /*0060*/ 	.short	0x0006
        /*0062*/ 	.short	0x0030
        /*0064*/ 	.byte	0x00, 0xf5, 0x21, 0x00


	//----- nvinfo : EIATTR_KPARAM_INFO
	.align		4
.L_1347:
        /*0068*/ 	.byte	0x04, 0x17
        /*006a*/ 	.short	(.L_1349 - .L_1348)
.L_1348:
        /*006c*/ 	.word	0x00000000
        /*0070*/ 	.short	0x0005
        /*0072*/ 	.short	0x0028
        /*0074*/ 	.byte	0x00, 0xf5, 0x21, 0x00


	//----- nvinfo : EIATTR_KPARAM_INFO
	.align		4
.L_1349:
        /*0078*/ 	.byte	0x04, 0x17
        /*007a*/ 	.short	(.L_1351 - .L_1350)
.L_1350:
        /*007c*/ 	.word	0x00000000
        /*0080*/ 	.short	0x0004
        /*0082*/ 	.short	0x0020
        /*0084*/ 	.byte	0x00, 0xf5, 0x21, 0x00


	//----- nvinfo : EIATTR_KPARAM_INFO
	.align		4
.L_1351:
        /*0088*/ 	.byte	0x04, 0x17
        /*008a*/ 	.short	(.L_1353 - .L_1352)
.L_1352:
        /*008c*/ 	.word	0x00000000
        /*0090*/ 	.short	0x0003
        /*0092*/ 	.short	0x0018
        /*0094*/ 	.byte	0x00, 0xf5, 0x21, 0x00


	//----- nvinfo : EIATTR_KPARAM_INFO
	.align		4
.L_1353:
        /*0098*/ 	.byte	0x04, 0x17
        /*009a*/ 	.short	(.L_1355 - .L_1354)
.L_1354:
        /*009c*/ 	.word	0x00000000
        /*00a0*/ 	.short	0x0002
        /*00a2*/ 	.short	0x0010
        /*00a4*/ 	.byte	0x00, 0xf5, 0x21, 0x00


	//----- nvinfo : EIATTR_KPARAM_INFO
	.align		4
.L_1355:
        /*00a8*/ 	.byte	0x04, 0x17
        /*00aa*/ 	.short	(.L_1357 - .L_1356)
.L_1356:
        /*00ac*/ 	.word	0x00000000
        /*00b0*/ 	.short	0x0001
        /*00b2*/ 	.short	0x0008
        /*00b4*/ 	.byte	0x00, 0xf5, 0x21, 0x00


	//----- nvinfo : EIATTR_KPARAM_INFO
	.align		4
.L_1357:
        /*00b8*/ 	.byte	0x04, 0x17
        /*00ba*/ 	.short	(.L_1359 - .L_1358)
.L_1358:
        /*00bc*/ 	.word	0x00000000
        /*00c0*/ 	.short	0x0000
        /*00c2*/ 	.short	0x0000
        /*00c4*/ 	.byte	0x00, 0xf5, 0x21, 0x00


	//----- nvinfo : EIATTR_SPARSE_MMA_MASK
	.align		4
.L_1359:
        /*00c8*/ 	.byte	0x03, 0x50
        /*00ca*/ 	.short	0x0000


	//----- nvinfo : EIATTR_MAXREG_COUNT
	.align		4
        /*00cc*/ 	.byte	0x03, 0x1b
        /*00ce*/ 	.short	0x0028


	//----- nvinfo : EIATTR_NUM_BARRIERS
	.align		4
        /*00d0*/ 	.byte	0x02, 0x4c
        /*00d2*/ 	.byte	0x01
	.zero		1


	//----- nvinfo : EIATTR_ANNOTATIONS
	.align		4
        /*00d4*/ 	.byte	0x04, 0x55
        /*00d6*/ 	.short	(.L_1361 - .L_1360)


	//   ....[0]....
.L_1360:
        /*00d8*/ 	.word	0x00000001
        /*00dc*/ 	.byte	0x20, 0x04, 0x00, 0x00, 0x01, 0x00, 0x00, 0x00, 0xa0, 0x04, 0x00, 0x00, 0x01, 0x00, 0x00, 0x00
        /*00ec*/ 	.byte	0xb0, 0x04, 0x00, 0x00, 0x01, 0x00, 0x00, 0x00, 0x00, 0x05, 0x00, 0x00, 0x01, 0x00, 0x00, 0x00
        /*00fc*/ 	.byte	0x20, 0x05, 0x00, 0x00, 0x01, 0x00, 0x00, 0x00, 0x30, 0x0e, 0x00, 0x00, 0x01, 0x00, 0x00, 0x00
        /*010c*/ 	.byte	0x60, 0x1f, 0x00, 0x00, 0x01, 0x00, 0x00, 0x00, 0x80, 0x1f, 0x00, 0x00


	//----- nvinfo : EIATTR_MERCURY_ISA_VERSION
	.align		4
.L_1361:
        /*0118*/ 	.byte	0x03, 0x5f
        /*011a*/ 	.short	0x0101


	//----- nvinfo : EIATTR_COOP_GROUP_MASK_REGIDS
	.align		4
        /*011c*/ 	.byte	0x04, 0x29
        /*011e*/ 	.short	(.L_1363 - .L_1362)


	//   ....[0]....
.L_1362:
        /*0120*/ 	.word	0xffffffff


	//   ....[1]....
        /*0124*/ 	.word	0xffffffff


	//   ....[2]....
        /*0128*/ 	.word	0xffffffff


	//   ....[3]....
        /*012c*/ 	.word	0xffffffff


	//   ....[4]....
        /*0130*/ 	.word	0xffffffff


	//   ....[5]....
        /*0134*/ 	.word	0xffffffff


	//   ....[6]....
        /*0138*/ 	.word	0xffffffff


	//   ....[7]....
        /*013c*/ 	.word	0xffffffff


	//   ....[8]....
        /*0140*/ 	.word	0x05000015


	//   ....[9]....
        /*0144*/ 	.word	0x05000017


	//   ....[10]....
        /*0148*/ 	.word	0x05000016


	//   ....[11]....
        /*014c*/ 	.word	0x05000018


	//   ....[12]....
        /*0150*/ 	.word	0x05000019


	//   ....[13]....
        /*0154*/ 	.word	0x0500001d


	//   ....[14]....
        /*0158*/ 	.word	0x0500001e


	//   ....[15]....
        /*015c*/ 	.word	0x0500000c


	//   ....[16]....
        /*0160*/ 	.word	0x05000016


	//   ....[17]....
        /*0164*/ 	.word	0x05000016


	//   ....[18]....
        /*0168*/ 	.word	0x05000016


	//   ....[19]....
        /*016c*/ 	.word	0x05000016


	//   ....[20]....
        /*0170*/ 	.word	0x05000016


	//   ....[21]....
        /*0174*/ 	.word	0x05000016


	//   ....[22]....
        /*0178*/ 	.word	0x05000016


	//   ....[23]....
        /*017c*/ 	.word	0x05000016


	//----- nvinfo : EIATTR_COOP_GROUP_INSTR_OFFSETS
	.align		4
.L_1363:
        /*0180*/ 	.byte	0x04, 0x28
        /*0182*/ 	.short	(.L_1365 - .L_1364)


	//   ....[0]....
.L_1364:
        /*0184*/ 	.word	0x00001b30


	//   ....[1]....
        /*0188*/ 	.word	0x00001b60


	//   ....[2]....
        /*018c*/ 	.word	0x00002120


	//   ....[3]....
        /*0190*/ 	.word	0x00002130


	//   ....[4]....
        /*0194*/ 	.word	0x00002160


	//   ....[5]....
        /*0198*/ 	.word	0x00002170


	//   ....[6]....
        /*019c*/ 	.word	0x000021a0


	//   ....[7]....
        /*01a0*/ 	.word	0x000021b0


	//   ....[8]....
        /*01a4*/ 	.word	0x00003490


	//   ....[9]....
        /*01a8*/ 	.word	0x000034c0


	//   ....[10]....
        /*01ac*/ 	.word	0x000034f0


	//   ....[11]....
        /*01b0*/ 	.word	0x00003510


	//   ....[12]....
        /*01b4*/ 	.word	0x00003540


	//   ....[13]....
        /*01b8*/ 	.word	0x00003550


	//   ....[14]....
        /*01bc*/ 	.word	0x00003580


	//   ....[15]....
        /*01c0*/ 	.word	0x00003590


	//   ....[16]....
        /*01c4*/ 	.word	0x00003750


	//   ....[17]....
        /*01c8*/ 	.word	0x000037e0


	//   ....[18]....
        /*01cc*/ 	.word	0x00003850


	//   ....[19]....
        /*01d0*/ 	.word	0x000038b0


	//   ....[20]....
        /*01d4*/ 	.word	0x00003920


	//   ....[21]....
        /*01d8*/ 	.word	0x00003980


	//   ....[22]....
        /*01dc*/ 	.word	0x000039f0


	//   ....[23]....
        /*01e0*/ 	.word	0x00003a50


	//----- nvinfo : EIATTR_VRC_CTA_INIT_COUNT
	.align		4
.L_1365:
        /*01e4*/ 	.byte	0x02, 0x4a
	.zero		1
	.zero		1


	//----- nvinfo : EIATTR_EXIT_INSTR_OFFSETS
	.align		4
        /*01e8*/ 	.byte	0x04, 0x1c
        /*01ea*/ 	.short	(.L_1367 - .L_1366)


	//   ....[0]....
.L_1366:
        /*01ec*/ 	.word	0x000028a0


	//   ....[1]....
        /*01f0*/ 	.word	0x000036e0


	//----- nvinfo : EIATTR_MAX_THREADS
	.align		4
.L_1367:
        /*01f4*/ 	.byte	0x04, 0x05
        /*01f6*/ 	.short	(.L_1369 - .L_1368)
.L_1368:
        /*01f8*/ 	.word	0x000001e0
        /*01fc*/ 	.word	0x00000001
        /*0200*/ 	.word	0x00000001


	//----- nvinfo : EIATTR_CRS_STACK_SIZE
	.align		4
.L_1369:
        /*0204*/ 	.byte	0x04, 0x1e
        /*0206*/ 	.short	(.L_1371 - .L_1370)
.L_1370:
        /*0208*/ 	.word	0x00000000


	//----- nvinfo : EIATTR_CBANK_PARAM_SIZE
	.align		4
.L_1371:
        /*020c*/ 	.byte	0x03, 0x19
        /*020e*/ 	.short	0x0060


	//----- nvinfo : EIATTR_PARAM_CBANK
	.align		4
        /*0210*/ 	.byte	0x04, 0x0a
        /*0212*/ 	.short	(.L_1373 - .L_1372)
	.align		4
.L_1372:
        /*0214*/ 	.word	index@(.nv.constant0._ZN13group_norm_v218gn_bwd_cuda_kernelI6__halfLi480ELi3ELi32ELi30ELi4096ELb0ELb1ELi256ELi960ELi960ELi4ELb1ELi21ELb1ELb0ELNS_15WgradSyncMethodE3ENS_16CompileConditionILi1000EEEEEvPT_S6_S6_PKS5_S8_S8_S8_PKfflPfPj)
        /*0218*/ 	.short	0x0380
        /*021a*/ 	.short	0x0060


	//----- nvinfo : EIATTR_SW_WAR
	.align		4
.L_1373:
        /*021c*/ 	.byte	0x04, 0x36
        /*021e*/ 	.short	(.L_1375 - .L_1374)
.L_1374:
        /*0220*/ 	.word	0x00000008
.L_1375:


//--------------------- .nv.info._ZN13group_norm_v218gn_bwd_cuda_kernelI6__halfLi480ELi2ELi32ELi30ELi4096ELb0ELb1ELi16ELi960ELi960ELi4ELb1ELi1ELb0ELb0ELNS_15WgradSyncMethodE3ENS_16CompileConditionILi1000EEEEEvPT_S6_S6_PKS5_S8_S8_S8_PKfflPfPj --------------------------
	.section	.nv.info._ZN13group_norm_v218gn_bwd_cuda_kernelI6__halfLi480ELi2ELi32ELi30ELi4096ELb0ELb1ELi16ELi960ELi960ELi4ELb1ELi1ELb0ELb0ELNS_15WgradSyncMethodE3ENS_16CompileConditionILi1000EEEEEvPT_S6_S6_PKS5_S8_S8_S8_PKfflPfPj,"",@"SHT_CUDA_INFO"
	.sectionflags	@""
	.align	4


	//----- nvinfo : EIATTR_CUDA_API_VERSION
	.align		4
        /*0000*/ 	.byte	0x04, 0x37
        /*0002*/ 	.short	(.L_1377 - .L_1376)
.L_1376:
        /*0004*/ 	.word	0x00000082


	//----- nvinfo : EIATTR_KPARAM_INFO
	.align		4
.L_1377:
        /*0008*/ 	.byte	0x04, 0x17
        /*000a*/ 	.short	(.L_1379 - .L_1378)
.L_1378:
        /*000c*/ 	.word	0x00000000
        /*0010*/ 	.short	0x000b
        /*0012*/ 	.short	0x0058
        /*0014*/ 	.byte	0x00, 0xf5, 0x21, 0x00


	//----- nvinfo : EIATTR_KPARAM_INFO
	.align		4
.L_1379:
        /*0018*/ 	.byte	0x04, 0x17
        /*001a*/ 	.short	(.L_1381 - .L_1380)
.L_1380:
        /*001c*/ 	.word	0x00000000
        /*0020*/ 	.short	0x000a
        /*0022*/ 	.short	0x0050
        /*0024*/ 	.byte	0x00, 0xf5, 0x21, 0x00


	//----- nvinfo : EIATTR_KPARAM_INFO
	.align		4
.L_1381:
        /*0028*/ 	.byte	0x04, 0x17
        /*002a*/ 	.short	(.L_1383 - .L_1382)
.L_1382:
        /*002c*/ 	.word	0x00000000
        /*0030*/ 	.short	0x0009
        /*0032*/ 	.short	0x0048
        /*0034*/ 	.byte	0x00, 0xf0, 0x21, 0x00


	//----- nvinfo : EIATTR_KPARAM_INFO
	.align		4
.L_1383:
        /*0038*/ 	.byte	0x04, 0x17
        /*003a*/ 	.short	(.L_1385 - .L_1384)
.L_1384:
        /*003c*/ 	.word	0x00000000
        /*0040*/ 	.short	0x0008
        /*0042*/ 	.short	0x0040
        /*0044*/ 	.byte	0x00, 0xf0, 0x11, 0x00


	//----- nvinfo : EIATTR_KPARAM_INFO
	.align		4
.L_1385:
        /*0048*/ 	.byte	0x04, 0x17
        /*004a*/ 	.short	(.L_1387 - .L_1386)
.L_1386:
        /*004c*/ 	.word	0x00000000
        /*0050*/ 	.short	0x0007
        /*0052*/ 	.short	0x0038
        /*0054*/ 	.byte	0x00, 0xf5, 0x21, 0x00


	//----- nvinfo : EIATTR_KPARAM_INFO
	.align		4
.L_1387:
        /*0058*/ 	.byte	0x04, 0x17
        /*005a*/ 	.short	(.L_1389 - .L_1388)
.L_1388:
        /*005c*/ 	.word	0x00000000
        /*0060*/ 	.short	0x0006
        /*0062*/ 	.short	0x0030
        /*0064*/ 	.byte	0x00, 0xf5, 0x21, 0x00


	//----- nvinfo : EIATTR_KPARAM_INFO
	.align		4
.L_1389:
        /*0068*/ 	.byte	0x04, 0x17
        /*006a*/ 	.short	(.L_1391 - .L_1390)
.L_1390:
        /*006c*/ 	.word	0x00000000
        /*0070*/ 	.short	0x0005
        /*0072*/ 	.short	0x0028
        /*0074*/ 	.byte	0x00, 0xf5, 0x21, 0x00


	//----- nvinfo : EIATTR_KPARAM_INFO
	.align		4
.L_1391:
        /*0078*/ 	.byte	0x04, 0x17
        /*007a*/ 	.short	(.L_1393 - .L_1392)
.L_1392:
        /*007c*/ 	.word	0x00000000
        /*0080*/ 	.short	0x0004
        /*0082*/ 	.short	0x0020
        /*0084*/ 	.byte	0x00, 0xf5, 0x21, 0x00


	//----- nvinfo : EIATTR_KPARAM_INFO
	.align		4
.L_1393:
        /*0088*/ 	.byte	0x04, 0x17
        /*008a*/ 	.short	(.L_1395 - .L_1394)
.L_1394:
        /*008c*/ 	.word	0x00000000
        /*0090*/ 	.short	0x0003
        /*0092*/ 	.short	0x0018
        /*0094*/ 	.byte	0x00, 0xf5, 0x21, 0x00


	//----- nvinfo : EIATTR_KPARAM_INFO
	.align		4
.L_1395:
        /*0098*/ 	.byte	0x04, 0x17
        /*009a*/ 	.short	(.L_1397 - .L_1396)
.L_1396:
        /*009c*/ 	.word	0x00000000
        /*00a0*/ 	.short	0x0002
        /*00a2*/ 	.short	0x0010
        /*00a4*/ 	.byte	0x00, 0xf5, 0x21, 0x00


	//----- nvinfo : EIATTR_KPARAM_INFO
	.align		4
.L_1397:
        /*00a8*/ 	.byte	0x04, 0x17
        /*00aa*/ 	.short	(.L_1399 - .L_1398)
.L_1398:
        /*00ac*/ 	.word	0x00000000
        /*00b0*/ 	.short	0x0001
        /*00b2*/ 	.short	0x0008
        /*00b4*/ 	.byte	0x00, 0xf5, 0x21, 0x00


	//----- nvinfo : EIATTR_KPARAM_INFO
	.align		4
.L_1399:
        /*00b8*/ 	.byte	0x04, 0x17
        /*00ba*/ 	.short	(.L_1401 - .L_1400)
.L_1400:
        /*00bc*/ 	.word	0x00000000
        /*00c0*/ 	.short	0x0000
        /*00c2*/ 	.short	0x0000
        /*00c4*/ 	.byte	0x00, 0xf5, 0x21, 0x00


	//----- nvinfo : EIATTR_SPARSE_MMA_MASK
	.align		4
.L_1401:
        /*00c8*/ 	.byte	0x03, 0x50
        /*00ca*/ 	.short	0x0000


	//----- nvinfo : EIATTR_MAXREG_COUNT
	.align		4
        /*00cc*/ 	.byte	0x03, 0x1b
        /*00ce*/ 	.short	0x0040


	//----- nvinfo : EIATTR_NUM_BARRIERS
	.align		4
        /*00d0*/ 	.byte	0x02, 0x4c
        /*00d2*/ 	.byte	0x01
	.zero		1


	//----- nvinfo : EIATTR_ANNOTATIONS
	.align		4
        /*00d4*/ 	.byte	0x04, 0x55
        /*00d6*/ 	.short	(.L_1403 - .L_1402)


	//   ....[0]....
.L_1402:
        /* <DEDUP_REMOVED lines=62> */


	//----- nvinfo : EIATTR_MERCURY_ISA_VERSION
	.align		4
.L_1403:
        /*04a8*/ 	.byte	0x03, 0x5f
        /*04aa*/ 	.short	0x0101


	//----- nvinfo : EIATTR_COOP_GROUP_MASK_REGIDS
	.align		4
        /*04ac*/ 	.byte	0x04, 0x29
        /*04ae*/ 	.short	(.L_1405 - .L_1404)


	//   ....[0]....
.L_1404:
        /*04b0*/ 	.word	0xffffffff


	//   ....[1]....
        /*04b4*/ 	.word	0xffffffff


	//   ....[2]....
        /*04b8*/ 	.word	0xffffffff


	//   ....[3]....
        /*04bc*/ 	.word	0xffffffff


	//   ....[4]....
        /*04c0*/ 	.word	0xffffffff


	//   ....[5]....
        /*04c4*/ 	.word	0xffffffff


	//   ....[6]....
        /*04c8*/ 	.word	0xffffffff


	//   ....[7]....
        /*04cc*/ 	.word	0xffffffff


	//   ....[8]....
        /*04d0*/ 	.word	0x05000019


	//   ....[9]....
        /*04d4*/ 	.word	0x05000018


	//   ....[10]....
        /*04d8*/ 	.word	0x0500001a


	//   ....[11]....
        /*04dc*/ 	.word	0x0500001b


	//   ....[12]....
        /*04e0*/ 	.word	0x0500001d


	//   ....[13]....
        /*04e4*/ 	.word	0x0500001c


	//   ....[14]....
        /*04e8*/ 	.word	0x0500001e


	//   ....[15]....
        /*04ec*/ 	.word	0x05000013


	//   ....[16]....
        /*04f0*/ 	.word	0x0500001a


	//   ....[17]....
        /*04f4*/ 	.word	0x0500001a


	//   ....[18]....
        /*04f8*/ 	.word	0x0500001a


	//   ....[19]....
        /*04fc*/ 	.word	0x0500001a


	//   ....[20]....
        /*0500*/ 	.word	0x0500001a


	//   ....[21]....
        /*0504*/ 	.word	0x0500001a


	//   ....[22]....
        /*0508*/ 	.word	0x0500001a


	//   ....[23]....
        /*050c*/ 	.word	0x0500001a


	//----- nvinfo : EIATTR_COOP_GROUP_INSTR_OFFSETS
	.align		4
.L_1405:
        /*0510*/ 	.byte	0x04, 0x28
        /*0512*/ 	.short	(.L_1407 - .L_1406)


	//   ....[0]....
.L_1406:
        /*0514*/ 	.word	0x00002b90


	//   ....[1]....
        /*0518*/ 	.word	0x00002bc0


	//   ....[2]....
        /*051c*/ 	.word	0x00003e60


	//   ....[3]....
        /*0520*/ 	.word	0x00003e70


	//   ....[4]....
        /*0524*/ 	.word	0x00003f10


	//   ....[5]....
        /*0528*/ 	.word	0x00003fa0


	//   ....[6]....
        /*052c*/ 	.word	0x00003fd0


	//   ....[7]....
        /*0530*/ 	.word	0x00004000


	//   ....[8]....
        /*0534*/ 	.word	0x000056d0


	//   ....[9]....
        /*0538*/ 	.word	0x00005700


	//   ....[10]....
        /*053c*/ 	.word	0x00005750


	//   ....[11]....
        /*0540*/ 	.word	0x00005770


	//   ....[12]....
        /*0544*/ 	.word	0x000057a0


	//   ....[13]....
        /*0548*/ 	.word	0x000057b0


	//   ....[14]....
        /*054c*/ 	.word	0x000057e0


	//   ....[15]....
        /*0550*/ 	.word	0x000057f0


	//   ....[16]....
        /*0554*/ 	.word	0x000059c0


	//   ....[17]....
        /*0558*/ 	.word	0x00005a50


	//   ....[18]....
        /*055c*/ 	.word	0x00005ac0


	//   ....[19]....
        /*0560*/ 	.word	0x00005b20


	//   ....[20]....
        /*0564*/ 	.word	0x00005b90


	//   ....[21]....
        /*0568*/ 	.word	0x00005bf0


	//   ....[22]....
        /*056c*/ 	.word	0x00005c60


	//   ....[23]....
        /*0570*/ 	.word	0x00005cc0


	//----- nvinfo : EIATTR_VRC_CTA_INIT_COUNT
	.align		4
.L_1407:
        /*0574*/ 	.byte	0x02, 0x4a
	.zero		1
	.zero		1


	//----- nvinfo : EIATTR_EXIT_INSTR_OFFSETS
	.align		4
        /*0578*/ 	.byte	0x04, 0x1c
        /*057a*/ 	.short	(.L_1409 - .L_1408)


	//   ....[0]....
.L_1408:
        /*057c*/ 	.word	0x00004c30


	//   ....[1]....
        /*0580*/ 	.word	0x00005950


	//----- nvinfo : EIATTR_MAX_THREADS
	.align		4
.L_1409:
        /*0584*/ 	.byte	0x04, 0x05
        /*0586*/ 	.short	(.L_1411 - .L_1410)
.L_1410:
        /*0588*/ 	.word	0x000001e0
        /*058c*/ 	.word	0x00000001
        /*0590*/ 	.word	0x00000001


	//----- nvinfo : EIATTR_CRS_STACK_SIZE
	.align		4
.L_1411:
        /*0594*/ 	.byte	0x04, 0x1e
        /*0596*/ 	.short	(.L_1413 - .L_1412)
.L_1412:
        /*0598*/ 	.word	0x00000000


	//----- nvinfo : EIATTR_CBANK_PARAM_SIZE
	.align		4
.L_1413:
        /*059c*/ 	.byte	0x03, 0x19
        /*059e*/ 	.short	0x0060


	//----- nvinfo : EIATTR_PARAM_CBANK
	.align		4
        /*05a0*/ 	.byte	0x04, 0x0a
        /*05a2*/ 	.short	(.L_1415 - .L_1414)
	.align		4
.L_1414:
        /*05a4*/ 	.word	index@(.nv.constant0._ZN13group_norm_v218gn_bwd_cuda_kernelI6__halfLi480ELi2ELi32ELi30ELi4096ELb0ELb1ELi16ELi960ELi960ELi4ELb1ELi1ELb0ELb0ELNS_15WgradSyncMethodE3ENS_16CompileConditionILi1000EEEEEvPT_S6_S6_PKS5_S8_S8_S8_PKfflPfPj)
        /*05a8*/ 	.short	0x0380
        /*05aa*/ 	.short	0x0060


	//----- nvinfo : EIATTR_SW_WAR
	.align		4
.L_1415:
        /*05ac*/ 	.byte	0x04, 0x36
        /*05ae*/ 	.short	(.L_1417 - .L_1416)
.L_1416:
        /*05b0*/ 	.word	0x00000008
.L_1417:


//--------------------- .nv.info._ZN13group_norm_v218gn_bwd_cuda_kernelI6__halfLi480ELi3ELi16ELi60ELi4096ELb1ELb1ELi16ELi960ELi960ELi4ELb1ELi1ELb1ELb0ELNS_15WgradSyncMethodE3ENS_16CompileConditionILi1000EEEEEvPT_S6_S6_PKS5_S8_S8_S8_PKfflPfPj --------------------------
	.section	.nv.info._ZN13group_norm_v218gn_bwd_cuda_kernelI6__halfLi480ELi3ELi16ELi60ELi4096ELb1ELb1ELi16ELi960ELi960ELi4ELb1ELi1ELb1ELb0ELNS_15WgradSyncMethodE3ENS_16CompileConditionILi1000EEEEEvPT_S6_S6_PKS5_S8_S8_S8_PKfflPfPj,"",@"SHT_CUDA_INFO"
	.sectionflags	@""
	.align	4


	//----- nvinfo : EIATTR_CUDA_API_VERSION
	.align		4
        /*0000*/ 	.byte	0x04, 0x37
        /*0002*/ 	.short	(.L_1419 - .L_1418)
.L_1418:
        /*0004*/ 	.word	0x00000082


	//----- nvinfo : EIATTR_KPARAM_INFO
	.align		4
.L_1419:
        /*0008*/ 	.byte	0x04, 0x17
        /*000a*/ 	.short	(.L_1421 - .L_1420)
.L_1420:
        /*000c*/ 	.word	0x00000000
        /*0010*/ 	.short	0x000b
        /*0012*/ 	.short	0x0058
        /*0014*/ 	.byte	0x00, 0xf5, 0x21, 0x00


	//----- nvinfo : EIATTR_KPARAM_INFO
	.align		4
.L_1421:
        /*0018*/ 	.byte	0x04, 0x17
        /*001a*/ 	.short	(.L_1423 - .L_1422)
.L_1422:
        /*001c*/ 	.word	0x00000000
        /*0020*/ 	.short	0x000a
        /*0022*/ 	.short	0x0050
        /*0024*/ 	.byte	0x00, 0xf5, 0x21, 0x00


	//----- nvinfo : EIATTR_KPARAM_INFO
	.align		4
.L_1423:
        /*0028*/ 	.byte	0x04, 0x17
        /*002a*/ 	.short	(.L_1425 - .L_1424)
.L_1424:
        /*002c*/ 	.word	0x00000000
        /*0030*/ 	.short	0x0009
        /*0032*/ 	.short	0x0048
        /*0034*/ 	.byte	0x00, 0xf0, 0x21, 0x00


	//----- nvinfo : EIATTR_KPARAM_INFO
	.align		4
.L_1425:
        /*0038*/ 	.byte	0x04, 0x17
        /*003a*/ 	.short	(.L_1427 - .L_1426)
.L_1426:
        /*003c*/ 	.word	0x00000000
        /*0040*/ 	.short	0x0008
        /*0042*/ 	.short	0x0040
        /*0044*/ 	.byte	0x00, 0xf0, 0x11, 0x00


	//----- nvinfo : EIATTR_KPARAM_INFO
	.align		4
.L_1427:
        /*0048*/ 	.byte	0x04, 0x17
        /*004a*/ 	.short	(.L_1429 - .L_1428)
.L_1428:
        /*004c*/ 	.word	0x00000000
        /*0050*/ 	.short	0x0007
        /*0052*/ 	.short	0x0038
        /*0054*/ 	.byte	0x00, 0xf5, 0x21, 0x00


	//----- nvinfo : EIATTR_KPARAM_INFO
	.align		4
.L_1429:
        /*0058*/ 	.byte	0x04, 0x17
        /*005a*/ 	.short	(.L_1431 - .L_1430)
.L_1430:
        /*005c*/ 	.word	0x00000000
        /*0060*/ 	.short	0x0006
        /*0062*/ 	.short	0x0030
        /*0064*/ 	.byte	0x00, 0xf5, 0x21, 0x00


	//----- nvinfo : EIATTR_KPARAM_INFO
	.align		4
.L_1431:
        /*0068*/ 	.byte	0x04, 0x17
        /*006a*/ 	.short	(.L_1433 - .L_1432)
.L_1432:
        /*006c*/ 	.word	0x00000000
        /*0070*/ 	.short	0x0005
        /*0072*/ 	.short	0x0028
        /*0074*/ 	.byte	0x00, 0xf5, 0x21, 0x00


	//----- nvinfo : EIATTR_KPARAM_INFO
	.align		4
.L_1433:
        /*0078*/ 	.byte	0x04, 0x17
        /*007a*/ 	.short	(.L_1435 - .L_1434)
.L_1434:
        /*007c*/ 	.word	0x00000000
        /*0080*/ 	.short	0x0004
        /*0082*/ 	.short	0x0020
        /*0084*/ 	.byte	0x00, 0xf5, 0x21, 0x00


	//----- nvinfo : EIATTR_KPARAM_INFO
	.align		4
.L_1435:
        /*0088*/ 	.byte	0x04, 0x17
        /*008a*/ 	.short	(.L_1437 - .L_1436)
.L_1436:
        /*008c*/ 	.word	0x00000000
        /*0090*/ 	.short	0x0003
        /*0092*/ 	.short	0x0018
        /*0094*/ 	.byte	0x00, 0xf5, 0x21, 0x00


	//----- nvinfo : EIATTR_KPARAM_INFO
	.align		4
.L_1437:
        /*0098*/ 	.byte	0x04, 0x17
        /*009a*/ 	.short	(.L_1439 - .L_1438)
.L_1438:
        /*009c*/ 	.word	0x00000000
        /*00a0*/ 	.short	0x0002
        /*00a2*/ 	.short	0x0010
        /*00a4*/ 	.byte	0x00, 0xf5, 0x21, 0x00


	//----- nvinfo : EIATTR_KPARAM_INFO
	.align		4
.L_1439:
        /*00a8*/ 	.byte	0x04, 0x17
        /*00aa*/ 	.short	(.L_1441 - .L_1440)
.L_1440:
        /*00ac*/ 	.word	0x00000000
        /*00b0*/ 	.short	0x0001
        /*00b2*/ 	.short	0x0008
        /*00b4*/ 	.byte	0x00, 0xf5, 0x21, 0x00


	//----- nvinfo : EIATTR_KPARAM_INFO
	.align		4
.L_1441:
        /*00b8*/ 	.byte	0x04, 0x17
        /*00ba*/ 	.short	(.L_1443 - .L_1442)
.L_1442:
        /*00bc*/ 	.word	0x00000000
        /*00c0*/ 	.short	0x0000
        /*00c2*/ 	.short	0x0000
        /*00c4*/ 	.byte	0x00, 0xf5, 0x21, 0x00


	//----- nvinfo : EIATTR_SPARSE_MMA_MASK
	.align		4
.L_1443:
        /*00c8*/ 	.byte	0x03, 0x50
        /*00ca*/ 	.short	0x0000


	//----- nvinfo : EIATTR_MAXREG_COUNT
	.align		4
        /*00cc*/ 	.byte	0x03, 0x1b
        /*00ce*/ 	.short	0x0028


	//----- nvinfo : EIATTR_NUM_BARRIERS
	.align		4
        /*00d0*/ 	.byte	0x02, 0x4c
        /*00d2*/ 	.byte	0x01
	.zero		1


	//----- nvinfo : EIATTR_ANNOTATIONS
	.align		4
        /*00d4*/ 	.byte	0x04, 0x55
        /*00d6*/ 	.short	(.L_1445 - .L_1444)


	//   ....[0]....
.L_1444:
        /*00d8*/ 	.word	0x00000001
        /*00dc*/ 	.byte	0x80, 0x04, 0x00, 0x00, 0x01, 0x00, 0x00, 0x00, 0xc0, 0x04, 0x00, 0x00, 0x01, 0x00, 0x00, 0x00
        /*00ec*/ 	.byte	0x30, 0x0d, 0x00, 0x00, 0x01, 0x00, 0x00, 0x00, 0x40, 0x1f, 0x00, 0x00


	//----- nvinfo : EIATTR_MERCURY_ISA_VERSION
	.align		4
.L_1445:
        /*00f8*/ 	.byte	0x03, 0x5f
        /*00fa*/ 	.short	0x0101


	//----- nvinfo : EIATTR_COOP_GROUP_MASK_REGIDS
	.align		4
        /*00fc*/ 	.byte	0x04, 0x29
        /*00fe*/ 	.short	(.L_1447 - .L_1446)


	//   ....[0]....
.L_1446:
        /*0100*/ 	.word	0xffffffff


	//   ....[1]....
        /*0104*/ 	.word	0xffffffff


	//   ....[2]....
        /*0108*/ 	.word	0xffffffff


	//   ....[3]....
        /*010c*/ 	.word	0xffffffff


	//   ....[4]....
        /*0110*/ 	.word	0xffffffff


	//   ....[5]....
        /*0114*/ 	.word	0xffffffff


	//   ....[6]....
        /*0118*/ 	.word	0xffffffff


	//   ....[7]....
        /*011c*/ 	.word	0xffffffff


	//   ....[8]....
        /*0120*/ 	.word	0xffffffff


	//   ....[9]....
        /*0124*/ 	.word	0xffffffff


	//   ....[10]....
        /*0128*/ 	.word	0x0500000e


	//   ....[11]....
        /*012c*/ 	.word	0x0500000d


	//   ....[12]....
        /*0130*/ 	.word	0x0500000f


	//   ....[13]....
        /*0134*/ 	.word	0x05000010


	//   ....[14]....
        /*0138*/ 	.word	0x0500001c


	//   ....[15]....
        /*013c*/ 	.word	0x05000011


	//   ....[16]....
        /*0140*/ 	.word	0x0500001b


	//   ....[17]....
        /*0144*/ 	.word	0x05000008


	//   ....[18]....
        /*0148*/ 	.word	0x0500000f


	//   ....[19]....
        /*014c*/ 	.word	0x0500000f


	//   ....[20]....
        /*0150*/ 	.word	0x0500000f


	//   ....[21]....
        /*0154*/ 	.word	0x0500000f


	//   ....[22]....
        /*0158*/ 	.word	0x0500000f


	//   ....[23]....
        /*015c*/ 	.word	0x0500000f


	//   ....[24]....
        /*0160*/ 	.word	0x0500000f


	//   ....[25]....
        /*0164*/ 	.word	0x0500000f


	//----- nvinfo : EIATTR_COOP_GROUP_INSTR_OFFSETS
	.align		4
.L_1447:
        /*0168*/ 	.byte	0x04, 0x28
        /*016a*/ 	.short	(.L_1449 - .L_1448)


	//   ....[0]....
.L_1448:
        /*016c*/ 	.word	0x000014f0


	//   ....[1]....
        /*0170*/ 	.word	0x00001520


	//   ....[2]....
        /*0174*/ 	.word	0x00001f70


	//   ....[3]....
        /*0178*/ 	.word	0x00001f90


	//   ....[4]....
        /*017c*/ 	.word	0x00001fe0


	//   ....[5]....
        /*0180*/ 	.word	0x00001ff0


	//   ....[6]....
        /*0184*/ 	.word	0x00002030


	//   ....[7]....
        /*0188*/ 	.word	0x00002050


	//   ....[8]....
        /*018c*/ 	.word	0x00002080


	//   ....[9]....
        /*0190*/ 	.word	0x00002090


	//   ....[10]....
        /*0194*/ 	.word	0x00003200


	//   ....[11]....
        /*0198*/ 	.word	0x00003230


	//   ....[12]....
        /*019c*/ 	.word	0x00003280


	//   ....[13]....
        /*01a0*/ 	.word	0x000032a0


	//   ....[14]....
        /*01a4*/ 	.word	0x000032d0


	//   ....[15]....
        /*01a8*/ 	.word	0x000032e0


	//   ....[16]....
        /*01ac*/ 	.word	0x00003310


	//   ....[17]....
        /*01b0*/ 	.word	0x00003320


	//   ....[18]....
        /*01b4*/ 	.word	0x000034e0


	//   ....[19]....
        /*01b8*/ 	.word	0x00003570


	//   ....[20]....
        /*01bc*/ 	.word	0x000035e0


	//   ....[21]....
        /*01c0*/ 	.word	0x00003640


	//   ....[22]....
        /*01c4*/ 	.word	0x000036b0


	//   ....[23]....
        /*01c8*/ 	.word	0x00003710


	//   ....[24]....
        /*01cc*/ 	.word	0x00003780


	//   ....[25]....
        /*01d0*/ 	.word	0x000037e0


	//----- nvinfo : EIATTR_VRC_CTA_INIT_COUNT
	.align		4
.L_1449:
        /*01d4*/ 	.byte	0x02, 0x4a
	.zero		1
	.zero		1


	//----- nvinfo : EIATTR_EXIT_INSTR_OFFSETS
	.align		4
        /*01d8*/ 	.byte	0x04, 0x1c
        /*01da*/ 	.short	(.L_1451 - .L_1450)


	//   ....[0]....
.L_1450:
        /*01dc*/ 	.word	0x00002700


	//   ....[1]....
        /*01e0*/ 	.word	0x00003470


	//----- nvinfo : EIATTR_MAX_THREADS
	.align		4
.L_1451:
        /*01e4*/ 	.byte	0x04, 0x05
        /*01e6*/ 	.short	(.L_1453 - .L_1452)
.L_1452:
        /*01e8*/ 	.word	0x000001e0
        /*01ec*/ 	.word	0x00000001
        /*01f0*/ 	.word	0x00000001


	//----- nvinfo : EIATTR_CRS_STACK_SIZE
	.align		4
.L_1453:
        /*01f4*/ 	.byte	0x04, 0x1e
        /*01f6*/ 	.short	(.L_1455 - .L_1454)
.L_1454:
        /*01f8*/ 	.word	0x00000000


	//----- nvinfo : EIATTR_CBANK_PARAM_SIZE
	.align		4
.L_1455:
        /*01fc*/ 	.byte	0x03, 0x19
        /*01fe*/ 	.short	0x0060


	//----- nvinfo : EIATTR_PARAM_CBANK
	.align		4
        /*0200*/ 	.byte	0x04, 0x0a
        /*0202*/ 	.short	(.L_1457 - .L_1456)
	.align		4
.L_1456:
        /*0204*/ 	.word	index@(.nv.constant0._ZN13group_norm_v218gn_bwd_cuda_kernelI6__halfLi480ELi3ELi16ELi60ELi4096ELb1ELb1ELi16ELi960ELi960ELi4ELb1ELi1ELb1ELb0ELNS_15WgradSyncMethodE3ENS_16CompileConditionILi1000EEEEEvPT_S6_S6_PKS5_S8_S8_S8_PKfflPfPj)
        /*0208*/ 	.short	0x0380
        /*020a*/ 	.short	0x0060


	//----- nvinfo : EIATTR_SW_WAR
	.align		4
.L_1457:
        /*020c*/ 	.byte	0x04, 0x36
        /*020e*/ 	.short	(.L_1459 - .L_1458)
.L_1458:
        /*0210*/ 	.word	0x00000008
.L_1459:


//--------------------- .nv.info._ZN13group_norm_v218gn_bwd_cuda_kernelI6__halfLi480ELi1ELi16ELi60ELi4096ELb1ELb1ELi32ELi960ELi960ELi4ELb1ELi1ELb0ELb0ELNS_15WgradSyncMethodE3ENS_16CompileConditionILi1000EEEEEvPT_S6_S6_PKS5_S8_S8_S8_PKfflPfPj --------------------------
	.section	.nv.info._ZN13group_norm_v218gn_bwd_cuda_kernelI6__halfLi480ELi1ELi16ELi60ELi4096ELb1ELb1ELi32ELi960ELi960ELi4ELb1ELi1ELb0ELb0ELNS_15WgradSyncMethodE3ENS_16CompileConditionILi1000EEEEEvPT_S6_S6_PKS5_S8_S8_S8_PKfflPfPj,"",@"SHT_CUDA_INFO"
	.sectionflags	@""
	.align	4


	//----- nvinfo : EIATTR_CUDA_API_VERSION
	.align		4
        /*0000*/ 	.byte	0x04, 0x37
        /*0002*/ 	.short	(.L_1461 - .L_1460)
.L_1460:
        /*0004*/ 	.word	0x00000082


	//----- nvinfo : EIATTR_KPARAM_INFO
	.align		4
.L_1461:
        /*0008*/ 	.byte	0x04, 0x17
        /*000a*/ 	.short	(.L_1463 - .L_1462)
.L_1462:
        /*000c*/ 	.word	0x00000000
        /*0010*/ 	.short	0x000b
        /*0012*/ 	.short	0x0058
        /*0014*/ 	.byte	0x00, 0xf5, 0x21, 0x00


	//----- nvinfo : EIATTR_KPARAM_INFO
	.align		4
.L_1463:
        /*0018*/ 	.byte	0x04, 0x17
        /*001a*/ 	.short	(.L_1465 - .L_1464)
.L_1464:
        /*001c*/ 	.word	0x00000000
        /*0020*/ 	.short	0x000a
        /*0022*/ 	.short	0x0050
        /*0024*/ 	.byte	0x00, 0xf5, 0x21, 0x00


	//----- nvinfo : EIATTR_KPARAM_INFO
	.align		4
.L_1465:
        /*0028*/ 	.byte	0x04, 0x17
        /*002a*/ 	.short	(.L_1467 - .L_1466)
.L_1466:
        /*002c*/ 	.word	0x00000000
        /*0030*/ 	.short	0x0009
        /*0032*/ 	.short	0x0048
        /*0034*/ 	.byte	0x00, 0xf0, 0x21, 0x00


	//----- nvinfo : EIATTR_KPARAM_INFO
	.align		4
.L_1467:
        /*0038*/ 	.byte	0x04, 0x17
        /*003a*/ 	.short	(.L_1469 - .L_1468)
.L_1468:
        /*003c*/ 	.word	0x00000000
        /*0040*/ 	.short	0x0008
        /*0042*/ 	.short	0x0040
        /*0044*/ 	.byte	0x00, 0xf0, 0x11, 0x00


	//----- nvinfo : EIATTR_KPARAM_INFO
	.align		4
.L_1469:
        /*0048*/ 	.byte	0x04, 0x17
        /*004a*/ 	.short	(.L_1471 - .L_1470)
.L_1470:
        /*004c*/ 	.word	0x00000000
        /*0050*/ 	.short	0x0007
        /*0052*/ 	.short	0x0038
        /*0054*/ 	.byte	0x00, 0xf5, 0x21, 0x00


	//----- nvinfo : EIATTR_KPARAM_INFO
	.align		4
.L_1471:
        /*0058*/ 	.byte	0x04, 0x17
        /*005a*/ 	.short	(.L_1473 - .L_1472)
.L_1472:
        /*005c*/ 	.word	0x00000000
        /*0060*/ 	.short	0x0006
        /*0062*/ 	.short	0x0030
        /*0064*/ 	.byte	0x00, 0xf5, 0x21, 0x00


	//----- nvinfo : EIATTR_KPARAM_INFO
	.align		4
.L_1473:
        /*0068*/ 	.byte	0x04, 0x17
        /*006a*/ 	.short	(.L_1475 - .L_1474)
.L_1474:
        /*006c*/ 	.word	0x00000000
        /*0070*/ 	.short	0x0005
        /*0072*/ 	.short	0x0028
        /*0074*/ 	.byte	0x00, 0xf5, 0x21, 0x00


	//----- nvinfo : EIATTR_KPARAM_INFO
	.align		4
.L_1475:
        /*0078*/ 	.byte	0x04, 0x17
        /*007a*/ 	.short	(.L_1477 - .L_1476)
.L_1476:
        /*007c*/ 	.word	0x00000000
        /*0080*/ 	.short	0x0004
        /*0082*/ 	.short	0x0020
        /*0084*/ 	.byte	0x00, 0xf5, 0x21, 0x00


	//----- nvinfo : EIATTR_KPARAM_INFO
	.align		4
.L_1477:
        /*0088*/ 	.byte	0x04, 0x17
        /*008a*/ 	.short	(.L_1479 - .L_1478)
.L_1478:
        /*008c*/ 	.word	0x00000000
        /*0090*/ 	.short	0x0003
        /*0092*/ 	.short	0x0018
        /*0094*/ 	.byte	0x00, 0xf5, 0x21, 0x00


	//----- nvinfo : EIATTR_KPARAM_INFO
	.align		4
.L_1479:
        /*0098*/ 	.byte	0x04, 0x17
        /*009a*/ 	.short	(.L_1481 - .L_1480)
.L_1480:
        /*009c*/ 	.word	0x00000000
        /*00a0*/ 	.short	0x0002
        /*00a2*/ 	.short	0x0010
        /*00a4*/ 	.byte	0x00, 0xf5, 0x21, 0x00


	//----- nvinfo : EIATTR_KPARAM_INFO
	.align		4
.L_1481:
        /*00a8*/ 	.byte	0x04, 0x17
        /*00aa*/ 	.short	(.L_1483 - .L_1482)
.L_1482:
        /*00ac*/ 	.word	0x00000000
        /*00b0*/ 	.short	0x0001
        /*00b2*/ 	.short	0x0008
        /*00b4*/ 	.byte	0x00, 0xf5, 0x21, 0x00


	//----- nvinfo : EIATTR_KPARAM_INFO
	.align		4
.L_1483:
        /*00b8*/ 	.byte	0x04, 0x17
        /*00ba*/ 	.short	(.L_1485 - .L_1484)
.L_1484:
        /*00bc*/ 	.word	0x00000000
        /*00c0*/ 	.short	0x0000
        /*00c2*/ 	.short	0x0000
        /*00c4*/ 	.byte	0x00, 0xf5, 0x21, 0x00


	//----- nvinfo : EIATTR_SPARSE_MMA_MASK
	.align		4
.L_1485:
        /*00c8*/ 	.byte	0x03, 0x50
        /*00ca*/ 	.short	0x0000


	//----- nvinfo : EIATTR_MAXREG_COUNT
	.align		4
        /*00cc*/ 	.byte	0x03, 0x1b
        /*00ce*/ 	.short	0x0080


	//----- nvinfo : EIATTR_NUM_BARRIERS
	.align		4
        /*00d0*/ 	.byte	0x02, 0x4c
        /*00d2*/ 	.byte	0x01
	.zero		1


	//----- nvinfo : EIATTR_ANNOTATIONS
	.align		4
        /*00d4*/ 	.byte	0x04, 0x55
        /*00d6*/ 	.short	(.L_1487 - .L_1486)


	//   ....[0]....
.L_1486:
        /* <DEDUP_REMOVED lines=86> */


	//----- nvinfo : EIATTR_MERCURY_ISA_VERSION
	.align		4
.L_1487:
        /*0628*/ 	.byte	0x03, 0x5f
        /*062a*/ 	.short	0x0101


	//----- nvinfo : EIATTR_COOP_GROUP_MASK_REGIDS
	.align		4
        /*062c*/ 	.byte	0x04, 0x29
        /*062e*/ 	.short	(.L_1489 - .L_1488)


	//   ....[0]....
.L_1488:
        /*0630*/ 	.word	0xffffffff


	//   ....[1]....
        /*0634*/ 	.word	0xffffffff


	//   ....[2]....
        /*0638*/ 	.word	0xffffffff


	//   ....[3]....
        /*063c*/ 	.word	0xffffffff


	//   ....[4]....
        /*0640*/ 	.word	0xffffffff


	//   ....[5]....
        /*0644*/ 	.word	0xffffffff


	//   ....[6]....
        /*0648*/ 	.word	0xffffffff


	//   ....[7]....
        /*064c*/ 	.word	0xffffffff


	//   ....[8]....
        /*0650*/ 	.word	0xffffffff


	//   ....[9]....
        /*0654*/ 	.word	0xffffffff


	//   ....[10]....
        /*0658*/ 	.word	0x05000019


	//   ....[11]....
        /*065c*/ 	.word	0x05000018


	//   ....[12]....
        /*0660*/ 	.word	0x0500001a


	//   ....[13]....
        /*0664*/ 	.word	0x0500001b


	//   ....[14]....
        /*0668*/ 	.word	0x0500001d


	//   ....[15]....
        /*066c*/ 	.word	0x0500001c


	//   ....[16]....
        /*0670*/ 	.word	0x0500001e


	//   ....[17]....
        /*0674*/ 	.word	0x0500000b


	//   ....[18]....
        /*0678*/ 	.word	0x0500001a


	//   ....[19]....
        /*067c*/ 	.word	0x0500001a


	//   ....[20]....
        /*0680*/ 	.word	0x0500001a


	//   ....[21]....
        /*0684*/ 	.word	0x0500001a


	//   ....[22]....
        /*0688*/ 	.word	0x0500001a


	//   ....[23]....
        /*068c*/ 	.word	0x0500001a


	//   ....[24]....
        /*0690*/ 	.word	0x0500001a


	//   ....[25]....
        /*0694*/ 	.word	0x0500001a


	//----- nvinfo : EIATTR_COOP_GROUP_INSTR_OFFSETS
	.align		4
.L_1489:
        /*0698*/ 	.byte	0x04, 0x28
        /*069a*/ 	.short	(.L_1491 - .L_1490)


	//   ....[0]....
.L_1490:
        /*069c*/ 	.word	0x00005f90


	//   ....[1]....
        /*06a0*/ 	.word	0x00005fc0


	//   ....[2]....
        /*06a4*/ 	.word	0x000067a0


	//   ....[3]....
        /*06a8*/ 	.word	0x00006890


	//   ....[4]....
        /*06ac*/ 	.word	0x00006910


	//   ....[5]....
        /*06b0*/ 	.word	0x00006990


	//   ....[6]....
        /*06b4*/ 	.word	0x000069f0


	//   ....[7]....
        /*06b8*/ 	.word	0x00006a10


	//   ....[8]....
        /*06bc*/ 	.word	0x00006a30


	//   ....[9]....
        /*06c0*/ 	.word	0x00006a50


	//   ....[10]....
        /*06c4*/ 	.word	0x00008820


	//   ....[11]....
        /*06c8*/ 	.word	0x00008850


	//   ....[12]....
        /*06cc*/ 	.word	0x000088a0


	//   ....[13]....
        /*06d0*/ 	.word	0x000088c0


	//   ....[14]....
        /*06d4*/ 	.word	0x000088f0


	//   ....[15]....
        /*06d8*/ 	.word	0x00008900


	//   ....[16]....
        /*06dc*/ 	.word	0x00008930


	//   ....[17]....
        /*06e0*/ 	.word	0x00008940


	//   ....[18]....
        /*06e4*/ 	.word	0x00008b10


	//   ....[19]....
        /*06e8*/ 	.word	0x00008ba0


	//   ....[20]....
        /*06ec*/ 	.word	0x00008c10


	//   ....[21]....
        /*06f0*/ 	.word	0x00008c70


	//   ....[22]....
        /*06f4*/ 	.word	0x00008ce0


	//   ....[23]....
        /*06f8*/ 	.word	0x00008d40


	//   ....[24]....
        /*06fc*/ 	.word	0x00008db0


	//   ....[25]....
        /*0700*/ 	.word	0x00008e10


	//----- nvinfo : EIATTR_VRC_CTA_INIT_COUNT
	.align		4
.L_1491:
        /*0704*/ 	.byte	0x02, 0x4a
	.zero		1
	.zero		1


	//----- nvinfo : EIATTR_EXIT_INSTR_OFFSETS
	.align		4
        /*0708*/ 	.byte	0x04, 0x1c
        /*070a*/ 	.short	(.L_1493 - .L_1492)


	//   ....[0]....
.L_1492:
        /*070c*/ 	.word	0x00007d80


	//   ....[1]....
        /*0710*/ 	.word	0x00008aa0


	//----- nvinfo : EIATTR_MAX_THREADS
	.align		4
.L_1493:
        /*0714*/ 	.byte	0x04, 0x05
        /*0716*/ 	.short	(.L_1495 - .L_1494)
.L_1494:
        /*0718*/ 	.word	0x000001e0
        /*071c*/ 	.word	0x00000001
        /*0720*/ 	.word	0x00000001


	//----- nvinfo : EIATTR_CRS_STACK_SIZE
	.align		4
.L_1495:
        /*0724*/ 	.byte	0x04, 0x1e
        /*0726*/ 	.short	(.L_1497 - .L_1496)
.L_1496:
        /*0728*/ 	.word	0x00000000


	//----- nvinfo : EIATTR_CBANK_PARAM_SIZE
	.align		4
.L_1497:
        /*072c*/ 	.byte	0x03, 0x19
        /*072e*/ 	.short	0x0060


	//----- nvinfo : EIATTR_PARAM_CBANK
	.align		4
        /*0730*/ 	.byte	0x04, 0x0a
        /*0732*/ 	.short	(.L_1499 - .L_1498)
	.align		4
.L_1498:
        /*0734*/ 	.word	index@(.nv.constant0._ZN13group_norm_v218gn_bwd_cuda_kernelI6__halfLi480ELi1ELi16ELi60ELi4096ELb1ELb1ELi32ELi960ELi960ELi4ELb1ELi1ELb0ELb0ELNS_15WgradSyncMethodE3ENS_16CompileConditionILi1000EEEEEvPT_S6_S6_PKS5_S8_S8_S8_PKfflPfPj)
        /*0738*/ 	.short	0x0380
        /*073a*/ 	.short	0x0060


	//----- nvinfo : EIATTR_SW_WAR
	.align		4
.L_1499:
        /*073c*/ 	.byte	0x04, 0x36
        /*073e*/ 	.short	(.L_1501 - .L_1500)
.L_1500:
        /*0740*/ 	.word	0x00000008
.L_1501:


//--------------------- .nv.info._ZN13group_norm_v218gn_bwd_cuda_kernelI6__halfLi480ELi3ELi16ELi60ELi4096ELb1ELb1ELi32ELi960ELi960ELi4ELb1ELi2ELb1ELb0ELNS_15WgradSyncMethodE3ENS_16CompileConditionILi1000EEEEEvPT_S6_S6_PKS5_S8_S8_S8_PKfflPfPj --------------------------
	.section	.nv.info._ZN13group_norm_v218gn_bwd_cuda_kernelI6__halfLi480ELi3ELi16ELi60ELi4096ELb1ELb1ELi32ELi960ELi960ELi4ELb1ELi2ELb1ELb0ELNS_15WgradSyncMethodE3ENS_16CompileConditionILi1000EEEEEvPT_S6_S6_PKS5_S8_S8_S8_PKfflPfPj,"",@"SHT_CUDA_INFO"
	.sectionflags	@""
	.align	4


	//----- nvinfo : EIATTR_CUDA_API_VERSION
	.align		4
        /*0000*/ 	.byte	0x04, 0x37
        /*0002*/ 	.short	(.L_1503 - .L_1502)
.L_1502:
        /*0004*/ 	.word	0x00000082


	//----- nvinfo : EIATTR_KPARAM_INFO
	.align		4
.L_1503:
        /*0008*/ 	.byte	0x04, 0x17
        /*000a*/ 	.short	(.L_1505 - .L_1504)
.L_1504:
        /*000c*/ 	.word	0x00000000
        /*0010*/ 	.short	0x000b
        /*0012*/ 	.short	0x0058
        /*0014*/ 	.byte	0x00, 0xf5, 0x21, 0x00


	//----- nvinfo : EIATTR_KPARAM_INFO
	.align		4
.L_1505:
        /*0018*/ 	.byte	0x04, 0x17
        /*001a*/ 	.short	(.L_1507 - .L_1506)
.L_1506:
        /*001c*/ 	.word	0x00000000
        /*0020*/ 	.short	0x000a
        /*0022*/ 	.short	0x0050
        /*0024*/ 	.byte	0x00, 0xf5, 0x21, 0x00


	//----- nvinfo : EIATTR_KPARAM_INFO
	.align		4
.L_1507:
        /*0028*/ 	.byte	0x04, 0x17
        /*002a*/ 	.short	(.L_1509 - .L_1508)
.L_1508:
        /*002c*/ 	.word	0x00000000
        /*0030*/ 	.short	0x0009
        /*0032*/ 	.short	0x0048
        /*0034*/ 	.byte	0x00, 0xf0, 0x21, 0x00


	//----- nvinfo : EIATTR_KPARAM_INFO
	.align		4
.L_1509:
        /*0038*/ 	.byte	0x04, 0x17
        /*003a*/ 	.short	(.L_1511 - .L_1510)
.L_1510:
        /*003c*/ 	.word	0x00000000
        /*0040*/ 	.short	0x0008
        /*0042*/ 	.short	0x0040
        /*0044*/ 	.byte	0x00, 0xf0, 0x11, 0x00


	//----- nvinfo : EIATTR_KPARAM_INFO
	.align		4
.L_1511:
        /*0048*/ 	.byte	0x04, 0x17
        /*004a*/ 	.short	(.L_1513 - .L_1512)
.L_1512:
        /*004c*/ 	.word	0x00000000
        /*0050*/ 	.short	0x0007
        /*0052*/ 	.short	0x0038
        /*0054*/ 	.byte	0x00, 0xf5, 0x21, 0x00


	//----- nvinfo : EIATTR_KPARAM_INFO
	.align		4
.L_1513:
        /*0058*/ 	.byte	0x04, 0x17
        /*005a*/ 	.short	(.L_1515 - .L_1514)
.L_1514:
        /*005c*/ 	.word	0x00000000
        /*0060*/ 	.short	0x0006
        /*0062*/ 	.short	0x0030
        /*0064*/ 	.byte	0x00, 0xf5, 0x21, 0x00


	//----- nvinfo : EIATTR_KPARAM_INFO
	.align		4
.L_1515:
        /*0068*/ 	.byte	0x04, 0x17
        /*006a*/ 	.short	(.L_1517 - .L_1516)
.L_1516:
        /*006c*/ 	.word	0x00000000
        /*0070*/ 	.short	0x0005
        /*0072*/ 	.short	0x0028
        /*0074*/ 	.byte	0x00, 0xf5, 0x21, 0x00


	//----- nvinfo : EIATTR_KPARAM_INFO
	.align		4
.L_1517:
        /*0078*/ 	.byte	0x04, 0x17
        /*007a*/ 	.short	(.L_1519 - .L_1518)
.L_1518:
        /*007c*/ 	.word	0x00000000
        /*0080*/ 	.short	0x0004
        /*0082*/ 	.short	0x0020
        /*0084*/ 	.byte	0x00, 0xf5, 0x21, 0x00


	//----- nvinfo : EIATTR_KPARAM_INFO
	.align		4
.L_1519:
        /*0088*/ 	.byte	0x04, 0x17
        /*008a*/ 	.short	(.L_1521 - .L_1520)
.L_1520:
        /*008c*/ 	.word	0x00000000
        /*0090*/ 	.short	0x0003
        /*0092*/ 	.short	0x0018
        /*0094*/ 	.byte	0x00, 0xf5, 0x21, 0x00


	//----- nvinfo : EIATTR_KPARAM_INFO
	.align		4
.L_1521:
        /*0098*/ 	.byte	0x04, 0x17
        /*009a*/ 	.short	(.L_1523 - .L_1522)
.L_1522:
        /*009c*/ 	.word	0x00000000
        /*00a0*/ 	.short	0x0002
        /*00a2*/ 	.short	0x0010
        /*00a4*/ 	.byte	0x00, 0xf5, 0x21, 0x00


	//----- nvinfo : EIATTR_KPARAM_INFO
	.align		4
.L_1523:
        /*00a8*/ 	.byte	0x04, 0x17
        /*00aa*/ 	.short	(.L_1525 - .L_1524)
.L_1524:
        /*00ac*/ 	.word	0x00000000
        /*00b0*/ 	.short	0x0001
        /*00b2*/ 	.short	0x0008
        /*00b4*/ 	.byte	0x00, 0xf5, 0x21, 0x00


	//----- nvinfo : EIATTR_KPARAM_INFO
	.align		4
.L_1525:
        /*00b8*/ 	.byte	0x04, 0x17
        /*00ba*/ 	.short	(.L_1527 - .L_1526)
.L_1526:
        /*00bc*/ 	.word	0x00000000
        /*00c0*/ 	.short	0x0000
        /*00c2*/ 	.short	0x0000
        /*00c4*/ 	.byte	0x00, 0xf5, 0x21, 0x00


	//----- nvinfo : EIATTR_SPARSE_MMA_MASK
	.align		4
.L_1527:
        /*00c8*/ 	.byte	0x03, 0x50
        /*00ca*/ 	.short	0x0000


	//----- nvinfo : EIATTR_MAXREG_COUNT
	.align		4
        /*00cc*/ 	.byte	0x03, 0x1b
        /*00ce*/ 	.short	0x0028


	//----- nvinfo : EIATTR_NUM_BARRIERS
	.align		4
        /*00d0*/ 	.byte	0x02, 0x4c
        /*00d2*/ 	.byte	0x01
	.zero		1


	//----- nvinfo : EIATTR_ANNOTATIONS
	.align		4
        /*00d4*/ 	.byte	0x04, 0x55
        /*00d6*/ 	.short	(.L_1529 - .L_1528)


	//   ....[0]....
.L_1528:
        /*00d8*/ 	.word	0x00000001
        /*00dc*/ 	.byte	0x80, 0x04, 0x00, 0x00, 0x01, 0x00, 0x00, 0x00, 0x20, 0x0d, 0x00, 0x00, 0x01, 0x00, 0x00, 0x00
        /*00ec*/ 	.byte	0x80, 0x19, 0x00, 0x00, 0x01, 0x00, 0x00, 0x00, 0x00, 0x1c, 0x00, 0x00


	//----- nvinfo : EIATTR_MERCURY_ISA_VERSION
	.align		4
.L_1529:
        /*00f8*/ 	.byte	0x03, 0x5f
        /*00fa*/ 	.short	0x0101


	//----- nvinfo : EIATTR_COOP_GROUP_MASK_REGIDS
	.align		4
        /*00fc*/ 	.byte	0x04, 0x29
        /*00fe*/ 	.short	(.L_1531 - .L_1530)


	//   ....[0]....
.L_1530:
        /*0100*/ 	.word	0xffffffff


	//   ....[1]....
        /*0104*/ 	.word	0xffffffff


	//   ....[2]....
        /*0108*/ 	.word	0xffffffff


	//   ....[3]....
        /*010c*/ 	.word	0xffffffff


	//   ....[4]....
        /*0110*/ 	.word	0xffffffff


	//   ....[5]....
        /*0114*/ 	.word	0xffffffff


	//   ....[6]....
        /*0118*/ 	.word	0xffffffff


	//   ....[7]....
        /*011c*/ 	.word	0xffffffff


	//   ....[8]....
        /*0120*/ 	.word	0xffffffff


	//   ....[9]....
        /*0124*/ 	.word	0xffffffff


	//   ....[10]....
        /*0128*/ 	.word	0x0500000d


	//   ....[11]....
        /*012c*/ 	.word	0x0500000f


	//   ....[12]....
        /*0130*/ 	.word	0x0500000e


	//   ....[13]....
        /*0134*/ 	.word	0x05000010


	//   ....[14]....
        /*0138*/ 	.word	0x05000011


	//   ....[15]....
        /*013c*/ 	.word	0x0500001b


	//   ....[16]....
        /*0140*/ 	.word	0x0500001a


	//   ....[17]....
        /*0144*/ 	.word	0x05000008


	//   ....[18]....
        /*0148*/ 	.word	0x0500000e


	//   ....[19]....
        /*014c*/ 	.word	0x0500000e


	//   ....[20]....
        /*0150*/ 	.word	0x0500000e


	//   ....[21]....
        /*0154*/ 	.word	0x0500000e


	//   ....[22]....
        /*0158*/ 	.word	0x0500000e


	//   ....[23]....
        /*015c*/ 	.word	0x0500000e


	//   ....[24]....
        /*0160*/ 	.word	0x0500000e


	//   ....[25]....
        /*0164*/ 	.word	0x0500000e


	//----- nvinfo : EIATTR_COOP_GROUP_INSTR_OFFSETS
	.align		4
.L_1531:
        /*0168*/ 	.byte	0x04, 0x28
        /*016a*/ 	.short	(.L_1533 - .L_1532)


	//   ....[0]....
.L_1532:
        /*016c*/ 	.word	0x000014e0


	//   ....[1]....
        /*0170*/ 	.word	0x00001510


	//   ....[2]....
        /*0174*/ 	.word	0x00001cb0


	//   ....[3]....
        /*0178*/ 	.word	0x00001cf0


	//   ....[4]....
        /*017c*/ 	.word	0x00001d60


	//   ....[5]....
        /*0180*/ 	.word	0x00001d70


	//   ....[6]....
        /*0184*/ 	.word	0x00001da0


	//   ....[7]....
        /*0188*/ 	.word	0x00001db0


	//   ....[8]....
        /*018c*/ 	.word	0x00001df0


	//   ....[9]....
        /*0190*/ 	.word	0x00001e00


	//   ....[10]....
        /*0194*/ 	.word	0x00002f40


	//   ....[11]....
        /*0198*/ 	.word	0x00002f70


	//   ....[12]....
        /*019c*/ 	.word	0x00002fc0


	//   ....[13]....
        /*01a0*/ 	.word	0x00002fe0


	//   ....[14]....
        /*01a4*/ 	.word	0x00003010


	//   ....[15]....
        /*01a8*/ 	.word	0x00003020


	//   ....[16]....
        /*01ac*/ 	.word	0x00003050


	//   ....[17]....
        /*01b0*/ 	.word	0x00003060


	//   ....[18]....
        /*01b4*/ 	.word	0x00003220


	//   ....[19]....
        /*01b8*/ 	.word	0x000032b0


	//   ....[20]....
        /*01bc*/ 	.word	0x00003320


	//   ....[21]....
        /*01c0*/ 	.word	0x00003380


	//   ....[22]....
        /*01c4*/ 	.word	0x000033f0


	//   ....[23]....
        /*01c8*/ 	.word	0x00003450


	//   ....[24]....
        /*01cc*/ 	.word	0x000034c0


	//   ....[25]....
        /*01d0*/ 	.word	0x00003520


	//----- nvinfo : EIATTR_VRC_CTA_INIT_COUNT
	.align		4
.L_1533:
        /*01d4*/ 	.byte	0x02, 0x4a
	.zero		1
	.zero		1


	//----- nvinfo : EIATTR_EXIT_INSTR_OFFSETS
	.align		4
        /*01d8*/ 	.byte	0x04, 0x1c
        /*01da*/ 	.short	(.L_1535 - .L_1534)


	//   ....[0]....
.L_1534:
        /*01dc*/ 	.word	0x00002450


	//   ....[1]....
        /*01e0*/ 	.word	0x000031b0


	//----- nvinfo : EIATTR_MAX_THREADS
	.align		4
.L_1535:
        /*01e4*/ 	.byte	0x04, 0x05
        /*01e6*/ 	.short	(.L_1537 - .L_1536)
.L_1536:
        /*01e8*/ 	.word	0x000001e0
        /*01ec*/ 	.word	0x00000001
        /*01f0*/ 	.word	0x00000001


	//----- nvinfo : EIATTR_CRS_STACK_SIZE
	.align		4
.L_1537:
        /*01f4*/ 	.byte	0x04, 0x1e
        /*01f6*/ 	.short	(.L_1539 - .L_1538)
.L_1538:
        /*01f8*/ 	.word	0x00000000


	//----- nvinfo : EIATTR_CBANK_PARAM_SIZE
	.align		4
.L_1539:
        /*01fc*/ 	.byte	0x03, 0x19
        /*01fe*/ 	.short	0x0060


	//----- nvinfo : EIATTR_PARAM_CBANK
	.align		4
        /*0200*/ 	.byte	0x04, 0x0a
        /*0202*/ 	.short	(.L_1541 - .L_1540)
	.align		4
.L_1540:
        /*0204*/ 	.word	index@(.nv.constant0._ZN13group_norm_v218gn_bwd_cuda_kernelI6__halfLi480ELi3ELi16ELi60ELi4096ELb1ELb1ELi32ELi960ELi960ELi4ELb1ELi2ELb1ELb0ELNS_15WgradSyncMethodE3ENS_16CompileConditionILi1000EEEEEvPT_S6_S6_PKS5_S8_S8_S8_PKfflPfPj)
        /*0208*/ 	.short	0x0380
        /*020a*/ 	.short	0x0060


	//----- nvinfo : EIATTR_SW_WAR
	.align		4
.L_1541:
        /*020c*/ 	.byte	0x04, 0x36
        /*020e*/ 	.short	(.L_1543 - .L_1542)
.L_1542:
        /*0210*/ 	.word	0x00000008
.L_1543:


//--------------------- .nv.info._ZN13group_norm_v218gn_bwd_cuda_kernelI6__halfLi480ELi3ELi16ELi60ELi4096ELb1ELb1ELi64ELi960ELi960ELi4ELb1ELi5ELb1ELb0ELNS_15WgradSyncMethodE3ENS_16CompileConditionILi1000EEEEEvPT_S6_S6_PKS5_S8_S8_S8_PKfflPfPj --------------------------
	.section	.nv.info._ZN13group_norm_v218gn_bwd_cuda_kernelI6__halfLi480ELi3ELi16ELi60ELi4096ELb1ELb1ELi64ELi960ELi960ELi4ELb1ELi5ELb1ELb0ELNS_15WgradSyncMethodE3ENS_16CompileConditionILi1000EEEEEvPT_S6_S6_PKS5_S8_S8_S8_PKfflPfPj,"",@"SHT_CUDA_INFO"
	.sectionflags	@""
	.align	4


	//----- nvinfo : EIATTR_CUDA_API_VERSION
	.align		4
        /*0000*/ 	.byte	0x04, 0x37
        /*0002*/ 	.short	(.L_1545 - .L_1544)
.L_1544:
        /*0004*/ 	.word	0x00000082


	//----- nvinfo : EIATTR_KPARAM_INFO
	.align		4
.L_1545:
        /*0008*/ 	.byte	0x04, 0x17
        /*000a*/ 	.short	(.L_1547 - .L_1546)
.L_1546:
        /*000c*/ 	.word	0x00000000
        /*0010*/ 	.short	0x000b
        /*0012*/ 	.short	0x0058
        /*0014*/ 	.byte	0x00, 0xf5, 0x21, 0x00


	//----- nvinfo : EIATTR_KPARAM_INFO
	.align		4
.L_1547:
        /*0018*/ 	.byte	0x04, 0x17
        /*001a*/ 	.short	(.L_1549 - .L_1548)
.L_1548:
        /*001c*/ 	.word	0x00000000
        /*0020*/ 	.short	0x000a
        /*0022*/ 	.short	0x0050
        /*0024*/ 	.byte	0x00, 0xf5, 0x21, 0x00


	//----- nvinfo : EIATTR_KPARAM_INFO
	.align		4
.L_1549:
        /*0028*/ 	.byte	0x04, 0x17
        /*002a*/ 	.short	(.L_1551 - .L_1550)
.L_1550:
        /*002c*/ 	.word	0x00000000
        /*0030*/ 	.short	0x0009
        /*0032*/ 	.short	0x0048
        /*0034*/ 	.byte	0x00, 0xf0, 0x21, 0x00


	//----- nvinfo : EIATTR_KPARAM_INFO
	.align		4
.L_1551:
        /*0038*/ 	.byte	0x04, 0x17
        /*003a*/ 	.short	(.L_1553 - .L_1552)
.L_1552:
        /*003c*/ 	.word	0x00000000
        /*0040*/ 	.short	0x0008
        /*0042*/ 	.short	0x0040
        /*0044*/ 	.byte	0x00, 0xf0, 0x11, 0x00


	//----- nvinfo : EIATTR_KPARAM_INFO
	.align		4
.L_1553:
        /*0048*/ 	.byte	0x04, 0x17
        /*004a*/ 	.short	(.L_1555 - .L_1554)
.L_1554:
        /*004c*/ 	.word	0x00000000
        /*0050*/ 	.short	0x0007
        /*0052*/ 	.short	0x0038
        /*0054*/ 	.byte	0x00, 0xf5, 0x21, 0x00


	//----- nvinfo : EIATTR_KPARAM_INFO
	.align		4
.L_1555:
        /*0058*/ 	.byte	0x04, 0x17
        /*005a*/ 	.short	(.L_1557 - .L_1556)
.L_1556:
        /*005c*/ 	.word	0x00000000
        /*0060*/ 	.short	0x0006
        /*0062*/ 	.short	0x0030
        /*0064*/ 	.byte	0x00, 0xf5, 0x21, 0x00


	//----- nvinfo : EIATTR_KPARAM_INFO
	.align		4
.L_1557:
        /*0068*/ 	.byte	0x04, 0x17
        /*006a*/ 	.short	(.L_1559 - .L_1558)
.L_1558:
        /*006c*/ 	.word	0x00000000
        /*0070*/ 	.short	0x0005
        /*0072*/ 	.short	0x0028
        /*0074*/ 	.byte	0x00, 0xf5, 0x21, 0x00


	//----- nvinfo : EIATTR_KPARAM_INFO
	.align		4
.L_1559:
        /*0078*/ 	.byte	0x04, 0x17
        /*007a*/ 	.short	(.L_1561 - .L_1560)
.L_1560:
        /*007c*/ 	.word	0x00000000
        /*0080*/ 	.short	0x0004
        /*0082*/ 	.short	0x0020
        /*0084*/ 	.byte	0x00, 0xf5, 0x21, 0x00


	//----- nvinfo : EIATTR_KPARAM_INFO
	.align		4
.L_1561:
        /*0088*/ 	.byte	0x04, 0x17
        /*008a*/ 	.short	(.L_1563 - .L_1562)
.L_1562:
        /*008c*/ 	.word	0x00000000
        /*0090*/ 	.short	0x0003
        /*0092*/ 	.short	0x0018
        /*0094*/ 	.byte	0x00, 0xf5, 0x21, 0x00


	//----- nvinfo : EIATTR_KPARAM_INFO
	.align		4
.L_1563:
        /*0098*/ 	.byte	0x04, 0x17
        /*009a*/ 	.short	(.L_1565 - .L_1564)
.L_1564:
        /*009c*/ 	.word	0x00000000
        /*00a0*/ 	.short	0x0002
        /*00a2*/ 	.short	0x0010
        /*00a4*/ 	.byte	0x00, 0xf5, 0x21, 0x00


	//----- nvinfo : EIATTR_KPARAM_INFO
	.align		4
.L_1565:
        /*00a8*/ 	.byte	0x04, 0x17
        /*00aa*/ 	.short	(.L_1567 - .L_1566)
.L_1566:
        /*00ac*/ 	.word	0x00000000
        /*00b0*/ 	.short	0x0001
        /*00b2*/ 	.short	0x0008
        /*00b4*/ 	.byte	0x00, 0xf5, 0x21, 0x00


	//----- nvinfo : EIATTR_KPARAM_INFO
	.align		4
.L_1567:
        /*00b8*/ 	.byte	0x04, 0x17
        /*00ba*/ 	.short	(.L_1569 - .L_1568)
.L_1568:
        /*00bc*/ 	.word	0x00000000
        /*00c0*/ 	.short	0x0000
        /*00c2*/ 	.short	0x0000
        /*00c4*/ 	.byte	0x00, 0xf5, 0x21, 0x00


	//----- nvinfo : EIATTR_SPARSE_MMA_MASK
	.align		4
.L_1569:
        /*00c8*/ 	.byte	0x03, 0x50
        /*00ca*/ 	.short	0x0000


	//----- nvinfo : EIATTR_MAXREG_COUNT
	.align		4
        /*00cc*/ 	.byte	0x03, 0x1b
        /*00ce*/ 	.short	0x0028


	//----- nvinfo : EIATTR_NUM_BARRIERS
	.align		4
        /*00d0*/ 	.byte	0x02, 0x4c
        /*00d2*/ 	.byte	0x01
	.zero		1


	//----- nvinfo : EIATTR_ANNOTATIONS
	.align		4
        /*00d4*/ 	.byte	0x04, 0x55
        /*00d6*/ 	.short	(.L_1571 - .L_1570)


	//   ....[0]....
.L_1570:
        /*00d8*/ 	.word	0x00000001
        /*00dc*/ 	.byte	0x80, 0x04, 0x00, 0x00, 0x01, 0x00, 0x00, 0x00, 0x20, 0x0d, 0x00, 0x00


	//----- nvinfo : EIATTR_MERCURY_ISA_VERSION
	.align		4
.L_1571:
        /*00e8*/ 	.byte	0x03, 0x5f
        /*00ea*/ 	.short	0x0101


	//----- nvinfo : EIATTR_COOP_GROUP_MASK_REGIDS
	.align		4
        /*00ec*/ 	.byte	0x04, 0x29
        /*00ee*/ 	.short	(.L_1573 - .L_1572)


	//   ....[0]....
.L_1572:
        /*00f0*/ 	.word	0xffffffff


	//   ....[1]....
        /*00f4*/ 	.word	0xffffffff


	//   ....[2]....
        /*00f8*/ 	.word	0xffffffff


	//   ....[3]....
        /*00fc*/ 	.word	0xffffffff


	//   ....[4]....
        /*0100*/ 	.word	0xffffffff


	//   ....[5]....
        /*0104*/ 	.word	0xffffffff


	//   ....[6]....
        /*0108*/ 	.word	0xffffffff


	//   ....[7]....
        /*010c*/ 	.word	0xffffffff


	//   ....[8]....
        /*0110*/ 	.word	0xffffffff


	//   ....[9]....
        /*0114*/ 	.word	0xffffffff


	//   ....[10]....
        /*0118*/ 	.word	0x05000015


	//   ....[11]....
        /*011c*/ 	.word	0x05000017


	//   ....[12]....
        /*0120*/ 	.word	0x05000016


	//   ....[13]....
        /*0124*/ 	.word	0x05000018


	//   ....[14]....
        /*0128*/ 	.word	0x05000019


	//   ....[15]....
        /*012c*/ 	.word	0x0500001d


	//   ....[16]....
        /*0130*/ 	.word	0x0500001e


	//   ....[17]....
        /*0134*/ 	.word	0x0500000c


	//   ....[18]....
        /*0138*/ 	.word	0x05000016


	//   ....[19]....
        /*013c*/ 	.word	0x05000016


	//   ....[20]....
        /*0140*/ 	.word	0x05000016


	//   ....[21]....
        /*0144*/ 	.word	0x05000016


	//   ....[22]....
        /*0148*/ 	.word	0x05000016


	//   ....[23]....
        /*014c*/ 	.word	0x05000016


	//   ....[24]....
        /*0150*/ 	.word	0x05000016


	//   ....[25]....
        /*0154*/ 	.word	0x05000016


	//----- nvinfo : EIATTR_COOP_GROUP_INSTR_OFFSETS
	.align		4
.L_1573:
        /*0158*/ 	.byte	0x04, 0x28
        /*015a*/ 	.short	(.L_1575 - .L_1574)


	//   ....[0]....
.L_1574:
        /*015c*/ 	.word	0x000014e0


	//   ....[1]....
        /*0160*/ 	.word	0x00001510


	//   ....[2]....
        /*0164*/ 	.word	0x00001b50


	//   ....[3]....
        /*0168*/ 	.word	0x00001b90


	//   ....[4]....
        /*016c*/ 	.word	0x00001c00


	//   ....[5]....
        /*0170*/ 	.word	0x00001c10


	//   ....[6]....
        /*0174*/ 	.word	0x00001c40


	//   ....[7]....
        /*0178*/ 	.word	0x00001c50


	//   ....[8]....
        /*017c*/ 	.word	0x00001c90


	//   ....[9]....
        /*0180*/ 	.word	0x00001ca0


	//   ....[10]....
        /*0184*/ 	.word	0x00002ec0


	//   ....[11]....
        /*0188*/ 	.word	0x00002ef0


	//   ....[12]....
        /*018c*/ 	.word	0x00002f40


	//   ....[13]....
        /*0190*/ 	.word	0x00002f60


	//   ....[14]....
        /*0194*/ 	.word	0x00002f90


	//   ....[15]....
        /*0198*/ 	.word	0x00002fa0


	//   ....[16]....
        /*019c*/ 	.word	0x00002fd0


	//   ....[17]....
        /*01a0*/ 	.word	0x00002fe0


	//   ....[18]....
        /*01a4*/ 	.word	0x000031a0


	//   ....[19]....
        /*01a8*/ 	.word	0x00003230


	//   ....[20]....
        /*01ac*/ 	.word	0x000032a0


	//   ....[21]....
        /*01b0*/ 	.word	0x00003300


	//   ....[22]....
        /*01b4*/ 	.word	0x00003370


	//   ....[23]....
        /*01b8*/ 	.word	0x000033d0


	//   ....[24]....
        /*01bc*/ 	.word	0x00003440


	//   ....[25]....
        /*01c0*/ 	.word	0x000034a0


	//----- nvinfo : EIATTR_VRC_CTA_INIT_COUNT
	.align		4
.L_1575:
        /*01c4*/ 	.byte	0x02, 0x4a
	.zero		1
	.zero		1


	//----- nvinfo : EIATTR_EXIT_INSTR_OFFSETS
	.align		4
        /*01c8*/ 	.byte	0x04, 0x1c
        /*01ca*/ 	.short	(.L_1577 - .L_1576)


	//   ....[0]....
.L_1576:
        /*01cc*/ 	.word	0x000022f0


	//   ....[1]....
        /*01d0*/ 	.word	0x00003130


	//----- nvinfo : EIATTR_MAX_THREADS
	.align		4
.L_1577:
        /*01d4*/ 	.byte	0x04, 0x05
        /*01d6*/ 	.short	(.L_1579 - .L_1578)
.L_1578:
        /*01d8*/ 	.word	0x000001e0
        /*01dc*/ 	.word	0x00000001
        /*01e0*/ 	.word	0x00000001


	//----- nvinfo : EIATTR_CRS_STACK_SIZE
	.align		4
.L_1579:
        /*01e4*/ 	.byte	0x04, 0x1e
        /*01e6*/ 	.short	(.L_1581 - .L_1580)
.L_1580:
        /*01e8*/ 	.word	0x00000000


	//----- nvinfo : EIATTR_CBANK_PARAM_SIZE
	.align		4
.L_1581:
        /*01ec*/ 	.byte	0x03, 0x19
        /*01ee*/ 	.short	0x0060


	//----- nvinfo : EIATTR_PARAM_CBANK
	.align		4
        /*01f0*/ 	.byte	0x04, 0x0a
        /*01f2*/ 	.short	(.L_1583 - .L_1582)
	.align		4
.L_1582:
        /*01f4*/ 	.word	index@(.nv.constant0._ZN13group_norm_v218gn_bwd_cuda_kernelI6__halfLi480ELi3ELi16ELi60ELi4096ELb1ELb1ELi64ELi960ELi960ELi4ELb1ELi5ELb1ELb0ELNS_15WgradSyncMethodE3ENS_16CompileConditionILi1000EEEEEvPT_S6_S6_PKS5_S8_S8_S8_PKfflPfPj)
        /*01f8*/ 	.short	0x0380
        /*01fa*/ 	.short	0x0060


	//----- nvinfo : EIATTR_SW_WAR
	.align		4
.L_1583:
        /*01fc*/ 	.byte	0x04, 0x36
        /*01fe*/ 	.short	(.L_1585 - .L_1584)
.L_1584:
        /*0200*/ 	.word	0x00000008
.L_1585:


//--------------------- .nv.info._ZN13group_norm_v218gn_bwd_cuda_kernelI6__halfLi480ELi3ELi16ELi60ELi4096ELb1ELb1ELi128ELi960ELi960ELi4ELb1ELi10ELb1ELb0ELNS_15WgradSyncMethodE3ENS_16CompileConditionILi1000EEEEEvPT_S6_S6_PKS5_S8_S8_S8_PKfflPfPj --------------------------
	.section	.nv.info._ZN13group_norm_v218gn_bwd_cuda_kernelI6__halfLi480ELi3ELi16ELi60ELi4096ELb1ELb1ELi128ELi960ELi960ELi4ELb1ELi10ELb1ELb0ELNS_15WgradSyncMethodE3ENS_16CompileConditionILi1000EEEEEvPT_S6_S6_PKS5_S8_S8_S8_PKfflPfPj,"",@"SHT_CUDA_INFO"
	.sectionflags	@""
	.align	4


	//----- nvinfo : EIATTR_CUDA_API_VERSION
	.align		4
        /*0000*/ 	.byte	0x04, 0x37
        /*0002*/ 	.short	(.L_1587 - .L_1586)
.L_1586:
        /*0004*/ 	.word	0x00000082


	//----- nvinfo : EIATTR_KPARAM_INFO
	.align		4
.L_1587:
        /*0008*/ 	.byte	0x04, 0x17
        /*000a*/ 	.short	(.L_1589 - .L_1588)
.L_1588:
        /*000c*/ 	.word	0x00000000
        /*0010*/ 	.short	0x000b
        /*0012*/ 	.short	0x0058
        /*0014*/ 	.byte	0x00, 0xf5, 0x21, 0x00


	//----- nvinfo : EIATTR_KPARAM_INFO
	.align		4
.L_1589:
        /*0018*/ 	.byte	0x04, 0x17
        /*001a*/ 	.short	(.L_1591 - .L_1590)
.L_1590:
        /*001c*/ 	.word	0x00000000
        /*0020*/ 	.short	0x000a
        /*0022*/ 	.short	0x0050
        /*0024*/ 	.byte	0x00, 0xf5, 0x21, 0x00


	//----- nvinfo : EIATTR_KPARAM_INFO
	.align		4
.L_1591:
        /*0028*/ 	.byte	0x04, 0x17
        /*002a*/ 	.short	(.L_1593 - .L_1592)
.L_1592:
        /*002c*/ 	.word	0x00000000
        /*0030*/ 	.short	0x0009
        /*0032*/ 	.short	0x0048
        /*0034*/ 	.byte	0x00, 0xf0, 0x21, 0x00


	//----- nvinfo : EIATTR_KPARAM_INFO
	.align		4
.L_1593:
        /*0038*/ 	.byte	0x04, 0x17
        /*003a*/ 	.short	(.L_1595 - .L_1594)
.L_1594:
        /*003c*/ 	.word	0x00000000
        /*0040*/ 	.short	0x0008
        /*0042*/ 	.short	0x0040
        /*0044*/ 	.byte	0x00, 0xf0, 0x11, 0x00


	//----- nvinfo : EIATTR_KPARAM_INFO
	.align		4
.L_1595:
        /*0048*/ 	.byte	0x04, 0x17
        /*004a*/ 	.short	(.L_1597 - .L_1596)
.L_1596:
        /*004c*/ 	.word	0x00000000
        /*0050*/ 	.short	0x0007
        /*0052*/ 	.short	0x0038
        /*0054*/ 	.byte	0x00, 0xf5, 0x21, 0x00


	//----- nvinfo : EIATTR_KPARAM_INFO
	.align		4
.L_1597:
        /*0058*/ 	.byte	0x04, 0x17
        /*005a*/ 	.short	(.L_1599 - .L_1598)
.L_1598:
        /*005c*/ 	.word	0x00000000
        /*0060*/ 	.short	0x0006
        /*0062*/ 	.short	0x0030
        /*0064*/ 	.byte	0x00, 0xf5, 0x21, 0x00


	//----- nvinfo : EIATTR_KPARAM_INFO
	.align		4
.L_1599:
        /*0068*/ 	.byte	0x04, 0x17
        /*006a*/ 	.short	(.L_1601 - .L_1600)
.L_1600:
        /*006c*/ 	.word	0x00000000
        /*0070*/ 	.short	0x0005
        /*0072*/ 	.short	0x0028
        /*0074*/ 	.byte	0x00, 0xf5, 0x21, 0x00


	//----- nvinfo : EIATTR_KPARAM_INFO
	.align		4
.L_1601:
        /*0078*/ 	.byte	0x04, 0x17
        /*007a*/ 	.short	(.L_1603 - .L_1602)
.L_1602:
        /*007c*/ 	.word	0x00000000
        /*0080*/ 	.short	0x0004
        /*0082*/ 	.short	0x0020
        /*0084*/ 	.byte	0x00, 0xf5, 0x21, 0x00


	//----- nvinfo : EIATTR_KPARAM_INFO
	.align		4
.L_1603:
        /*0088*/ 	.byte	0x04, 0x17
        /*008a*/ 	.short	(.L_1605 - .L_1604)
.L_1604:
        /*008c*/ 	.word	0x00000000
        /*0090*/ 	.short	0x0003
        /*0092*/ 	.short	0x0018
        /*0094*/ 	.byte	0x00, 0xf5, 0x21, 0x00


	//----- nvinfo : EIATTR_KPARAM_INFO
	.align		4
.L_1605:
        /*0098*/ 	.byte	0x04, 0x17
        /*009a*/ 	.short	(.L_1607 - .L_1606)
.L_1606:
        /*009c*/ 	.word	0x00000000
        /*00a0*/ 	.short	0x0002
        /*00a2*/ 	.short	0x0010
        /*00a4*/ 	.byte	0x00, 0xf5, 0x21, 0x00


	//----- nvinfo : EIATTR_KPARAM_INFO
	.align		4
.L_1607:
        /*00a8*/ 	.byte	0x04, 0x17
        /*00aa*/ 	.short	(.L_1609 - .L_1608)
.L_1608:
        /*00ac*/ 	.word	0x00000000
        /*00b0*/ 	.short	0x0001
        /*00b2*/ 	.short	0x0008
        /*00b4*/ 	.byte	0x00, 0xf5, 0x21, 0x00


	//----- nvinfo : EIATTR_KPARAM_INFO
	.align		4
.L_1609:
        /*00b8*/ 	.byte	0x04, 0x17
        /*00ba*/ 	.short	(.L_1611 - .L_1610)
.L_1610:
        /*00bc*/ 	.word	0x00000000
        /*00c0*/ 	.short	0x0000
        /*00c2*/ 	.short	0x0000
        /*00c4*/ 	.byte	0x00, 0xf5, 0x21, 0x00


	//----- nvinfo : EIATTR_SPARSE_MMA_MASK
	.align		4
.L_1611:
        /*00c8*/ 	.byte	0x03, 0x50
        /*00ca*/ 	.short	0x0000


	//----- nvinfo : EIATTR_MAXREG_COUNT
	.align		4
        /*00cc*/ 	.byte	0x03, 0x1b
        /*00ce*/ 	.short	0x0028


	//----- nvinfo : EIATTR_NUM_BARRIERS
	.align		4
        /*00d0*/ 	.byte	0x02, 0x4c
        /*00d2*/ 	.byte	0x01
	.zero		1


	//----- nvinfo : EIATTR_ANNOTATIONS
	.align		4
        /*00d4*/ 	.byte	0x04, 0x55
        /*00d6*/ 	.short	(.L_1613 - .L_1612)


	//   ....[0]....
.L_1612:
        /*00d8*/ 	.word	0x00000001
        /*00dc*/ 	.byte	0x80, 0x04, 0x00, 0x00, 0x01, 0x00, 0x00, 0x00, 0x20, 0x0d, 0x00, 0x00


	//----- nvinfo : EIATTR_MERCURY_ISA_VERSION
	.align		4
.L_1613:
        /*00e8*/ 	.byte	0x03, 0x5f
        /*00ea*/ 	.short	0x0101


	//----- nvinfo : EIATTR_COOP_GROUP_MASK_REGIDS
	.align		4
        /*00ec*/ 	.byte	0x04, 0x29
        /*00ee*/ 	.short	(.L_1615 - .L_1614)


	//   ....[0]....
.L_1614:
        /*00f0*/ 	.word	0xffffffff


	//   ....[1]....
        /*00f4*/ 	.word	0xffffffff


	//   ....[2]....
        /*00f8*/ 	.word	0xffffffff


	//   ....[3]....
        /*00fc*/ 	.word	0xffffffff


	//   ....[4]....
        /*0100*/ 	.word	0xffffffff


	//   ....[5]....
        /*0104*/ 	.word	0xffffffff


	//   ....[6]....
        /*0108*/ 	.word	0xffffffff


	//   ....[7]....
        /*010c*/ 	.word	0xffffffff


	//   ....[8]....
        /*0110*/ 	.word	0xffffffff


	//   ....[9]....
        /*0114*/ 	.word	0xffffffff


	//   ....[10]....
        /*0118*/ 	.word	0x05000015


	//   ....[11]....
        /*011c*/ 	.word	0x05000017


	//   ....[12]....
        /*0120*/ 	.word	0x05000016


	//   ....[13]....
        /*0124*/ 	.word	0x05000018


	//   ....[14]....
        /*0128*/ 	.word	0x05000019


	//   ....[15]....
        /*012c*/ 	.word	0x0500001d


	//   ....[16]....
        /*0130*/ 	.word	0x0500001e


	//   ....[17]....
        /*0134*/ 	.word	0x0500000c


	//   ....[18]....
        /*0138*/ 	.word	0x05000016


	//   ....[19]....
        /*013c*/ 	.word	0x05000016


	//   ....[20]....
        /*0140*/ 	.word	0x05000016


	//   ....[21]....
        /*0144*/ 	.word	0x05000016


	//   ....[22]....
        /*0148*/ 	.word	0x05000016


	//   ....[23]....
        /*014c*/ 	.word	0x05000016


	//   ....[24]....
        /*0150*/ 	.word	0x05000016


	//   ....[25]....
        /*0154*/ 	.word	0x05000016


	//----- nvinfo : EIATTR_COOP_GROUP_INSTR_OFFSETS
	.align		4
.L_1615:
        /*0158*/ 	.byte	0x04, 0x28
        /*015a*/ 	.short	(.L_1617 - .L_1616)


	//   ....[0]....
.L_1616:
        /*015c*/ 	.word	0x000014e0


	//   ....[1]....
        /*0160*/ 	.word	0x00001510


	//   ....[2]....
        /*0164*/ 	.word	0x00001af0


	//   ....[3]....
        /*0168*/ 	.word	0x00001b00


	//   ....[4]....
        /*016c*/ 	.word	0x00001b30


	//   ....[5]....
        /*0170*/ 	.word	0x00001b40


	//   ....[6]....
        /*0174*/ 	.word	0x00001b70


	//   ....[7]....
        /*0178*/ 	.word	0x00001b80


	//   ....[8]....
        /*017c*/ 	.word	0x00001bb0


	//   ....[9]....
        /*0180*/ 	.word	0x00001bc0


	//   ....[10]....
        /*0184*/ 	.word	0x00002df0


	//   ....[11]....
        /*0188*/ 	.word	0x00002e20


	//   ....[12]....
        /*018c*/ 	.word	0x00002e70


	//   ....[13]....
        /*0190*/ 	.word	0x00002e90


	//   ....[14]....
        /*0194*/ 	.word	0x00002ec0


	//   ....[15]....
        /*0198*/ 	.word	0x00002ed0


	//   ....[16]....
        /*019c*/ 	.word	0x00002f00


	//   ....[17]....
        /*01a0*/ 	.word	0x00002f10


	//   ....[18]....
        /*01a4*/ 	.word	0x000030d0


	//   ....[19]....
        /*01a8*/ 	.word	0x00003170


	//   ....[20]....
        /*01ac*/ 	.word	0x000031d0


	//   ....[21]....
        /*01b0*/ 	.word	0x00003230


	//   ....[22]....
        /*01b4*/ 	.word	0x000032a0


	//   ....[23]....
        /*01b8*/ 	.word	0x00003300


	//   ....[24]....
        /*01bc*/ 	.word	0x00003370


	//   ....[25]....
        /*01c0*/ 	.word	0x000033d0


	//----- nvinfo : EIATTR_VRC_CTA_INIT_COUNT
	.align		4
.L_1617:
        /*01c4*/ 	.byte	0x02, 0x4a
	.zero		1
	.zero		1


	//----- nvinfo : EIATTR_EXIT_INSTR_OFFSETS
	.align		4
        /*01c8*/ 	.byte	0x04, 0x1c
        /*01ca*/ 	.short	(.L_1619 - .L_1618)


	//   ....[0]....
.L_1618:
        /*01cc*/ 	.word	0x00002220


	//   ....[1]....
        /*01d0*/ 	.word	0x00003060


	//----- nvinfo : EIATTR_MAX_THREADS
	.align		4
.L_1619:
        /*01d4*/ 	.byte	0x04, 0x05
        /*01d6*/ 	.short	(.L_1621 - .L_1620)
.L_1620:
        /*01d8*/ 	.word	0x000001e0
        /*01dc*/ 	.word	0x00000001
        /*01e0*/ 	.word	0x00000001


	//----- nvinfo : EIATTR_CRS_STACK_SIZE
	.align		4
.L_1621:
        /*01e4*/ 	.byte	0x04, 0x1e
        /*01e6*/ 	.short	(.L_1623 - .L_1622)
.L_1622:
        /*01e8*/ 	.word	0x00000000


	//----- nvinfo : EIATTR_CBANK_PARAM_SIZE
	.align		4
.L_1623:
        /*01ec*/ 	.byte	0x03, 0x19
        /*01ee*/ 	.short	0x0060


	//----- nvinfo : EIATTR_PARAM_CBANK
	.align		4
        /*01f0*/ 	.byte	0x04, 0x0a
        /*01f2*/ 	.short	(.L_1625 - .L_1624)
	.align		4
.L_1624:
        /*01f4*/ 	.word	index@(.nv.constant0._ZN13group_norm_v218gn_bwd_cuda_kernelI6__halfLi480ELi3ELi16ELi60ELi4096ELb1ELb1ELi128ELi960ELi960ELi4ELb1ELi10ELb1ELb0ELNS_15WgradSyncMethodE3ENS_16CompileConditionILi1000EEEEEvPT_S6_S6_PKS5_S8_S8_S8_PKfflPfPj)
        /*01f8*/ 	.short	0x0380
        /*01fa*/ 	.short	0x0060


	//----- nvinfo : EIATTR_SW_WAR
	.align		4
.L_1625:
        /*01fc*/ 	.byte	0x04, 0x36
        /*01fe*/ 	.short	(.L_1627 - .L_1626)
.L_1626:
        /*0200*/ 	.word	0x00000008
.L_1627:


//--------------------- .nv.info._ZN13group_norm_v218gn_bwd_cuda_kernelI6__halfLi480ELi3ELi16ELi60ELi4096ELb1ELb1ELi256ELi960ELi960ELi4ELb1ELi21ELb1ELb0ELNS_15WgradSyncMethodE3ENS_16CompileConditionILi1000EEEEEvPT_S6_S6_PKS5_S8_S8_S8_PKfflPfPj --------------------------
	.section	.nv.info._ZN13group_norm_v218gn_bwd_cuda_kernelI6__halfLi480ELi3ELi16ELi60ELi4096ELb1ELb1ELi256ELi960ELi960ELi4ELb1ELi21ELb1ELb0ELNS_15WgradSyncMethodE3ENS_16CompileConditionILi1000EEEEEvPT_S6_S6_PKS5_S8_S8_S8_PKfflPfPj,"",@"SHT_CUDA_INFO"
	.sectionflags	@""
	.align	4


	//----- nvinfo : EIATTR_CUDA_API_VERSION
	.align		4
        /*0000*/ 	.byte	0x04, 0x37
        /*0002*/ 	.short	(.L_1629 - .L_1628)
.L_1628:
        /*0004*/ 	.word	0x00000082


	//----- nvinfo : EIATTR_KPARAM_INFO
	.align		4
.L_1629:
        /*0008*/ 	.byte	0x04, 0x17
        /*000a*/ 	.short	(.L_1631 - .L_1630)
.L_1630:
        /*000c*/ 	.word	0x00000000
        /*0010*/ 	.short	0x000b
        /*0012*/ 	.short	0x0058
        /*0014*/ 	.byte	0x00, 0xf5, 0x21, 0x00


	//----- nvinfo : EIATTR_KPARAM_INFO
	.align		4
.L_1631:
        /*0018*/ 	.byte	0x04, 0x17
        /*001a*/ 	.short	(.L_1633 - .L_1632)
.L_1632:
        /*001c*/ 	.word	0x00000000
        /*0020*/ 	.short	0x000a
        /*0022*/ 	.short	0x0050
        /*0024*/ 	.byte	0x00, 0xf5, 0x21, 0x00


	//----- nvinfo : EIATTR_KPARAM_INFO
	.align		4
.L_1633:
        /*0028*/ 	.byte	0x04, 0x17
        /*002a*/ 	.short	(.L_1635 - .L_1634)
.L_1634:
        /*002c*/ 	.word	0x00000000
        /*0030*/ 	.short	0x0009
        /*0032*/ 	.short	0x0048
        /*0034*/ 	.byte	0x00, 0xf0, 0x21, 0x00


	//----- nvinfo : EIATTR_KPARAM_INFO
	.align		4
.L_1635:
        /*0038*/ 	.byte	0x04, 0x17
        /*003a*/ 	.short	(.L_1637 - .L_1636)
.L_1636:
        /*003c*/ 	.word	0x00000000
        /*0040*/ 	.short	0x0008
        /*0042*/ 	.short	0x0040
        /*0044*/ 	.byte	0x00, 0xf0, 0x11, 0x00


	//----- nvinfo : EIATTR_KPARAM_INFO
	.align		4
.L_1637:
        /*0048*/ 	.byte	0x04, 0x17
        /*004a*/ 	.short	(.L_1639 - .L_1638)
.L_1638:
        /*004c*/ 	.word	0x00000000
        /*0050*/ 	.short	0x0007
        /*0052*/ 	.short	0x0038
        /*0054*/ 	.byte	0x00, 0xf5, 0x21, 0x00


	//----- nvinfo : EIATTR_KPARAM_INFO
	.align		4
.L_1639:
        /*0058*/ 	.byte	0x04, 0x17
        /*005a*/ 	.short	(.L_1641 - .L_1640)
.L_1640:
        /*005c*/ 	.word	0x00000000
        /*0060*/ 	.short	0x0006
        /*0062*/ 	.short	0x0030
        /*0064*/ 	.byte	0x00, 0xf5, 0x21, 0x00


	//----- nvinfo : EIATTR_KPARAM_INFO
	.align		4
.L_1641:
        /*0068*/ 	.byte	0x04, 0x17
        /*006a*/ 	.short	(.L_1643 - .L_1642)
.L_1642:
        /*006c*/ 	.word	0x00000000
        /*0070*/ 	.short	0x0005
        /*0072*/ 	.short	0x0028
        /*0074*/ 	.byte	0x00, 0xf5, 0x21, 0x00


	//----- nvinfo : EIATTR_KPARAM_INFO
	.align		4
.L_1643:
        /*0078*/ 	.byte	0x04, 0x17
        /*007a*/ 	.short	(.L_1645 - .L_1644)
.L_1644:
        /*007c*/ 	.word	0x00000000
        /*0080*/ 	.short	0x0004
        /*0082*/ 	.short	0x0020
        /*0084*/ 	.byte	0x00, 0xf5, 0x21, 0x00


	//----- nvinfo : EIATTR_KPARAM_INFO
	.align		4
.L_1645:
        /*0088*/ 	.byte	0x04, 0x17
        /*008a*/ 	.short	(.L_1647 - .L_1646)
.L_1646:
        /*008c*/ 	.word	0x00000000
        /*0090*/ 	.short	0x0003
        /*0092*/ 	.short	0x0018
        /*0094*/ 	.byte	0x00, 0xf5, 0x21, 0x00


	//----- nvinfo : EIATTR_KPARAM_INFO
	.align		4
.L_1647:
        /*0098*/ 	.byte	0x04, 0x17
        /*009a*/ 	.short	(.L_1649 - .L_1648)
.L_1648:
        /*009c*/ 	.word	0x00000000
        /*00a0*/ 	.short	0x0002
        /*00a2*/ 	.short	0x0010
        /*00a4*/ 	.byte	0x00, 0xf5, 0x21, 0x00


	//----- nvinfo : EIATTR_KPARAM_INFO
	.align		4
.L_1649:
        /*00a8*/ 	.byte	0x04, 0x17
        /*00aa*/ 	.short	(.L_1651 - .L_1650)
.L_1650:
        /*00ac*/ 	.word	0x00000000
        /*00b0*/ 	.short	0x0001
        /*00b2*/ 	.short	0x0008
        /*00b4*/ 	.byte	0x00, 0xf5, 0x21, 0x00


	//----- nvinfo : EIATTR_KPARAM_INFO
	.align		4
.L_1651:
        /*00b8*/ 	.byte	0x04, 0x17
        /*00ba*/ 	.short	(.L_1653 - .L_1652)
.L_1652:
        /*00bc*/ 	.word	0x00000000
        /*00c0*/ 	.short	0x0000
        /*00c2*/ 	.short	0x0000
        /*00c4*/ 	.byte	0x00, 0xf5, 0x21, 0x00


	//----- nvinfo : EIATTR_SPARSE_MMA_MASK
	.align		4
.L_1653:
        /*00c8*/ 	.byte	0x03, 0x50
        /*00ca*/ 	.short	0x0000


	//----- nvinfo : EIATTR_MAXREG_COUNT
	.align		4
        /*00cc*/ 	.byte	0x03, 0x1b
        /*00ce*/ 	.short	0x0028


	//----- nvinfo : EIATTR_NUM_BARRIERS
	.align		4
        /*00d0*/ 	.byte	0x02, 0x4c
        /*00d2*/ 	.byte	0x01
	.zero		1


	//----- nvinfo : EIATTR_ANNOTATIONS
	.align		4
        /*00d4*/ 	.byte	0x04, 0x55
        /*00d6*/ 	.short	(.L_1655 - .L_1654)


	//   ....[0]....
.L_1654:
        /*00d8*/ 	.word	0x00000001
        /*00dc*/ 	.byte	0x80, 0x04, 0x00, 0x00, 0x01, 0x00, 0x00, 0x00, 0x20, 0x0d, 0x00, 0x00


	//----- nvinfo : EIATTR_MERCURY_ISA_VERSION
	.align		4
.L_1655:
        /*00e8*/ 	.byte	0x03, 0x5f
        /*00ea*/ 	.short	0x0101


	//----- nvinfo : EIATTR_COOP_GROUP_MASK_REGIDS
	.align		4
        /*00ec*/ 	.byte	0x04, 0x29
        /*00ee*/ 	.short	(.L_1657 - .L_1656)


	//   ....[0]....
.L_1656:
        /*00f0*/ 	.word	0xffffffff


	//   ....[1]....
        /*00f4*/ 	.word	0xffffffff


	//   ....[2]....
        /*00f8*/ 	.word	0xffffffff


	//   ....[3]....
        /*00fc*/ 	.word	0xffffffff


	//   ....[4]....
        /*0100*/ 	.word	0xffffffff


	//   ....[5]....
        /*0104*/ 	.word	0xffffffff


	//   ....[6]....
        /*0108*/ 	.word	0xffffffff


	//   ....[7]....
        /*010c*/ 	.word	0xffffffff


	//   ....[8]....
        /*0110*/ 	.word	0xffffffff


	//   ....[9]....
        /*0114*/ 	.word	0xffffffff


	//   ....[10]....
        /*0118*/ 	.word	0x05000015


	//   ....[11]....
        /*011c*/ 	.word	0x05000017


	//   ....[12]....
        /*0120*/ 	.word	0x05000016


	//   ....[13]....
        /*0124*/ 	.word	0x05000018


	//   ....[14]....
        /*0128*/ 	.word	0x05000019


	//   ....[15]....
        /*012c*/ 	.word	0x0500001d


	//   ....[16]....
        /*0130*/ 	.word	0x0500001e


	//   ....[17]....
        /*0134*/ 	.word	0x0500000c


	//   ....[18]....
        /*0138*/ 	.word	0x05000016


	//   ....[19]....
        /*013c*/ 	.word	0x05000016


	//   ....[20]....
        /*0140*/ 	.word	0x05000016


	//   ....[21]....
        /*0144*/ 	.word	0x05000016


	//   ....[22]....
        /*0148*/ 	.word	0x05000016


	//   ....[23]....
        /*014c*/ 	.word	0x05000016


	//   ....[24]....
        /*0150*/ 	.word	0x05000016


	//   ....[25]....
        /*0154*/ 	.word	0x05000016


	//----- nvinfo : EIATTR_COOP_GROUP_INSTR_OFFSETS
	.align		4
.L_1657:
        /*0158*/ 	.byte	0x04, 0x28
        /*015a*/ 	.short	(.L_1659 - .L_1658)


	//   ....[0]....
.L_1658:
        /*015c*/ 	.word	0x000014e0


	//   ....[1]....
        /*0160*/ 	.word	0x00001510


	//   ....[2]....
        /*0164*/ 	.word	0x00001a70


	//   ....[3]....
        /*0168*/ 	.word	0x00001a80


	//   ....[4]....
        /*016c*/ 	.word	0x00001ab0


	//   ....[5]....
        /*0170*/ 	.word	0x00001ac0


	//   ....[6]....
        /*0174*/ 	.word	0x00001b00


	//   ....[7]....
        /*0178*/ 	.word	0x00001b10


	//   ....[8]....
        /*017c*/ 	.word	0x00001b40


	//   ....[9]....
        /*0180*/ 	.word	0x00001b50


	//   ....[10]....
        /*0184*/ 	.word	0x00002d70


	//   ....[11]....
        /*0188*/ 	.word	0x00002da0


	//   ....[12]....
        /*018c*/ 	.word	0x00002df0


	//   ....[13]....
        /*0190*/ 	.word	0x00002e10


	//   ....[14]....
        /*0194*/ 	.word	0x00002e40


	//   ....[15]....
        /*0198*/ 	.word	0x00002e50


	//   ....[16]....
        /*019c*/ 	.word	0x00002e80


	//   ....[17]....
        /*01a0*/ 	.word	0x00002e90


	//   ....[18]....
        /*01a4*/ 	.word	0x00003050


	//   ....[19]....
        /*01a8*/ 	.word	0x000030e0


	//   ....[20]....
        /*01ac*/ 	.word	0x00003150


	//   ....[21]....
        /*01b0*/ 	.word	0x000031b0


	//   ....[22]....
        /*01b4*/ 	.word	0x00003220


	//   ....[23]....
        /*01b8*/ 	.word	0x00003280


	//   ....[24]....
        /*01bc*/ 	.word	0x000032f0


	//   ....[25]....
        /*01c0*/ 	.word	0x00003350


	//----- nvinfo : EIATTR_VRC_CTA_INIT_COUNT
	.align		4
.L_1659:
        /*01c4*/ 	.byte	0x02, 0x4a
	.zero		1
	.zero		1


	//----- nvinfo : EIATTR_EXIT_INSTR_OFFSETS
	.align		4
        /*01c8*/ 	.byte	0x04, 0x1c
        /*01ca*/ 	.short	(.L_1661 - .L_1660)


	//   ....[0]....
.L_1660:
        /*01cc*/ 	.word	0x000021a0


	//   ....[1]....
        /*01d0*/ 	.word	0x00002fe0


	//----- nvinfo : EIATTR_MAX_THREADS
	.align		4
.L_1661:
        /*01d4*/ 	.byte	0x04, 0x05
        /*01d6*/ 	.short	(.L_1663 - .L_1662)
.L_1662:
        /*01d8*/ 	.word	0x000001e0
        /*01dc*/ 	.word	0x00000001
        /*01e0*/ 	.word	0x00000001


	//----- nvinfo : EIATTR_CRS_STACK_SIZE
	.align		4
.L_1663:
        /*01e4*/ 	.byte	0x04, 0x1e
        /*01e6*/ 	.short	(.L_1665 - .L_1664)
.L_1664:
        /*01e8*/ 	.word	0x00000000


	//----- nvinfo : EIATTR_CBANK_PARAM_SIZE
	.align		4
.L_1665:
        /*01ec*/ 	.byte	0x03, 0x19
        /*01ee*/ 	.short	0x0060


	//----- nvinfo : EIATTR_PARAM_CBANK
	.align		4
        /*01f0*/ 	.byte	0x04, 0x0a
        /*01f2*/ 	.short	(.L_1667 - .L_1666)
	.align		4
.L_1666:
        /*01f4*/ 	.word	index@(.nv.constant0._ZN13group_norm_v218gn_bwd_cuda_kernelI6__halfLi480ELi3ELi16ELi60ELi4096ELb1ELb1ELi256ELi960ELi960ELi4ELb1ELi21ELb1ELb0ELNS_15WgradSyncMethodE3ENS_16CompileConditionILi1000EEEEEvPT_S6_S6_PKS5_S8_S8_S8_PKfflPfPj)
        /*01f8*/ 	.short	0x0380
        /*01fa*/ 	.short	0x0060


	//----- nvinfo : EIATTR_SW_WAR
	.align		4
.L_1667:
        /*01fc*/ 	.byte	0x04, 0x36
        /*01fe*/ 	.short	(.L_1669 - .L_1668)
.L_1668:
        /*0200*/ 	.word	0x00000008
.L_1669:


//--------------------- .nv.info._ZN13group_norm_v218gn_bwd_cuda_kernelI6__halfLi480ELi2ELi16ELi60ELi4096ELb1ELb1ELi16ELi960ELi960ELi4ELb1ELi1ELb0ELb0ELNS_15WgradSyncMethodE3ENS_16CompileConditionILi1000EEEEEvPT_S6_S6_PKS5_S8_S8_S8_PKfflPfPj --------------------------
	.section	.nv.info._ZN13group_norm_v218gn_bwd_cuda_kernelI6__halfLi480ELi2ELi16ELi60ELi4096ELb1ELb1ELi16ELi960ELi960ELi4ELb1ELi1ELb0ELb0ELNS_15WgradSyncMethodE3ENS_16CompileConditionILi1000EEEEEvPT_S6_S6_PKS5_S8_S8_S8_PKfflPfPj,"",@"SHT_CUDA_INFO"
	.sectionflags	@""
	.align	4


	//----- nvinfo : EIATTR_CUDA_API_VERSION
	.align		4
        /*0000*/ 	.byte	0x04, 0x37
        /*0002*/ 	.short	(.L_1671 - .L_1670)
.L_1670:
        /*0004*/ 	.word	0x00000082


	//----- nvinfo : EIATTR_KPARAM_INFO
	.align		4
.L_1671:
        /*0008*/ 	.byte	0x04, 0x17
        /*000a*/ 	.short	(.L_1673 - .L_1672)
.L_1672:
        /*000c*/ 	.word	0x00000000
        /*0010*/ 	.short	0x000b
        /*0012*/ 	.short	0x0058
        /*0014*/ 	.byte	0x00, 0xf5, 0x21, 0x00


	//----- nvinfo : EIATTR_KPARAM_INFO
	.align		4
.L_1673:
        /*0018*/ 	.byte	0x04, 0x17
        /*001a*/ 	.short	(.L_1675 - .L_1674)
.L_1674:
        /*001c*/ 	.word	0x00000000
        /*0020*/ 	.short	0x000a
        /*0022*/ 	.short	0x0050
        /*0024*/ 	.byte	0x00, 0xf5, 0x21, 0x00


	//----- nvinfo : EIATTR_KPARAM_INFO
	.align		4
.L_1675:
        /*0028*/ 	.byte	0x04, 0x17
        /*002a*/ 	.short	(.L_1677 - .L_1676)
.L_1676:
        /*002c*/ 	.word	0x00000000
        /*0030*/ 	.short	0x0009
        /*0032*/ 	.short	0x0048
        /*0034*/ 	.byte	0x00, 0xf0, 0x21, 0x00


	//----- nvinfo : EIATTR_KPARAM_INFO
	.align		4
.L_1677:
        /*0038*/ 	.byte	0x04, 0x17
        /*003a*/ 	.short	(.L_1679 - .L_1678)
.L_1678:
        /*003c*/ 	.word	0x00000000
        /*0040*/ 	.short	0x0008
        /*0042*/ 	.short	0x0040
        /*0044*/ 	.byte	0x00, 0xf0, 0x11, 0x00


	//----- nvinfo : EIATTR_KPARAM_INFO
	.align		4
.L_1679:
        /*0048*/ 	.byte	0x04, 0x17
        /*004a*/ 	.short	(.L_1681 - .L_1680)
.L_1680:
        /*004c*/ 	.word	0x00000000
        /*0050*/ 	.short	0x0007
        /*0052*/ 	.short	0x0038
        /*0054*/ 	.byte	0x00, 0xf5, 0x21, 0x00


	//----- nvinfo : EIATTR_KPARAM_INFO
	.align		4
.L_1681:
        /*0058*/ 	.byte	0x04, 0x17
        /*005a*/ 	.short	(.L_1683 - .L_1682)
.L_1682:
        /*005c*/ 	.word	0x00000000
        /*0060*/ 	.short	0x0006
        /*0062*/ 	.short	0x0030
        /*0064*/ 	.byte	0x00, 0xf5, 0x21, 0x00


	//----- nvinfo : EIATTR_KPARAM_INFO
	.align		4
.L_1683:
        /*0068*/ 	.byte	0x04, 0x17
        /*006a*/ 	.short	(.L_1685 - .L_1684)
.L_1684:
        /*006c*/ 	.word	0x00000000
        /*0070*/ 	.short	0x0005
        /*0072*/ 	.short	0x0028
        /*0074*/ 	.byte	0x00, 0xf5, 0x21, 0x00


	//----- nvinfo : EIATTR_KPARAM_INFO
	.align		4
.L_1685:
        /*0078*/ 	.byte	0x04, 0x17
        /*007a*/ 	.short	(.L_1687 - .L_1686)
.L_1686:
        /*007c*/ 	.word	0x00000000
        /*0080*/ 	.short	0x0004
        /*0082*/ 	.short	0x0020
        /*0084*/ 	.byte	0x00, 0xf5, 0x21, 0x00


	//----- nvinfo : EIATTR_KPARAM_INFO
	.align		4
.L_1687:
        /*0088*/ 	.byte	0x04, 0x17
        /*008a*/ 	.short	(.L_1689 - .L_1688)
.L_1688:
        /*008c*/ 	.word	0x00000000
        /*0090*/ 	.short	0x0003
        /*0092*/ 	.short	0x0018
        /*0094*/ 	.byte	0x00, 0xf5, 0x21, 0x00


	//----- nvinfo : EIATTR_KPARAM_INFO
	.align		4
.L_1689:
        /*0098*/ 	.byte	0x04, 0x17
        /*009a*/ 	.short	(.L_1691 - .L_1690)
.L_1690:
        /*009c*/ 	.word	0x00000000
        /*00a0*/ 	.short	0x0002
        /*00a2*/ 	.short	0x0010
        /*00a4*/ 	.byte	0x00, 0xf5, 0x21, 0x00


	//----- nvinfo : EIATTR_KPARAM_INFO
	.align		4
.L_1691:
        /*00a8*/ 	.byte	0x04, 0x17
        /*00aa*/ 	.short	(.L_1693 - .L_1692)
.L_1692:
        /*00ac*/ 	.word	0x00000000
        /*00b0*/ 	.short	0x0001
        /*00b2*/ 	.short	0x0008
        /*00b4*/ 	.byte	0x00, 0xf5, 0x21, 0x00


	//----- nvinfo : EIATTR_KPARAM_INFO
	.align		4
.L_1693:
        /*00b8*/ 	.byte	0x04, 0x17
        /*00ba*/ 	.short	(.L_1695 - .L_1694)
.L_1694:
        /*00bc*/ 	.word	0x00000000
        /*00c0*/ 	.short	0x0000
        /*00c2*/ 	.short	0x0000
        /*00c4*/ 	.byte	0x00, 0xf5, 0x21, 0x00


	//----- nvinfo : EIATTR_SPARSE_MMA_MASK
	.align		4
.L_1695:
        /*00c8*/ 	.byte	0x03, 0x50
        /*00ca*/ 	.short	0x0000


	//----- nvinfo : EIATTR_MAXREG_COUNT
	.align		4
        /*00cc*/ 	.byte	0x03, 0x1b
        /*00ce*/ 	.short	0x0040


	//----- nvinfo : EIATTR_NUM_BARRIERS
	.align		4
        /*00d0*/ 	.byte	0x02, 0x4c
        /*00d2*/ 	.byte	0x01
	.zero		1


	//----- nvinfo : EIATTR_ANNOTATIONS
	.align		4
        /*00d4*/ 	.byte	0x04, 0x55
        /*00d6*/ 	.short	(.L_1697 - .L_1696)


	//   ....[0]....
.L_1696:
        /* <DEDUP_REMOVED lines=90> */


	//----- nvinfo : EIATTR_MERCURY_ISA_VERSION
	.align		4
.L_1697:
        /*0660*/ 	.byte	0x03, 0x5f
        /*0662*/ 	.short	0x0101


	//----- nvinfo : EIATTR_COOP_GROUP_MASK_REGIDS
	.align		4
        /*0664*/ 	.byte	0x04, 0x29
        /*0666*/ 	.short	(.L_1699 - .L_1698)


	//   ....[0]....
.L_1698:
        /*0668*/ 	.word	0xffffffff


	//   ....[1]....
        /*066c*/ 	.word	0xffffffff


	//   ....[2]....
        /*0670*/ 	.word	0xffffffff


	//   ....[3]....
        /*0674*/ 	.word	0xffffffff


	//   ....[4]....
        /*0678*/ 	.word	0xffffffff


	//   ....[5]....
        /*067c*/ 	.word	0xffffffff


	//   ....[6]....
        /*0680*/ 	.word	0xffffffff


	//   ....[7]....
        /*0684*/ 	.word	0xffffffff


	//   ....[8]....
        /*0688*/ 	.word	0xffffffff


	//   ....[9]....
        /*068c*/ 	.word	0xffffffff


	//   ....[10]....
        /*0690*/ 	.word	0x05000019


	//   ....[11]....
        /*0694*/ 	.word	0x05000018


	//   ....[12]....
        /*0698*/ 	.word	0x0500001a


	//   ....[13]....
        /*069c*/ 	.word	0x0500001b


	//   ....[14]....
        /*06a0*/ 	.word	0x0500001d


	//   ....[15]....
        /*06a4*/ 	.word	0x0500001c


	//   ....[16]....
        /*06a8*/ 	.word	0x0500001e


	//   ....[17]....
        /*06ac*/ 	.word	0x05000013


	//   ....[18]....
        /*06b0*/ 	.word	0x0500001a


	//   ....[19]....
        /*06b4*/ 	.word	0x0500001a


	//   ....[20]....
        /*06b8*/ 	.word	0x0500001a


	//   ....[21]....
        /*06bc*/ 	.word	0x0500001a


	//   ....[22]....
        /*06c0*/ 	.word	0x0500001a


	//   ....[23]....
        /*06c4*/ 	.word	0x0500001a


	//   ....[24]....
        /*06c8*/ 	.word	0x0500001a


	//   ....[25]....
        /*06cc*/ 	.word	0x0500001a


	//----- nvinfo : EIATTR_COOP_GROUP_INSTR_OFFSETS
	.align		4
.L_1699:
        /*06d0*/ 	.byte	0x04, 0x28
        /*06d2*/ 	.short	(.L_1701 - .L_1700)


	//   ....[0]....
.L_1700:
        /*06d4*/ 	.word	0x00003c60


	//   ....[1]....
        /*06d8*/ 	.word	0x00003c90


	//   ....[2]....
        /*06dc*/ 	.word	0x000046d0


	//   ....[3]....
        /*06e0*/ 	.word	0x000048c0


	//   ....[4]....
        /*06e4*/ 	.word	0x000048e0


	//   ....[5]....
        /*06e8*/ 	.word	0x00004900


	//   ....[6]....
        /*06ec*/ 	.word	0x00004920


	//   ....[7]....
        /*06f0*/ 	.word	0x00004940


	//   ....[8]....
        /*06f4*/ 	.word	0x00004960


	//   ....[9]....
        /*06f8*/ 	.word	0x00004980


	//   ....[10]....
        /*06fc*/ 	.word	0x00005e50


	//   ....[11]....
        /*0700*/ 	.word	0x00005e80


	//   ....[12]....
        /*0704*/ 	.word	0x00005ed0


	//   ....[13]....
        /*0708*/ 	.word	0x00005ef0


	//   ....[14]....
        /*070c*/ 	.word	0x00005f20


	//   ....[15]....
        /*0710*/ 	.word	0x00005f30


	//   ....[16]....
        /*0714*/ 	.word	0x00005f60


	//   ....[17]....
        /*0718*/ 	.word	0x00005f70


	//   ....[18]....
        /*071c*/ 	.word	0x00006140


	//   ....[19]....
        /*0720*/ 	.word	0x000061d0


	//   ....[20]....
        /*0724*/ 	.word	0x00006240


	//   ....[21]....
        /*0728*/ 	.word	0x000062a0


	//   ....[22]....
        /*072c*/ 	.word	0x00006310


	//   ....[23]....
        /*0730*/ 	.word	0x00006370


	//   ....[24]....
        /*0734*/ 	.word	0x000063e0


	//   ....[25]....
        /*0738*/ 	.word	0x00006440


	//----- nvinfo : EIATTR_VRC_CTA_INIT_COUNT
	.align		4
.L_1701:
        /*073c*/ 	.byte	0x02, 0x4a
	.zero		1
	.zero		1


	//----- nvinfo : EIATTR_EXIT_INSTR_OFFSETS
	.align		4
        /*0740*/ 	.byte	0x04, 0x1c
        /*0742*/ 	.short	(.L_1703 - .L_1702)


	//   ....[0]....
.L_1702:
        /*0744*/ 	.word	0x000053b0


	//   ....[1]....
        /*0748*/ 	.word	0x000060d0


	//----- nvinfo : EIATTR_MAX_THREADS
	.align		4
.L_1703:
        /*074c*/ 	.byte	0x04, 0x05
        /*074e*/ 	.short	(.L_1705 - .L_1704)
.L_1704:
        /*0750*/ 	.word	0x000001e0
        /*0754*/ 	.word	0x00000001
        /*0758*/ 	.word	0x00000001


	//----- nvinfo : EIATTR_CRS_STACK_SIZE
	.align		4
.L_1705:
        /*075c*/ 	.byte	0x04, 0x1e
        /*075e*/ 	.short	(.L_1707 - .L_1706)
.L_1706:
        /*0760*/ 	.word	0x00000000


	//----- nvinfo : EIATTR_CBANK_PARAM_SIZE
	.align		4
.L_1707:
        /*0764*/ 	.byte	0x03, 0x19
        /*0766*/ 	.short	0x0060


	//----- nvinfo : EIATTR_PARAM_CBANK
	.align		4
        /*0768*/ 	.byte	0x04, 0x0a
        /*076a*/ 	.short	(.L_1709 - .L_1708)
	.align		4
.L_1708:
        /*076c*/ 	.word	index@(.nv.constant0._ZN13group_norm_v218gn_bwd_cuda_kernelI6__halfLi480ELi2ELi16ELi60ELi4096ELb1ELb1ELi16ELi960ELi960ELi4ELb1ELi1ELb0ELb0ELNS_15WgradSyncMethodE3ENS_16CompileConditionILi1000EEEEEvPT_S6_S6_PKS5_S8_S8_S8_PKfflPfPj)
        /*0770*/ 	.short	0x0380
        /*0772*/ 	.short	0x0060


	//----- nvinfo : EIATTR_SW_WAR
	.align		4
.L_1709:
        /*0774*/ 	.byte	0x04, 0x36
        /*0776*/ 	.short	(.L_1711 - .L_1710)
.L_1710:
        /*0778*/ 	.word	0x00000008
.L_1711:


//--------------------- .nv.info._ZN13group_norm_v214gn_cuda_kernelI6__halfLi480ELi1ELi32ELi30ELi4096ELb0ELi32ELi960ELi960ELi4ELb1ELi1ELb0ELb0ENS_16CompileConditionILi1000EEEEEvPT_PKS4_S7_S7_flPfS8_Pj --------------------------
	.section	.nv.info._ZN13group_norm_v214gn_cuda_kernelI6__halfLi480ELi1ELi32ELi30ELi4096ELb0ELi32ELi960ELi960ELi4ELb1ELi1ELb0ELb0ENS_16CompileConditionILi1000EEEEEvPT_PKS4_S7_S7_flPfS8_Pj,"",@"SHT_CUDA_INFO"
	.sectionflags	@""
	.align	4


	//----- nvinfo : EIATTR_CUDA_API_VERSION
	.align		4
        /*0000*/ 	.byte	0x04, 0x37
        /*0002*/ 	.short	(.L_1713 - .L_1712)
.L_1712:
        /*0004*/ 	.word	0x00000082


	//----- nvinfo : EIATTR_KPARAM_INFO
	.align		4
.L_1713:
        /*0008*/ 	.byte	0x04, 0x17
        /*000a*/ 	.short	(.L_1715 - .L_1714)
.L_1714:
        /*000c*/ 	.word	0x00000000
        /*0010*/ 	.short	0x0008
        /*0012*/ 	.short	0x0040
        /*0014*/ 	.byte	0x00, 0xf5, 0x21, 0x00


	//----- nvinfo : EIATTR_KPARAM_INFO
	.align		4
.L_1715:
        /*0018*/ 	.byte	0x04, 0x17
        /*001a*/ 	.short	(.L_1717 - .L_1716)
.L_1716:
        /*001c*/ 	.word	0x00000000
        /*0020*/ 	.short	0x0007
        /*0022*/ 	.short	0x0038
        /*0024*/ 	.byte	0x00, 0xf5, 0x21, 0x00


	//----- nvinfo : EIATTR_KPARAM_INFO
	.align		4
.L_1717:
        /*0028*/ 	.byte	0x04, 0x17
        /*002a*/ 	.short	(.L_1719 - .L_1718)
.L_1718:
        /*002c*/ 	.word	0x00000000
        /*0030*/ 	.short	0x0006
        /*0032*/ 	.short	0x0030
        /*0034*/ 	.byte	0x00, 0xf5, 0x21, 0x00


	//----- nvinfo : EIATTR_KPARAM_INFO
	.align		4
.L_1719:
        /*0038*/ 	.byte	0x04, 0x17
        /*003a*/ 	.short	(.L_1721 - .L_1720)
.L_1720:
        /*003c*/ 	.word	0x00000000
        /*0040*/ 	.short	0x0005
        /*0042*/ 	.short	0x0028
        /*0044*/ 	.byte	0x00, 0xf0, 0x21, 0x00


	//----- nvinfo : EIATTR_KPARAM_INFO
	.align		4
.L_1721:
        /*0048*/ 	.byte	0x04, 0x17
        /*004a*/ 	.short	(.L_1723 - .L_1722)
.L_1722:
        /*004c*/ 	.word	0x00000000
        /*0050*/ 	.short	0x0004
        /*0052*/ 	.short	0x0020
        /*0054*/ 	.byte	0x00, 0xf0, 0x11, 0x00


	//----- nvinfo : EIATTR_KPARAM_INFO
	.align		4
.L_1723:
        /*0058*/ 	.byte	0x04, 0x17
        /*005a*/ 	.short	(.L_1725 - .L_1724)
.L_1724:
        /*005c*/ 	.word	0x00000000
        /*0060*/ 	.short	0x0003
        /*0062*/ 	.short	0x0018
        /*0064*/ 	.byte	0x00, 0xf5, 0x21, 0x00


	//----- nvinfo : EIATTR_KPARAM_INFO
	.align		4
.L_1725:
        /*0068*/ 	.byte	0x04, 0x17
        /*006a*/ 	.short	(.L_1727 - .L_1726)
.L_1726:
        /*006c*/ 	.word	0x00000000
        /*0070*/ 	.short	0x0002
        /*0072*/ 	.short	0x0010
        /*0074*/ 	.byte	0x00, 0xf5, 0x21, 0x00


	//----- nvinfo : EIATTR_KPARAM_INFO
	.align		4
.L_1727:
        /*0078*/ 	.byte	0x04, 0x17
        /*007a*/ 	.short	(.L_1729 - .L_1728)
.L_1728:
        /*007c*/ 	.word	0x00000000
        /*0080*/ 	.short	0x0001
        /*0082*/ 	.short	0x0008
        /*0084*/ 	.byte	0x00, 0xf5, 0x21, 0x00


	//----- nvinfo : EIATTR_KPARAM_INFO
	.align		4
.L_1729:
        /*0088*/ 	.byte	0x04, 0x17
        /*008a*/ 	.short	(.L_1731 - .L_1730)
.L_1730:
        /*008c*/ 	.word	0x00000000
        /*0090*/ 	.short	0x0000
        /*0092*/ 	.short	0x0000
        /*0094*/ 	.byte	0x00, 0xf5, 0x21, 0x00


	//----- nvinfo : EIATTR_SPARSE_MMA_MASK
	.align		4
.L_1731:
        /*0098*/ 	.byte	0x03, 0x50
        /*009a*/ 	.short	0x0000


	//----- nvinfo : EIATTR_MAXREG_COUNT
	.align		4
        /*009c*/ 	.byte	0x03, 0x1b
        /*009e*/ 	.short	0x0080


	//----- nvinfo : EIATTR_NUM_BARRIERS
	.align		4
        /*00a0*/ 	.byte	0x02, 0x4c
        /*00a2*/ 	.byte	0x01
	.zero		1


	//----- nvinfo : EIATTR_MERCURY_ISA_VERSION
	.align		4
        /*00a4*/ 	.byte	0x03, 0x5f
        /*00a6*/ 	.short	0x0101


	//----- nvinfo : EIATTR_INT_WARP_WIDE_INSTR_OFFSETS
	.align		4
        /*00a8*/ 	.byte	0x04, 0x31
        /*00aa*/ 	.short	(.L_1733 - .L_1732)


	//   ....[0]....
.L_1732:
        /*00ac*/ 	.word	0x00001b50


	//----- nvinfo : EIATTR_COOP_GROUP_MASK_REGIDS
	.align		4
.L_1733:
        /*00b0*/ 	.byte	0x04, 0x29
        /*00b2*/ 	.short	(.L_1735 - .L_1734)


	//   ....[0]....
.L_1734:
        /*00b4*/ 	.word	0xffffffff


	//   ....[1]....
        /*00b8*/ 	.word	0xffffffff


	//   ....[2]....
        /*00bc*/ 	.word	0xffffffff


	//   ....[3]....
        /*00c0*/ 	.word	0xffffffff


	//   ....[4]....
        /*00c4*/ 	.word	0xffffffff


	//   ....[5]....
        /*00c8*/ 	.word	0xffffffff


	//   ....[6]....
        /*00cc*/ 	.word	0xffffffff


	//   ....[7]....
        /*00d0*/ 	.word	0xffffffff


	//----- nvinfo : EIATTR_COOP_GROUP_INSTR_OFFSETS
	.align		4
.L_1735:
        /*00d4*/ 	.byte	0x04, 0x28
        /*00d6*/ 	.short	(.L_1737 - .L_1736)


	//   ....[0]....
.L_1736:
        /*00d8*/ 	.word	0x00001b30


	//   ....[1]....
        /*00dc*/ 	.word	0x00001b70


	//   ....[2]....
        /*00e0*/ 	.word	0x00002350


	//   ....[3]....
        /*00e4*/ 	.word	0x00002380


	//   ....[4]....
        /*00e8*/ 	.word	0x000023b0


	//   ....[5]....
        /*00ec*/ 	.word	0x000023c0


	//   ....[6]....
        /*00f0*/ 	.word	0x000023f0


	//   ....[7]....
        /*00f4*/ 	.word	0x00002400


	//----- nvinfo : EIATTR_VRC_CTA_INIT_COUNT
	.align		4
.L_1737:
        /*00f8*/ 	.byte	0x02, 0x4a
	.zero		1
	.zero		1


	//----- nvinfo : EIATTR_EXIT_INSTR_OFFSETS
	.align		4
        /*00fc*/ 	.byte	0x04, 0x1c
        /*00fe*/ 	.short	(.L_1739 - .L_1738)


	//   ....[0]....
.L_1738:
        /*0100*/ 	.word	0x00000050


	//   ....[1]....
        /*0104*/ 	.word	0x000035f0


	//----- nvinfo : EIATTR_MAX_THREADS
	.align		4
.L_1739:
        /*0108*/ 	.byte	0x04, 0x05
        /*010a*/ 	.short	(.L_1741 - .L_1740)
.L_1740:
        /*010c*/ 	.word	0x000001e0
        /*0110*/ 	.word	0x00000001
        /*0114*/ 	.word	0x00000001


	//----- nvinfo : EIATTR_CRS_STACK_SIZE
	.align		4
.L_1741:
        /*0118*/ 	.byte	0x04, 0x1e
        /*011a*/ 	.short	(.L_1743 - .L_1742)
.L_1742:
        /*011c*/ 	.word	0x00000000


	//----- nvinfo : EIATTR_CBANK_PARAM_SIZE
	.align		4
.L_1743:
        /*0120*/ 	.byte	0x03, 0x19
        /*0122*/ 	.short	0x0048


	//----- nvinfo : EIATTR_PARAM_CBANK
	.align		4
        /*0124*/ 	.byte	0x04, 0x0a
        /*0126*/ 	.short	(.L_1745 - .L_1744)
	.align		4
.L_1744:
        /*0128*/ 	.word	index@(.nv.constant0._ZN13group_norm_v214gn_cuda_kernelI6__halfLi480ELi1ELi32ELi30ELi4096ELb0ELi32ELi960ELi960ELi4ELb1ELi1ELb0ELb0ENS_16CompileConditionILi1000EEEEEvPT_PKS4_S7_S7_flPfS8_Pj)
        /*012c*/ 	.short	0x0380
        /*012e*/ 	.short	0x0048


	//----- nvinfo : EIATTR_SW_WAR
	.align		4
.L_1745:
        /*0130*/ 	.byte	0x04, 0x36
        /*0132*/ 	.short	(.L_1747 - .L_1746)
.L_1746:
        /*0134*/ 	.word	0x00000008
.L_1747:


//--------------------- .nv.info._ZN13group_norm_v214gn_cuda_kernelI6__halfLi480ELi1ELi32ELi30ELi4096ELb0ELi64ELi960ELi960ELi4ELb1ELi2ELb0ELb0ENS_16CompileConditionILi1000EEEEEvPT_PKS4_S7_S7_flPfS8_Pj --------------------------
	.section	.nv.info._ZN13group_norm_v214gn_cuda_kernelI6__halfLi480ELi1ELi32ELi30ELi4096ELb0ELi64ELi960ELi960ELi4ELb1ELi2ELb0ELb0ENS_16CompileConditionILi1000EEEEEvPT_PKS4_S7_S7_flPfS8_Pj,"",@"SHT_CUDA_INFO"
	.sectionflags	@""
	.align	4


	//----- nvinfo : EIATTR_CUDA_API_VERSION
	.align		4
        /*0000*/ 	.byte	0x04, 0x37
        /*0002*/ 	.short	(.L_1749 - .L_1748)
.L_1748:
        /*0004*/ 	.word	0x00000082


	//----- nvinfo : EIATTR_KPARAM_INFO
	.align		4
.L_1749:
        /*0008*/ 	.byte	0x04, 0x17
        /*000a*/ 	.short	(.L_1751 - .L_1750)
.L_1750:
        /*000c*/ 	.word	0x00000000
        /*0010*/ 	.short	0x0008
        /*0012*/ 	.short	0x0040
        /*0014*/ 	.byte	0x00, 0xf5, 0x21, 0x00


	//----- nvinfo : EIATTR_KPARAM_INFO
	.align		4
.L_1751:
        /*0018*/ 	.byte	0x04, 0x17
        /*001a*/ 	.short	(.L_1753 - .L_1752)
.L_1752:
        /*001c*/ 	.word	0x00000000
        /*0020*/ 	.short	0x0007
        /*0022*/ 	.short	0x0038
        /*0024*/ 	.byte	0x00, 0xf5, 0x21, 0x00


	//----- nvinfo : EIATTR_KPARAM_INFO
	.align		4
.L_1753:
        /*0028*/ 	.byte	0x04, 0x17
        /*002a*/ 	.short	(.L_1755 - .L_1754)
.L_1754:
        /*002c*/ 	.word	0x00000000
        /*0030*/ 	.short	0x0006
        /*0032*/ 	.short	0x0030
        /*0034*/ 	.byte	0x00, 0xf5, 0x21, 0x00


	//----- nvinfo : EIATTR_KPARAM_INFO
	.align		4
.L_1755:
        /*0038*/ 	.byte	0x04, 0x17
        /*003a*/ 	.short	(.L_1757 - .L_1756)
.L_1756:
        /*003c*/ 	.word	0x00000000
        /*0040*/ 	.short	0x0005
        /*0042*/ 	.short	0x0028
        /*0044*/ 	.byte	0x00, 0xf0, 0x21, 0x00


	//----- nvinfo : EIATTR_KPARAM_INFO
	.align		4
.L_1757:
        /*0048*/ 	.byte	0x04, 0x17
        /*004a*/ 	.short	(.L_1759 - .L_1758)
.L_1758:
        /*004c*/ 	.word	0x00000000
        /*0050*/ 	.short	0x0004
        /*0052*/ 	.short	0x0020
        /*0054*/ 	.byte	0x00, 0xf0, 0x11, 0x00


	//----- nvinfo : EIATTR_KPARAM_INFO
	.align		4
.L_1759:
        /*0058*/ 	.byte	0x04, 0x17
        /*005a*/ 	.short	(.L_1761 - .L_1760)
.L_1760:
        /*005c*/ 	.word	0x00000000
        /*0060*/ 	.short	0x0003
        /*0062*/ 	.short	0x0018
        /*0064*/ 	.byte	0x00, 0xf5, 0x21, 0x00


	//----- nvinfo : EIATTR_KPARAM_INFO
	.align		4
.L_1761:
        /*0068*/ 	.byte	0x04, 0x17
        /*006a*/ 	.short	(.L_1763 - .L_1762)
.L_1762:
        /*006c*/ 	.word	0x00000000
        /*0070*/ 	.short	0x0002
        /*0072*/ 	.short	0x0010
        /*0074*/ 	.byte	0x00, 0xf5, 0x21, 0x00


	//----- nvinfo : EIATTR_KPARAM_INFO
	.align		4
.L_1763:
        /*0078*/ 	.byte	0x04, 0x17
        /*007a*/ 	.short	(.L_1765 - .L_1764)
.L_1764:
        /*007c*/ 	.word	0x00000000
        /*0080*/ 	.short	0x0001
        /*0082*/ 	.short	0x0008
        /*0084*/ 	.byte	0x00, 0xf5, 0x21, 0x00


	//----- nvinfo : EIATTR_KPARAM_INFO
	.align		4
.L_1765:
        /*0088*/ 	.byte	0x04, 0x17
        /*008a*/ 	.short	(.L_1767 - .L_1766)
.L_1766:
        /*008c*/ 	.word	0x00000000
        /*0090*/ 	.short	0x0000
        /*0092*/ 	.short	0x0000
        /*0094*/ 	.byte	0x00, 0xf5, 0x21, 0x00


	//----- nvinfo : EIATTR_SPARSE_MMA_MASK
	.align		4
.L_1767:
        /*0098*/ 	.byte	0x03, 0x50
        /*009a*/ 	.short	0x0000


	//----- nvinfo : EIATTR_MAXREG_COUNT
	.align		4
        /*009c*/ 	.byte	0x03, 0x1b
        /*009e*/ 	.short	0x0080


	//----- nvinfo : EIATTR_NUM_BARRIERS
	.align		4
        /*00a0*/ 	.byte	0x02, 0x4c
        /*00a2*/ 	.byte	0x01
	.zero		1


	//----- nvinfo : EIATTR_ANNOTATIONS
	.align		4
        /*00a4*/ 	.byte	0x04, 0x55
        /*00a6*/ 	.short	(.L_1769 - .L_1768)


	//   ....[0]....
.L_1768:
        /* <DEDUP_REMOVED lines=48> */


	//----- nvinfo : EIATTR_MERCURY_ISA_VERSION
	.align		4
.L_1769:
        /*0398*/ 	.byte	0x03, 0x5f
        /*039a*/ 	.short	0x0101


	//----- nvinfo : EIATTR_COOP_GROUP_MASK_REGIDS
	.align		4
        /*039c*/ 	.byte	0x04, 0x29
        /*039e*/ 	.short	(.L_1771 - .L_1770)


	//   ....[0]....
.L_1770:
        /*03a0*/ 	.word	0xffffffff


	//   ....[1]....
        /*03a4*/ 	.word	0xffffffff


	//   ....[2]....
        /*03a8*/ 	.word	0xffffffff


	//   ....[3]....
        /*03ac*/ 	.word	0xffffffff


	//   ....[4]....
        /*03b0*/ 	.word	0xffffffff


	//   ....[5]....
        /*03b4*/ 	.word	0xffffffff


	//   ....[6]....
        /*03b8*/ 	.word	0xffffffff


	//   ....[7]....
        /*03bc*/ 	.word	0xffffffff


	//----- nvinfo : EIATTR_COOP_GROUP_INSTR_OFFSETS
	.align		4
.L_1771:
        /*03c0*/ 	.byte	0x04, 0x28
        /*03c2*/ 	.short	(.L_1773 - .L_1772)


	//   ....[0]....
.L_1772:
        /*03c4*/ 	.word	0x00002990


	//   ....[1]....
        /*03c8*/ 	.word	0x000029a0


	//   ....[2]....
        /*03cc*/ 	.word	0x00002fa0


	//   ....[3]....
        /*03d0*/ 	.word	0x00002fc0


	//   ....[4]....
        /*03d4*/ 	.word	0x00003000


	//   ....[5]....
        /*03d8*/ 	.word	0x00003010


	//   ....[6]....
        /*03dc*/ 	.word	0x00003050


	//   ....[7]....
        /*03e0*/ 	.word	0x00003060


	//----- nvinfo : EIATTR_VRC_CTA_INIT_COUNT
	.align		4
.L_1773:
        /*03e4*/ 	.byte	0x02, 0x4a
	.zero		1
	.zero		1


	//----- nvinfo : EIATTR_EXIT_INSTR_OFFSETS
	.align		4
        /*03e8*/ 	.byte	0x04, 0x1c
        /*03ea*/ 	.short	(.L_1775 - .L_1774)


	//   ....[0]....
.L_1774:
        /*03ec*/ 	.word	0x00000060


	//   ....[1]....
        /*03f0*/ 	.word	0x000055c0


	//----- nvinfo : EIATTR_MAX_THREADS
	.align		4
.L_1775:
        /*03f4*/ 	.byte	0x04, 0x05
        /*03f6*/ 	.short	(.L_1777 - .L_1776)
.L_1776:
        /*03f8*/ 	.word	0x000001e0
        /*03fc*/ 	.word	0x00000001
        /*0400*/ 	.word	0x00000001


	//----- nvinfo : EIATTR_CRS_STACK_SIZE
	.align		4
.L_1777:
        /*0404*/ 	.byte	0x04, 0x1e
        /*0406*/ 	.short	(.L_1779 - .L_1778)
.L_1778:
        /*0408*/ 	.word	0x00000000


	//----- nvinfo : EIATTR_CBANK_PARAM_SIZE
	.align		4
.L_1779:
        /*040c*/ 	.byte	0x03, 0x19
        /*040e*/ 	.short	0x0048


	//----- nvinfo : EIATTR_PARAM_CBANK
	.align		4
        /*0410*/ 	.byte	0x04, 0x0a
        /*0412*/ 	.short	(.L_1781 - .L_1780)
	.align		4
.L_1780:
        /*0414*/ 	.word	index@(.nv.constant0._ZN13group_norm_v214gn_cuda_kernelI6__halfLi480ELi1ELi32ELi30ELi4096ELb0ELi64ELi960ELi960ELi4ELb1ELi2ELb0ELb0ENS_16CompileConditionILi1000EEEEEvPT_PKS4_S7_S7_flPfS8_Pj)
        /*0418*/ 	.short	0x0380
        /*041a*/ 	.short	0x0048


	//----- nvinfo : EIATTR_SW_WAR
	.align		4
.L_1781:
        /*041c*/ 	.byte	0x04, 0x36
        /*041e*/ 	.short	(.L_1783 - .L_1782)
.L_1782:
        /*0420*/ 	.word	0x00000008
.L_1783:


//--------------------- .nv.info._ZN13group_norm_v214gn_cuda_kernelI6__halfLi480ELi3ELi32ELi30ELi4096ELb0ELi16ELi960ELi960ELi4ELb1ELi1ELb0ELb0ENS_16CompileConditionILi1000EEEEEvPT_PKS4_S7_S7_flPfS8_Pj --------------------------
	.section	.nv.info._ZN13group_norm_v214gn_cuda_kernelI6__halfLi480ELi3ELi32ELi30ELi4096ELb0ELi16ELi960ELi960ELi4ELb1ELi1ELb0ELb0ENS_16CompileConditionILi1000EEEEEvPT_PKS4_S7_S7_flPfS8_Pj,"",@"SHT_CUDA_INFO"
	.sectionflags	@""
	.align	4


	//----- nvinfo : EIATTR_CUDA_API_VERSION
	.align		4
        /*0000*/ 	.byte	0x04, 0x37
        /*0002*/ 	.short	(.L_1785 - .L_1784)
.L_1784:
        /*0004*/ 	.word	0x00000082


	//----- nvinfo : EIATTR_KPARAM_INFO
	.align		4
.L_1785:
        /*0008*/ 	.byte	0x04, 0x17
        /*000a*/ 	.short	(.L_1787 - .L_1786)
.L_1786:
        /*000c*/ 	.word	0x00000000
        /*0010*/ 	.short	0x0008
        /*0012*/ 	.short	0x0040
        /*0014*/ 	.byte	0x00, 0xf5, 0x21, 0x00


	//----- nvinfo : EIATTR_KPARAM_INFO
	.align		4
.L_1787:
        /*0018*/ 	.byte	0x04, 0x17
        /*001a*/ 	.short	(.L_1789 - .L_1788)
.L_1788:
        /*001c*/ 	.word	0x00000000
        /*0020*/ 	.short	0x0007
        /*0022*/ 	.short	0x0038
        /*0024*/ 	.byte	0x00, 0xf5, 0x21, 0x00


	//----- nvinfo : EIATTR_KPARAM_INFO
	.align		4
.L_1789:
        /*0028*/ 	.byte	0x04, 0x17
        /*002a*/ 	.short	(.L_1791 - .L_1790)
.L_1790:
        /*002c*/ 	.word	0x00000000
        /*0030*/ 	.short	0x0006
        /*0032*/ 	.short	0x0030
        /*0034*/ 	.byte	0x00, 0xf5, 0x21, 0x00


	//----- nvinfo : EIATTR_KPARAM_INFO
	.align		4
.L_1791:
        /*0038*/ 	.byte	0x04, 0x17
        /*003a*/ 	.short	(.L_1793 - .L_1792)
.L_1792:
        /*003c*/ 	.word	0x00000000
        /*0040*/ 	.short	0x0005
        /*0042*/ 	.short	0x0028
        /*0044*/ 	.byte	0x00, 0xf0, 0x21, 0x00


	//----- nvinfo : EIATTR_KPARAM_INFO
	.align		4
.L_1793:
        /*0048*/ 	.byte	0x04, 0x17
        /*004a*/ 	.short	(.L_1795 - .L_1794)
.L_1794:
        /*004c*/ 	.word	0x00000000
        /*0050*/ 	.short	0x0004
        /*0052*/ 	.short	0x0020
        /*0054*/ 	.byte	0x00, 0xf0, 0x11, 0x00


	//----- nvinfo : EIATTR_KPARAM_INFO
	.align		4
.L_1795:
        /*0058*/ 	.byte	0x04, 0x17
        /*005a*/ 	.short	(.L_1797 - .L_1796)
.L_1796:
        /*005c*/ 	.word	0x00000000
        /*0060*/ 	.short	0x0003
        /*0062*/ 	.short	0x0018
        /*0064*/ 	.byte	0x00, 0xf5, 0x21, 0x00


	//----- nvinfo : EIATTR_KPARAM_INFO
	.align		4
.L_1797:
        /*0068*/ 	.byte	0x04, 0x17
        /*006a*/ 	.short	(.L_1799 - .L_1798)
.L_1798:
        /*006c*/ 	.word	0x00000000
        /*0070*/ 	.short	0x0002
        /*0072*/ 	.short	0x0010
        /*0074*/ 	.byte	0x00, 0xf5, 0x21, 0x00


	//----- nvinfo : EIATTR_KPARAM_INFO
	.align		4
.L_1799:
        /*0078*/ 	.byte	0x04, 0x17
        /*007a*/ 	.short	(.L_1801 - .L_1800)
.L_1800:
        /*007c*/ 	.word	0x00000000
        /*0080*/ 	.short	0x0001
        /*0082*/ 	.short	0x0008
        /*0084*/ 	.byte	0x00, 0xf5, 0x21, 0x00


	//----- nvinfo : EIATTR_KPARAM_INFO
	.align		4
.L_1801:
        /*0088*/ 	.byte	0x04, 0x17
        /*008a*/ 	.short	(.L_1803 - .L_1802)
.L_1802:
        /*008c*/ 	.word	0x00000000
        /*0090*/ 	.short	0x0000
        /*0092*/ 	.short	0x0000
        /*0094*/ 	.byte	0x00, 0xf5, 0x21, 0x00


	//----- nvinfo : EIATTR_SPARSE_MMA_MASK
	.align		4
.L_1803:
        /*0098*/ 	.byte	0x03, 0x50
        /*009a*/ 	.short	0x0000


	//----- nvinfo : EIATTR_MAXREG_COUNT
	.align		4
        /*009c*/ 	.byte	0x03, 0x1b
        /*009e*/ 	.short	0x0028


	//----- nvinfo : EIATTR_NUM_BARRIERS
	.align		4
        /*00a0*/ 	.byte	0x02, 0x4c
        /*00a2*/ 	.byte	0x01
	.zero		1


	//----- nvinfo : EIATTR_ANNOTATIONS
	.align		4
        /*00a4*/ 	.byte	0x04, 0x55
        /*00a6*/ 	.short	(.L_1805 - .L_1804)


	//   ....[0]....
.L_1804:
        /* <DEDUP_REMOVED lines=24> */


	//----- nvinfo : EIATTR_MERCURY_ISA_VERSION
	.align		4
.L_1805:
        /*0218*/ 	.byte	0x03, 0x5f
        /*021a*/ 	.short	0x0101


	//----- nvinfo : EIATTR_COOP_GROUP_MASK_REGIDS
	.align		4
        /*021c*/ 	.byte	0x04, 0x29
        /*021e*/ 	.short	(.L_1807 - .L_1806)


	//   ....[0]....
.L_1806:
        /*0220*/ 	.word	0xffffffff


	//   ....[1]....
        /*0224*/ 	.word	0xffffffff


	//   ....[2]....
        /*0228*/ 	.word	0xffffffff


	//   ....[3]....
        /*022c*/ 	.word	0xffffffff


	//   ....[4]....
        /*0230*/ 	.word	0xffffffff


	//   ....[5]....
        /*0234*/ 	.word	0xffffffff


	//   ....[6]....
        /*0238*/ 	.word	0xffffffff


	//   ....[7]....
        /*023c*/ 	.word	0xffffffff


	//----- nvinfo : EIATTR_COOP_GROUP_INSTR_OFFSETS
	.align		4
.L_1807:
        /*0240*/ 	.byte	0x04, 0x28
        /*0242*/ 	.short	(.L_1809 - .L_1808)


	//   ....[0]....
.L_1808:
        /*0244*/ 	.word	0x000015d0


	//   ....[1]....
        /*0248*/ 	.word	0x00001610


	//   ....[2]....
        /*024c*/ 	.word	0x00002320


	//   ....[3]....
        /*0250*/ 	.word	0x00002340


	//   ....[4]....
        /*0254*/ 	.word	0x00002380


	//   ....[5]....
        /*0258*/ 	.word	0x00002390


	//   ....[6]....
        /*025c*/ 	.word	0x000023d0


	//   ....[7]....
        /*0260*/ 	.word	0x000023e0


	//----- nvinfo : EIATTR_VRC_CTA_INIT_COUNT
	.align		4
.L_1809:
        /*0264*/ 	.byte	0x02, 0x4a
	.zero		1
	.zero		1


	//----- nvinfo : EIATTR_EXIT_INSTR_OFFSETS
	.align		4
        /*0268*/ 	.byte	0x04, 0x1c
        /*026a*/ 	.short	(.L_1811 - .L_1810)


	//   ....[0]....
.L_1810:
        /*026c*/ 	.word	0x00000060


	//   ....[1]....
        /*0270*/ 	.word	0x00003070


	//----- nvinfo : EIATTR_MAX_THREADS
	.align		4
.L_1811:
        /*0274*/ 	.byte	0x04, 0x05
        /*0276*/ 	.short	(.L_1813 - .L_1812)
.L_1812:
        /*0278*/ 	.word	0x000001e0
        /*027c*/ 	.word	0x00000001
        /*0280*/ 	.word	0x00000001


	//----- nvinfo : EIATTR_CRS_STACK_SIZE
	.align		4
.L_1813:
        /*0284*/ 	.byte	0x04, 0x1e
        /*0286*/ 	.short	(.L_1815 - .L_1814)
.L_1814:
        /*0288*/ 	.word	0x00000000


	//----- nvinfo : EIATTR_CBANK_PARAM_SIZE
	.align		4
.L_1815:
        /*028c*/ 	.byte	0x03, 0x19
        /*028e*/ 	.short	0x0048


	//----- nvinfo : EIATTR_PARAM_CBANK
	.align		4
        /*0290*/ 	.byte	0x04, 0x0a
        /*0292*/ 	.short	(.L_1817 - .L_1816)
	.align		4
.L_1816:
        /*0294*/ 	.word	index@(.nv.constant0._ZN13group_norm_v214gn_cuda_kernelI6__halfLi480ELi3ELi32ELi30ELi4096ELb0ELi16ELi960ELi960ELi4ELb1ELi1ELb0ELb0ENS_16CompileConditionILi1000EEEEEvPT_PKS4_S7_S7_flPfS8_Pj)
        /*0298*/ 	.short	0x0380
        /*029a*/ 	.short	0x0048


	//----- nvinfo : EIATTR_SW_WAR
	.align		4
.L_1817:
        /*029c*/ 	.byte	0x04, 0x36
        /*029e*/ 	.short	(.L_1819 - .L_1818)
.L_1818:
        /*02a0*/ 	.word	0x00000008
.L_1819:


//--------------------- .nv.info._ZN13group_norm_v214gn_cuda_kernelI6__halfLi480ELi2ELi32ELi30ELi4096ELb0ELi32ELi960ELi960ELi4ELb1ELi2ELb0ELb0ENS_16CompileConditionILi1000EEEEEvPT_PKS4_S7_S7_flPfS8_Pj --------------------------
	.section	.nv.info._ZN13group_norm_v214gn_cuda_kernelI6__halfLi480ELi2ELi32ELi30ELi4096ELb0ELi32ELi960ELi960ELi4ELb1ELi2ELb0ELb0ENS_16CompileConditionILi1000EEEEEvPT_PKS4_S7_S7_flPfS8_Pj,"",@"SHT_CUDA_INFO"
	.sectionflags	@""
	.align	4


	//----- nvinfo : EIATTR_CUDA_API_VERSION
	.align		4
        /*0000*/ 	.byte	0x04, 0x37
        /*0002*/ 	.short	(.L_1821 - .L_1820)
.L_1820:
        /*0004*/ 	.word	0x00000082


	//----- nvinfo : EIATTR_KPARAM_INFO
	.align		4
.L_1821:
        /*0008*/ 	.byte	0x04, 0x17
        /*000a*/ 	.short	(.L_1823 - .L_1822)
.L_1822:
        /*000c*/ 	.word	0x00000000
        /*0010*/ 	.short	0x0008
        /*0012*/ 	.short	0x0040
        /*0014*/ 	.byte	0x00, 0xf5, 0x21, 0x00


	//----- nvinfo : EIATTR_KPARAM_INFO
	.align		4
.L_1823:
        /*0018*/ 	.byte	0x04, 0x17
        /*001a*/ 	.short	(.L_1825 - .L_1824)
.L_1824:
        /*001c*/ 	.word	0x00000000
        /*0020*/ 	.short	0x0007
        /*0022*/ 	.short	0x0038
        /*0024*/ 	.byte	0x00, 0xf5, 0x21, 0x00


	//----- nvinfo : EIATTR_KPARAM_INFO
	.align		4
.L_1825:
        /*0028*/ 	.byte	0x04, 0x17
        /*002a*/ 	.short	(.L_1827 - .L_1826)
.L_1826:
        /*002c*/ 	.word	0x00000000
        /*0030*/ 	.short	0x0006
        /*0032*/ 	.short	0x0030
        /*0034*/ 	.byte	0x00, 0xf5, 0x21, 0x00


	//----- nvinfo : EIATTR_KPARAM_INFO
	.align		4
.L_1827:
        /*0038*/ 	.byte	0x04, 0x17
        /*003a*/ 	.short	(.L_1829 - .L_1828)
.L_1828:
        /*003c*/ 	.word	0x00000000
        /*0040*/ 	.short	0x0005
        /*0042*/ 	.short	0x0028
        /*0044*/ 	.byte	0x00, 0xf0, 0x21, 0x00


	//----- nvinfo : EIATTR_KPARAM_INFO
	.align		4
.L_1829:
        /*0048*/ 	.byte	0x04, 0x17
        /*004a*/ 	.short	(.L_1831 - .L_1830)
.L_1830:
        /*004c*/ 	.word	0x00000000
        /*0050*/ 	.short	0x0004
        /*0052*/ 	.short	0x0020
        /*0054*/ 	.byte	0x00, 0xf0, 0x11, 0x00


	//----- nvinfo : EIATTR_KPARAM_INFO
	.align		4
.L_1831:
        /*0058*/ 	.byte	0x04, 0x17
        /*005a*/ 	.short	(.L_1833 - .L_1832)
.L_1832:
        /*005c*/ 	.word	0x00000000
        /*0060*/ 	.short	0x0003
        /*0062*/ 	.short	0x0018
        /*0064*/ 	.byte	0x00, 0xf5, 0x21, 0x00


	//----- nvinfo : EIATTR_KPARAM_INFO
	.align		4
.L_1833:
        /*0068*/ 	.byte	0x04, 0x17
        /*006a*/ 	.short	(.L_1835 - .L_1834)
.L_1834:
        /*006c*/ 	.word	0x00000000
        /*0070*/ 	.short	0x0002
        /*0072*/ 	.short	0x0010
        /*0074*/ 	.byte	0x00, 0xf5, 0x21, 0x00


	//----- nvinfo : EIATTR_KPARAM_INFO
	.align		4
.L_1835:
        /*0078*/ 	.byte	0x04, 0x17
        /*007a*/ 	.short	(.L_1837 - .L_1836)
.L_1836:
        /*007c*/ 	.word	0x00000000
        /*0080*/ 	.short	0x0001
        /*0082*/ 	.short	0x0008
        /*0084*/ 	.byte	0x00, 0xf5, 0x21, 0x00


	//----- nvinfo : EIATTR_KPARAM_INFO
	.align		4
.L_1837:
        /*0088*/ 	.byte	0x04, 0x17
        /*008a*/ 	.short	(.L_1839 - .L_1838)
.L_1838:
        /*008c*/ 	.word	0x00000000
        /*0090*/ 	.short	0x0000
        /*0092*/ 	.short	0x0000
        /*0094*/ 	.byte	0x00, 0xf5, 0x21, 0x00


	//----- nvinfo : EIATTR_SPARSE_MMA_MASK
	.align		4
.L_1839:
        /*0098*/ 	.byte	0x03, 0x50
        /*009a*/ 	.short	0x0000


	//----- nvinfo : EIATTR_MAXREG_COUNT
	.align		4
        /*009c*/ 	.byte	0x03, 0x1b
        /*009e*/ 	.short	0x0040


	//----- nvinfo : EIATTR_NUM_BARRIERS
	.align		4
        /*00a0*/ 	.byte	0x02, 0x4c
        /*00a2*/ 	.byte	0x01
	.zero		1


	//----- nvinfo : EIATTR_ANNOTATIONS
	.align		4
        /*00a4*/ 	.byte	0x04, 0x55
        /*00a6*/ 	.short	(.L_1841 - .L_1840)


	//   ....[0]....
.L_1840:
        /* <DEDUP_REMOVED lines=48> */


	//----- nvinfo : EIATTR_MERCURY_ISA_VERSION
	.align		4
.L_1841:
        /*0398*/ 	.byte	0x03, 0x5f
        /*039a*/ 	.short	0x0101


	//----- nvinfo : EIATTR_COOP_GROUP_MASK_REGIDS
	.align		4
        /*039c*/ 	.byte	0x04, 0x29
        /*039e*/ 	.short	(.L_1843 - .L_1842)


	//   ....[0]....
.L_1842:
        /*03a0*/ 	.word	0xffffffff


	//   ....[1]....
        /*03a4*/ 	.word	0xffffffff


	//   ....[2]....
        /*03a8*/ 	.word	0xffffffff


	//   ....[3]....
        /*03ac*/ 	.word	0xffffffff


	//   ....[4]....
        /*03b0*/ 	.word	0xffffffff


	//   ....[5]....
        /*03b4*/ 	.word	0xffffffff


	//   ....[6]....
        /*03b8*/ 	.word	0xffffffff


	//   ....[7]....
        /*03bc*/ 	.word	0xffffffff


	//----- nvinfo : EIATTR_COOP_GROUP_INSTR_OFFSETS
	.align		4
.L_1843:
        /*03c0*/ 	.byte	0x04, 0x28
        /*03c2*/ 	.short	(.L_1845 - .L_1844)


	//   ....[0]....
.L_1844:
        /*03c4*/ 	.word	0x00001d10


	//   ....[1]....
        /*03c8*/ 	.word	0x00001d50


	//   ....[2]....
        /*03cc*/ 	.word	0x000025a0


	//   ....[3]....
        /*03d0*/ 	.word	0x000025c0


	//   ....[4]....
        /*03d4*/ 	.word	0x00002600


	//   ....[5]....
        /*03d8*/ 	.word	0x00002610


	//   ....[6]....
        /*03dc*/ 	.word	0x00002650


	//   ....[7]....
        /*03e0*/ 	.word	0x00002660


	//----- nvinfo : EIATTR_VRC_CTA_INIT_COUNT
	.align		4
.L_1845:
        /*03e4*/ 	.byte	0x02, 0x4a
	.zero		1
	.zero		1


	//----- nvinfo : EIATTR_EXIT_INSTR_OFFSETS
	.align		4
        /*03e8*/ 	.byte	0x04, 0x1c
        /*03ea*/ 	.short	(.L_1847 - .L_1846)


	//   ....[0]....
.L_1846:
        /*03ec*/ 	.word	0x00000060


	//   ....[1]....
        /*03f0*/ 	.word	0x00003c50


	//----- nvinfo : EIATTR_MAX_THREADS
	.align		4
.L_1847:
        /*03f4*/ 	.byte	0x04, 0x05
        /*03f6*/ 	.short	(.L_1849 - .L_1848)
.L_1848:
        /*03f8*/ 	.word	0x000001e0
        /*03fc*/ 	.word	0x00000001
        /*0400*/ 	.word	0x00000001


	//----- nvinfo : EIATTR_CRS_STACK_SIZE
	.align		4
.L_1849:
        /*0404*/ 	.byte	0x04, 0x1e
        /*0406*/ 	.short	(.L_1851 - .L_1850)
.L_1850:
        /*0408*/ 	.word	0x00000000


	//----- nvinfo : EIATTR_CBANK_PARAM_SIZE
	.align		4
.L_1851:
        /*040c*/ 	.byte	0x03, 0x19
        /*040e*/ 	.short	0x0048


	//----- nvinfo : EIATTR_PARAM_CBANK
	.align		4
        /*0410*/ 	.byte	0x04, 0x0a
        /*0412*/ 	.short	(.L_1853 - .L_1852)
	.align		4
.L_1852:
        /*0414*/ 	.word	index@(.nv.constant0._ZN13group_norm_v214gn_cuda_kernelI6__halfLi480ELi2ELi32ELi30ELi4096ELb0ELi32ELi960ELi960ELi4ELb1ELi2ELb0ELb0ENS_16CompileConditionILi1000EEEEEvPT_PKS4_S7_S7_flPfS8_Pj)
        /*0418*/ 	.short	0x0380
        /*041a*/ 	.short	0x0048


	//----- nvinfo : EIATTR_SW_WAR
	.align		4
.L_1853:
        /*041c*/ 	.byte	0x04, 0x36
        /*041e*/ 	.short	(.L_1855 - .L_1854)
.L_1854:
        /*0420*/ 	.word	0x00000008
.L_1855:


//--------------------- .nv.info._ZN13group_norm_v214gn_cuda_kernelI6__halfLi480ELi1ELi16ELi60ELi4096ELb1ELi32ELi960ELi960ELi4ELb1ELi1ELb0ELb0ENS_16CompileConditionILi1000EEEEEvPT_PKS4_S7_S7_flPfS8_Pj --------------------------
	.section	.nv.info._ZN13group_norm_v214gn_cuda_kernelI6__halfLi480ELi1ELi16ELi60ELi4096ELb1ELi32ELi960ELi960ELi4ELb1ELi1ELb0ELb0ENS_16CompileConditionILi1000EEEEEvPT_PKS4_S7_S7_flPfS8_Pj,"",@"SHT_CUDA_INFO"
	.sectionflags	@""
	.align	4


	//----- nvinfo : EIATTR_CUDA_API_VERSION
	.align		4
        /*0000*/ 	.byte	0x04, 0x37
        /*0002*/ 	.short	(.L_1857 - .L_1856)
.L_1856:
        /*0004*/ 	.word	0x00000082


	//----- nvinfo : EIATTR_KPARAM_INFO
	.align		4
.L_1857:
        /*0008*/ 	.byte	0x04, 0x17
        /*000a*/ 	.short	(.L_1859 - .L_1858)
.L_1858:
        /*000c*/ 	.word	0x00000000
        /*0010*/ 	.short	0x0008
        /*0012*/ 	.short	0x0040
        /*0014*/ 	.byte	0x00, 0xf5, 0x21, 0x00


	//----- nvinfo : EIATTR_KPARAM_INFO
	.align		4
.L_1859:
        /*0018*/ 	.byte	0x04, 0x17
        /*001a*/ 	.short	(.L_1861 - .L_1860)
.L_1860:
        /*001c*/ 	.word	0x00000000
        /*0020*/ 	.short	0x0007
        /*0022*/ 	.short	0x0038
        /*0024*/ 	.byte	0x00, 0xf5, 0x21, 0x00


	//----- nvinfo : EIATTR_KPARAM_INFO
	.align		4
.L_1861:
        /*0028*/ 	.byte	0x04, 0x17
        /*002a*/ 	.short	(.L_1863 - .L_1862)
.L_1862:
        /*002c*/ 	.word	0x00000000
        /*0030*/ 	.short	0x0006
        /*0032*/ 	.short	0x0030
        /*0034*/ 	.byte	0x00, 0xf5, 0x21, 0x00


	//----- nvinfo : EIATTR_KPARAM_INFO
	.align		4
.L_1863:
        /*0038*/ 	.byte	0x04, 0x17
        /*003a*/ 	.short	(.L_1865 - .L_1864)
.L_1864:
        /*003c*/ 	.word	0x00000000
        /*0040*/ 	.short	0x0005
        /*0042*/ 	.short	0x0028
        /*0044*/ 	.byte	0x00, 0xf0, 0x21, 0x00


	//----- nvinfo : EIATTR_KPARAM_INFO
	.align		4
.L_1865:
        /*0048*/ 	.byte	0x04, 0x17
        /*004a*/ 	.short	(.L_1867 - .L_1866)
.L_1866:
        /*004c*/ 	.word	0x00000000
        /*0050*/ 	.short	0x0004
        /*0052*/ 	.short	0x0020
        /*0054*/ 	.byte	0x00, 0xf0, 0x11, 0x00


	//----- nvinfo : EIATTR_KPARAM_INFO
	.align		4
.L_1867:
        /*0058*/ 	.byte	0x04, 0x17
        /*005a*/ 	.short	(.L_1869 - .L_1868)
.L_1868:
        /*005c*/ 	.word	0x00000000
        /*0060*/ 	.short	0x0003
        /*0062*/ 	.short	0x0018
        /*0064*/ 	.byte	0x00, 0xf5, 0x21, 0x00


	//----- nvinfo : EIATTR_KPARAM_INFO
	.align		4
.L_1869:
        /*0068*/ 	.byte	0x04, 0x17
        /*006a*/ 	.short	(.L_1871 - .L_1870)
.L_1870:
        /*006c*/ 	.word	0x00000000
        /*0070*/ 	.short	0x0002
        /*0072*/ 	.short	0x0010
        /*0074*/ 	.byte	0x00, 0xf5, 0x21, 0x00


	//----- nvinfo : EIATTR_KPARAM_INFO
	.align		4
.L_1871:
        /*0078*/ 	.byte	0x04, 0x17
        /*007a*/ 	.short	(.L_1873 - .L_1872)
.L_1872:
        /*007c*/ 	.word	0x00000000
        /*0080*/ 	.short	0x0001
        /*0082*/ 	.short	0x0008
        /*0084*/ 	.byte	0x00, 0xf5, 0x21, 0x00


	//----- nvinfo : EIATTR_KPARAM_INFO
	.align		4
.L_1873:
        /*0088*/ 	.byte	0x04, 0x17
        /*008a*/ 	.short	(.L_1875 - .L_1874)
.L_1874:
        /*008c*/ 	.word	0x00000000
        /*0090*/ 	.short	0x0000
        /*0092*/ 	.short	0x0000
        /*0094*/ 	.byte	0x00, 0xf5, 0x21, 0x00


	//----- nvinfo : EIATTR_SPARSE_MMA_MASK
	.align		4
.L_1875:
        /*0098*/ 	.byte	0x03, 0x50
        /*009a*/ 	.short	0x0000


	//----- nvinfo : EIATTR_MAXREG_COUNT
	.align		4
        /*009c*/ 	.byte	0x03, 0x1b
        /*009e*/ 	.short	0x0080


	//----- nvinfo : EIATTR_NUM_BARRIERS
	.align		4
        /*00a0*/ 	.byte	0x02, 0x4c
        /*00a2*/ 	.byte	0x01
	.zero		1


	//----- nvinfo : EIATTR_MERCURY_ISA_VERSION
	.align		4
        /*00a4*/ 	.byte	0x03, 0x5f
        /*00a6*/ 	.short	0x0101


	//----- nvinfo : EIATTR_COOP_GROUP_MASK_REGIDS
	.align		4
        /*00a8*/ 	.byte	0x04, 0x29
        /*00aa*/ 	.short	(.L_1877 - .L_1876)


	//   ....[0]....
.L_1876:
        /*00ac*/ 	.word	0xffffffff


	//   ....[1]....
        /*00b0*/ 	.word	0xffffffff


	//   ....[2]....
        /*00b4*/ 	.word	0xffffffff


	//   ....[3]....
        /*00b8*/ 	.word	0xffffffff


	//   ....[4]....
        /*00bc*/ 	.word	0xffffffff


	//   ....[5]....
        /*00c0*/ 	.word	0xffffffff


	//   ....[6]....
        /*00c4*/ 	.word	0xffffffff


	//   ....[7]....
        /*00c8*/ 	.word	0xffffffff


	//   ....[8]....
        /*00cc*/ 	.word	0xffffffff


	//   ....[9]....
        /*00d0*/ 	.word	0xffffffff


	//----- nvinfo : EIATTR_COOP_GROUP_INSTR_OFFSETS
	.align		4
.L_1877:
        /*00d4*/ 	.byte	0x04, 0x28
        /*00d6*/ 	.short	(.L_1879 - .L_1878)


	//   ....[0]....
.L_1878:
        /*00d8*/ 	.word	0x00001580


	//   ....[1]....
        /*00dc*/ 	.word	0x000015b0


	//   ....[2]....
        /*00e0*/ 	.word	0x00001a20


	//   ....[3]....
        /*00e4*/ 	.word	0x00001a60


	//   ....[4]....
        /*00e8*/ 	.word	0x00001ac0


	//   ....[5]....
        /*00ec*/ 	.word	0x00001ad0


	//   ....[6]....
        /*00f0*/ 	.word	0x00001b00


	//   ....[7]....
        /*00f4*/ 	.word	0x00001b10


	//   ....[8]....
        /*00f8*/ 	.word	0x00001b40


	//   ....[9]....
        /*00fc*/ 	.word	0x00001b50


	//----- nvinfo : EIATTR_VRC_CTA_INIT_COUNT
	.align		4
.L_1879:
        /*0100*/ 	.byte	0x02, 0x4a
	.zero		1
	.zero		1


	//----- nvinfo : EIATTR_EXIT_INSTR_OFFSETS
	.align		4
        /*0104*/ 	.byte	0x04, 0x1c
        /*0106*/ 	.short	(.L_1881 - .L_1880)


	//   ....[0]....
.L_1880:
        /*0108*/ 	.word	0x00000050


	//   ....[1]....
        /*010c*/ 	.word	0x00004060


	//----- nvinfo : EIATTR_MAX_THREADS
	.align		4
.L_1881:
        /*0110*/ 	.byte	0x04, 0x05
        /*0112*/ 	.short	(.L_1883 - .L_1882)
.L_1882:
        /*0114*/ 	.word	0x000001e0
        /*0118*/ 	.word	0x00000001
        /*011c*/ 	.word	0x00000001


	//----- nvinfo : EIATTR_CRS_STACK_SIZE
	.align		4
.L_1883:
        /*0120*/ 	.byte	0x04, 0x1e
        /*0122*/ 	.short	(.L_1885 - .L_1884)
.L_1884:
        /*0124*/ 	.word	0x00000000


	//----- nvinfo : EIATTR_CBANK_PARAM_SIZE
	.align		4
.L_1885:
        /*0128*/ 	.byte	0x03, 0x19
        /*012a*/ 	.short	0x0048


	//----- nvinfo : EIATTR_PARAM_CBANK
	.align		4
        /*012c*/ 	.byte	0x04, 0x0a
        /*012e*/ 	.short	(.L_1887 - .L_1886)
	.align		4
.L_1886:
        /*0130*/ 	.word	index@(.nv.constant0._ZN13group_norm_v214gn_cuda_kernelI6__halfLi480ELi1ELi16ELi60ELi4096ELb1ELi32ELi960ELi960ELi4ELb1ELi1ELb0ELb0ENS_16CompileConditionILi1000EEEEEvPT_PKS4_S7_S7_flPfS8_Pj)
        /*0134*/ 	.short	0x0380
        /*0136*/ 	.short	0x0048


	//----- nvinfo : EIATTR_SW_WAR
	.align		4
.L_1887:
        /*0138*/ 	.byte	0x04, 0x36
        /*013a*/ 	.short	(.L_1889 - .L_1888)
.L_1888:
        /*013c*/ 	.word	0x00000008
.L_1889:


//--------------------- .nv.info._ZN13group_norm_v214gn_cuda_kernelI6__halfLi480ELi1ELi16ELi60ELi4096ELb1ELi64ELi960ELi960ELi4ELb1ELi2ELb0ELb0ENS_16CompileConditionILi1000EEEEEvPT_PKS4_S7_S7_flPfS8_Pj --------------------------
	.section	.nv.info._ZN13group_norm_v214gn_cuda_kernelI6__halfLi480ELi1ELi16ELi60ELi4096ELb1ELi64ELi960ELi960ELi4ELb1ELi2ELb0ELb0ENS_16CompileConditionILi1000EEEEEvPT_PKS4_S7_S7_flPfS8_Pj,"",@"SHT_CUDA_INFO"
	.sectionflags	@""
	.align	4


	//----- nvinfo : EIATTR_CUDA_API_VERSION
	.align		4
        /*0000*/ 	.byte	0x04, 0x37
        /*0002*/ 	.short	(.L_1891 - .L_1890)
.L_1890:
        /*0004*/ 	.word	0x00000082


	//----- nvinfo : EIATTR_KPARAM_INFO
	.align		4
.L_1891:
        /*0008*/ 	.byte	0x04, 0x17
        /*000a*/ 	.short	(.L_1893 - .L_1892)
.L_1892:
        /*000c*/ 	.word	0x00000000
        /*0010*/ 	.short	0x0008
        /*0012*/ 	.short	0x0040
        /*0014*/ 	.byte	0x00, 0xf5, 0x21, 0x00


	//----- nvinfo : EIATTR_KPARAM_INFO
	.align		4
.L_1893:
        /*0018*/ 	.byte	0x04, 0x17
        /*001a*/ 	.short	(.L_1895 - .L_1894)
.L_1894:
        /*001c*/ 	.word	0x00000000
        /*0020*/ 	.short	0x0007
        /*0022*/ 	.short	0x0038
        /*0024*/ 	.byte	0x00, 0xf5, 0x21, 0x00


	//----- nvinfo : EIATTR_KPARAM_INFO
	.align		4
.L_1895:
        /*0028*/ 	.byte	0x04, 0x17
        /*002a*/ 	.short	(.L_1897 - .L_1896)
.L_1896:
        /*002c*/ 	.word	0x00000000
        /*0030*/ 	.short	0x0006
        /*0032*/ 	.short	0x0030
        /*0034*/ 	.byte	0x00, 0xf5, 0x21, 0x00


	//----- nvinfo : EIATTR_KPARAM_INFO
	.align		4
.L_1897:
        /*0038*/ 	.byte	0x04, 0x17
        /*003a*/ 	.short	(.L_1899 - .L_1898)
.L_1898:
        /*003c*/ 	.word	0x00000000
        /*0040*/ 	.short	0x0005
        /*0042*/ 	.short	0x0028
        /*0044*/ 	.byte	0x00, 0xf0, 0x21, 0x00


	//----- nvinfo : EIATTR_KPARAM_INFO
	.align		4
.L_1899:
        /*0048*/ 	.byte	0x04, 0x17
        /*004a*/ 	.short	(.L_1901 - .L_1900)
.L_1900:
        /*004c*/ 	.word	0x00000000
        /*0050*/ 	.short	0x0004
        /*0052*/ 	.short	0x0020
        /*0054*/ 	.byte	0x00, 0xf0, 0x11, 0x00


	//----- nvinfo : EIATTR_KPARAM_INFO
	.align		4
.L_1901:
        /*0058*/ 	.byte	0x04, 0x17
        /*005a*/ 	.short	(.L_1903 - .L_1902)
.L_1902:
        /*005c*/ 	.word	0x00000000
        /*0060*/ 	.short	0x0003
        /*0062*/ 	.short	0x0018
        /*0064*/ 	.byte	0x00, 0xf5, 0x21, 0x00


	//----- nvinfo : EIATTR_KPARAM_INFO
	.align		4
.L_1903:
        /*0068*/ 	.byte	0x04, 0x17
        /*006a*/ 	.short	(.L_1905 - .L_1904)
.L_1904:
        /*006c*/ 	.word	0x00000000
        /*0070*/ 	.short	0x0002
        /*0072*/ 	.short	0x0010
        /*0074*/ 	.byte	0x00, 0xf5, 0x21, 0x00


	//----- nvinfo : EIATTR_KPARAM_INFO
	.align		4
.L_1905:
        /*0078*/ 	.byte	0x04, 0x17
        /*007a*/ 	.short	(.L_1907 - .L_1906)
.L_1906:
        /*007c*/ 	.word	0x00000000
        /*0080*/ 	.short	0x0001
        /*0082*/ 	.short	0x0008
        /*0084*/ 	.byte	0x00, 0xf5, 0x21, 0x00


	//----- nvinfo : EIATTR_KPARAM_INFO
	.align		4
.L_1907:
        /*0088*/ 	.byte	0x04, 0x17
        /*008a*/ 	.short	(.L_1909 - .L_1908)
.L_1908:
        /*008c*/ 	.word	0x00000000
        /*0090*/ 	.short	0x0000
        /*0092*/ 	.short	0x0000
        /*0094*/ 	.byte	0x00, 0xf5, 0x21, 0x00


	//----- nvinfo : EIATTR_SPARSE_MMA_MASK
	.align		4
.L_1909:
        /*0098*/ 	.byte	0x03, 0x50
        /*009a*/ 	.short	0x0000


	//----- nvinfo : EIATTR_MAXREG_COUNT
	.align		4
        /*009c*/ 	.byte	0x03, 0x1b
        /*009e*/ 	.short	0x0080


	//----- nvinfo : EIATTR_NUM_BARRIERS
	.align		4
        /*00a0*/ 	.byte	0x02, 0x4c
        /*00a2*/ 	.byte	0x01
	.zero		1


	//----- nvinfo : EIATTR_ANNOTATIONS
	.align		4
        /*00a4*/ 	.byte	0x04, 0x55
        /*00a6*/ 	.short	(.L_1911 - .L_1910)


	//   ....[0]....
.L_1910:
        /* <DEDUP_REMOVED lines=71> */


	//----- nvinfo : EIATTR_MERCURY_ISA_VERSION
	.align		4
.L_1911:
        /*0500*/ 	.byte	0x03, 0x5f
        /*0502*/ 	.short	0x0101


	//----- nvinfo : EIATTR_COOP_GROUP_MASK_REGIDS
	.align		4
        /*0504*/ 	.byte	0x04, 0x29
        /*0506*/ 	.short	(.L_1913 - .L_1912)


	//   ....[0]....
.L_1912:
        /*0508*/ 	.word	0xffffffff


	//   ....[1]....
        /*050c*/ 	.word	0xffffffff


	//   ....[2]....
        /*0510*/ 	.word	0xffffffff


	//   ....[3]....
        /*0514*/ 	.word	0xffffffff


	//   ....[4]....
        /*0518*/ 	.word	0xffffffff


	//   ....[5]....
        /*051c*/ 	.word	0xffffffff


	//   ....[6]....
        /*0520*/ 	.word	0xffffffff


	//   ....[7]....
        /*0524*/ 	.word	0xffffffff


	//   ....[8]....
        /*0528*/ 	.word	0xffffffff


	//   ....[9]....
        /*052c*/ 	.word	0xffffffff


	//----- nvinfo : EIATTR_COOP_GROUP_INSTR_OFFSETS
	.align		4
.L_1913:
        /*0530*/ 	.byte	0x04, 0x28
        /*0532*/ 	.short	(.L_1915 - .L_1914)


	//   ....[0]....
.L_1914:
        /*0534*/ 	.word	0x000023a0


	//   ....[1]....
        /*0538*/ 	.word	0x000023b0


	//   ....[2]....
        /*053c*/ 	.word	0x00002870


	//   ....[3]....
        /*0540*/ 	.word	0x00002890


	//   ....[4]....
        /*0544*/ 	.word	0x000028d0


	//   ....[5]....
        /*0548*/ 	.word	0x000028e0


	//   ....[6]....
        /*054c*/ 	.word	0x00002920


	//   ....[7]....
        /*0550*/ 	.word	0x00002930


	//   ....[8]....
        /*0554*/ 	.word	0x00002960


	//   ....[9]....
        /*0558*/ 	.word	0x00002970


	//----- nvinfo : EIATTR_VRC_CTA_INIT_COUNT
	.align		4
.L_1915:
        /*055c*/ 	.byte	0x02, 0x4a
	.zero		1
	.zero		1


	//----- nvinfo : EIATTR_EXIT_INSTR_OFFSETS
	.align		4
        /*0560*/ 	.byte	0x04, 0x1c
        /*0562*/ 	.short	(.L_1917 - .L_1916)


	//   ....[0]....
.L_1916:
        /*0564*/ 	.word	0x00000060


	//   ....[1]....
        /*0568*/ 	.word	0x00007a10


	//----- nvinfo : EIATTR_MAX_THREADS
	.align		4
.L_1917:
        /*056c*/ 	.byte	0x04, 0x05
        /*056e*/ 	.short	(.L_1919 - .L_1918)
.L_1918:
        /*0570*/ 	.word	0x000001e0
        /*0574*/ 	.word	0x00000001
        /*0578*/ 	.word	0x00000001


	//----- nvinfo : EIATTR_CRS_STACK_SIZE
	.align		4
.L_1919:
        /*057c*/ 	.byte	0x04, 0x1e
        /*057e*/ 	.short	(.L_1921 - .L_1920)
.L_1920:
        /*0580*/ 	.word	0x00000000


	//----- nvinfo : EIATTR_CBANK_PARAM_SIZE
	.align		4
.L_1921:
        /*0584*/ 	.byte	0x03, 0x19
        /*0586*/ 	.short	0x0048


	//----- nvinfo : EIATTR_PARAM_CBANK
	.align		4
        /*0588*/ 	.byte	0x04, 0x0a
        /*058a*/ 	.short	(.L_1923 - .L_1922)
	.align		4
.L_1922:
        /*058c*/ 	.word	index@(.nv.constant0._ZN13group_norm_v214gn_cuda_kernelI6__halfLi480ELi1ELi16ELi60ELi4096ELb1ELi64ELi960ELi960ELi4ELb1ELi2ELb0ELb0ENS_16CompileConditionILi1000EEEEEvPT_PKS4_S7_S7_flPfS8_Pj)
        /*0590*/ 	.short	0x0380
        /*0592*/ 	.short	0x0048


	//----- nvinfo : EIATTR_SW_WAR
	.align		4
.L_1923:
        /*0594*/ 	.byte	0x04, 0x36
        /*0596*/ 	.short	(.L_1925 - .L_1924)
.L_1924:
        /*0598*/ 	.word	0x00000008
.L_1925:


//--------------------- .nv.info._ZN13group_norm_v214gn_cuda_kernelI6__halfLi480ELi3ELi16ELi60ELi4096ELb1ELi16ELi960ELi960ELi4ELb1ELi1ELb0ELb0ENS_16CompileConditionILi1000EEEEEvPT_PKS4_S7_S7_flPfS8_Pj --------------------------
	.section	.nv.info._ZN13group_norm_v214gn_cuda_kernelI6__halfLi480ELi3ELi16ELi60ELi4096ELb1ELi16ELi960ELi960ELi4ELb1ELi1ELb0ELb0ENS_16CompileConditionILi1000EEEEEvPT_PKS4_S7_S7_flPfS8_Pj,"",@"SHT_CUDA_INFO"
	.sectionflags	@""
	.align	4


	//----- nvinfo : EIATTR_CUDA_API_VERSION
	.align		4
        /*0000*/ 	.byte	0x04, 0x37
        /*0002*/ 	.short	(.L_1927 - .L_1926)
.L_1926:
        /*0004*/ 	.word	0x00000082


	//----- nvinfo : EIATTR_KPARAM_INFO
	.align		4
.L_1927:
        /*0008*/ 	.byte	0x04, 0x17
        /*000a*/ 	.short	(.L_1929 - .L_1928)
.L_1928:
        /*000c*/ 	.word	0x00000000
        /*0010*/ 	.short	0x0008
        /*0012*/ 	.short	0x0040
        /*0014*/ 	.byte	0x00, 0xf5, 0x21, 0x00


	//----- nvinfo : EIATTR_KPARAM_INFO
	.align		4
.L_1929:
        /*0018*/ 	.byte	0x04, 0x17
        /*001a*/ 	.short	(.L_1931 - .L_1930)
.L_1930:
        /*001c*/ 	.word	0x00000000
        /*0020*/ 	.short	0x0007
        /*0022*/ 	.short	0x0038
        /*0024*/ 	.byte	0x00, 0xf5, 0x21, 0x00


	//----- nvinfo : EIATTR_KPARAM_INFO
	.align		4
.L_1931:
        /*0028*/ 	.byte	0x04, 0x17
        /*002a*/ 	.short	(.L_1933 - .L_1932)
.L_1932:
        /*002c*/ 	.word	0x00000000
        /*0030*/ 	.short	0x0006
        /*0032*/ 	.short	0x0030
        /*0034*/ 	.byte	0x00, 0xf5, 0x21, 0x00


	//----- nvinfo : EIATTR_KPARAM_INFO
	.align		4
.L_1933:
        /*0038*/ 	.byte	0x04, 0x17
        /*003a*/ 	.short	(.L_1935 - .L_1934)
.L_1934:
        /*003c*/ 	.word	0x00000000
        /*0040*/ 	.short	0x0005
        /*0042*/ 	.short	0x0028
        /*0044*/ 	.byte	0x00, 0xf0, 0x21, 0x00


	//----- nvinfo : EIATTR_KPARAM_INFO
	.align		4
.L_1935:
        /*0048*/ 	.byte	0x04, 0x17
        /*004a*/ 	.short	(.L_1937 - .L_1936)
.L_1936:
        /*004c*/ 	.word	0x00000000
        /*0050*/ 	.short	0x0004
        /*0052*/ 	.short	0x0020
        /*0054*/ 	.byte	0x00, 0xf0, 0x11, 0x00


	//----- nvinfo : EIATTR_KPARAM_INFO
	.align		4
.L_1937:
        /*0058*/ 	.byte	0x04, 0x17
        /*005a*/ 	.short	(.L_1939 - .L_1938)
.L_1938:
        /*005c*/ 	.word	0x00000000
        /*0060*/ 	.short	0x0003
        /*0062*/ 	.short	0x0018
        /*0064*/ 	.byte	0x00, 0xf5, 0x21, 0x00


	//----- nvinfo : EIATTR_KPARAM_INFO
	.align		4
.L_1939:
        /*0068*/ 	.byte	0x04, 0x17
        /*006a*/ 	.short	(.L_1941 - .L_1940)
.L_1940:
        /*006c*/ 	.word	0x00000000
        /*0070*/ 	.short	0x0002
        /*0072*/ 	.short	0x0010
        /*0074*/ 	.byte	0x00, 0xf5, 0x21, 0x00


	//----- nvinfo : EIATTR_KPARAM_INFO
	.align		4
.L_1941:
        /*0078*/ 	.byte	0x04, 0x17
        /*007a*/ 	.short	(.L_1943 - .L_1942)
.L_1942:
        /*007c*/ 	.word	0x00000000
        /*0080*/ 	.short	0x0001
        /*0082*/ 	.short	0x0008
        /*0084*/ 	.byte	0x00, 0xf5, 0x21, 0x00


	//----- nvinfo : EIATTR_KPARAM_INFO
	.align		4
.L_1943:
        /*0088*/ 	.byte	0x04, 0x17
        /*008a*/ 	.short	(.L_1945 - .L_1944)
.L_1944:
        /*008c*/ 	.word	0x00000000
        /*0090*/ 	.short	0x0000
        /*0092*/ 	.short	0x0000
        /*0094*/ 	.byte	0x00, 0xf5, 0x21, 0x00


	//----- nvinfo : EIATTR_SPARSE_MMA_MASK
	.align		4
.L_1945:
        /*0098*/ 	.byte	0x03, 0x50
        /*009a*/ 	.short	0x0000


	//----- nvinfo : EIATTR_MAXREG_COUNT
	.align		4
        /*009c*/ 	.byte	0x03, 0x1b
        /*009e*/ 	.short	0x0028


	//----- nvinfo : EIATTR_NUM_BARRIERS
	.align		4
        /*00a0*/ 	.byte	0x02, 0x4c
        /*00a2*/ 	.byte	0x01
	.zero		1


	//----- nvinfo : EIATTR_ANNOTATIONS
	.align		4
        /*00a4*/ 	.byte	0x04, 0x55
        /*00a6*/ 	.short	(.L_1947 - .L_1946)


	//   ....[0]....
.L_1946:
        /* <DEDUP_REMOVED lines=28> */


	//----- nvinfo : EIATTR_MERCURY_ISA_VERSION
	.align		4
.L_1947:
        /*0258*/ 	.byte	0x03, 0x5f
        /*025a*/ 	.short	0x0101


	//----- nvinfo : EIATTR_COOP_GROUP_MASK_REGIDS
	.align		4
        /*025c*/ 	.byte	0x04, 0x29
        /*025e*/ 	.short	(.L_1949 - .L_1948)


	//   ....[0]....
.L_1948:
        /*0260*/ 	.word	0xffffffff


	//   ....[1]....
        /*0264*/ 	.word	0xffffffff


	//   ....[2]....
        /*0268*/ 	.word	0xffffffff


	//   ....[3]....
        /*026c*/ 	.word	0xffffffff


	//   ....[4]....
        /*0270*/ 	.word	0xffffffff


	//   ....[5]....
        /*0274*/ 	.word	0xffffffff


	//   ....[6]....
        /*0278*/ 	.word	0xffffffff


	//   ....[7]....
        /*027c*/ 	.word	0xffffffff


	//   ....[8]....
        /*0280*/ 	.word	0xffffffff


	//   ....[9]....
        /*0284*/ 	.word	0xffffffff


	//----- nvinfo : EIATTR_COOP_GROUP_INSTR_OFFSETS
	.align		4
.L_1949:
        /*0288*/ 	.byte	0x04, 0x28
        /*028a*/ 	.short	(.L_1951 - .L_1950)


	//   ....[0]....
.L_1950:
        /*028c*/ 	.word	0x00000fe0


	//   ....[1]....
        /*0290*/ 	.word	0x00001020


	//   ....[2]....
        /*0294*/ 	.word	0x00001890


	//   ....[3]....
        /*0298*/ 	.word	0x000018d0


	//   ....[4]....
        /*029c*/ 	.word	0x00001900


	//   ....[5]....
        /*02a0*/ 	.word	0x00001920


	//   ....[6]....
        /*02a4*/ 	.word	0x00001940


	//   ....[7]....
        /*02a8*/ 	.word	0x00001960


	//   ....[8]....
        /*02ac*/ 	.word	0x00001980


	//   ....[9]....
        /*02b0*/ 	.word	0x000019a0


	//----- nvinfo : EIATTR_VRC_CTA_INIT_COUNT
	.align		4
.L_1951:
        /*02b4*/ 	.byte	0x02, 0x4a
	.zero		1
	.zero		1


	//----- nvinfo : EIATTR_EXIT_INSTR_OFFSETS
	.align		4
        /*02b8*/ 	.byte	0x04, 0x1c
        /*02ba*/ 	.short	(.L_1953 - .L_1952)


	//   ....[0]....
.L_1952:
        /*02bc*/ 	.word	0x00000060


	//   ....[1]....
        /*02c0*/ 	.word	0x00003040


	//----- nvinfo : EIATTR_MAX_THREADS
	.align		4
.L_1953:
        /*02c4*/ 	.byte	0x04, 0x05
        /*02c6*/ 	.short	(.L_1955 - .L_1954)
.L_1954:
        /*02c8*/ 	.word	0x000001e0
        /*02cc*/ 	.word	0x00000001
        /*02d0*/ 	.word	0x00000001


	//----- nvinfo : EIATTR_CRS_STACK_SIZE
	.align		4
.L_1955:
        /*02d4*/ 	.byte	0x04, 0x1e
        /*02d6*/ 	.short	(.L_1957 - .L_1956)
.L_1956:
        /*02d8*/ 	.word	0x00000000


	//----- nvinfo : EIATTR_CBANK_PARAM_SIZE
	.align		4
.L_1957:
        /*02dc*/ 	.byte	0x03, 0x19
        /*02de*/ 	.short	0x0048


	//----- nvinfo : EIATTR_PARAM_CBANK
	.align		4
        /*02e0*/ 	.byte	0x04, 0x0a
        /*02e2*/ 	.short	(.L_1959 - .L_1958)
	.align		4
.L_1958:
        /*02e4*/ 	.word	index@(.nv.constant0._ZN13group_norm_v214gn_cuda_kernelI6__halfLi480ELi3ELi16ELi60ELi4096ELb1ELi16ELi960ELi960ELi4ELb1ELi1ELb0ELb0ENS_16CompileConditionILi1000EEEEEvPT_PKS4_S7_S7_flPfS8_Pj)
        /*02e8*/ 	.short	0x0380
        /*02ea*/ 	.short	0x0048


	//----- nvinfo : EIATTR_SW_WAR
	.align		4
.L_1959:
        /*02ec*/ 	.byte	0x04, 0x36
        /*02ee*/ 	.short	(.L_1961 - .L_1960)
.L_1960:
        /*02f0*/ 	.word	0x00000008
.L_1961:


//--------------------- .nv.info._ZN13group_norm_v214gn_cuda_kernelI6__halfLi480ELi2ELi16ELi60ELi4096ELb1ELi32ELi960ELi960ELi4ELb1ELi2ELb0ELb0ENS_16CompileConditionILi1000EEEEEvPT_PKS4_S7_S7_flPfS8_Pj --------------------------
	.section	.nv.info._ZN13group_norm_v214gn_cuda_kernelI6__halfLi480ELi2ELi16ELi60ELi4096ELb1ELi32ELi960ELi960ELi4ELb1ELi2ELb0ELb0ENS_16CompileConditionILi1000EEEEEvPT_PKS4_S7_S7_flPfS8_Pj,"",@"SHT_CUDA_INFO"
	.sectionflags	@""
	.align	4


	//----- nvinfo : EIATTR_CUDA_API_VERSION
	.align		4
        /*0000*/ 	.byte	0x04, 0x37
        /*0002*/ 	.short	(.L_1963 - .L_1962)
.L_1962:
        /*0004*/ 	.word	0x00000082


	//----- nvinfo : EIATTR_KPARAM_INFO
	.align		4
.L_1963:
        /*0008*/ 	.byte	0x04, 0x17
        /*000a*/ 	.short	(.L_1965 - .L_1964)
.L_1964:
        /*000c*/ 	.word	0x00000000
        /*0010*/ 	.short	0x0008
        /*0012*/ 	.short	0x0040
        /*0014*/ 	.byte	0x00, 0xf5, 0x21, 0x00


	//----- nvinfo : EIATTR_KPARAM_INFO
	.align		4
.L_1965:
        /*0018*/ 	.byte	0x04, 0x17
        /*001a*/ 	.short	(.L_1967 - .L_1966)
.L_1966:
        /*001c*/ 	.word	0x00000000
        /*0020*/ 	.short	0x0007
        /*0022*/ 	.short	0x0038
        /*0024*/ 	.byte	0x00, 0xf5, 0x21, 0x00


	//----- nvinfo : EIATTR_KPARAM_INFO
	.align		4
.L_1967:
        /*0028*/ 	.byte	0x04, 0x17
        /*002a*/ 	.short	(.L_1969 - .L_1968)
.L_1968:
        /*002c*/ 	.word	0x00000000
        /*0030*/ 	.short	0x0006
        /*0032*/ 	.short	0x0030
        /*0034*/ 	.byte	0x00, 0xf5, 0x21, 0x00


	//----- nvinfo : EIATTR_KPARAM_INFO
	.align		4
.L_1969:
        /*0038*/ 	.byte	0x04, 0x17
        /*003a*/ 	.short	(.L_1971 - .L_1970)
.L_1970:
        /*003c*/ 	.word	0x00000000
        /*0040*/ 	.short	0x0005
        /*0042*/ 	.short	0x0028
        /*0044*/ 	.byte	0x00, 0xf0, 0x21, 0x00


	//----- nvinfo : EIATTR_KPARAM_INFO
	.align		4
.L_1971:
        /*0048*/ 	.byte	0x04, 0x17
        /*004a*/ 	.short	(.L_1973 - .L_1972)
.L_1972:
        /*004c*/ 	.word	0x00000000
        /*0050*/ 	.short	0x0004
        /*0052*/ 	.short	0x0020
        /*0054*/ 	.byte	0x00, 0xf0, 0x11, 0x00


	//----- nvinfo : EIATTR_KPARAM_INFO
	.align		4
.L_1973:
        /*0058*/ 	.byte	0x04, 0x17
        /*005a*/ 	.short	(.L_1975 - .L_1974)
.L_1974:
        /*005c*/ 	.word	0x00000000
        /*0060*/ 	.short	0x0003
        /*0062*/ 	.short	0x0018
        /*0064*/ 	.byte	0x00, 0xf5, 0x21, 0x00


	//----- nvinfo : EIATTR_KPARAM_INFO
	.align		4
.L_1975:
        /*0068*/ 	.byte	0x04, 0x17
        /*006a*/ 	.short	(.L_1977 - .L_1976)
.L_1976:
        /*006c*/ 	.word	0x00000000
        /*0070*/ 	.short	0x0002
        /*0072*/ 	.short	0x0010
        /*0074*/ 	.byte	0x00, 0xf5, 0x21, 0x00


	//----- nvinfo : EIATTR_KPARAM_INFO
	.align		4
.L_1977:
        /*0078*/ 	.byte	0x04, 0x17
        /*007a*/ 	.short	(.L_1979 - .L_1978)
.L_1978:
        /*007c*/ 	.word	0x00000000
        /*0080*/ 	.short	0x0001
        /*0082*/ 	.short	0x0008
        /*0084*/ 	.byte	0x00, 0xf5, 0x21, 0x00


	//----- nvinfo : EIATTR_KPARAM_INFO
	.align		4
.L_1979:
        /*0088*/ 	.byte	0x04, 0x17
        /*008a*/ 	.short	(.L_1981 - .L_1980)
.L_1980:
        /*008c*/ 	.word	0x00000000
        /*0090*/ 	.short	0x0000
        /*0092*/ 	.short	0x0000
        /*0094*/ 	.byte	0x00, 0xf5, 0x21, 0x00


	//----- nvinfo : EIATTR_SPARSE_MMA_MASK
	.align		4
.L_1981:
        /*0098*/ 	.byte	0x03, 0x50
        /*009a*/ 	.short	0x0000


	//----- nvinfo : EIATTR_MAXREG_COUNT
	.align		4
        /*009c*/ 	.byte	0x03, 0x1b
        /*009e*/ 	.short	0x0040


	//----- nvinfo : EIATTR_NUM_BARRIERS
	.align		4
        /*00a0*/ 	.byte	0x02, 0x4c
        /*00a2*/ 	.byte	0x01
	.zero		1


	//----- nvinfo : EIATTR_ANNOTATIONS
	.align		4
        /*00a4*/ 	.byte	0x04, 0x55
        /*00a6*/ 	.short	(.L_1983 - .L_1982)


	//   ....[0]....
.L_1982:
        /* <DEDUP_REMOVED lines=54> */


	//----- nvinfo : EIATTR_MERCURY_ISA_VERSION
	.align		4
.L_1983:
        /*03f0*/ 	.byte	0x03, 0x5f
        /*03f2*/ 	.short	0x0101


	//----- nvinfo : EIATTR_COOP_GROUP_MASK_REGIDS
	.align		4
        /*03f4*/ 	.byte	0x04, 0x29
        /*03f6*/ 	.short	(.L_1985 - .L_1984)


	//   ....[0]....
.L_1984:
        /*03f8*/ 	.word	0xffffffff


	//   ....[1]....
        /*03fc*/ 	.word	0xffffffff


	//   ....[2]....
        /*0400*/ 	.word	0xffffffff


	//   ....[3]....
        /*0404*/ 	.word	0xffffffff


	//   ....[4]....
        /*0408*/ 	.word	0xffffffff


	//   ....[5]....
        /*040c*/ 	.word	0xffffffff


	//   ....[6]....
        /*0410*/ 	.word	0xffffffff


	//   ....[7]....
        /*0414*/ 	.word	0xffffffff


	//   ....[8]....
        /*0418*/ 	.word	0xffffffff


	//   ....[9]....
        /*041c*/ 	.word	0xffffffff


	//----- nvinfo : EIATTR_COOP_GROUP_INSTR_OFFSETS
	.align		4
.L_1985:
        /*0420*/ 	.byte	0x04, 0x28
        /*0422*/ 	.short	(.L_1987 - .L_1986)


	//   ....[0]....
.L_1986:
        /*0424*/ 	.word	0x000016c0


	//   ....[1]....
        /*0428*/ 	.word	0x000016d0


	//   ....[2]....
        /*042c*/ 	.word	0x00001cf0


	//   ....[3]....
        /*0430*/ 	.word	0x00001d10


	//   ....[4]....
        /*0434*/ 	.word	0x00001d50


	//   ....[5]....
        /*0438*/ 	.word	0x00001d60


	//   ....[6]....
        /*043c*/ 	.word	0x00001da0


	//   ....[7]....
        /*0440*/ 	.word	0x00001db0


	//   ....[8]....
        /*0444*/ 	.word	0x00001de0


	//   ....[9]....
        /*0448*/ 	.word	0x00001df0


	//----- nvinfo : EIATTR_VRC_CTA_INIT_COUNT
	.align		4
.L_1987:
        /*044c*/ 	.byte	0x02, 0x4a
	.zero		1
	.zero		1


	//----- nvinfo : EIATTR_EXIT_INSTR_OFFSETS
	.align		4
        /*0450*/ 	.byte	0x04, 0x1c
        /*0452*/ 	.short	(.L_1989 - .L_1988)


	//   ....[0]....
.L_1988:
        /*0454*/ 	.word	0x00000060


	//   ....[1]....
        /*0458*/ 	.word	0x000048f0


	//----- nvinfo : EIATTR_MAX_THREADS
	.align		4
.L_1989:
        /*045c*/ 	.byte	0x04, 0x05
        /*045e*/ 	.short	(.L_1991 - .L_1990)
.L_1990:
        /*0460*/ 	.word	0x000001e0
        /*0464*/ 	.word	0x00000001
        /*0468*/ 	.word	0x00000001


	//----- nvinfo : EIATTR_CRS_STACK_SIZE
	.align		4
.L_1991:
        /*046c*/ 	.byte	0x04, 0x1e
        /*046e*/ 	.short	(.L_1993 - .L_1992)
.L_1992:
        /*0470*/ 	.word	0x00000000


	//----- nvinfo : EIATTR_CBANK_PARAM_SIZE
	.align		4
.L_1993:
        /*0474*/ 	.byte	0x03, 0x19
        /*0476*/ 	.short	0x0048


	//----- nvinfo : EIATTR_PARAM_CBANK
	.align		4
        /*0478*/ 	.byte	0x04, 0x0a
        /*047a*/ 	.short	(.L_1995 - .L_1994)
	.align		4
.L_1994:
        /*047c*/ 	.word	index@(.nv.constant0._ZN13group_norm_v214gn_cuda_kernelI6__halfLi480ELi2ELi16ELi60ELi4096ELb1ELi32ELi960ELi960ELi4ELb1ELi2ELb0ELb0ENS_16CompileConditionILi1000EEEEEvPT_PKS4_S7_S7_flPfS8_Pj)
        /*0480*/ 	.short	0x0380
        /*0482*/ 	.short	0x0048


	//----- nvinfo : EIATTR_SW_WAR
	.align		4
.L_1995:
        /*0484*/ 	.byte	0x04, 0x36
        /*0486*/ 	.short	(.L_1997 - .L_1996)
.L_1996:
        /*0488*/ 	.word	0x00000008
.L_1997:


//--------------------- .nv.callgraph             --------------------------
	.section	.nv.callgraph,"",@"SHT_CUDA_CALLGRAPH"
	.align	4
	.sectionentsize	8
	.align		4
        /*0000*/ 	.word	0x00000000
	.align		4
        /*0004*/ 	.word	0xffffffff
	.align		4
        /*0008*/ 	.word	0x00000000
	.align		4
        /*000c*/ 	.word	0xfffffffe
	.align		4
        /*0010*/ 	.word	0x00000000
	.align		4
        /*0014*/ 	.word	0xfffffffd
	.align		4
        /*0018*/ 	.word	0x00000000
	.align		4
        /*001c*/ 	.word	0xfffffffc


//--------------------- .text._ZN13group_norm_v218gn_bwd_cuda_kernelI13__nv_bfloat16Li480ELi3ELi32ELi30ELi4096ELb0ELb1ELi16ELi960ELi960ELi4ELb1ELi1ELb1ELb0ELNS_15WgradSyncMethodE3ENS_16CompileConditionILi1000EEEEEvPT_S6_S6_PKS5_S8_S8_S8_PKfflPfPj --------------------------
	.section	.text._ZN13group_norm_v218gn_bwd_cuda_kernelI13__nv_bfloat16Li480ELi3ELi32ELi30ELi4096ELb0ELb1ELi16ELi960ELi960ELi4ELb1ELi1ELb1ELb0ELNS_15WgradSyncMethodE3ENS_16CompileConditionILi1000EEEEEvPT_S6_S6_PKS5_S8_S8_S8_PKfflPfPj,"ax",@progbits
	.align	128
        .global         _ZN13group_norm_v218gn_bwd_cuda_kernelI13__nv_bfloat16Li480ELi3ELi32ELi30ELi4096ELb0ELb1ELi16ELi960ELi960ELi4ELb1ELi1ELb1ELb0ELNS_15WgradSyncMethodE3ENS_16CompileConditionILi1000EEEEEvPT_S6_S6_PKS5_S8_S8_S8_PKfflPfPj
        .type           _ZN13group_norm_v218gn_bwd_cuda_kernelI13__nv_bfloat16Li480ELi3ELi32ELi30ELi4096ELb0ELb1ELi16ELi960ELi960ELi4ELb1ELi1ELb1ELb0ELNS_15WgradSyncMethodE3ENS_16CompileConditionILi1000EEEEEvPT_S6_S6_PKS5_S8_S8_S8_PKfflPfPj,@function
        .size           _ZN13group_norm_v218gn_bwd_cuda_kernelI13__nv_bfloat16Li480ELi3ELi32ELi30ELi4096ELb0ELb1ELi16ELi960ELi960ELi4ELb1ELi1ELb1ELb0ELNS_15WgradSyncMethodE3ENS_16CompileConditionILi1000EEEEEvPT_S6_S6_PKS5_S8_S8_S8_PKfflPfPj,(.L_x_1406 - _ZN13group_norm_v218gn_bwd_cuda_kernelI13__nv_bfloat16Li480ELi3ELi32ELi30ELi4096ELb0ELb1ELi16ELi960ELi960ELi4ELb1ELi1ELb1ELb0ELNS_15WgradSyncMethodE3ENS_16CompileConditionILi1000EEEEEvPT_S6_S6_PKS5_S8_S8_S8_PKfflPfPj)
        .other          _ZN13group_norm_v218gn_bwd_cuda_kernelI13__nv_bfloat16Li480ELi3ELi32ELi30ELi4096ELb0ELb1ELi16ELi960ELi960ELi4ELb1ELi1ELb1ELb0ELNS_15WgradSyncMethodE3ENS_16CompileConditionILi1000EEEEEvPT_S6_S6_PKS5_S8_S8_S8_PKfflPfPj,@"STO_CUDA_ENTRY STV_DEFAULT"
_ZN13group_norm_v218gn_bwd_cuda_kernelI13__nv_bfloat16Li480ELi3ELi32ELi30ELi4096ELb0ELb1ELi16ELi960ELi960ELi4ELb1ELi1ELb1ELb0ELNS_15WgradSyncMethodE3ENS_16CompileConditionILi1000EEEEEvPT_S6_S6_PKS5_S8_S8_S8_PKfflPfPj:
.text._ZN13group_norm_v218gn_bwd_cuda_kernelI13__nv_bfloat16Li480ELi3ELi32ELi30ELi4096ELb0ELb1ELi16ELi960ELi960ELi4ELb1ELi1ELb1ELb0ELNS_15WgradSyncMethodE3ENS_16CompileConditionILi1000EEEEEvPT_S6_S6_PKS5_S8_S8_S8_PKfflPfPj:
[----:B------:R-:W0:Y:S08]  /*0000*/  LDC R1, c[0x0][0x37c] ;  /* 0x0000df00ff017b82 */ /* 0x000e300000000800 */
[----:B------:R-:W1:Y:S01]  /*0010*/  S2UR UR9, SR_CTAID.Y ;  /* 0x00000000000979c3 */ /* 0x000e620000002600 */
[----:B------:R-:W1:Y:S01]  /*0020*/  LDCU.64 UR16, c[0x0][0x3c8] ;  /* 0x00007900ff1077ac */ /* 0x000e620008000a00 */
[----:B------:R-:W2:Y:S01]  /*0030*/  S2R R7, SR_CTAID.X ;  /* 0x0000000000077919 */ /* 0x000ea20000002500 */
[----:B0-----:R-:W-:Y:S01]  /*0040*/  IADD3 R1, PT, PT, R1, -0x160, RZ ;  /* 0xfffffea001017810 */ /* 0x001fe20007ffe0ff */
[----:B------:R-:W0:Y:S01]  /*0050*/  LDCU.64 UR4, c[0x0][0x3d8] ;  /* 0x00007b00ff0477ac */ /* 0x000e220008000a00 */
[----:B------:R-:W-:Y:S01]  /*0060*/  UMOV UR6, 0x4 ;  /* 0x0000000400067882 */ /* 0x000fe20000000000 */
[----:B------:R-:W-:Y:S01]  /*0070*/  UMOV UR7, 0x0 ;  /* 0x0000000000077882 */ /* 0x000fe20000000000 */
[----:B------:R-:W3:Y:S01]  /*0080*/  LDCU.64 UR14, c[0x0][0x358] ;  /* 0x00006b00ff0e77ac */ /* 0x000ee20008000a00 */
[----:B0-----:R-:W-:-:S02]  /*0090*/  UIMAD.WIDE.U32 UR6, UR4, 0x1, UR6 ;  /* 0x00000001040678a5 */ /* 0x001fc4000f8e0006 */
[----:B-1----:R-:W-:Y:S02]  /*00a0*/  UISETP.GE.U32.AND UP0, UPT, UR9, UR16, UPT ;  /* 0x000000100900728c */ /* 0x002fe4000bf06070 */
[----:B------:R-:W-:Y:S02]  /*00b0*/  UIADD3 UR7, UPT, UPT, UR7, UR5, URZ ;  /* 0x0000000507077290 */ /* 0x000fe4000fffe0ff */
[----:B------:R-:W-:Y:S01]  /*00c0*/  UISETP.GE.AND.EX UP0, UPT, URZ, UR17, UPT, UP0 ;  /* 0x00000011ff00728c */ /* 0x000fe2000bf06300 */
[----:B------:R-:W-:Y:S01]  /*00d0*/  UMOV UR5, URZ ;  /* 0x000000ff00057c82 */ /* 0x000fe20008000000 */
[----:B------:R-:W-:-:S07]  /*00e0*/  UMOV UR10, UR9 ;  /* 0x00000009000a7c82 */ /* 0x000fce0008000000 */
[----:B--23--:R-:W-:Y:S05]  /*00f0*/  BRA.U !UP0, `(.L_x_0) ;  /* 0x0000000108607547 */ /* 0x00cfea000b800000 */
[----:B------:R-:W0:Y:S01]  /*0100*/  S2R R0, SR_TID.X ;  /* 0x0000000000007919 */ /* 0x000e220000002100 */
[----:B------:R-:W-:Y:S01]  /*0110*/  BAR.SYNC.DEFER_BLOCKING 0x0 ;  /* 0x0000000000007b1d */ /* 0x000fe20000010000 */
[----:B0-----:R-:W-:-:S13]  /*0120*/  ISETP.NE.AND P0, PT, R0, RZ, PT ;  /* 0x000000ff0000720c */ /* 0x001fda0003f05270 */
[----:B------:R-:W-:Y:S05]  /*0130*/  @P0 BRA `(.L_x_1) ;  /* 0x0000000000440947 */ /* 0x000fea0003800000 */
[----:B------:R-:W-:Y:S01]  /*0140*/  LOP3.LUT P0, RZ, R7, UR10, RZ, 0xfc, !PT ;  /* 0x0000000a07ff7c12 */ /* 0x000fe2000f80fcff */
[----:B------:R-:W-:Y:S01]  /*0150*/  IMAD.U32 R3, RZ, RZ, UR7 ;  /* 0x00000007ff037e24 */ /* 0x000fe2000f8e00ff */
[----:B------:R-:W-:Y:S02]  /*0160*/  MOV R5, 0x7fffff01 ;  /* 0x7fffff0100057802 */ /* 0x000fe40000000f00 */
[----:B------:R-:W-:Y:S02]  /*0170*/  MOV R2, UR6 ;  /* 0x0000000600027c02 */ /* 0x000fe40008000f00 */
[----:B------:R-:W-:Y:S01]  /*0180*/  SEL R5, R5, 0x1, !P0 ;  /* 0x0000000105057807 */ /* 0x000fe20004000000 */
[----:B------:R-:W-:Y:S06]  /*0190*/  MEMBAR.ALL.GPU ;  /* 0x0000000000007992 */ /* 0x000fec000000a000 */
[----:B------:R-:W-:-:S00]  /*01a0*/  ERRBAR ;  /* 0x00000000000079ab */ /* 0x000fc00000000000 */
[----:B------:R-:W-:Y:S06]  /*01b0*/  CGAERRBAR ;  /* 0x00000000000075ab */ /* 0x000fec0000000000 */
[----:B------:R0:W5:Y:S02]  /*01c0*/  ATOM.E.ADD.STRONG.GPU PT, R5, desc[UR14][R2.64], R5 ;  /* 0x800000050205798a */ /* 0x00016400081ef10e */
.L_x_2:
[----:B0-----:R-:W-:Y:S02]  /*01d0*/  MOV R2, UR6 ;  /* 0x0000000600027c02 */ /* 0x001fe40008000f00 */
[----:B------:R-:W-:-:S05]  /*01e0*/  MOV R3, UR7 ;  /* 0x0000000700037c02 */ /* 0x000fca0008000f00 */
[----:B------:R-:W2:Y:S04]  /*01f0*/  LD.E.STRONG.GPU R2, desc[UR14][R2.64] ;  /* 0x0000000e02027980 */ /* 0x000ea8000c10f900 */
[----:B--2---:R-:W-:Y:S01]  /*0200*/  CCTL.IVALL ;  /* 0x00000000ff00798f */ /* 0x004fe20002000000 */
[----:B------:R-:W-:Y:S05]  /*0210*/  YIELD ;  /* 0x0000000000007946 */ /* 0x000fea0003800000 */
[----:B-----5:R-:W-:-:S04]  /*0220*/  LOP3.LUT R0, R2, R5, RZ, 0x3c, !PT ;  /* 0x0000000502007212 */ /* 0x020fc800078e3cff */
[----:B------:R-:W-:-:S13]  /*0230*/  ISETP.GT.AND P0, PT, R0, -0x1, PT ;  /* 0xffffffff0000780c */ /* 0x000fda0003f04270 */
[----:B------:R-:W-:Y:S05]  /*0240*/  @P0 BRA `(.L_x_2) ;  /* 0xfffffffc00e00947 */ /* 0x000fea000383ffff */
.L_x_1:
[----:B------:R-:W-:Y:S05]  /*0250*/  WARPSYNC.ALL ;  /* 0x0000000000007948 */ /* 0x000fea0003800000 */
[----:B------:R-:W-:Y:S06]  /*0260*/  BAR.SYNC.DEFER_BLOCKING 0x0 ;  /* 0x0000000000007b1d */ /* 0x000fec0000010000 */
[----:B------:R-:W-:Y:S05]  /*0270*/  BRA `(.L_x_3) ;  /* 0x0000005800bc7947 */ /* 0x000fea0003800000 */
.L_x_0:
[----:B------:R-:W0:Y:S01]  /*0280*/  S2R R5, SR_TID.X ;  /* 0x0000000000057919 */ /* 0x000e220000002100 */
[----:B------:R-:W1:Y:S01]  /*0290*/  LDC.64 R2, c[0x0][0x3a8] ;  /* 0x0000ea00ff027b82 */ /* 0x000e620000000a00 */
[----:B0-----:R-:W-:-:S05]  /*02a0*/  LOP3.LUT R0, R5, 0xffff, RZ, 0xc0, !PT ;  /* 0x0000ffff05007812 */ /* 0x001fca00078ec0ff */
[----:B------:R-:W-:-:S05]  /*02b0*/  IMAD R0, R0, 0x445, RZ ;  /* 0x0000044500007824 */ /* 0x000fca00078e02ff */
[----:B------:R-:W-:-:S04]  /*02c0*/  SHF.R.U32.HI R0, RZ, 0x12, R0 ;  /* 0x00000012ff007819 */ /* 0x000fc80000011600 */
[----:B------:R-:W-:-:S05]  /*02d0*/  PRMT R4, R0, 0x9910, RZ ;  /* 0x0000991000047816 */ /* 0x000fca00000000ff */
[----:B------:R-:W-:-:S05]  /*02e0*/  IMAD R4, R4, 0xf0, RZ ;  /* 0x000000f004047824 */ /* 0x000fca00078e02ff */
[----:B------:R-:W-:-:S04]  /*02f0*/  IADD3 R4, PT, PT, RZ, -R4, RZ ;  /* 0x80000004ff047210 */ /* 0x000fc80007ffe0ff */
[----:B------:R-:W-:-:S05]  /*0300*/  PRMT R4, R4, 0x7710, RZ ;  /* 0x0000771004047816 */ /* 0x000fca00000000ff */
[----:B------:R-:W-:-:S05]  /*0310*/  IMAD.IADD R4, R4, 0x1, R5 ;  /* 0x0000000104047824 */ /* 0x000fca00078e0205 */
[----:B------:R-:W-:-:S04]  /*0320*/  LOP3.LUT R4, R4, 0xffff, RZ, 0xc0, !PT ;  /* 0x0000ffff04047812 */ /* 0x000fc800078ec0ff */
[----:B------:R-:W-:-:S05]  /*0330*/  SHF.L.U32 R5, R4, 0x2, RZ ;  /* 0x0000000204057819 */ /* 0x000fca00000006ff */
[----:B-1----:R-:W-:-:S06]  /*0340*/  IMAD.WIDE.U32 R2, R5, 0x2, R2 ;  /* 0x0000000205027825 */ /* 0x002fcc00078e0002 */
[----:B------:R-:W2:Y:S01]  /*0350*/  LDG.E.64.CONSTANT R2, desc[UR14][R2.64] ;  /* 0x0000000e02027981 */ /* 0x000ea2000c1e9b00 */
[----:B------:R-:W-:Y:S02]  /*0360*/  SHF.L.U32 R7, R7, 0x4, RZ ;  /* 0x0000000407077819 */ /* 0x000fe400000006ff */
[----:B------:R-:W-:Y:S02]  /*0370*/  CS2R R34, SRZ ;  /* 0x0000000000227805 */ /* 0x000fe4000001ff00 */
[----:B------:R-:W-:Y:S01]  /*0380*/  CS2R R32, SRZ ;  /* 0x0000000000207805 */ /* 0x000fe2000001ff00 */
[----:B------:R-:W-:Y:S01]  /*0390*/  STL [R1+0x104], RZ ;  /* 0x000104ff01007387 */ /* 0x000fe20000100800 */
[----:B------:R-:W-:Y:S01]  /*03a0*/  LOP3.LUT R0, R0, 0xff0, R7, 0xf8, !PT ;  /* 0x00000ff000007812 */ /* 0x000fe200078ef807 */
[----:B------:R-:W-:Y:S02]  /*03b0*/  UMOV UR4, URZ ;  /* 0x000000ff00047c82 */ /* 0x000fe40008000000 */
[----:B------:R-:W-:Y:S04]  /*03c0*/  STL [R1+0x114], RZ ;  /* 0x000114ff01007387 */ /* 0x000fe80000100800 */
[----:B------:R0:W-:Y:S04]  /*03d0*/  STL [R1+0x124], R0 ;  /* 0x0001240001007387 */ /* 0x0001e80000100800 */
[----:B------:R1:W-:Y:S04]  /*03e0*/  STL [R1+0x100], RZ ;  /* 0x000100ff01007387 */ /* 0x0003e80000100800 */
[----:B------:R1:W-:Y:S01]  /*03f0*/  STL [R1+0x110], RZ ;  /* 0x000110ff01007387 */ /* 0x0003e20000100800 */
[----:B0-----:R-:W-:-:S02]  /*0400*/  IADD3 R0, PT, PT, R5, 0x2, RZ ;  /* 0x0000000205007810 */ /* 0x001fc40007ffe0ff */
[----:B------:R-:W-:Y:S02]  /*0410*/  LOP3.LUT R5, R5, 0xffff, RZ, 0xc0, !PT ;  /* 0x0000ffff05057812 */ /* 0x000fe400078ec0ff */
[----:B------:R-:W-:-:S03]  /*0420*/  LOP3.LUT R0, R0, 0xffff, RZ, 0xc0, !PT ;  /* 0x0000ffff00007812 */ /* 0x000fc600078ec0ff */
[----:B------:R-:W-:Y:S02]  /*0430*/  IMAD R5, R5, 0x889, RZ ;  /* 0x0000088905057824 */ /* 0x000fe400078e02ff */
[----:B------:R-:W-:-:S05]  /*0440*/  IMAD R0, R0, 0x889, RZ ;  /* 0x0000088900007824 */ /* 0x000fca00078e02ff */
[----:B------:R-:W-:-:S05]  /*0450*/  SHF.R.U32.HI R0, RZ, 0x10, R0 ;  /* 0x00000010ff007819 */ /* 0x000fca0000011600 */
[----:B------:R1:W-:Y:S01]  /*0460*/  STL [R1+0x12c], R0 ;  /* 0x00012c0001007387 */ /* 0x0003e20000100800 */
[C---:B--2---:R-:W-:Y:S01]  /*0470*/  PRMT R23, R2.reuse, 0x7632, R23 ;  /* 0x0000763202177816 */ /* 0x044fe20000000017 */
[C---:B------:R-:W-:Y:S01]  /*0480*/  IMAD.U32 R22, R3.reuse, 0x10000, RZ ;  /* 0x0001000003167824 */ /* 0x040fe200078e00ff */
[----:B------:R-:W-:Y:S02]  /*0490*/  SHF.L.U32 R24, R2, 0x10, RZ ;  /* 0x0000001002187819 */ /* 0x000fe400000006ff */
[----:B------:R-:W-:Y:S02]  /*04a0*/  SHF.R.U32.HI R2, RZ, 0x10, R5 ;  /* 0x00000010ff027819 */ /* 0x000fe40000011605 */
[----:B------:R-:W-:Y:S02]  /*04b0*/  PRMT R21, R3, 0x7632, R21 ;  /* 0x0000763203157816 */ /* 0x000fe40000000015 */
[----:B------:R-:W-:Y:S01]  /*04c0*/  SHF.L.U32 R23, R23, 0x10, RZ ;  /* 0x0000001017177819 */ /* 0x000fe200000006ff */
[----:B------:R1:W-:Y:S01]  /*04d0*/  STL [R1+0x130], R2 ;  /* 0x0001300201007387 */ /* 0x0003e20000100800 */
[----:B------:R-:W-:-:S07]  /*04e0*/  SHF.L.U32 R21, R21, 0x10, RZ ;  /* 0x0000001015157819 */ /* 0x000fce00000006ff */
.L_x_18:
[----:B------:R-:W2:Y:S04]  /*04f0*/  LDL R4, [R1+0x130] ;  /* 0x0001300001047983 */ /* 0x000ea80000100800 */
[----:B------:R-:W3:Y:S04]  /*0500*/  LDL R9, [R1+0x124] ;  /* 0x0001240001097983 */ /* 0x000ee80000100800 */
[----:B------:R-:W4:Y:S01]  /*0510*/  LDL R8, [R1+0x12c] ;  /* 0x00012c0001087983 */ /* 0x000f220000100800 */
[----:B------:R-:W-:Y:S02]  /*0520*/  USHF.L.U32 UR11, UR10, 0x6, URZ ;  /* 0x000000060a0b7899 */ /* 0x000fe400080006ff */
[----:B------:R-:W-:Y:S01]  /*0530*/  USHF.L.U64.HI UR9, UR10, 0x6, UR5 ;  /* 0x000000060a097899 */ /* 0x000fe20008010205 */
[----:B-1----:R-:W0:Y:S01]  /*0540*/  S2R R0, SR_TID.X ;  /* 0x0000000000007919 */ /* 0x002e220000002100 */
[----:B------:R-:W1:Y:S02]  /*0550*/  LDCU.64 UR16, c[0x0][0x3b8] ;  /* 0x00007700ff1077ac */ /* 0x000e640008000a00 */
[----:B------:R-:W-:Y:S01]  /*0560*/  MOV R6, UR11 ;  /* 0x0000000b00067c02 */ /* 0x000fe20008000f00 */
[----:B-----5:R-:W5:Y:S01]  /*0570*/  LDL.LU R37, [R1+0x110] ;  /* 0x0001100001257983 */ /* 0x020f620000300800 */
[----:B------:R-:W-:Y:S01]  /*0580*/  MOV R7, UR9 ;  /* 0x0000000900077c02 */ /* 0x000fe20008000f00 */
[----:B------:R-:W-:-:S02]  /*0590*/  UIMAD.WIDE.U32 UR12, UR10, 0x3c0000, URZ ;  /* 0x003c00000a0c78a5 */ /* 0x000fc4000f8e00ff */
[----:B------:R-:W-:Y:S01]  /*05a0*/  UIMAD UR8, UR5, 0x3c0000, URZ ;  /* 0x003c0000050878a4 */ /* 0x000fe2000f8e02ff */
[----:B------:R-:W4:Y:S03]  /*05b0*/  LDCU.64 UR20, c[0x0][0x398] ;  /* 0x00007300ff1477ac */ /* 0x000f260008000a00 */
[----:B------:R-:W-:Y:S01]  /*05c0*/  UIADD3 UR8, UPT, UPT, UR13, UR8, URZ ;  /* 0x000000080d087290 */ /* 0x000fe2000fffe0ff */
[----:B------:R-:W4:Y:S01]  /*05d0*/  LDCU.64 UR18, c[0x0][0x3a0] ;  /* 0x00007400ff1277ac */ /* 0x000f220008000a00 */
[----:B0-----:R-:W-:Y:S01]  /*05e0*/  LOP3.LUT R2, R0, 0xffff, RZ, 0xc0, !PT ;  /* 0x0000ffff00027812 */ /* 0x001fe200078ec0ff */
[----:B------:R-:W0:Y:S04]  /*05f0*/  LDCU UR11, c[0x0][0x3c0] ;  /* 0x00007800ff0b77ac */ /* 0x000e280008000800 */
[----:B------:R-:W-:-:S05]  /*0600*/  IMAD R2, R2, 0x445, RZ ;  /* 0x0000044502027824 */ /* 0x000fca00078e02ff */
[----:B------:R-:W-:-:S04]  /*0610*/  SHF.R.U32.HI R25, RZ, 0x12, R2 ;  /* 0x00000012ff197819 */ /* 0x000fc80000011602 */
[----:B------:R-:W-:-:S05]  /*0620*/  PRMT R2, R25, 0x9910, RZ ;  /* 0x0000991019027816 */ /* 0x000fca00000000ff */
[----:B------:R-:W-:-:S04]  /*0630*/  IMAD R2, R2, 0xf0, RZ ;  /* 0x000000f002027824 */ /* 0x000fc800078e02ff */
[----:B------:R-:W-:-:S05]  /*0640*/  IMAD.MOV R2, RZ, RZ, -R2 ;  /* 0x000000ffff027224 */ /* 0x000fca00078e0a02 */
[----:B------:R-:W-:-:S04]  /*0650*/  PRMT R3, R2, 0x7710, RZ ;  /* 0x0000771002037816 */ /* 0x000fc800000000ff */
[----:B------:R-:W-:-:S04]  /*0660*/  IADD3 R3, PT, PT, R3, R0, RZ ;  /* 0x0000000003037210 */ /* 0x000fc80007ffe0ff */
[----:B------:R-:W-:Y:S01]  /*0670*/  LOP3.LUT R14, R3, 0xffff, RZ, 0xc0, !PT ;  /* 0x0000ffff030e7812 */ /* 0x000fe200078ec0ff */
[----:B--2---:R-:W-:-:S04]  /*0680*/  IMAD.WIDE.U32 R2, R4, 0x2, R6 ;  /* 0x0000000204027825 */ /* 0x004fc800078e0006 */
[----:B------:R-:W-:Y:S01]  /*0690*/  IMAD.WIDE.U32 R4, R14, 0x4, RZ ;  /* 0x000000040e047825 */ /* 0x000fe200078e00ff */
[----:B-1----:R-:W-:-:S03]  /*06a0*/  LEA R12, P0, R2, UR16, 0x2 ;  /* 0x00000010020c7c11 */ /* 0x002fc6000f8010ff */
[----:B---3--:R-:W-:Y:S01]  /*06b0*/  IMAD R26, R9, 0x3c0, RZ ;  /* 0x000003c0091a7824 */ /* 0x008fe200078e02ff */
[----:B------:R-:W-:Y:S01]  /*06c0*/  LOP3.LUT R20, R4, UR12, RZ, 0xfc, !PT ;  /* 0x0000000c04147c12 */ /* 0x000fe2000f8efcff */
[----:B----4-:R-:W-:Y:S01]  /*06d0*/  IMAD.WIDE.U32 R6, R8, 0x2, R6 ;  /* 0x0000000208067825 */ /* 0x010fe200078e0006 */
[----:B------:R-:W-:Y:S02]  /*06e0*/  LOP3.LUT R15, R5, UR8, RZ, 0xfc, !PT ;  /* 0x00000008050f7c12 */ /* 0x000fe4000f8efcff */
[----:B------:R-:W-:Y:S01]  /*06f0*/  IADD3 R8, P1, PT, R26, R20, RZ ;  /* 0x000000141a087210 */ /* 0x000fe20007f3e0ff */
[----:B------:R-:W1:Y:S01]  /*0700*/  S2UR UR9, SR_CgaCtaId ;  /* 0x00000000000979c3 */ /* 0x000e620000008800 */
[----:B------:R-:W-:Y:S01]  /*0710*/  LEA.HI.X R13, R2, UR17, R3, 0x2, P0 ;  /* 0x00000011020d7c11 */ /* 0x000fe200080f1403 */
[----:B------:R-:W-:Y:S01]  /*0720*/  STL [R1+0x108], R26 ;  /* 0x0001081a01007387 */ /* 0x000fe20000100800 */
[----:B------:R-:W-:Y:S01]  /*0730*/  LEA R2, P0, R6, UR16, 0x2 ;  /* 0x0000001006027c11 */ /* 0x000fe2000f8010ff */
[----:B------:R-:W-:Y:S01]  /*0740*/  IMAD.X R3, RZ, RZ, R15, P1 ;  /* 0x000000ffff037224 */ /* 0x000fe200008e060f */
[----:B------:R-:W-:-:S02]  /*0750*/  SHF.L.U32 R0, R8, 0x1, RZ ;  /* 0x0000000108007819 */ /* 0x000fc400000006ff */
[----:B------:R-:W-:Y:S01]  /*0760*/  IADD3 R9, PT, PT, R26, 0x780, RZ ;  /* 0x000007801a097810 */ /* 0x000fe20007ffe0ff */
[----:B------:R-:W0:Y:S01]  /*0770*/  LDG.E.64.CONSTANT R12, desc[UR14][R12.64] ;  /* 0x0000000e0c0c7981 */ /* 0x000e22000c1e9b00 */
[----:B------:R-:W-:Y:S02]  /*0780*/  SHF.L.U64.HI R8, R8, 0x1, R3 ;  /* 0x0000000108087819 */ /* 0x000fe40000010203 */
[----:B------:R-:W-:Y:S02]  /*0790*/  LEA.HI.X R3, R6, UR17, R7, 0x2, P0 ;  /* 0x0000001106037c11 */ /* 0x000fe400080f1407 */
[C---:B------:R-:W-:Y:S01]  /*07a0*/  IADD3 R4, P1, PT, R0.reuse, UR18, RZ ;  /* 0x0000001200047c10 */ /* 0x040fe2000ff3e0ff */
[----:B------:R2:W-:Y:S01]  /*07b0*/  STL [R1+0x11c], R9 ;  /* 0x00011c0901007387 */ /* 0x0005e20000100800 */
[----:B------:R-:W-:Y:S02]  /*07c0*/  IADD3 R6, P0, PT, R0, UR20, RZ ;  /* 0x0000001400067c10 */ /* 0x000fe4000ff1e0ff */
[----:B------:R-:W-:Y:S01]  /*07d0*/  IADD3 R10, PT, PT, R26, 0xf00, RZ ;  /* 0x00000f001a0a7810 */ /* 0x000fe20007ffe0ff */
[----:B------:R-:W-:Y:S01]  /*07e0*/  UMOV UR8, 0x400 ;  /* 0x0000040000087882 */ /* 0x000fe20000000000 */
[C---:B------:R-:W-:Y:S01]  /*07f0*/  IADD3.X R7, PT, PT, R8.reuse, UR21, RZ, P0, !PT ;  /* 0x0000001508077c10 */ /* 0x040fe200087fe4ff */
[----:B------:R-:W3:Y:S01]  /*0800*/  LDG.E.64.CONSTANT R2, desc[UR14][R2.64] ;  /* 0x0000000e02027981 */ /* 0x000ee2000c1e9b00 */
[----:B------:R-:W-:Y:S01]  /*0810*/  IADD3 R0, P0, PT, R9, R20, RZ ;  /* 0x0000001409007210 */ /* 0x000fe20007f1e0ff */
[----:B------:R-:W4:Y:S01]  /*0820*/  LDCU.64 UR16, c[0x0][0x3c8] ;  /* 0x00007900ff1077ac */ /* 0x000f220008000a00 */
[----:B------:R-:W-:-:S02]  /*0830*/  IADD3.X R5, PT, PT, R8, UR19, RZ, P1, !PT ;  /* 0x0000001308057c10 */ /* 0x000fc40008ffe4ff */
[----:B--2---:R-:W-:Y:S01]  /*0840*/  IADD3.X R9, PT, PT, RZ, R15, RZ, P0, !PT ;  /* 0x0000000fff097210 */ /* 0x004fe200007fe4ff */
[C---:B------:R-:W-:Y:S01]  /*0850*/  IMAD.SHL.U32 R16, R0.reuse, 0x2, RZ ;  /* 0x0000000200107824 */ /* 0x040fe200078e00ff */
[----:B------:R2:W-:Y:S02]  /*0860*/  STL [R1+0x138], R10 ;  /* 0x0001380a01007387 */ /* 0x0005e40000100800 */
[----:B------:R-:W-:Y:S02]  /*0870*/  SHF.L.U64.HI R0, R0, 0x1, R9 ;  /* 0x0000000100007819 */ /* 0x000fe40000010209 */
[----:B------:R-:W-:Y:S01]  /*0880*/  IADD3 R8, P0, PT, R16, UR18, RZ ;  /* 0x0000001210087c10 */ /* 0x000fe2000ff1e0ff */
[----:B------:R-:W5:Y:S03]  /*0890*/  LDG.E.64.CONSTANT R4, desc[UR14][R4.64] ;  /* 0x0000000e04047981 */ /* 0x000f66000c1e9b00 */
[----:B------:R-:W-:Y:S01]  /*08a0*/  IADD3.X R9, PT, PT, R0, UR19, RZ, P0, !PT ;  /* 0x0000001300097c10 */ /* 0x000fe200087fe4ff */
[----:B------:R-:W4:Y:S01]  /*08b0*/  LDG.E.64.CONSTANT R6, desc[UR14][R6.64] ;  /* 0x0000000e06067981 */ /* 0x000f22000c1e9b00 */
[----:B------:R-:W-:-:S04]  /*08c0*/  IADD3 R16, P0, PT, R16, UR20, RZ ;  /* 0x0000001410107c10 */ /* 0x000fc8000ff1e0ff */
[----:B------:R-:W-:Y:S01]  /*08d0*/  IADD3.X R17, PT, PT, R0, UR21, RZ, P0, !PT ;  /* 0x0000001500117c10 */ /* 0x000fe200087fe4ff */
[----:B------:R-:W-:Y:S01]  /*08e0*/  UIADD3 UR8, UPT, UPT, UR8, 0x3c00, URZ ;  /* 0x00003c0008087890 */ /* 0x000fe2000fffe0ff */
[----:B------:R-:W-:Y:S01]  /*08f0*/  IADD3 R0, P0, PT, R10, R20, RZ ;  /* 0x000000140a007210 */ /* 0x000fe20007f1e0ff */
[----:B------:R-:W3:Y:S03]  /*0900*/  LDG.E.64.CONSTANT R8, desc[UR14][R8.64] ;  /* 0x0000000e08087981 */ /* 0x000ee6000c1e9b00 */
[----:B------:R-:W-:Y:S01]  /*0910*/  IADD3.X R11, PT, PT, RZ, R15, RZ, P0, !PT ;  /* 0x0000000fff0b7210 */ /* 0x000fe200007fe4ff */
[----:B------:R-:W3:Y:S01]  /*0920*/  LDG.E.64.CONSTANT R16, desc[UR14][R16.64] ;  /* 0x0000000e10107981 */ /* 0x000ee2000c1e9b00 */
[C---:B------:R-:W-:Y:S02]  /*0930*/  SHF.L.U32 R18, R0.reuse, 0x1, RZ ;  /* 0x0000000100127819 */ /* 0x040fe400000006ff */
[----:B------:R-:W-:-:S02]  /*0940*/  SHF.L.U64.HI R0, R0, 0x1, R11 ;  /* 0x0000000100007819 */ /* 0x000fc4000001020b */
[----:B--2---:R-:W-:-:S04]  /*0950*/  IADD3 R10, P0, PT, R18, UR18, RZ ;  /* 0x00000012120a7c10 */ /* 0x004fc8000ff1e0ff */
[----:B------:R-:W-:-:S06]  /*0960*/  IADD3.X R11, PT, PT, R0, UR19, RZ, P0, !PT ;  /* 0x00000013000b7c10 */ /* 0x000fcc00087fe4ff */
[----:B------:R-:W2:Y:S01]  /*0970*/  LDG.E.64.CONSTANT R10, desc[UR14][R10.64] ;  /* 0x0000000e0a0a7981 */ /* 0x000ea2000c1e9b00 */
[----:B------:R-:W-:-:S04]  /*0980*/  IADD3 R18, P1, PT, R18, UR20, RZ ;  /* 0x0000001412127c10 */ /* 0x000fc8000ff3e0ff */
[----:B------:R-:W-:Y:S01]  /*0990*/  IADD3.X R19, PT, PT, R0, UR21, RZ, P1, !PT ;  /* 0x0000001500137c10 */ /* 0x000fe20008ffe4ff */
[----:B-1----:R-:W-:-:S05]  /*09a0*/  ULEA UR8, UR9, UR8, 0x18 ;  /* 0x0000000809087291 */ /* 0x002fca000f8ec0ff */
[----:B------:R-:W3:Y:S01]  /*09b0*/  LDG.E.64.CONSTANT R18, desc[UR14][R18.64] ;  /* 0x0000000e12127981 */ /* 0x000ee2000c1e9b00 */
[----:B------:R-:W-:Y:S01]  /*09c0*/  LEA R25, R25, UR8, 0x3 ;  /* 0x0000000819197c11 */ /* 0x000fe2000f8e18ff */
[----:B0-----:R-:W-:-:S06]  /*09d0*/  FADD.FTZ R0, R13, UR11 ;  /* 0x0000000b0d007e21 */ /* 0x001fcc0008010000 */
[----:B------:R-:W0:Y:S01]  /*09e0*/  MUFU.RSQ R0, R0 ;  /* 0x0000000000007308 */ /* 0x000e220000001400 */
[----:B------:R-:W-:Y:S02]  /*09f0*/  IMAD R13, R14, 0x18, R25 ;  /* 0x000000180e0d7824 */ /* 0x000fe400078e0219 */
[C---:B-----5:R-:W-:Y:S01]  /*0a00*/  IMAD.U32 R25, R4.reuse, 0x10000, RZ ;  /* 0x0001000004197824 */ /* 0x060fe200078e00ff */
[----:B------:R-:W-:Y:S02]  /*0a10*/  PRMT R14, R4, 0x7632, R14 ;  /* 0x00007632040e7816 */ /* 0x000fe4000000000e */
[----:B----4-:R-:W-:Y:S01]  /*0a20*/  SHF.L.U32 R4, R6, 0x10, RZ ;  /* 0x0000001006047819 */ /* 0x010fe200000006ff */
[----:B------:R-:W-:Y:S01]  /*0a30*/  FADD.FTZ R25, -R12, R25 ;  /* 0x000000190c197221 */ /* 0x000fe20000010100 */
[----:B------:R-:W-:Y:S02]  /*0a40*/  SHF.L.U32 R14, R14, 0x10, RZ ;  /* 0x000000100e0e7819 */ /* 0x000fe400000006ff */
[----:B------:R-:W-:Y:S01]  /*0a50*/  PRMT R6, R6, 0x7632, R6 ;  /* 0x0000763206067816 */ /* 0x000fe20000000006 */
[----:B0-----:R-:W-:Y:S01]  /*0a60*/  FMUL.FTZ R25, R0, R25 ;  /* 0x0000001900197220 */ /* 0x001fe20000410000 */
[----:B------:R-:W-:Y:S01]  /*0a70*/  FMUL.FTZ R28, R24, R4 ;  /* 0x00000004181c7220 */ /* 0x000fe20000410000 */
[----:B------:R-:W-:-:S02]  /*0a80*/  FADD.FTZ R14, -R12, R14 ;  /* 0x0000000e0c0e7221 */ /* 0x000fc40000010100 */
[----:B------:R-:W-:Y:S02]  /*0a90*/  IMAD.U32 R6, R6, 0x10000, RZ ;  /* 0x0001000006067824 */ /* 0x000fe400078e00ff */
[C---:B------:R-:W-:Y:S01]  /*0aa0*/  FFMA.FTZ R34, R25.reuse, R4, R34 ;  /* 0x0000000419227223 */ /* 0x040fe20000010022 */
[----:B------:R-:W-:Y:S01]  /*0ab0*/  FFMA.FTZ R25, R25, R28, RZ ;  /* 0x0000001c19197223 */ /* 0x000fe200000100ff */
[----:B------:R-:W-:Y:S01]  /*0ac0*/  FMUL.FTZ R14, R0, R14 ;  /* 0x0000000e000e7220 */ /* 0x000fe20000410000 */
[----:B------:R-:W-:Y:S01]  /*0ad0*/  STL [R1+0x118], R13 ;  /* 0x0001180d01007387 */ /* 0x000fe20000100800 */
[----:B------:R-:W-:Y:S01]  /*0ae0*/  FADD.FTZ R28, RZ, R28 ;  /* 0x0000001cff1c7221 */ /* 0x000fe20000010000 */
[----:B------:R-:W-:Y:S02]  /*0af0*/  FMUL.FTZ R27, R23, R6 ;  /* 0x00000006171b7220 */ /* 0x000fe40000410000 */
[----:B--2---:R0:W-:Y:S02]  /*0b00*/  STL [R1+0x14c], R11 ;  /* 0x00014c0b01007387 */ /* 0x0041e40000100800 */
[----:B0-----:R-:W-:-:S04]  /*0b10*/  IADD3 R11, PT, PT, R26, 0x1680, RZ ;  /* 0x000016801a0b7810 */ /* 0x001fc80007ffe0ff */
[----:B------:R-:W-:Y:S01]  /*0b20*/  IADD3 R26, P0, PT, R11, R20, RZ ;  /* 0x000000140b1a7210 */ /* 0x000fe20007f1e0ff */
[----:B------:R0:W-:Y:S03]  /*0b30*/  STL [R1+0x140], R11 ;  /* 0x0001400b01007387 */ /* 0x0001e60000100800 */
[----:B------:R-:W-:Y:S01]  /*0b40*/  IADD3.X R13, PT, PT, RZ, R15, RZ, P0, !PT ;  /* 0x0000000fff0d7210 */ /* 0x000fe200007fe4ff */
[----:B------:R-:W-:Y:S01]  /*0b50*/  FADD.FTZ R35, R4, R35 ;  /* 0x0000002304237221 */ /* 0x000fe20000010000 */
[----:B------:R-:W-:Y:S01]  /*0b60*/  FADD.FTZ R4, R28, R27 ;  /* 0x0000001b1c047221 */ /* 0x000fe20000010000 */
[----:B------:R-:W-:Y:S01]  /*0b70*/  FADD.FTZ R36, R6, R33 ;  /* 0x0000002106247221 */ /* 0x000fe20000010000 */
[----:B------:R-:W-:Y:S01]  /*0b80*/  SHF.L.U64.HI R13, R26, 0x1, R13 ;  /* 0x000000011a0d7819 */ /* 0x000fe2000001020d */
[----:B------:R-:W2:Y:S01]  /*0b90*/  LDL.LU R28, [R1+0x104] ;  /* 0x00010400011c7983 */ /* 0x000ea20000300800 */
[----:B0-----:R-:W-:-:S03]  /*0ba0*/  FFMA.FTZ R11, R14, R6, R32 ;  /* 0x000000060e0b7223 */ /* 0x001fc60000010020 */
[----:B------:R-:W4:Y:S01]  /*0bb0*/  LDL.LU R32, [R1+0x100] ;  /* 0x0001000001207983 */ /* 0x000f220000300800 */
[----:B------:R-:W-:-:S03]  /*0bc0*/  SHF.L.U32 R26, R26, 0x1, RZ ;  /* 0x000000011a1a7819 */ /* 0x000fc600000006ff */
[----:B------:R-:W5:Y:S01]  /*0bd0*/  LDL.LU R33, [R1+0x114] ;  /* 0x0001140001217983 */ /* 0x000f620000300800 */
[----:B------:R-:W-:Y:S01]  /*0be0*/  IADD3 R6, P0, PT, R26, UR18, RZ ;  /* 0x000000121a067c10 */ /* 0x000fe2000ff1e0ff */
[----:B------:R-:W-:Y:S01]  /*0bf0*/  FFMA.FTZ R25, R14, R27, R25 ;  /* 0x0000001b0e197223 */ /* 0x000fe20000010019 */
[C---:B------:R-:W-:Y:S01]  /*0c00*/  PRMT R30, R7.reuse, 0x7632, R30 ;  /* 0x00007632071e7816 */ /* 0x040fe2000000001e */
[----:B------:R-:W-:Y:S01]  /*0c10*/  IMAD.U32 R14, R7, 0x10000, RZ ;  /* 0x00010000070e7824 */ /* 0x000fe200078e00ff */
[----:B------:R-:W-:-:S06]  /*0c20*/  IADD3.X R7, PT, PT, R13, UR19, RZ, P0, !PT ;  /* 0x000000130d077c10 */ /* 0x000fcc00087fe4ff */
[----:B------:R-:W5:Y:S01]  /*0c30*/  LDG.E.64.CONSTANT R6, desc[UR14][R6.64] ;  /* 0x0000000e06067981 */ /* 0x000f62000c1e9b00 */
[----:B---3--:R-:W-:-:S06]  /*0c40*/  FADD.FTZ R3, R3, UR11 ;  /* 0x0000000b03037e21 */ /* 0x008fcc0008010000 */
[----:B------:R-:W0:Y:S01]  /*0c50*/  MUFU.RSQ R3, R3 ;  /* 0x0000000300037308 */ /* 0x000e220000001400 */
[C---:B------:R-:W-:Y:S02]  /*0c60*/  SHF.L.U32 R29, R5.reuse, 0x10, RZ ;  /* 0x00000010051d7819 */ /* 0x040fe400000006ff */
[----:B------:R-:W-:-:S03]  /*0c70*/  PRMT R5, R5, 0x7632, R5 ;  /* 0x0000763205057816 */ /* 0x000fc60000000005 */
[----:B------:R-:W-:Y:S01]  /*0c80*/  FADD.FTZ R29, -R2, R29 ;  /* 0x0000001d021d7221 */ /* 0x000fe20000010100 */
[----:B------:R-:W-:Y:S02]  /*0c90*/  SHF.L.U32 R31, R5, 0x10, RZ ;  /* 0x00000010051f7819 */ /* 0x000fe400000006ff */
[----:B------:R-:W-:-:S03]  /*0ca0*/  SHF.L.U32 R30, R30, 0x10, RZ ;  /* 0x000000101e1e7819 */ /* 0x000fc600000006ff */
[----:B------:R-:W-:Y:S01]  /*0cb0*/  FADD.FTZ R31, -R2, R31 ;  /* 0x0000001f021f7221 */ /* 0x000fe20000010100 */
[----:B0-----:R-:W-:Y:S01]  /*0cc0*/  FMUL.FTZ R29, R3, R29 ;  /* 0x0000001d031d7220 */ /* 0x001fe20000410000 */
[----:B------:R-:W-:-:S04]  /*0cd0*/  IADD3 R26, P1, PT, R26, UR20, RZ ;  /* 0x000000141a1a7c10 */ /* 0x000fc8000ff3e0ff */
[----:B------:R-:W-:-:S06]  /*0ce0*/  IADD3.X R27, PT, PT, R13, UR21, RZ, P1, !PT ;  /* 0x000000150d1b7c10 */ /* 0x000fcc0008ffe4ff */
[----:B------:R-:W3:Y:S01]  /*0cf0*/  LDG.E.64.CONSTANT R26, desc[UR14][R26.64] ;  /* 0x0000000e1a1a7981 */ /* 0x000ee2000c1e9b00 */
[----:B--2---:R-:W-:Y:S01]  /*0d00*/  FADD.FTZ R28, R14, R28 ;  /* 0x0000001c0e1c7221 */ /* 0x004fe20000010000 */
[-C--:B----4-:R-:W-:Y:S01]  /*0d10*/  FFMA.FTZ R5, R29, R14.reuse, R32 ;  /* 0x0000000e1d057223 */ /* 0x090fe20000010020 */
[----:B------:R-:W-:Y:S01]  /*0d20*/  FMUL.FTZ R32, R3, R31 ;  /* 0x0000001f03207220 */ /* 0x000fe20000410000 */
[----:B------:R-:W-:Y:S01]  /*0d30*/  FMUL.FTZ R31, R22, R14 ;  /* 0x0000000e161f7220 */ /* 0x000fe20000410000 */
[----:B-----5:R-:W-:Y:S01]  /*0d40*/  FADD.FTZ R14, R30, R33 ;  /* 0x000000211e0e7221 */ /* 0x020fe20000010000 */
[----:B------:R-:W-:Y:S01]  /*0d50*/  SHF.L.U32 R33, R8, 0x10, RZ ;  /* 0x0000001008217819 */ /* 0x000fe200000006ff */
[-C--:B------:R-:W-:Y:S01]  /*0d60*/  FFMA.FTZ R13, R32, R30.reuse, R37 ;  /* 0x0000001e200d7223 */ /* 0x080fe20000010025 */
[----:B------:R-:W-:Y:S01]  /*0d70*/  FMUL.FTZ R30, R21, R30 ;  /* 0x0000001e151e7220 */ /* 0x000fe20000410000 */
[----:B------:R-:W-:Y:S02]  /*0d80*/  FFMA.FTZ R29, R29, R31, RZ ;  /* 0x0000001f1d1d7223 */ /* 0x000fe400000100ff */
[----:B------:R-:W-:Y:S01]  /*0d90*/  FADD.FTZ R33, -R12, R33 ;  /* 0x000000210c217221 */ /* 0x000fe20000010100 */
[----:B------:R-:W-:Y:S01]  /*0da0*/  FADD.FTZ R37, RZ, R31 ;  /* 0x0000001fff257221 */ /* 0x000fe20000010000 */
[----:B------:R-:W-:Y:S01]  /*0db0*/  FFMA.FTZ R32, R32, R30, R29 ;  /* 0x0000001e20207223 */ /* 0x000fe2000001001d */
[----:B------:R-:W-:-:S02]  /*0dc0*/  IMAD.U32 R29, R16, 0x10000, RZ ;  /* 0x00010000101d7824 */ /* 0x000fc400078e00ff */
[----:B------:R-:W-:Y:S01]  /*0dd0*/  FMUL.FTZ R31, R0, R33 ;  /* 0x00000021001f7220 */ /* 0x000fe20000410000 */
[----:B------:R0:W-:Y:S01]  /*0de0*/  STL [R1+0x148], R6 ;  /* 0x0001480601007387 */ /* 0x0001e20000100800 */
[----:B------:R-:W-:Y:S01]  /*0df0*/  FADD.FTZ R33, R37, R30 ;  /* 0x0000001e25217221 */ /* 0x000fe20000010000 */
[-C--:B------:R-:W-:Y:S01]  /*0e00*/  FMUL.FTZ R30, R24, R29.reuse ;  /* 0x0000001d181e7220 */ /* 0x080fe20000410000 */
[----:B------:R-:W-:Y:S01]  /*0e10*/  FFMA.FTZ R34, R31, R29, R34 ;  /* 0x0000001d1f227223 */ /* 0x000fe20000010022 */
[----:B0-----:R-:W-:Y:S01]  /*0e20*/  FADD.FTZ R6, R35, R29 ;  /* 0x0000001d23067221 */ /* 0x001fe20000010000 */
[----:B------:R-:W-:Y:S02]  /*0e30*/  SHF.L.U32 R29, R9, 0x10, RZ ;  /* 0x00000010091d7819 */ /* 0x000fe400000006ff */
[----:B------:R-:W-:-:S03]  /*0e40*/  PRMT R8, R8, 0x7632, R8 ;  /* 0x0000763208087816 */ /* 0x000fc60000000008 */
[----:B------:R-:W-:Y:S01]  /*0e50*/  FADD.FTZ R29, -R2, R29 ;  /* 0x0000001d021d7221 */ /* 0x000fe20000010100 */
[----:B------:R-:W-:Y:S02]  /*0e60*/  SHF.L.U32 R35, R17, 0x10, RZ ;  /* 0x0000001011237819 */ /* 0x000fe400000006ff */
[----:B------:R-:W-:Y:S01]  /*0e70*/  SHF.L.U32 R8, R8, 0x10, RZ ;  /* 0x0000001008087819 */ /* 0x000fe200000006ff */
[----:B------:R-:W-:Y:S01]  /*0e80*/  FMUL.FTZ R29, R3, R29 ;  /* 0x0000001d031d7220 */ /* 0x000fe20000410000 */
[----:B------:R-:W-:Y:S01]  /*0e90*/  FFMA.FTZ R25, R31, R30, R25 ;  /* 0x0000001e1f197223 */ /* 0x000fe20000010019 */
[----:B------:R-:W-:Y:S01]  /*0ea0*/  FADD.FTZ R37, R28, R35 ;  /* 0x000000231c257221 */ /* 0x000fe20000010000 */
[----:B------:R-:W-:Y:S01]  /*0eb0*/  PRMT R16, R16, 0x7632, R16 ;  /* 0x0000763210107816 */ /* 0x000fe20000000010 */
[-C--:B------:R-:W-:Y:S01]  /*0ec0*/  FFMA.FTZ R31, R29, R35.reuse, R5 ;  /* 0x000000231d1f7223 */ /* 0x080fe20000010005 */
[----:B------:R-:W-:Y:S01]  /*0ed0*/  FMUL.FTZ R35, R22, R35 ;  /* 0x0000002316237220 */ /* 0x000fe20000410000 */
[----:B------:R-:W-:Y:S01]  /*0ee0*/  FADD.FTZ R8, -R12, R8 ;  /* 0x000000080c087221 */ /* 0x000fe20000010100 */
[----:B------:R-:W-:-:S02]  /*0ef0*/  SHF.L.U32 R16, R16, 0x10, RZ ;  /* 0x0000001010107819 */ /* 0x000fc400000006ff */
[----:B------:R-:W-:Y:S01]  /*0f00*/  FFMA.FTZ R32, R29, R35, R32 ;  /* 0x000000231d207223 */ /* 0x000fe20000010020 */
[----:B------:R-:W-:Y:S01]  /*0f10*/  FADD.FTZ R33, R33, R35 ;  /* 0x0000002321217221 */ /* 0x000fe20000010000 */
[----:B------:R-:W-:-:S04]  /*0f20*/  FMUL.FTZ R35, R0, R8 ;  /* 0x0000000800237220 */ /* 0x000fc80000410000 */
[-C--:B------:R-:W-:Y:S02]  /*0f30*/  FFMA.FTZ R8, R35, R16.reuse, R11 ;  /* 0x0000001023087223 */ /* 0x080fe4000001000b */
[----:B------:R-:W2:Y:S01]  /*0f40*/  LDL.LU R11, [R1+0x14c] ;  /* 0x00014c00010b7983 */ /* 0x000ea20000300800 */
[----:B------:R-:W-:Y:S02]  /*0f50*/  PRMT R9, R9, 0x7632, R9 ;  /* 0x0000763209097816 */ /* 0x000fe40000000009 */
[----:B------:R-:W-:Y:S01]  /*0f60*/  PRMT R17, R17, 0x7632, R17 ;  /* 0x0000763211117816 */ /* 0x000fe20000000011 */
[----:B------:R0:W-:Y:S02]  /*0f70*/  STL [R1+0x144], R7 ;  /* 0x0001440701007387 */ /* 0x0001e40000100800 */
[----:B------:R-:W-:Y:S02]  /*0f80*/  IMAD.U32 R9, R9, 0x10000, RZ ;  /* 0x0001000009097824 */ /* 0x000fe400078e00ff */
[----:B------:R-:W-:Y:S01]  /*0f90*/  FADD.FTZ R36, R36, R16 ;  /* 0x0000001024247221 */ /* 0x000fe20000010000 */
[----:B------:R-:W-:Y:S01]  /*0fa0*/  FADD.FTZ R30, R4, R30 ;  /* 0x0000001e041e7221 */ /* 0x000fe20000010000 */
[----:B------:R-:W-:Y:S01]  /*0fb0*/  FMUL.FTZ R16, R23, R16 ;  /* 0x0000001017107220 */ /* 0x000fe20000410000 */
[----:B------:R-:W-:Y:S01]  /*0fc0*/  SHF.L.U32 R17, R17, 0x10, RZ ;  /* 0x0000001011117819 */ /* 0x000fe200000006ff */
[----:B------:R-:W-:Y:S01]  /*0fd0*/  FADD.FTZ R9, -R2, R9 ;  /* 0x0000000902097221 */ /* 0x000fe20000010100 */
[----:B0-----:R-:W4:Y:S01]  /*0fe0*/  LDL R7, [R1+0x108] ;  /* 0x0001080001077983 */ /* 0x001f220000100800 */
[----:B------:R-:W-:Y:S01]  /*0ff0*/  FFMA.FTZ R25, R35, R16, R25 ;  /* 0x0000001023197223 */ /* 0x000fe20000010019 */
[----:B------:R-:W-:Y:S01]  /*1000*/  FADD.FTZ R30, R30, R16 ;  /* 0x000000101e1e7221 */ /* 0x000fe20000010000 */
[----:B------:R-:W-:Y:S01]  /*1010*/  FMUL.FTZ R16, R3, R9 ;  /* 0x0000000903107220 */ /* 0x000fe20000410000 */
[----:B------:R-:W-:Y:S01]  /*1020*/  FMUL.FTZ R9, R21, R17 ;  /* 0x0000001115097220 */ /* 0x000fe20000410000 */
[----:B------:R-:W-:-:S02]  /*1030*/  SHF.L.U32 R35, R18, 0x10, RZ ;  /* 0x0000001012237819 */ /* 0x000fc400000006ff */
[C---:B------:R-:W-:Y:S01]  /*1040*/  FFMA.FTZ R13, R16.reuse, R17, R13 ;  /* 0x00000011100d7223 */ /* 0x040fe2000001000d */
[----:B------:R-:W-:Y:S01]  /*1050*/  FFMA.FTZ R32, R16, R9, R32 ;  /* 0x0000000910207223 */ /* 0x000fe20000010020 */
[----:B------:R-:W-:Y:S01]  /*1060*/  SHF.L.U32 R16, R10, 0x10, RZ ;  /* 0x000000100a107819 */ /* 0x000fe200000006ff */
[----:B------:R-:W-:-:S04]  /*1070*/  FADD.FTZ R33, R33, R9 ;  /* 0x0000000921217221 */ /* 0x000fc80000010000 */
[----:B------:R-:W-:Y:S01]  /*1080*/  FADD.FTZ R9, -R12, R16 ;  /* 0x000000100c097221 */ /* 0x000fe20000010100 */
[----:B------:R-:W-:Y:S02]  /*1090*/  FADD.FTZ R16, R6, R35 ;  /* 0x0000002306107221 */ /* 0x000fe40000010000 */
[----:B------:R-:W5:Y:S01]  /*10a0*/  LDL.LU R6, [R1+0x148] ;  /* 0x0001480001067983 */ /* 0x000f620000300800 */
[----:B------:R-:W-:Y:S01]  /*10b0*/  FADD.FTZ R14, R14, R17 ;  /* 0x000000110e0e7221 */ /* 0x000fe20000010000 */
[----:B------:R-:W-:Y:S01]  /*10c0*/  FMUL.FTZ R9, R0, R9 ;  /* 0x0000000900097220 */ /* 0x000fe20000410000 */
[----:B------:R-:W-:-:S03]  /*10d0*/  FMUL.FTZ R17, R24, R35 ;  /* 0x0000002318117220 */ /* 0x000fc60000410000 */
[C---:B------:R-:W-:Y:S01]  /*10e0*/  FFMA.FTZ R34, R9.reuse, R35, R34 ;  /* 0x0000002309227223 */ /* 0x040fe20000010022 */
[----:B------:R-:W-:Y:S01]  /*10f0*/  FFMA.FTZ R9, R9, R17, R25 ;  /* 0x0000001109097223 */ /* 0x000fe20000010019 */
[----:B------:R-:W-:Y:S01]  /*1100*/  FADD.FTZ R30, R30, R17 ;  /* 0x000000111e1e7221 */ /* 0x000fe20000010000 */
[----:B------:R-:W-:-:S05]  /*1110*/  SHF.L.U32 R17, R19, 0x10, RZ ;  /* 0x0000001013117819 */ /* 0x000fca00000006ff */
[----:B------:R-:W-:Y:S01]  /*1120*/  FADD.FTZ R35, R37, R17 ;  /* 0x0000001125237221 */ /* 0x000fe20000010000 */
[----:B------:R-:W-:-:S04]  /*1130*/  PRMT R19, R19, 0x7632, R19 ;  /* 0x0000763213137816 */ /* 0x000fc80000000013 */
[----:B------:R-:W-:Y:S01]  /*1140*/  STL [R1+0x100], R35 ;  /* 0x0001002301007387 */ /* 0x000fe20000100800 */
[----:B--2---:R-:W-:-:S04]  /*1150*/  IMAD.U32 R25, R11, 0x10000, RZ ;  /* 0x000100000b197824 */ /* 0x004fc800078e00ff */
[----:B------:R-:W-:-:S04]  /*1160*/  FADD.FTZ R25, -R2, R25 ;  /* 0x0000001902197221 */ /* 0x000fc80000010100 */
[----:B------:R-:W-:Y:S01]  /*1170*/  FMUL.FTZ R25, R3, R25 ;  /* 0x0000001903197220 */ /* 0x000fe20000410000 */
[----:B------:R-:W-:-:S03]  /*1180*/  PRMT R11, R10, 0x7632, R11 ;  /* 0x000076320a0b7816 */ /* 0x000fc6000000000b */
[-C--:B------:R-:W-:Y:S01]  /*1190*/  FFMA.FTZ R31, R25, R17.reuse, R31 ;  /* 0x00000011191f7223 */ /* 0x080fe2000001001f */
[----:B------:R-:W-:Y:S01]  /*11a0*/  FMUL.FTZ R17, R22, R17 ;  /* 0x0000001116117220 */ /* 0x000fe20000410000 */
[----:B----4-:R-:W-:Y:S02]  /*11b0*/  IADD3 R4, PT, PT, R7, 0x1e00, RZ ;  /* 0x00001e0007047810 */ /* 0x010fe40007ffe0ff */
[----:B------:R-:W-:Y:S01]  /*11c0*/  PRMT R18, R11, 0x7632, R18 ;  /* 0x000076320b127816 */ /* 0x000fe20000000012 */
[--C-:B------:R-:W-:Y:S01]  /*11d0*/  FFMA.FTZ R10, R25, R17, R32.reuse ;  /* 0x00000011190a7223 */ /* 0x100fe20000010020 */
[----:B------:R-:W-:Y:S02]  /*11e0*/  SHF.L.U32 R25, R11, 0x10, RZ ;  /* 0x000000100b197819 */ /* 0x000fe400000006ff */
[----:B------:R-:W-:Y:S02]  /*11f0*/  IADD3 R5, P0, PT, R4, R20, RZ ;  /* 0x0000001404057210 */ /* 0x000fe40007f1e0ff */
[----:B------:R-:W-:Y:S01]  /*1200*/  PRMT R32, R18, 0x7632, R32 ;  /* 0x0000763212207816 */ /* 0x000fe20000000020 */
[----:B------:R-:W-:Y:S01]  /*1210*/  FADD.FTZ R11, -R12, R25 ;  /* 0x000000190c0b7221 */ /* 0x000fe20000010100 */
[----:B------:R-:W-:Y:S01]  /*1220*/  SHF.L.U32 R18, R18, 0x10, RZ ;  /* 0x0000001012127819 */ /* 0x000fe200000006ff */
[----:B------:R-:W-:Y:S01]  /*1230*/  IMAD.X R28, RZ, RZ, R15, P0 ;  /* 0x000000ffff1c7224 */ /* 0x000fe200000e060f */
[----:B------:R0:W-:Y:S01]  /*1240*/  STL [R1+0x13c], R4 ;  /* 0x00013c0401007387 */ /* 0x0001e20000100800 */
[----:B------:R-:W-:-:S02]  /*1250*/  IMAD.U32 R32, R32, 0x10000, RZ ;  /* 0x0001000020207824 */ /* 0x000fc400078e00ff */
[----:B------:R-:W-:Y:S01]  /*1260*/  FMUL.FTZ R11, R0, R11 ;  /* 0x0000000b000b7220 */ /* 0x000fe20000410000 */
[----:B------:R-:W-:Y:S01]  /*1270*/  FADD.FTZ R18, -R2, R18 ;  /* 0x0000001202127221 */ /* 0x000fe20000010100 */
[----:B------:R-:W-:Y:S02]  /*1280*/  FADD.FTZ R37, R36, R32 ;  /* 0x0000002024257221 */ /* 0x000fe40000010000 */
[-C--:B------:R-:W-:Y:S01]  /*1290*/  FFMA.FTZ R25, R11, R32.reuse, R8 ;  /* 0x000000200b197223 */ /* 0x080fe20000010008 */
[----:B------:R-:W-:Y:S02]  /*12a0*/  SHF.L.U32 R8, R19, 0x10, RZ ;  /* 0x0000001013087819 */ /* 0x000fe400000006ff */
[----:B0-----:R-:W-:Y:S01]  /*12b0*/  SHF.L.U32 R4, R5, 0x1, RZ ;  /* 0x0000000105047819 */ /* 0x001fe200000006ff */
[----:B------:R-:W-:Y:S01]  /*12c0*/  FMUL.FTZ R32, R23, R32 ;  /* 0x0000002017207220 */ /* 0x000fe20000410000 */
[----:B------:R-:W-:Y:S01]  /*12d0*/  SHF.L.U64.HI R5, R5, 0x1, R28 ;  /* 0x0000000105057819 */ /* 0x000fe2000001021c */
[----:B------:R-:W-:Y:S01]  /*12e0*/  FMUL.FTZ R18, R3, R18 ;  /* 0x0000001203127220 */ /* 0x000fe20000410000 */
[----:B------:R-:W-:Y:S01]  /*12f0*/  IADD3 R28, P0, PT, R4, UR18, RZ ;  /* 0x00000012041c7c10 */ /* 0x000fe2000ff1e0ff */
[----:B------:R-:W-:Y:S01]  /*1300*/  FFMA.FTZ R9, R11, R32, R9 ;  /* 0x000000200b097223 */ /* 0x000fe20000010009 */
[----:B------:R-:W-:Y:S01]  /*1310*/  FADD.FTZ R14, R14, R8 ;  /* 0x000000080e0e7221 */ /* 0x000fe20000010000 */
[-C--:B------:R-:W-:Y:S01]  /*1320*/  FFMA.FTZ R13, R18, R8.reuse, R13 ;  /* 0x00000008120d7223 */ /* 0x080fe2000001000d */
[----:B------:R-:W-:Y:S01]  /*1330*/  IADD3.X R29, PT, PT, R5, UR19, RZ, P0, !PT ;  /* 0x00000013051d7c10 */ /* 0x000fe200087fe4ff */
[----:B------:R-:W-:Y:S01]  /*1340*/  FMUL.FTZ R8, R21, R8 ;  /* 0x0000000815087220 */ /* 0x000fe20000410000 */
[----:B------:R-:W-:-:S02]  /*1350*/  IADD3 R4, P0, PT, R4, UR20, RZ ;  /* 0x0000001404047c10 */ /* 0x000fc4000ff1e0ff */
[----:B-----5:R-:W-:Y:S02]  /*1360*/  SHF.L.U32 R11, R6, 0x10, RZ ;  /* 0x00000010060b7819 */ /* 0x020fe400000006ff */
[----:B------:R-:W-:Y:S01]  /*1370*/  IADD3 R35, PT, PT, R7, 0x2580, RZ ;  /* 0x0000258007237810 */ /* 0x000fe20007ffe0ff */
[----:B------:R-:W-:Y:S01]  /*1380*/  FADD.FTZ R33, R33, R17 ;  /* 0x0000001121217221 */ /* 0x000fe20000010000 */
[----:B------:R-:W-:Y:S01]  /*1390*/  IADD3.X R5, PT, PT, R5, UR21, RZ, P0, !PT ;  /* 0x0000001505057c10 */ /* 0x000fe200087fe4ff */
[----:B------:R-:W-:Y:S01]  /*13a0*/  FFMA.FTZ R18, R18, R8, R10 ;  /* 0x0000000812127223 */ /* 0x000fe2000001000a */
[----:B------:R-:W-:Y:S01]  /*13b0*/  IADD3 R10, P0, PT, R35, R20, RZ ;  /* 0x00000014230a7210 */ /* 0x000fe20007f1e0ff */
[----:B------:R-:W-:Y:S01]  /*13c0*/  FADD.FTZ R11, -R12, R11 ;  /* 0x0000000b0c0b7221 */ /* 0x000fe20000010100 */
[----:B------:R-:W2:Y:S01]  /*13d0*/  LDL.LU R7, [R1+0x144] ;  /* 0x0001440001077983 */ /* 0x000ea20000300800 */
[----:B------:R-:W-:Y:S01]  /*13e0*/  FADD.FTZ R32, R30, R32 ;  /* 0x000000201e207221 */ /* 0x000fe20000010000 */
[----:B------:R-:W-:Y:S01]  /*13f0*/  FADD.FTZ R30, R33, R8 ;  /* 0x00000008211e7221 */ /* 0x000fe20000010000 */
[----:B------:R-:W-:Y:S01]  /*1400*/  FMUL.FTZ R17, R0, R11 ;  /* 0x0000000b00117220 */ /* 0x000fe20000410000 */
[----:B------:R0:W-:Y:S01]  /*1410*/  STL [R1+0x120], R35 ;  /* 0x0001202301007387 */ /* 0x0001e20000100800 */
[----:B------:R-:W-:-:S02]  /*1420*/  IADD3.X R33, PT, PT, RZ, R15, RZ, P0, !PT ;  /* 0x0000000fff217210 */ /* 0x000fc400007fe4ff */
[C---:B------:R-:W-:Y:S01]  /*1430*/  SHF.L.U32 R8, R10.reuse, 0x1, RZ ;  /* 0x000000010a087819 */ /* 0x040fe200000006ff */
[----:B------:R-:W4:Y:S01]  /*1440*/  LDG.E.64.CONSTANT R28, desc[UR14][R28.64] ;  /* 0x0000000e1c1c7981 */ /* 0x000f22000c1e9b00 */
[----:B------:R-:W-:Y:S01]  /*1450*/  SHF.L.U64.HI R33, R10, 0x1, R33 ;  /* 0x000000010a217819 */ /* 0x000fe20000010221 */
[----:B---3--:R-:W-:Y:S02]  /*1460*/  IMAD.U32 R36, R27, 0x10000, RZ ;  /* 0x000100001b247824 */ /* 0x008fe400078e00ff */
[----:B------:R-:W3:Y:S01]  /*1470*/  LDG.E.64.CONSTANT R4, desc[UR14][R4.64] ;  /* 0x0000000e04047981 */ /* 0x000ee2000c1e9b00 */
[----:B0-----:R-:W-:Y:S01]  /*1480*/  IMAD.U32 R35, R26, 0x10000, RZ ;  /* 0x000100001a237824 */ /* 0x001fe200078e00ff */
[----:B------:R-:W-:-:S03]  /*1490*/  IADD3 R10, P0, PT, R8, UR18, RZ ;  /* 0x00000012080a7c10 */ /* 0x000fc6000ff1e0ff */
[----:B------:R-:W-:Y:S01]  /*14a0*/  FADD.FTZ R16, R16, R35 ;  /* 0x0000002310107221 */ /* 0x000fe20000010000 */
[-C--:B------:R-:W-:Y:S01]  /*14b0*/  FFMA.FTZ R19, R17, R35.reuse, R34 ;  /* 0x0000002311137223 */ /* 0x080fe20000010022 */
[----:B------:R-:W-:Y:S01]  /*14c0*/  FMUL.FTZ R35, R24, R35 ;  /* 0x0000002318237220 */ /* 0x000fe20000410000 */
[----:B------:R-:W-:Y:S02]  /*14d0*/  IADD3 R8, P1, PT, R8, UR20, RZ ;  /* 0x0000001408087c10 */ /* 0x000fe4000ff3e0ff */
[----:B------:R-:W-:Y:S01]  /*14e0*/  IADD3.X R11, PT, PT, R33, UR19, RZ, P0, !PT ;  /* 0x00000013210b7c10 */ /* 0x000fe200087fe4ff */
[----:B------:R-:W-:Y:S01]  /*14f0*/  FFMA.FTZ R17, R17, R35, R9 ;  /* 0x0000002311117223 */ /* 0x000fe20000010009 */
[----:B------:R-:W-:Y:S02]  /*1500*/  IADD3.X R9, PT, PT, R33, UR21, RZ, P1, !PT ;  /* 0x0000001521097c10 */ /* 0x000fe40008ffe4ff */
[----:B------:R-:W5:Y:S01]  /*1510*/  LDL.LU R33, [R1+0x100] ;  /* 0x0001000001217983 */ /* 0x000f620000300800 */
[----:B--2---:R-:W-:-:S02]  /*1520*/  SHF.L.U32 R34, R7, 0x10, RZ ;  /* 0x0000001007227819 */ /* 0x004fc400000006ff */
[----:B------:R-:W-:Y:S01]  /*1530*/  PRMT R6, R6, 0x7632, R6 ;  /* 0x0000763206067816 */ /* 0x000fe20000000006 */
[----:B------:R-:W-:Y:S01]  /*1540*/  FADD.FTZ R32, R32, R35 ;  /* 0x0000002320207221 */ /* 0x000fe20000010000 */
[----:B------:R-:W2:Y:S01]  /*1550*/  LDG.E.64.CONSTANT R10, desc[UR14][R10.64] ;  /* 0x0000000e0a0a7981 */ /* 0x000ea2000c1e9b00 */
[----:B------:R-:W-:Y:S01]  /*1560*/  FADD.FTZ R34, -R2, R34 ;  /* 0x0000002202227221 */ /* 0x000fe20000010100 */
[----:B------:R-:W-:Y:S02]  /*1570*/  PRMT R27, R27, 0x7632, R27 ;  /* 0x000076321b1b7816 */ /* 0x000fe4000000001b */
[----:B------:R-:W2:Y:S01]  /*1580*/  LDG.E.64.CONSTANT R8, desc[UR14][R8.64] ;  /* 0x0000000e08087981 */ /* 0x000ea2000c1e9b00 */
[----:B------:R-:W-:-:S04]  /*1590*/  FMUL.FTZ R34, R3, R34 ;  /* 0x0000002203227220 */ /* 0x000fc80000410000 */
[-C--:B------:R-:W-:Y:S01]  /*15a0*/  FFMA.FTZ R31, R34, R36.reuse, R31 ;  /* 0x00000024221f7223 */ /* 0x080fe2000001001f */
[----:B-----5:R-:W-:Y:S01]  /*15b0*/  FADD.FTZ R33, R33, R36 ;  /* 0x0000002421217221 */ /* 0x020fe20000010000 */
[----:B------:R-:W-:-:S04]  /*15c0*/  FMUL.FTZ R36, R22, R36 ;  /* 0x0000002416247220 */ /* 0x000fc80000410000 */
[----:B------:R-:W-:Y:S01]  /*15d0*/  FFMA.FTZ R34, R34, R36, R18 ;  /* 0x0000002422227223 */ /* 0x000fe20000010012 */
[----:B------:R-:W-:Y:S02]  /*15e0*/  FADD.FTZ R30, R30, R36 ;  /* 0x000000241e1e7221 */ /* 0x000fe40000010000 */
[----:B------:R-:W5:Y:S01]  /*15f0*/  LDL R36, [R1+0x108] ;  /* 0x0001080001247983 */ /* 0x000f620000100800 */
[----:B------:R-:W-:Y:S02]  /*1600*/  PRMT R7, R7, 0x7632, R7 ;  /* 0x0000763207077816 */ /* 0x000fe40000000007 */
[----:B------:R-:W-:Y:S02]  /*1610*/  SHF.L.U32 R6, R6, 0x10, RZ ;  /* 0x0000001006067819 */ /* 0x000fe400000006ff */
[----:B------:R-:W-:Y:S02]  /*1620*/  SHF.L.U32 R7, R7, 0x10, RZ ;  /* 0x0000001007077819 */ /* 0x000fe400000006ff */
[----:B------:R-:W-:Y:S01]  /*1630*/  PRMT R35, R26, 0x7632, R35 ;  /* 0x000076321a237816 */ /* 0x000fe20000000023 */
[----:B------:R-:W-:-:S02]  /*1640*/  FADD.FTZ R6, -R12, R6 ;  /* 0x000000060c067221 */ /* 0x000fc40000010100 */
[----:B------:R-:W-:Y:S01]  /*1650*/  FADD.FTZ R7, -R2, R7 ;  /* 0x0000000702077221 */ /* 0x000fe20000010100 */
[----:B------:R-:W-:Y:S01]  /*1660*/  SHF.L.U32 R35, R35, 0x10, RZ ;  /* 0x0000001023237819 */ /* 0x000fe200000006ff */
[----:B------:R-:W-:Y:S01]  /*1670*/  FMUL.FTZ R6, R0, R6 ;  /* 0x0000000600067220 */ /* 0x000fe20000410000 */
[----:B------:R-:W-:Y:S02]  /*1680*/  IMAD.U32 R27, R27, 0x10000, RZ ;  /* 0x000100001b1b7824 */ /* 0x000fe400078e00ff */
[----:B------:R-:W-:Y:S01]  /*1690*/  FMUL.FTZ R7, R3, R7 ;  /* 0x0000000703077220 */ /* 0x000fe20000410000 */
[-C--:B------:R-:W-:Y:S01]  /*16a0*/  FFMA.FTZ R26, R6, R35.reuse, R25 ;  /* 0x00000023061a7223 */ /* 0x080fe20000010019 */
[----:B------:R-:W-:Y:S01]  /*16b0*/  FADD.FTZ R18, R37, R35 ;  /* 0x0000002325127221 */ /* 0x000fe20000010000 */
[----:B------:R-:W-:Y:S01]  /*16c0*/  FMUL.FTZ R25, R23, R35 ;  /* 0x0000002317197220 */ /* 0x000fe20000410000 */
[----:B------:R-:W-:Y:S01]  /*16d0*/  FADD.FTZ R37, R14, R27 ;  /* 0x0000001b0e257221 */ /* 0x000fe20000010000 */
[-C--:B------:R-:W-:Y:S01]  /*16e0*/  FFMA.FTZ R35, R7, R27.reuse, R13 ;  /* 0x0000001b07237223 */ /* 0x080fe2000001000d */
[----:B------:R-:W-:Y:S01]  /*16f0*/  FMUL.FTZ R27, R21, R27 ;  /* 0x0000001b151b7220 */ /* 0x000fe20000410000 */
[----:B----4-:R-:W-:Y:S01]  /*1700*/  SHF.L.U32 R13, R28, 0x10, RZ ;  /* 0x000000101c0d7819 */ /* 0x010fe200000006ff */
[----:B------:R-:W-:Y:S01]  /*1710*/  FFMA.FTZ R17, R6, R25, R17 ;  /* 0x0000001906117223 */ /* 0x000fe20000010011 */
[----:B------:R-:W-:Y:S01]  /*1720*/  FADD.FTZ R6, R32, R25 ;  /* 0x0000001920067221 */ /* 0x000fe20000010000 */
[----:B------:R-:W-:Y:S01]  /*1730*/  FFMA.FTZ R25, R7, R27, R34 ;  /* 0x0000001b07197223 */ /* 0x000fe20000010022 */
[----:B---3--:R-:W-:Y:S01]  /*1740*/  SHF.L.U32 R7, R4, 0x10, RZ ;  /* 0x0000001004077819 */ /* 0x008fe200000006ff */
[----:B------:R-:W-:Y:S01]  /*1750*/  FADD.FTZ R13, -R12, R13 ;  /* 0x0000000d0c0d7221 */ /* 0x000fe20000010100 */
[----:B------:R-:W-:Y:S01]  /*1760*/  PRMT R28, R28, 0x7632, R28 ;  /* 0x000076321c1c7816 */ /* 0x000fe2000000001c */
[----:B------:R-:W-:-:S02]  /*1770*/  FADD.FTZ R27, R30, R27 ;  /* 0x0000001b1e1b7221 */ /* 0x000fc40000010000 */
[----:B------:R-:W-:Y:S01]  /*1780*/  FMUL.FTZ R13, R0, R13 ;  /* 0x0000000d000d7220 */ /* 0x000fe20000410000 */
[----:B------:R-:W-:Y:S01]  /*1790*/  FADD.FTZ R34, R16, R7 ;  /* 0x0000000710227221 */ /* 0x000fe20000010000 */
[-C--:B------:R-:W-:Y:S01]  /*17a0*/  FMUL.FTZ R16, R24, R7.reuse ;  /* 0x0000000718107220 */ /* 0x080fe20000410000 */
[----:B------:R-:W-:Y:S01]  /*17b0*/  IMAD.U32 R30, R5, 0x10000, RZ ;  /* 0x00010000051e7824 */ /* 0x000fe200078e00ff */
[----:B------:R-:W-:Y:S01]  /*17c0*/  SHF.L.U32 R28, R28, 0x10, RZ ;  /* 0x000000101c1c7819 */ /* 0x000fe200000006ff */
[C---:B------:R-:W-:Y:S01]  /*17d0*/  FFMA.FTZ R32, R13.reuse, R7, R19 ;  /* 0x000000070d207223 */ /* 0x040fe20000010013 */
[----:B------:R-:W-:Y:S01]  /*17e0*/  FFMA.FTZ R19, R13, R16, R17 ;  /* 0x000000100d137223 */ /* 0x000fe20000010011 */
[----:B------:R-:W-:Y:S01]  /*17f0*/  FADD.FTZ R13, R33, R30 ;  /* 0x0000001e210d7221 */ /* 0x000fe20000010000 */
[----:B------:R-:W-:Y:S01]  /*1800*/  PRMT R33, R4, 0x7632, R33 ;  /* 0x0000763204217816 */ /* 0x000fe20000000021 */
[----:B------:R-:W-:Y:S01]  /*1810*/  FADD.FTZ R28, -R12, R28 ;  /* 0x0000001c0c1c7221 */ /* 0x000fe20000010100 */
[----:B------:R-:W-:-:S03]  /*1820*/  SHF.L.U32 R14, R29, 0x10, RZ ;  /* 0x000000101d0e7819 */ /* 0x000fc600000006ff */
[----:B------:R-:W-:Y:S02]  /*1830*/  IMAD.U32 R33, R33, 0x10000, RZ ;  /* 0x0001000021217824 */ /* 0x000fe400078e00ff */
[----:B------:R-:W-:-:S04]  /*1840*/  FADD.FTZ R14, -R2, R14 ;  /* 0x0000000e020e7221 */ /* 0x000fc80000010100 */
[----:B------:R-:W-:-:S04]  /*1850*/  FMUL.FTZ R7, R3, R14 ;  /* 0x0000000e03077220 */ /* 0x000fc80000410000 */
[-C--:B------:R-:W-:Y:S01]  /*1860*/  FFMA.FTZ R14, R7, R30.reuse, R31 ;  /* 0x0000001e070e7223 */ /* 0x080fe2000001001f */
[----:B------:R-:W-:Y:S01]  /*1870*/  FMUL.FTZ R30, R22, R30 ;  /* 0x0000001e161e7220 */ /* 0x000fe20000410000 */
[----:B------:R-:W-:-:S03]  /*1880*/  FADD.FTZ R31, R6, R16 ;  /* 0x00000010061f7221 */ /* 0x000fc60000010000 */
[----:B------:R-:W-:Y:S01]  /*1890*/  FFMA.FTZ R25, R7, R30, R25 ;  /* 0x0000001e07197223 */ /* 0x000fe20000010019 */
[----:B-----5:R-:W-:-:S04]  /*18a0*/  IADD3 R36, PT, PT, R36, 0x2d00, RZ ;  /* 0x00002d0024247810 */ /* 0x020fc80007ffe0ff */
[----:B------:R-:W-:Y:S01]  /*18b0*/  IADD3 R17, P0, PT, R36, R20, RZ ;  /* 0x0000001424117210 */ /* 0x000fe20007f1e0ff */
[----:B------:R0:W-:Y:S02]  /*18c0*/  STL [R1+0x134], R36 ;  /* 0x0001342401007387 */ /* 0x0001e40000100800 */
[----:B0-----:R-:W-:-:S04]  /*18d0*/  FMUL.FTZ R36, R0, R28 ;  /* 0x0000001c00247220 */ /* 0x001fc80000410000 */
[----:B------:R-:W-:Y:S02]  /*18e0*/  FFMA.FTZ R28, R36, R33, R26 ;  /* 0x00000021241c7223 */ /* 0x000fe4000001001a */
[----:B------:R-:W3:Y:S01]  /*18f0*/  LDL R26, [R1+0x108] ;  /* 0x00010800011a7983 */ /* 0x000ee20000100800 */
[----:B------:R-:W-:Y:S02]  /*1900*/  IADD3.X R7, PT, PT, RZ, R15, RZ, P0, !PT ;  /* 0x0000000fff077210 */ /* 0x000fe400007fe4ff */
[C---:B------:R-:W-:Y:S02]  /*1910*/  SHF.L.U32 R6, R17.reuse, 0x1, RZ ;  /* 0x0000000111067819 */ /* 0x040fe400000006ff */
[----:B------:R-:W-:Y:S02]  /*1920*/  SHF.L.U64.HI R7, R17, 0x1, R7 ;  /* 0x0000000111077819 */ /* 0x000fe40000010207 */
[C---:B------:R-:W-:Y:S02]  /*1930*/  IADD3 R16, P0, PT, R6.reuse, UR18, RZ ;  /* 0x0000001206107c10 */ /* 0x040fe4000ff1e0ff */
[----:B------:R-:W-:-:S02]  /*1940*/  IADD3 R6, P1, PT, R6, UR20, RZ ;  /* 0x0000001406067c10 */ /* 0x000fc4000ff3e0ff */
[C---:B------:R-:W-:Y:S02]  /*1950*/  IADD3.X R17, PT, PT, R7.reuse, UR19, RZ, P0, !PT ;  /* 0x0000001307117c10 */ /* 0x040fe400087fe4ff */
[----:B------:R-:W-:-:S04]  /*1960*/  IADD3.X R7, PT, PT, R7, UR21, RZ, P1, !PT ;  /* 0x0000001507077c10 */ /* 0x000fc80008ffe4ff */
[----:B------:R-:W4:Y:S04]  /*1970*/  LDG.E.64.CONSTANT R16, desc[UR14][R16.64] ;  /* 0x0000000e10107981 */ /* 0x000f28000c1e9b00 */
[----:B------:R-:W5:Y:S01]  /*1980*/  LDG.E.64.CONSTANT R6, desc[UR14][R6.64] ;  /* 0x0000000e06067981 */ /* 0x000f62000c1e9b00 */
[----:B------:R-:W-:-:S04]  /*1990*/  PRMT R29, R29, 0x7632, R29 ;  /* 0x000076321d1d7816 */ /* 0x000fc8000000001d */
[----:B------:R-:W-:Y:S02]  /*19a0*/  SHF.L.U32 R29, R29, 0x10, RZ ;  /* 0x000000101d1d7819 */ /* 0x000fe400000006ff */
[----:B------:R-:W-:-:S03]  /*19b0*/  PRMT R5, R5, 0x7632, R5 ;  /* 0x0000763205057816 */ /* 0x000fc60000000005 */
[----:B------:R-:W-:Y:S02]  /*19c0*/  FADD.FTZ R29, -R2, R29 ;  /* 0x0000001d021d7221 */ /* 0x000fe40000010100 */
[----:B------:R-:W-:Y:S02]  /*19d0*/  IMAD.U32 R5, R5, 0x10000, RZ ;  /* 0x0001000005057824 */ /* 0x000fe400078e00ff */
[----:B------:R-:W-:Y:S02]  /*19e0*/  FMUL.FTZ R29, R3, R29 ;  /* 0x0000001d031d7220 */ /* 0x000fe40000410000 */
[----:B------:R-:W-:Y:S02]  /*19f0*/  FADD.FTZ R37, R37, R5 ;  /* 0x0000000525257221 */ /* 0x000fe40000010000 */
[-C--:B------:R-:W-:Y:S01]  /*1a00*/  FFMA.FTZ R35, R29, R5.reuse, R35 ;  /* 0x000000051d237223 */ /* 0x080fe20000010023 */
[----:B------:R-:W-:-:S04]  /*1a10*/  FMUL.FTZ R5, R21, R5 ;  /* 0x0000000515057220 */ /* 0x000fc80000410000 */
[----:B------:R-:W-:Y:S01]  /*1a20*/  FFMA.FTZ R25, R29, R5, R25 ;  /* 0x000000051d197223 */ /* 0x000fe20000010019 */
[----:B--2---:R-:W-:Y:S01]  /*1a30*/  SHF.L.U32 R29, R10, 0x10, RZ ;  /* 0x000000100a1d7819 */ /* 0x004fe200000006ff */
[----:B------:R-:W-:-:S04]  /*1a40*/  FADD.FTZ R30, R27, R30 ;  /* 0x0000001e1b1e7221 */ /* 0x000fc80000010000 */
[----:B------:R-:W-:Y:S01]  /*1a50*/  FADD.FTZ R29, -R12, R29 ;  /* 0x0000001d0c1d7221 */ /* 0x000fe20000010100 */
[----:B------:R-:W-:Y:S01]  /*1a60*/  FADD.FTZ R30, R30, R5 ;  /* 0x000000051e1e7221 */ /* 0x000fe20000010000 */
[----:B------:R-:W-:Y:S01]  /*1a70*/  SHF.L.U32 R5, R8, 0x10, RZ ;  /* 0x0000001008057819 */ /* 0x000fe200000006ff */
[----:B------:R-:W-:Y:S01]  /*1a80*/  FADD.FTZ R4, R18, R33 ;  /* 0x0000002112047221 */ /* 0x000fe20000010000 */
[----:B------:R-:W-:Y:S01]  /*1a90*/  FMUL.FTZ R29, R0, R29 ;  /* 0x0000001d001d7220 */ /* 0x000fe20000410000 */
[----:B------:R-:W-:Y:S02]  /*1aa0*/  FMUL.FTZ R18, R23, R33 ;  /* 0x0000002117127220 */ /* 0x000fe40000410000 */
[----:B------:R-:W-:Y:S01]  /*1ab0*/  FADD.FTZ R34, R34, R5 ;  /* 0x0000000522227221 */ /* 0x000fe20000010000 */
[-C--:B------:R-:W-:Y:S01]  /*1ac0*/  FFMA.FTZ R32, R29, R5.reuse, R32 ;  /* 0x000000051d207223 */ /* 0x080fe20000010020 */
[----:B------:R-:W-:Y:S01]  /*1ad0*/  FFMA.FTZ R33, R36, R18, R19 ;  /* 0x0000001224217223 */ /* 0x000fe20000010013 */
[----:B------:R-:W-:-:S04]  /*1ae0*/  FMUL.FTZ R5, R24, R5 ;  /* 0x0000000518057220 */ /* 0x000fc80000410000 */
[----:B------:R-:W-:Y:S01]  /*1af0*/  FFMA.FTZ R33, R29, R5, R33 ;  /* 0x000000051d217223 */ /* 0x000fe20000010021 */
[----:B------:R-:W-:Y:S01]  /*1b00*/  SHF.L.U32 R29, R11, 0x10, RZ ;  /* 0x000000100b1d7819 */ /* 0x000fe200000006ff */
[----:B------:R-:W-:-:S04]  /*1b10*/  FADD.FTZ R31, R31, R18 ;  /* 0x000000121f1f7221 */ /* 0x000fc80000010000 */
[----:B------:R-:W-:Y:S01]  /*1b20*/  FADD.FTZ R29, -R2, R29 ;  /* 0x0000001d021d7221 */ /* 0x000fe20000010100 */
[----:B------:R-:W-:Y:S01]  /*1b30*/  FADD.FTZ R31, R31, R5 ;  /* 0x000000051f1f7221 */ /* 0x000fe20000010000 */
[----:B------:R-:W-:Y:S02]  /*1b40*/  SHF.L.U32 R5, R9, 0x10, RZ ;  /* 0x0000001009057819 */ /* 0x000fe400000006ff */
[----:B------:R-:W-:Y:S01]  /*1b50*/  FMUL.FTZ R29, R3, R29 ;  /* 0x0000001d031d7220 */ /* 0x000fe20000410000 */
[----:B------:R-:W-:Y:S02]  /*1b60*/  PRMT R10, R10, 0x7632, R10 ;  /* 0x000076320a0a7816 */ /* 0x000fe4000000000a */
[----:B------:R-:W-:Y:S01]  /*1b70*/  FADD.FTZ R13, R13, R5 ;  /* 0x000000050d0d7221 */ /* 0x000fe20000010000 */
[-C--:B------:R-:W-:Y:S01]  /*1b80*/  FFMA.FTZ R14, R29, R5.reuse, R14 ;  /* 0x000000051d0e7223 */ /* 0x080fe2000001000e */
[----:B------:R-:W-:-:S04]  /*1b90*/  FMUL.FTZ R5, R22, R5 ;  /* 0x0000000516057220 */ /* 0x000fc80000410000 */
[----:B------:R-:W-:Y:S01]  /*1ba0*/  FFMA.FTZ R25, R29, R5, R25 ;  /* 0x000000051d197223 */ /* 0x000fe20000010019 */
[----:B------:R-:W-:Y:S01]  /*1bb0*/  FADD.FTZ R30, R30, R5 ;  /* 0x000000051e1e7221 */ /* 0x000fe20000010000 */
[----:B------:R-:W-:Y:S01]  /*1bc0*/  IMAD.U32 R5, R10, 0x10000, RZ ;  /* 0x000100000a057824 */ /* 0x000fe200078e00ff */
[----:B------:R-:W-:-:S03]  /*1bd0*/  PRMT R8, R8, 0x7632, R8 ;  /* 0x0000763208087816 */ /* 0x000fc60000000008 */
[----:B------:R-:W-:Y:S01]  /*1be0*/  FADD.FTZ R5, -R12, R5 ;  /* 0x000000050c057221 */ /* 0x000fe20000010100 */
[----:B------:R-:W-:-:S03]  /*1bf0*/  SHF.L.U32 R8, R8, 0x10, RZ ;  /* 0x0000001008087819 */ /* 0x000fc600000006ff */
[----:B------:R-:W-:Y:S01]  /*1c00*/  FMUL.FTZ R5, R0, R5 ;  /* 0x0000000500057220 */ /* 0x000fe20000410000 */
[----:B------:R-:W-:Y:S01]  /*1c10*/  PRMT R11, R11, 0x7632, R11 ;  /* 0x000076320b0b7816 */ /* 0x000fe2000000000b */
[----:B------:R-:W-:Y:S02]  /*1c20*/  FADD.FTZ R4, R4, R8 ;  /* 0x0000000804047221 */ /* 0x000fe40000010000 */
[-C--:B------:R-:W-:Y:S01]  /*1c30*/  FFMA.FTZ R28, R5, R8.reuse, R28 ;  /* 0x00000008051c7223 */ /* 0x080fe2000001001c */
[----:B------:R-:W-:Y:S01]  /*1c40*/  FMUL.FTZ R8, R23, R8 ;  /* 0x0000000817087220 */ /* 0x000fe20000410000 */
[----:B------:R-:W-:-:S03]  /*1c50*/  SHF.L.U32 R11, R11, 0x10, RZ ;  /* 0x000000100b0b7819 */ /* 0x000fc600000006ff */
[----:B------:R-:W-:Y:S01]  /*1c60*/  FFMA.FTZ R33, R5, R8, R33 ;  /* 0x0000000805217223 */ /* 0x000fe20000010021 */
[----:B------:R-:W-:Y:S01]  /*1c70*/  PRMT R5, R9, 0x7632, R5 ;  /* 0x0000763209057816 */ /* 0x000fe20000000005 */
[----:B------:R-:W-:-:S03]  /*1c80*/  FADD.FTZ R9, -R2, R11 ;  /* 0x0000000b02097221 */ /* 0x000fc60000010100 */
[----:B------:R-:W-:Y:S01]  /*1c90*/  SHF.L.U32 R5, R5, 0x10, RZ ;  /* 0x0000001005057819 */ /* 0x000fe200000006ff */
[----:B------:R-:W-:-:S04]  /*1ca0*/  FMUL.FTZ R9, R3, R9 ;  /* 0x0000000903097220 */ /* 0x000fc80000410000 */
[----:B------:R-:W-:Y:S01]  /*1cb0*/  FADD.FTZ R37, R37, R5 ;  /* 0x0000000525257221 */ /* 0x000fe20000010000 */
[-C--:B------:R-:W-:Y:S01]  /*1cc0*/  FFMA.FTZ R35, R9, R5.reuse, R35 ;  /* 0x0000000509237223 */ /* 0x080fe20000010023 */
[----:B------:R-:W-:Y:S01]  /*1cd0*/  FMUL.FTZ R10, R21, R5 ;  /* 0x00000005150a7220 */ /* 0x000fe20000410000 */
[----:B------:R-:W-:-:S03]  /*1ce0*/  FADD.FTZ R31, R31, R8 ;  /* 0x000000081f1f7221 */ /* 0x000fc60000010000 */
[----:B------:R-:W-:Y:S01]  /*1cf0*/  FFMA.FTZ R25, R9, R10, R25 ;  /* 0x0000000a09197223 */ /* 0x000fe20000010019 */
[----:B------:R-:W-:Y:S01]  /*1d00*/  FADD.FTZ R30, R30, R10 ;  /* 0x0000000a1e1e7221 */ /* 0x000fe20000010000 */
[----:B---3--:R-:W-:-:S04]  /*1d10*/  IADD3 R26, PT, PT, R26, 0x3480, RZ ;  /* 0x000034801a1a7810 */ /* 0x008fc80007ffe0ff */
[----:B------:R-:W-:Y:S01]  /*1d20*/  IADD3 R19, P0, PT, R26, R20, RZ ;  /* 0x000000141a137210 */ /* 0x000fe20007f1e0ff */
[----:B------:R0:W-:Y:S03]  /*1d30*/  STL [R1+0x128], R26 ;  /* 0x0001281a01007387 */ /* 0x0001e60000100800 */
[----:B------:R-:W-:Y:S02]  /*1d40*/  SHF.L.U32 R18, R19, 0x1, RZ ;  /* 0x0000000113127819 */ /* 0x000fe400000006ff */
[----:B0-----:R-:W-:-:S04]  /*1d50*/  IADD3.X R26, PT, PT, RZ, R15, RZ, P0, !PT ;  /* 0x0000000fff1a7210 */ /* 0x001fc800007fe4ff */
[----:B------:R-:W-:Y:S02]  /*1d60*/  SHF.L.U64.HI R19, R19, 0x1, R26 ;  /* 0x0000000113137819 */ /* 0x000fe4000001021a */
[C---:B------:R-:W-:Y:S02]  /*1d70*/  IADD3 R26, P0, PT, R18.reuse, UR18, RZ ;  /* 0x00000012121a7c10 */ /* 0x040fe4000ff1e0ff */
[----:B------:R-:W-:Y:S02]  /*1d80*/  IADD3 R18, P1, PT, R18, UR20, RZ ;  /* 0x0000001412127c10 */ /* 0x000fe4000ff3e0ff */
[C---:B------:R-:W-:Y:S02]  /*1d90*/  IADD3.X R27, PT, PT, R19.reuse, UR19, RZ, P0, !PT ;  /* 0x00000013131b7c10 */ /* 0x040fe400087fe4ff */
[----:B------:R-:W-:-:S04]  /*1da0*/  IADD3.X R19, PT, PT, R19, UR21, RZ, P1, !PT ;  /* 0x0000001513137c10 */ /* 0x000fc80008ffe4ff */
[----:B------:R-:W2:Y:S01]  /*1db0*/  LDG.E.64.CONSTANT R26, desc[UR14][R26.64] ;  /* 0x0000000e1a1a7981 */ /* 0x000ea2000c1e9b00 */
[----:B----4-:R-:W-:-:S03]  /*1dc0*/  SHF.L.U32 R5, R16, 0x10, RZ ;  /* 0x0000001010057819 */ /* 0x010fc600000006ff */
[----:B------:R-:W3:Y:S02]  /*1dd0*/  LDG.E.64.CONSTANT R18, desc[UR14][R18.64] ;  /* 0x0000000e12127981 */ /* 0x000ee4000c1e9b00 */
[----:B------:R-:W-:Y:S01]  /*1de0*/  FADD.FTZ R8, -R12, R5 ;  /* 0x000000050c087221 */ /* 0x000fe20000010100 */
[----:B-----5:R-:W-:Y:S01]  /*1df0*/  IMAD.U32 R5, R6, 0x10000, RZ ;  /* 0x0001000006057824 */ /* 0x020fe200078e00ff */
[----:B------:R-:W-:Y:S02]  /*1e00*/  SHF.L.U32 R10, R17, 0x10, RZ ;  /* 0x00000010110a7819 */ /* 0x000fe400000006ff */
[----:B------:R-:W-:Y:S01]  /*1e10*/  FMUL.FTZ R8, R0, R8 ;  /* 0x0000000800087220 */ /* 0x000fe20000410000 */
[-C--:B------:R-:W-:Y:S01]  /*1e20*/  FMUL.FTZ R9, R24, R5.reuse ;  /* 0x0000000518097220 */ /* 0x080fe20000410000 */
[----:B------:R-:W-:Y:S02]  /*1e30*/  FADD.FTZ R34, R5, R34 ;  /* 0x0000002205227221 */ /* 0x000fe40000010000 */
[C---:B------:R-:W-:Y:S01]  /*1e40*/  FFMA.FTZ R32, R8.reuse, R5, R32 ;  /* 0x0000000508207223 */ /* 0x040fe20000010020 */
[----:B------:R-:W-:Y:S01]  /*1e50*/  FFMA.FTZ R5, R8, R9, R33 ;  /* 0x0000000908057223 */ /* 0x000fe20000010021 */
[----:B------:R-:W-:Y:S01]  /*1e60*/  FADD.FTZ R8, -R2, R10 ;  /* 0x0000000a02087221 */ /* 0x000fe20000010100 */
[----:B------:R-:W-:Y:S01]  /*1e70*/  FADD.FTZ R31, R9, R31 ;  /* 0x0000001f091f7221 */ /* 0x000fe20000010000 */
[----:B------:R-:W-:-:S02]  /*1e80*/  SHF.L.U32 R9, R7, 0x10, RZ ;  /* 0x0000001007097819 */ /* 0x000fc400000006ff */
[----:B------:R-:W-:Y:S01]  /*1e90*/  FMUL.FTZ R8, R3, R8 ;  /* 0x0000000803087220 */ /* 0x000fe20000410000 */
[----:B------:R-:W-:Y:S02]  /*1ea0*/  PRMT R16, R16, 0x7632, R16 ;  /* 0x0000763210107816 */ /* 0x000fe40000000010 */
[----:B------:R-:W-:Y:S01]  /*1eb0*/  FADD.FTZ R13, R9, R13 ;  /* 0x0000000d090d7221 */ /* 0x000fe20000010000 */
[-C--:B------:R-:W-:Y:S01]  /*1ec0*/  FFMA.FTZ R14, R8, R9.reuse, R14 ;  /* 0x00000009080e7223 */ /* 0x080fe2000001000e */
[----:B------:R-:W-:Y:S01]  /*1ed0*/  FMUL.FTZ R10, R22, R9 ;  /* 0x00000009160a7220 */ /* 0x000fe20000410000 */
[----:B------:R-:W-:Y:S02]  /*1ee0*/  SHF.L.U32 R9, R16, 0x10, RZ ;  /* 0x0000001010097819 */ /* 0x000fe400000006ff */
[----:B------:R-:W-:Y:S01]  /*1ef0*/  PRMT R7, R6, 0x7632, R7 ;  /* 0x0000763206077816 */ /* 0x000fe20000000007 */
[----:B------:R-:W-:Y:S02]  /*1f00*/  FFMA.FTZ R6, R8, R10, R25 ;  /* 0x0000000a08067223 */ /* 0x000fe40000010019 */
[----:B------:R-:W-:Y:S01]  /*1f10*/  FADD.FTZ R8, -R12, R9 ;  /* 0x000000090c087221 */ /* 0x000fe20000010100 */
[----:B------:R-:W-:Y:S01]  /*1f20*/  FADD.FTZ R30, R10, R30 ;  /* 0x0000001e0a1e7221 */ /* 0x000fe20000010000 */
[----:B------:R-:W-:-:S02]  /*1f30*/  SHF.L.U32 R10, R7, 0x10, RZ ;  /* 0x00000010070a7819 */ /* 0x000fc400000006ff */
[----:B------:R-:W-:-:S03]  /*1f40*/  FMUL.FTZ R8, R0, R8 ;  /* 0x0000000800087220 */ /* 0x000fc60000410000 */
[----:B------:R-:W-:Y:S01]  /*1f50*/  FADD.FTZ R33, R10, R4 ;  /* 0x000000040a217221 */ /* 0x000fe20000010000 */
[-C--:B------:R-:W-:Y:S01]  /*1f60*/  FFMA.FTZ R28, R8, R10.reuse, R28 ;  /* 0x0000000a081c7223 */ /* 0x080fe2000001001c */
[----:B------:R-:W-:-:S04]  /*1f70*/  FMUL.FTZ R10, R23, R10 ;  /* 0x0000000a170a7220 */ /* 0x000fc80000410000 */
[----:B------:R-:W-:Y:S02]  /*1f80*/  FADD.FTZ R4, R31, R10 ;  /* 0x0000000a1f047221 */ /* 0x000fe40000010000 */
[----:B------:R-:W4:Y:S01]  /*1f90*/  LDL.LU R31, [R1+0x118] ;  /* 0x00011800011f7983 */ /* 0x000f220000300800 */
[----:B------:R-:W-:Y:S02]  /*1fa0*/  PRMT R9, R17, 0x7632, R9 ;  /* 0x0000763211097816 */ /* 0x000fe40000000009 */
[----:B------:R-:W-:Y:S02]  /*1fb0*/  PRMT R29, R7, 0x7632, R29 ;  /* 0x00007632071d7816 */ /* 0x000fe4000000001d */
[----:B------:R-:W-:Y:S02]  /*1fc0*/  SHF.L.U32 R9, R9, 0x10, RZ ;  /* 0x0000001009097819 */ /* 0x000fe400000006ff */
[----:B------:R-:W-:-:S03]  /*1fd0*/  SHF.L.U32 R29, R29, 0x10, RZ ;  /* 0x000000101d1d7819 */ /* 0x000fc600000006ff */
[----:B------:R-:W-:-:S04]  /*1fe0*/  FADD.FTZ R9, -R2, R9 ;  /* 0x0000000902097221 */ /* 0x000fc80000010100 */
[----:B------:R-:W-:Y:S01]  /*1ff0*/  FMUL.FTZ R16, R3, R9 ;  /* 0x0000000903107220 */ /* 0x000fe20000410000 */
[----:B------:R-:W-:Y:S01]  /*2000*/  FFMA.FTZ R5, R8, R10, R5 ;  /* 0x0000000a08057223 */ /* 0x000fe20000010005 */
[----:B------:R-:W0:Y:S01]  /*2010*/  S2R R36, SR_TID.X ;  /* 0x0000000000247919 */ /* 0x000e220000002100 */
[----:B------:R-:W-:Y:S01]  /*2020*/  FADD.FTZ R37, R29, R37 ;  /* 0x000000251d257221 */ /* 0x000fe20000010000 */
[----:B------:R-:W-:-:S04]  /*2030*/  UIADD3 UR10, UP0, UPT, UR10, 0x1, URZ ;  /* 0x000000010a0a7890 */ /* 0x000fc8000ff1e0ff */
[----:B------:R-:W-:Y:S02]  /*2040*/  UIADD3.X UR11, UPT, UPT, URZ, UR5, URZ, UP0, !UPT ;  /* 0x00000005ff0b7290 */ /* 0x000fe400087fe4ff */
[----:B------:R-:W-:-:S04]  /*2050*/  UISETP.GE.U32.AND UP0, UPT, UR10, UR16, UPT ;  /* 0x000000100a00728c */ /* 0x000fc8000bf06070 */
[----:B------:R-:W-:Y:S01]  /*2060*/  UISETP.GE.AND.EX UP0, UPT, UR11, UR17, UPT, UP0 ;  /* 0x000000110b00728c */ /* 0x000fe2000bf06300 */
[----:B0-----:R-:W-:Y:S01]  /*2070*/  ISETP.GT.U32.AND P0, PT, R36, 0x3f, PT ;  /* 0x0000003f2400780c */ /* 0x001fe20003f04070 */
[----:B--2---:R-:W-:-:S04]  /*2080*/  IMAD.U32 R7, R26, 0x10000, RZ ;  /* 0x000100001a077824 */ /* 0x004fc800078e00ff */
[----:B------:R-:W-:Y:S01]  /*2090*/  FADD.FTZ R25, -R12, R7 ;  /* 0x000000070c197221 */ /* 0x000fe20000010100 */
[----:B------:R-:W-:Y:S01]  /*20a0*/  FMUL.FTZ R7, R21, R29 ;  /* 0x0000001d15077220 */ /* 0x000fe20000410000 */
[----:B---3--:R-:W-:-:S03]  /*20b0*/  SHF.L.U32 R17, R18, 0x10, RZ ;  /* 0x0000001012117819 */ /* 0x008fc600000006ff */
[----:B------:R-:W-:Y:S01]  /*20c0*/  FADD.FTZ R30, R30, R7 ;  /* 0x000000071e1e7221 */ /* 0x000fe20000010000 */
[----:B------:R-:W-:Y:S01]  /*20d0*/  FFMA.FTZ R7, R16, R7, R6 ;  /* 0x0000000710077223 */ /* 0x000fe20000010006 */
[----:B------:R-:W-:Y:S01]  /*20e0*/  FMUL.FTZ R8, R24, R17 ;  /* 0x0000001118087220 */ /* 0x000fe20000410000 */
[----:B------:R-:W-:Y:S01]  /*20f0*/  FMUL.FTZ R25, R0, R25 ;  /* 0x0000001900197220 */ /* 0x000fe20000410000 */
[----:B------:R-:W-:Y:S02]  /*2100*/  SHF.L.U32 R6, R27, 0x10, RZ ;  /* 0x000000101b067819 */ /* 0x000fe400000006ff */
[----:B------:R-:W-:Y:S01]  /*2110*/  FADD.FTZ R4, R4, R8 ;  /* 0x0000000804047221 */ /* 0x000fe20000010000 */
[----:B------:R-:W-:Y:S01]  /*2120*/  FFMA.FTZ R5, R25, R8, R5 ;  /* 0x0000000819057223 */ /* 0x000fe20000010005 */
[----:B------:R-:W-:Y:S02]  /*2130*/  IMAD.U32 R8, R19, 0x10000, RZ ;  /* 0x0001000013087824 */ /* 0x000fe400078e00ff */
[----:B------:R-:W-:Y:S01]  /*2140*/  FADD.FTZ R6, -R2, R6 ;  /* 0x0000000602067221 */ /* 0x000fe20000010100 */
[----:B------:R-:W-:-:S02]  /*2150*/  PRMT R10, R26, 0x7632, R10 ;  /* 0x000076321a0a7816 */ /* 0x000fc4000000000a */
[----:B------:R-:W-:Y:S01]  /*2160*/  PRMT R11, R18, 0x7632, R11 ;  /* 0x00007632120b7816 */ /* 0x000fe2000000000b */
[----:B------:R-:W-:Y:S01]  /*2170*/  FMUL.FTZ R9, R22, R8 ;  /* 0x0000000816097220 */ /* 0x000fe20000410000 */
[----:B------:R-:W-:Y:S01]  /*2180*/  FMUL.FTZ R18, R3, R6 ;  /* 0x0000000603127220 */ /* 0x000fe20000410000 */
[----:B------:R-:W-:Y:S02]  /*2190*/  SHF.L.U32 R10, R10, 0x10, RZ ;  /* 0x000000100a0a7819 */ /* 0x000fe400000006ff */
[----:B------:R-:W-:Y:S01]  /*21a0*/  FADD.FTZ R6, R30, R9 ;  /* 0x000000091e067221 */ /* 0x000fe20000010000 */
[----:B------:R-:W-:Y:S01]  /*21b0*/  FFMA.FTZ R7, R18, R9, R7 ;  /* 0x0000000912077223 */ /* 0x000fe20000010007 */
[----:B------:R-:W-:Y:S01]  /*21c0*/  SHF.L.U32 R9, R11, 0x10, RZ ;  /* 0x000000100b097819 */ /* 0x000fe200000006ff */
[--C-:B------:R-:W-:Y:S01]  /*21d0*/  FADD.FTZ R11, -R12, R10.reuse ;  /* 0x0000000a0c0b7221 */ /* 0x100fe20000010100 */
[----:B------:R-:W-:Y:S02]  /*21e0*/  PRMT R27, R27, 0x7632, R27 ;  /* 0x000076321b1b7816 */ /* 0x000fe4000000001b */
[----:B------:R-:W-:Y:S01]  /*21f0*/  PRMT R10, R19, 0x7632, R10 ;  /* 0x00007632130a7816 */ /* 0x000fe2000000000a */
[----:B------:R-:W-:Y:S01]  /*2200*/  FMUL.FTZ R19, R0, R11 ;  /* 0x0000000b00137220 */ /* 0x000fe20000410000 */
[----:B------:R-:W-:Y:S01]  /*2210*/  SHF.L.U32 R11, R27, 0x10, RZ ;  /* 0x000000101b0b7819 */ /* 0x000fe200000006ff */
[----:B------:R-:W-:Y:S01]  /*2220*/  FMUL.FTZ R26, R23, R9 ;  /* 0x00000009171a7220 */ /* 0x000fe20000410000 */
[----:B------:R-:W-:-:S03]  /*2230*/  SHF.L.U32 R10, R10, 0x10, RZ ;  /* 0x000000100a0a7819 */ /* 0x000fc600000006ff */
[----:B------:R-:W-:Y:S01]  /*2240*/  FADD.FTZ R11, -R2, R11 ;  /* 0x0000000b020b7221 */ /* 0x000fe20000010100 */
[----:B------:R-:W-:Y:S01]  /*2250*/  FADD.FTZ R4, R4, R26 ;  /* 0x0000001a04047221 */ /* 0x000fe20000010000 */
[----:B------:R-:W-:Y:S01]  /*2260*/  FFMA.FTZ R5, R19, R26, R5 ;  /* 0x0000001a13057223 */ /* 0x000fe20000010005 */
[----:B------:R-:W-:Y:S01]  /*2270*/  FMUL.FTZ R26, R21, R10 ;  /* 0x0000000a151a7220 */ /* 0x000fe20000410000 */
[----:B------:R-:W-:Y:S01]  /*2280*/  FMUL.FTZ R11, R3, R11 ;  /* 0x0000000b030b7220 */ /* 0x000fe20000410000 */
[----:B------:R-:W-:Y:S02]  /*2290*/  FFMA.FTZ R16, R16, R29, R35 ;  /* 0x0000001d10107223 */ /* 0x000fe40000010023 */
[----:B------:R-:W-:Y:S01]  /*22a0*/  FADD.FTZ R6, R6, R26 ;  /* 0x0000001a06067221 */ /* 0x000fe20000010000 */
[----:B------:R-:W-:Y:S01]  /*22b0*/  FFMA.FTZ R7, R11, R26, R7 ;  /* 0x0000001a0b077223 */ /* 0x000fe20000010007 */
[----:B----4-:R-:W-:Y:S01]  /*22c0*/  STS.64 [R31], R4 ;  /* 0x000000041f007388 */ /* 0x010fe20000000a00 */
[----:B------:R-:W-:Y:S01]  /*22d0*/  FFMA.FTZ R30, R18, R8, R14 ;  /* 0x00000008121e7223 */ /* 0x000fe2000001000e */
[----:B------:R-:W-:Y:S01]  /*22e0*/  FADD.FTZ R27, R37, R10 ;  /* 0x0000000a251b7221 */ /* 0x000fe20000010000 */
[----:B------:R-:W-:Y:S01]  /*22f0*/  FFMA.FTZ R26, R11, R10, R16 ;  /* 0x0000000a0b1a7223 */ /* 0x000fe20000010010 */
[----:B------:R0:W-:Y:S04]  /*2300*/  STS.64 [R31+0x1680], R6 ;  /* 0x001680061f007388 */ /* 0x0001e80000000a00 */
[----:B------:R1:W-:Y:S01]  /*2310*/  STL [R1+0x100], R30 ;  /* 0x0001001e01007387 */ /* 0x0003e20000100800 */
[----:B0-----:R-:W-:-:S03]  /*2320*/  FADD.FTZ R31, R13, R8 ;  /* 0x000000080d1f7221 */ /* 0x001fc60000010000 */
[----:B------:R1:W-:Y:S04]  /*2330*/  STL.64 [R1+0x110], R26 ;  /* 0x0001101a01007387 */ /* 0x0003e80000100a00 */
[----:B------:R1:W-:Y:S01]  /*2340*/  STL [R1+0x104], R31 ;  /* 0x0001041f01007387 */ /* 0x0003e20000100800 */
[----:B------:R-:W-:Y:S01]  /*2350*/  FADD.FTZ R35, R34, R17 ;  /* 0x0000001122237221 */ /* 0x000fe20000010000 */
[----:B------:R-:W-:Y:S01]  /*2360*/  FFMA.FTZ R34, R25, R17, R32 ;  /* 0x0000001119227223 */ /* 0x000fe20000010020 */
[----:B------:R-:W-:Y:S01]  /*2370*/  FADD.FTZ R33, R33, R9 ;  /* 0x0000000921217221 */ /* 0x000fe20000010000 */
[----:B------:R-:W-:Y:S01]  /*2380*/  FFMA.FTZ R32, R19, R9, R28 ;  /* 0x0000000913207223 */ /* 0x000fe2000001001c */
[----:B------:R-:W-:Y:S01]  /*2390*/  IMAD.MOV.U32 R10, RZ, RZ, RZ ;  /* 0x000000ffff0a7224 */ /* 0x000fe200078e00ff */
[----:B------:R-:W-:Y:S06]  /*23a0*/  BAR.SYNC.DEFER_BLOCKING 0x0 ;  /* 0x0000000000007b1d */ /* 0x000fec0000010000 */
[----:B------:R-:W-:Y:S05]  /*23b0*/  BRA.U !UP0, `(.L_x_4) ;  /* 0x0000000108e47547 */ /* 0x000fea000b800000 */
[----:B------:R-:W0:Y:S01]  /*23c0*/  S2UR UR8, SR_CgaCtaId ;  /* 0x00000000000879c3 */ /* 0x000e220000008800 */
[----:B------:R-:W-:Y:S01]  /*23d0*/  UMOV UR5, 0x400 ;  /* 0x0000040000057882 */ /* 0x000fe20000000000 */
[----:B------:R-:W-:-:S04]  /*23e0*/  SHF.L.U32 R4, R36, 0x1, RZ ;  /* 0x0000000124047819 */ /* 0x000fc800000006ff */
[----:B------:R-:W-:-:S04]  /*23f0*/  LOP3.LUT R5, R4, 0x18, RZ, 0xc0, !PT ;  /* 0x0000001804057812 */ /* 0x000fc800078ec0ff */
[C---:B------:R-:W-:Y:S02]  /*2400*/  LOP3.LUT R7, R5.reuse, 0x8, RZ, 0x3c, !PT ;  /* 0x0000000805077812 */ /* 0x040fe400078e3cff */
[C---:B------:R-:W-:Y:S02]  /*2410*/  LOP3.LUT R9, R5.reuse, 0x10, RZ, 0x3c, !PT ;  /* 0x0000001005097812 */ /* 0x040fe400078e3cff */
[----:B------:R-:W-:Y:S01]  /*2420*/  LOP3.LUT R11, R5, 0x18, RZ, 0x3c, !PT ;  /* 0x00000018050b7812 */ /* 0x000fe200078e3cff */
[----:B0-----:R-:W-:-:S06]  /*2430*/  ULEA UR5, UR8, UR5, 0x18 ;  /* 0x0000000508057291 */ /* 0x001fcc000f8ec0ff */
[----:B------:R-:W-:-:S04]  /*2440*/  LEA R4, R36, UR5, 0x5 ;  /* 0x0000000524047c11 */ /* 0x000fc8000f8e28ff */
[C---:B------:R-:W-:Y:S01]  /*2450*/  IADD3 R6, PT, PT, R4.reuse, R5, RZ ;  /* 0x0000000504067210 */ /* 0x040fe20007ffe0ff */
[C---:B------:R-:W-:Y:S01]  /*2460*/  IMAD.IADD R11, R4.reuse, 0x1, R11 ;  /* 0x00000001040b7824 */ /* 0x040fe200078e020b */
[C---:B------:R-:W-:Y:S02]  /*2470*/  IADD3 R8, PT, PT, R4.reuse, R7, RZ ;  /* 0x0000000704087210 */ /* 0x040fe40007ffe0ff */
[----:B------:R-:W-:Y:S01]  /*2480*/  IADD3 R9, PT, PT, R4, R9, RZ ;  /* 0x0000000904097210 */ /* 0x000fe20007ffe0ff */
[----:B------:R-:W-:Y:S01]  /*2490*/  STS.64 [R6], R34 ;  /* 0x0000002206007388 */ /* 0x000fe20000000a00 */
[----:B------:R-:W-:Y:S02]  /*24a0*/  SHF.R.U32.HI R4, RZ, 0x4, R36 ;  /* 0x00000004ff047819 */ /* 0x000fe40000011624 */
[----:B------:R-:W-:Y:S01]  /*24b0*/  SHF.L.U32 R5, R36, 0x3, RZ ;  /* 0x0000000324057819 */ /* 0x000fe200000006ff */
[----:B------:R-:W-:Y:S01]  /*24c0*/  STS.64 [R8], R32 ;  /* 0x0000002008007388 */ /* 0x000fe20000000a00 */
[----:B------:R-:W-:-:S02]  /*24d0*/  LOP3.LUT R4, R4, R36, RZ, 0x3c, !PT ;  /* 0x0000002404047212 */ /* 0x000fc400078e3cff */
[----:B------:R-:W-:Y:S01]  /*24e0*/  LOP3.LUT R5, R5, 0x1fe0, RZ, 0xc0, !PT ;  /* 0x00001fe005057812 */ /* 0x000fe200078ec0ff */
[----:B------:R-:W-:Y:S01]  /*24f0*/  STS.64 [R9], R30 ;  /* 0x0000001e09007388 */ /* 0x000fe20000000a00 */
[----:B------:R-:W-:-:S03]  /*2500*/  SHF.L.U32 R4, R4, 0x3, RZ ;  /* 0x0000000304047819 */ /* 0x000fc600000006ff */
[----:B------:R-:W-:Y:S01]  /*2510*/  STS.64 [R11], R26 ;  /* 0x0000001a0b007388 */ /* 0x000fe20000000a00 */
[----:B------:R-:W-:-:S04]  /*2520*/  LOP3.LUT R4, R4, 0x18, RZ, 0xc0, !PT ;  /* 0x0000001804047812 */ /* 0x000fc800078ec0ff */
[----:B------:R-:W-:Y:S01]  /*2530*/  IADD3 R13, PT, PT, R5, UR5, R4 ;  /* 0x00000005050d7c10 */ /* 0x000fe2000fffe004 */
[----:B------:R-:W-:Y:S06]  /*2540*/  BAR.SYNC.DEFER_BLOCKING 0x0 ;  /* 0x0000000000007b1d */ /* 0x000fec0000010000 */
[----:B------:R-:W0:Y:S04]  /*2550*/  LDS.64 R4, [R13] ;  /* 0x000000000d047984 */ /* 0x000e280000000a00 */
[----:B------:R-:W2:Y:S01]  /*2560*/  LDS.64 R6, [R13+0x1e00] ;  /* 0x001e00000d067984 */ /* 0x000ea20000000a00 */
[----:B0-----:R-:W-:Y:S01]  /*2570*/  FADD.FTZ R17, RZ, R4 ;  /* 0x00000004ff117221 */ /* 0x001fe20000010000 */
[----:B------:R-:W-:-:S03]  /*2580*/  FADD.FTZ R8, RZ, R5 ;  /* 0x00000005ff087221 */ /* 0x000fc60000010000 */
[----:B--2---:R-:W-:Y:S01]  /*2590*/  FADD.FTZ R4, R17, R6 ;  /* 0x0000000611047221 */ /* 0x004fe20000010000 */
[----:B------:R-:W-:Y:S01]  /*25a0*/  FADD.FTZ R5, R8, R7 ;  /* 0x0000000708057221 */ /* 0x000fe20000010000 */
[----:B------:R-:W0:Y:S01]  /*25b0*/  S2R R6, SR_CTAID.X ;  /* 0x0000000000067919 */ /* 0x000e220000002500 */
[----:B------:R-:W2:Y:S01]  /*25c0*/  S2R R7, SR_CTAID.Y ;  /* 0x0000000000077919 */ /* 0x000ea20000002600 */
[----:B0-----:R-:W-:-:S04]  /*25d0*/  LOP3.LUT R6, R6, 0xff, RZ, 0xc0, !PT ;  /* 0x000000ff06067812 */ /* 0x001fc800078ec0ff */
[----:B--2---:R-:W-:Y:S02]  /*25e0*/  LEA R8, R7, R6, 0x8 ;  /* 0x0000000607087211 */ /* 0x004fe400078e40ff */
[----:B------:R-:W0:Y:S03]  /*25f0*/  LDC.64 R6, c[0x0][0x3d0] ;  /* 0x0000f400ff067b82 */ /* 0x000e260000000a00 */
[----:B------:R-:W-:-:S05]  /*2600*/  IMAD R8, R8, 0x3c0, R36 ;  /* 0x000003c008087824 */ /* 0x000fca00078e0224 */
[----:B------:R-:W-:-:S05]  /*2610*/  SHF.L.U32 R11, R8, 0x1, RZ ;  /* 0x00000001080b7819 */ /* 0x000fca00000006ff */
[----:B0-----:R-:W-:-:S04]  /*2620*/  IMAD.WIDE.U32 R8, R11, 0x4, R6 ;  /* 0x000000040b087825 */ /* 0x001fc800078e0006 */
[----:B------:R-:W-:Y:S01]  /*2630*/  VIADD R11, R11, 0x3c0 ;  /* 0x000003c00b0b7836 */ /* 0x000fe20000000000 */
[----:B------:R-:W-:Y:S03]  /*2640*/  STG.E.64 desc[UR14][R8.64+0x20000], R4 ;  /* 0x0200000408007986 */ /* 0x000fe6000c101b0e */
[----:B------:R-:W-:Y:S01]  /*2650*/  IMAD.WIDE.U32 R6, R11, 0x4, R6 ;  /* 0x000000040b067825 */ /* 0x000fe200078e0006 */
[----:B------:R-:W-:-:S04]  /*2660*/  IADD3 R11, PT, PT, R36, 0x1e0, RZ ;  /* 0x000001e0240b7810 */ /* 0x000fc80007ffe0ff */
[----:B------:R-:W-:Y:S02]  /*2670*/  SHF.R.U32.HI R13, RZ, 0x4, R11 ;  /* 0x00000004ff0d7819 */ /* 0x000fe4000001160b */
[----:B------:R-:W-:Y:S02]  /*2680*/  SHF.L.U32 R11, R11, 0x3, RZ ;  /* 0x000000030b0b7819 */ /* 0x000fe400000006ff */
[----:B------:R-:W-:Y:S02]  /*2690*/  LOP3.LUT R13, R13, R36, RZ, 0x3c, !PT ;  /* 0x000000240d0d7212 */ /* 0x000fe400078e3cff */
[----:B------:R-:W-:Y:S02]  /*26a0*/  LOP3.LUT R14, R11, 0x3fe0, RZ, 0xc0, !PT ;  /* 0x00003fe00b0e7812 */ /* 0x000fe400078ec0ff */
[----:B------:R-:W-:-:S04]  /*26b0*/  SHF.L.U32 R13, R13, 0x3, RZ ;  /* 0x000000030d0d7819 */ /* 0x000fc800000006ff */
[----:B------:R-:W-:-:S04]  /*26c0*/  LOP3.LUT R13, R13, 0x18, RZ, 0xc0, !PT ;  /* 0x000000180d0d7812 */ /* 0x000fc800078ec0ff */
[----:B------:R-:W-:-:S05]  /*26d0*/  IADD3 R13, PT, PT, R14, UR5, R13 ;  /* 0x000000050e0d7c10 */ /* 0x000fca000fffe00d */
[----:B------:R-:W0:Y:S04]  /*26e0*/  LDS.64 R4, [R13] ;  /* 0x000000000d047984 */ /* 0x000e280000000a00 */
[----:B------:R-:W2:Y:S01]  /*26f0*/  LDS.64 R8, [R13+0x1e00] ;  /* 0x001e00000d087984 */ /* 0x000ea20000000a00 */
[----:B0-----:R-:W-:Y:S01]  /*2700*/  FADD.FTZ R4, RZ, R4 ;  /* 0x00000004ff047221 */ /* 0x001fe20000010000 */
[----:B------:R-:W-:-:S03]  /*2710*/  FADD.FTZ R5, RZ, R5 ;  /* 0x00000005ff057221 */ /* 0x000fc60000010000 */
[----:B--2---:R-:W-:Y:S01]  /*2720*/  FADD.FTZ R8, R4, R8 ;  /* 0x0000000804087221 */ /* 0x004fe20000010000 */
[----:B------:R-:W-:-:S05]  /*2730*/  FADD.FTZ R9, R5, R9 ;  /* 0x0000000905097221 */ /* 0x000fca0000010000 */
[----:B------:R0:W-:Y:S02]  /*2740*/  STG.E.64 desc[UR14][R6.64+0x20000], R8 ;  /* 0x0200000806007986 */ /* 0x0001e4000c101b0e */
.L_x_4:
[----:B------:R-:W-:Y:S01]  /*2750*/  BSSY.RECONVERGENT B0, `(.L_x_5) ;  /* 0x000008b000007945 */ /* 0x000fe20003800200 */
[----:B0-----:R-:W-:-:S03]  /*2760*/  HFMA2 R6, -RZ, RZ, 0, 0 ;  /* 0x00000000ff067431 */ /* 0x001fc600000001ff */
[----:B------:R-:W-:Y:S05]  /*2770*/  @P0 BRA `(.L_x_6) ;  /* 0x0000000800200947 */ /* 0x000fea0003800000 */
[----:B------:R-:W0:Y:S01]  /*2780*/  S2R R7, SR_CgaCtaId ;  /* 0x0000000000077919 */ /* 0x000e220000008800 */
[----:B------:R-:W-:Y:S02]  /*2790*/  SHF.R.U32.HI R4, RZ, 0x1, R36 ;  /* 0x00000001ff047819 */ /* 0x000fe40000011624 */
[----:B------:R-:W-:-:S03]  /*27a0*/  SHF.L.U32 R10, R36, 0x3, RZ ;  /* 0x00000003240a7819 */ /* 0x000fc600000006ff */
[C---:B------:R-:W-:Y:S02]  /*27b0*/  IMAD R6, R4.reuse, 0x1e, RZ ;  /* 0x0000001e04067824 */ /* 0x040fe400078e02ff */
[----:B------:R-:W-:Y:S01]  /*27c0*/  IMAD R5, R4, -0x80000000, RZ ;  /* 0x8000000004057824 */ /* 0x000fe200078e02ff */
[----:B------:R-:W-:Y:S01]  /*27d0*/  MOV R4, 0x400 ;  /* 0x0000040000047802 */ /* 0x000fe20000000f00 */
[C---:B------:R-:W-:Y:S01]  /*27e0*/  VIADD R8, R6.reuse, 0x2 ;  /* 0x0000000206087836 */ /* 0x040fe20000000000 */
[----:B------:R-:W-:Y:S02]  /*27f0*/  LOP3.LUT P0, RZ, R6, 0x2, RZ, 0xc0, !PT ;  /* 0x0000000206ff7812 */ /* 0x000fe4000780c0ff */
[----:B------:R-:W-:Y:S02]  /*2800*/  SHF.R.S32.HI R5, RZ, 0x1f, R5 ;  /* 0x0000001fff057819 */ /* 0x000fe40000011405 */
[----:B------:R-:W-:Y:S02]  /*2810*/  IADD3 R4, PT, PT, R4, 0x3c00, RZ ;  /* 0x00003c0004047810 */ /* 0x000fe40007ffe0ff */
[----:B------:R-:W-:-:S02]  /*2820*/  LOP3.LUT R5, R5, 0xf0, RZ, 0xc0, !PT ;  /* 0x000000f005057812 */ /* 0x000fc400078ec0ff */
[----:B------:R-:W-:Y:S02]  /*2830*/  SHF.R.U32.HI R9, RZ, 0x2, R8 ;  /* 0x00000002ff097819 */ /* 0x000fe40000011608 */
[----:B------:R-:W-:Y:S02]  /*2840*/  LEA.HI R8, R8, 0xf0, RZ, 0x1e ;  /* 0x000000f008087811 */ /* 0x000fe400078ff0ff */
[----:B------:R-:W-:Y:S02]  /*2850*/  IADD3 R16, PT, PT, R6, 0x1c, RZ ;  /* 0x0000001c06107810 */ /* 0x000fe40007ffe0ff */
[----:B------:R-:W-:Y:S02]  /*2860*/  @P0 IADD3 R8, PT, PT, R9, RZ, RZ ;  /* 0x000000ff09080210 */ /* 0x000fe40007ffe0ff */
[----:B------:R-:W-:Y:S02]  /*2870*/  LEA.HI R16, R16, R5, RZ, 0x1e ;  /* 0x0000000510107211 */ /* 0x000fe400078ff0ff */
[----:B0-----:R-:W-:-:S02]  /*2880*/  LEA R7, R7, R4, 0x18 ;  /* 0x0000000407077211 */ /* 0x001fc400078ec0ff */
[----:B------:R-:W-:-:S03]  /*2890*/  LEA.HI R4, R6, R5, RZ, 0x1e ;  /* 0x0000000506047211 */ /* 0x000fc600078ff0ff */
[--C-:B------:R-:W-:Y:S02]  /*28a0*/  IMAD R13, R8, 0x18, R7.reuse ;  /* 0x00000018080d7824 */ /* 0x100fe400078e0207 */
[----:B------:R-:W-:Y:S01]  /*28b0*/  IMAD R9, R4, 0x18, R7 ;  /* 0x0000001804097824 */ /* 0x000fe200078e0207 */
[----:B------:R-:W-:-:S04]  /*28c0*/  LOP3.LUT R4, R10, 0x8, RZ, 0xc0, !PT ;  /* 0x000000080a047812 */ /* 0x000fc800078ec0ff */
[----:B------:R-:W-:Y:S01]  /*28d0*/  IADD3 R14, PT, PT, R9, R4, RZ ;  /* 0x00000004090e7210 */ /* 0x000fe20007ffe0ff */
[----:B------:R-:W-:-:S04]  /*28e0*/  IMAD.IADD R13, R4, 0x1, R13 ;  /* 0x00000001040d7824 */ /* 0x000fc800078e020d */
[----:B------:R-:W0:Y:S04]  /*28f0*/  LDS.64 R8, [R14] ;  /* 0x000000000e087984 */ /* 0x000e280000000a00 */
[----:B------:R-:W2:Y:S01]  /*2900*/  LDS.64 R10, [R13] ;  /* 0x000000000d0a7984 */ /* 0x000ea20000000a00 */
[----:B0-----:R-:W-:Y:S01]  /*2910*/  FADD.FTZ R8, RZ, R8 ;  /* 0x00000008ff087221 */ /* 0x001fe20000010000 */
[----:B------:R-:W-:-:S03]  /*2920*/  FADD.FTZ R9, RZ, R9 ;  /* 0x00000009ff097221 */ /* 0x000fc60000010000 */
[----:B--2---:R-:W-:Y:S01]  /*2930*/  FADD.FTZ R10, R8, R10 ;  /* 0x0000000a080a7221 */ /* 0x004fe20000010000 */
[----:B------:R-:W-:Y:S01]  /*2940*/  IADD3 R8, PT, PT, R6, 0x4, RZ ;  /* 0x0000000406087810 */ /* 0x000fe20007ffe0ff */
[----:B------:R-:W-:-:S03]  /*2950*/  FADD.FTZ R11, R9, R11 ;  /* 0x0000000b090b7221 */ /* 0x000fc60000010000 */
[----:B------:R-:W-:-:S05]  /*2960*/  LEA.HI R8, R8, R5, RZ, 0x1e ;  /* 0x0000000508087211 */ /* 0x000fca00078ff0ff */
[----:B------:R-:W-:-:S05]  /*2970*/  IMAD R8, R8, 0x18, R7 ;  /* 0x0000001808087824 */ /* 0x000fca00078e0207 */
[----:B------:R-:W-:-:S06]  /*2980*/  IADD3 R8, PT, PT, R4, R8, RZ ;  /* 0x0000000804087210 */ /* 0x000fcc0007ffe0ff */
[----:B------:R-:W0:Y:S02]  /*2990*/  LDS.64 R8, [R8] ;  /* 0x0000000008087984 */ /* 0x000e240000000a00 */
[----:B0-----:R-:W-:Y:S01]  /*29a0*/  FADD.FTZ R11, R11, R9 ;  /* 0x000000090b0b7221 */ /* 0x001fe20000010000 */
[----:B------:R-:W-:Y:S01]  /*29b0*/  IADD3 R9, PT, PT, R6, 0x6, RZ ;  /* 0x0000000606097810 */ /* 0x000fe20007ffe0ff */
[----:B------:R-:W-:-:S03]  /*29c0*/  FADD.FTZ R10, R10, R8 ;  /* 0x000000080a0a7221 */ /* 0x000fc60000010000 */
[----:B------:R-:W-:-:S04]  /*29d0*/  SHF.L.U32 R8, R9, 0x1e, RZ ;  /* 0x0000001e09087819 */ /* 0x000fc800000006ff */
[----:B------:R-:W-:-:S04]  /*29e0*/  SHF.R.S32.HI R8, RZ, 0x1f, R8 ;  /* 0x0000001fff087819 */ /* 0x000fc80000011408 */
[----:B------:R-:W-:-:S04]  /*29f0*/  LOP3.LUT R8, R8, 0xf0, RZ, 0xc0, !PT ;  /* 0x000000f008087812 */ /* 0x000fc800078ec0ff */
[----:B------:R-:W-:-:S05]  /*2a00*/  LEA.HI R14, R9, R8, RZ, 0x1e ;  /* 0x00000008090e7211 */ /* 0x000fca00078ff0ff */
[----:B------:R-:W-:-:S04]  /*2a10*/  IMAD R9, R14, 0x18, R7 ;  /* 0x000000180e097824 */ /* 0x000fc800078e0207 */
[----:B------:R-:W-:-:S05]  /*2a20*/  IMAD.IADD R13, R4, 0x1, R9 ;  /* 0x00000001040d7824 */ /* 0x000fca00078e0209 */
[----:B------:R-:W0:Y:S02]  /*2a30*/  LDS.64 R8, [R13] ;  /* 0x000000000d087984 */ /* 0x000e240000000a00 */
[----:B0-----:R-:W-:Y:S01]  /*2a40*/  FADD.FTZ R10, R10, R8 ;  /* 0x000000080a0a7221 */ /* 0x001fe20000010000 */
        /* <DEDUP_REMOVED lines=32> */
[----:B------:R0:W2:Y:S02]  /*2c50*/  LDS.64 R8, [R14] ;  /* 0x000000000e087984 */ /* 0x0000a40000000a00 */
[----:B0-----:R-:W-:-:S04]  /*2c60*/  IADD3 R14, PT, PT, R6, 0x14, RZ ;  /* 0x00000014060e7810 */ /* 0x001fc80007ffe0ff */
[----:B------:R-:W-:-:S05]  /*2c70*/  LEA.HI R14, R14, R5, RZ, 0x1e ;  /* 0x000000050e0e7211 */ /* 0x000fca00078ff0ff */
[----:B------:R-:W-:Y:S02]  /*2c80*/  IMAD R14, R14, 0x18, R7 ;  /* 0x000000180e0e7824 */ /* 0x000fe400078e0207 */
        /* <DEDUP_REMOVED lines=13> */
[----:B------:R-:W-:Y:S01]  /*2d60*/  LEA.HI R9, R9, R8, RZ, 0x1e ;  /* 0x0000000809097211 */ /* 0x000fe200078ff0ff */
[----:B------:R-:W-:-:S05]  /*2d70*/  VIADD R8, R6, 0x16 ;  /* 0x0000001606087836 */ /* 0x000fca0000000000 */
[----:B------:R-:W-:-:S04]  /*2d80*/  SHF.L.U32 R10, R8, 0x1e, RZ ;  /* 0x0000001e080a7819 */ /* 0x000fc800000006ff */
[----:B------:R-:W-:-:S04]  /*2d90*/  SHF.R.S32.HI R10, RZ, 0x1f, R10 ;  /* 0x0000001fff0a7819 */ /* 0x000fc8000001140a */
[----:B------:R-:W-:-:S04]  /*2da0*/  LOP3.LUT R10, R10, 0xf0, RZ, 0xc0, !PT ;  /* 0x000000f00a0a7812 */ /* 0x000fc800078ec0ff */
[----:B------:R-:W-:Y:S02]  /*2db0*/  LEA.HI R8, R8, R10, RZ, 0x1e ;  /* 0x0000000a08087211 */ /* 0x000fe400078ff0ff */
[C---:B------:R-:W-:Y:S01]  /*2dc0*/  IADD3 R10, PT, PT, R6.reuse, 0x18, RZ ;  /* 0x00000018060a7810 */ /* 0x040fe20007ffe0ff */
[----:B------:R-:W-:-:S03]  /*2dd0*/  VIADD R6, R6, 0x1a ;  /* 0x0000001a06067836 */ /* 0x000fc60000000000 */
[----:B------:R-:W-:Y:S02]  /*2de0*/  LEA.HI R10, R10, R5, RZ, 0x1e ;  /* 0x000000050a0a7211 */ /* 0x000fe400078ff0ff */
[----:B------:R-:W-:-:S03]  /*2df0*/  SHF.L.U32 R5, R6, 0x1e, RZ ;  /* 0x0000001e06057819 */ /* 0x000fc600000006ff */
[----:B------:R-:W-:Y:S01]  /*2e00*/  IMAD R10, R10, 0x18, R7 ;  /* 0x000000180a0a7824 */ /* 0x000fe200078e0207 */
[----:B------:R-:W-:-:S04]  /*2e10*/  SHF.R.S32.HI R5, RZ, 0x1f, R5 ;  /* 0x0000001fff057819 */ /* 0x000fc80000011405 */
[----:B------:R-:W-:Y:S02]  /*2e20*/  LOP3.LUT R5, R5, 0xf0, RZ, 0xc0, !PT ;  /* 0x000000f005057812 */ /* 0x000fe400078ec0ff */
[----:B------:R-:W-:Y:S02]  /*2e30*/  IADD3 R10, PT, PT, R4, R10, RZ ;  /* 0x0000000a040a7210 */ /* 0x000fe40007ffe0ff */
[----:B------:R-:W-:Y:S01]  /*2e40*/  LEA.HI R17, R6, R5, RZ, 0x1e ;  /* 0x0000000506117211 */ /* 0x000fe200078ff0ff */
[--C-:B------:R-:W-:Y:S02]  /*2e50*/  IMAD R5, R9, 0x18, R7.reuse ;  /* 0x0000001809057824 */ /* 0x100fe400078e0207 */
[--C-:B------:R-:W-:Y:S02]  /*2e60*/  IMAD R6, R8, 0x18, R7.reuse ;  /* 0x0000001808067824 */ /* 0x100fe400078e0207 */
[--C-:B------:R-:W-:Y:S01]  /*2e70*/  IMAD R9, R17, 0x18, R7.reuse ;  /* 0x0000001811097824 */ /* 0x100fe200078e0207 */
[----:B------:R-:W-:Y:S01]  /*2e80*/  IADD3 R5, PT, PT, R4, R5, RZ ;  /* 0x0000000504057210 */ /* 0x000fe20007ffe0ff */
[----:B------:R-:W-:Y:S01]  /*2e90*/  IMAD R8, R16, 0x18, R7 ;  /* 0x0000001810087824 */ /* 0x000fe200078e0207 */
[C---:B------:R-:W-:Y:S01]  /*2ea0*/  IADD3 R7, PT, PT, R4.reuse, R14, RZ ;  /* 0x0000000e04077210 */ /* 0x040fe20007ffe0ff */
[C---:B------:R-:W-:Y:S01]  /*2eb0*/  IMAD.IADD R6, R4.reuse, 0x1, R6 ;  /* 0x0000000104067824 */ /* 0x040fe200078e0206 */
[----:B------:R-:W-:-:S02]  /*2ec0*/  IADD3 R9, PT, PT, R4, R9, RZ ;  /* 0x0000000904097210 */ /* 0x000fc40007ffe0ff */
[----:B------:R-:W-:Y:S02]  /*2ed0*/  IADD3 R8, PT, PT, R4, R8, RZ ;  /* 0x0000000804087210 */ /* 0x000fe40007ffe0ff */
[----:B------:R-:W0:Y:S02]  /*2ee0*/  LDS.64 R4, [R5] ;  /* 0x0000000005047984 */ /* 0x000e240000000a00 */
[----:B0-----:R-:W-:Y:S01]  /*2ef0*/  FADD.FTZ R11, R11, R4 ;  /* 0x000000040b0b7221 */ /* 0x001fe20000010000 */
[----:B------:R-:W-:Y:S02]  /*2f00*/  FADD.FTZ R13, R13, R5 ;  /* 0x000000050d0d7221 */ /* 0x000fe40000010000 */
[----:B------:R-:W0:Y:S04]  /*2f10*/  LDS.64 R4, [R7] ;  /* 0x0000000007047984 */ /* 0x000e280000000a00 */
[----:B------:R-:W2:Y:S01]  /*2f20*/  LDS.64 R6, [R6] ;  /* 0x0000000006067984 */ /* 0x000ea20000000a00 */
[----:B0-----:R-:W-:Y:S01]  /*2f30*/  FADD.FTZ R11, R11, R4 ;  /* 0x000000040b0b7221 */ /* 0x001fe20000010000 */
[----:B------:R-:W-:-:S02]  /*2f40*/  FADD.FTZ R13, R13, R5 ;  /* 0x000000050d0d7221 */ /* 0x000fc40000010000 */
[----:B------:R-:W0:Y:S01]  /*2f50*/  LDS.64 R4, [R10] ;  /* 0x000000000a047984 */ /* 0x000e220000000a00 */
[----:B--2---:R-:W-:Y:S01]  /*2f60*/  FADD.FTZ R11, R11, R6 ;  /* 0x000000060b0b7221 */ /* 0x004fe20000010000 */
[----:B------:R-:W-:Y:S02]  /*2f70*/  FADD.FTZ R13, R13, R7 ;  /* 0x000000070d0d7221 */ /* 0x000fe40000010000 */
[----:B------:R-:W2:Y:S04]  /*2f80*/  LDS.64 R6, [R9] ;  /* 0x0000000009067984 */ /* 0x000ea80000000a00 */
[----:B------:R-:W3:Y:S01]  /*2f90*/  LDS.64 R8, [R8] ;  /* 0x0000000008087984 */ /* 0x000ee20000000a00 */
[----:B0-----:R-:W-:Y:S01]  /*2fa0*/  FADD.FTZ R11, R11, R4 ;  /* 0x000000040b0b7221 */ /* 0x001fe20000010000 */
[----:B------:R-:W-:-:S03]  /*2fb0*/  FADD.FTZ R4, R13, R5 ;  /* 0x000000050d047221 */ /* 0x000fc60000010000 */
[----:B--2---:R-:W-:Y:S01]  /*2fc0*/  FADD.FTZ R11, R11, R6 ;  /* 0x000000060b0b7221 */ /* 0x004fe20000010000 */
[----:B------:R-:W-:-:S03]  /*2fd0*/  FADD.FTZ R4, R4, R7 ;  /* 0x0000000704047221 */ /* 0x000fc60000010000 */
[----:B---3--:R-:W-:Y:S01]  /*2fe0*/  FADD.FTZ R6, R11, R8 ;  /* 0x000000080b067221 */ /* 0x008fe20000010000 */
[----:B------:R-:W-:-:S07]  /*2ff0*/  FADD.FTZ R10, R4, R9 ;  /* 0x00000009040a7221 */ /* 0x000fce0000010000 */
.L_x_6:
[----:B------:R-:W-:Y:S05]  /*3000*/  BSYNC.RECONVERGENT B0 ;  /* 0x0000000000007941 */ /* 0x000fea0003800200 */
.L_x_5:
[----:B------:R-:W0:Y:S01]  /*3010*/  SHFL.BFLY PT, R5, R6, 0x1, 0x1f ;  /* 0x0c201f0006057f89 */ /* 0x000e2200000e0000 */
[----:B------:R-:W-:Y:S01]  /*3020*/  LOP3.LUT P0, RZ, R36, 0x3c1, RZ, 0xc0, !PT ;  /* 0x000003c124ff7812 */ /* 0x000fe2000780c0ff */
[----:B------:R-:W2:Y:S01]  /*3030*/  S2UR UR9, SR_CTAID.Y ;  /* 0x00000000000979c3 */ /* 0x000ea20000002600 */
[----:B------:R-:W-:Y:S01]  /*3040*/  BSSY.RECONVERGENT B0, `(.L_x_7) ;  /* 0x0000010000007945 */ /* 0x000fe20003800200 */
[----:B------:R-:W3:Y:S01]  /*3050*/  SHFL.BFLY PT, R7, R10, 0x1, 0x1f ;  /* 0x0c201f000a077f89 */ /* 0x000ee200000e0000 */
[----:B0-----:R-:W-:Y:S01]  /*3060*/  FADD.FTZ R4, R5, R6 ;  /* 0x0000000605047221 */ /* 0x001fe20000010000 */
[----:B---3--:R-:W-:-:S08]  /*3070*/  FADD.FTZ R5, R7, R10 ;  /* 0x0000000a07057221 */ /* 0x008fd00000010000 */
[----:B--2---:R-:W-:Y:S05]  /*3080*/  @P0 BRA `(.L_x_8) ;  /* 0x00000000002c0947 */ /* 0x004fea0003800000 */
[----:B------:R-:W0:Y:S01]  /*3090*/  S2UR UR5, SR_CTAID.X ;  /* 0x00000000000579c3 */ /* 0x000e220000002500 */
[----:B------:R-:W2:Y:S07]  /*30a0*/  S2R R7, SR_CTAID.Y ;  /* 0x0000000000077919 */ /* 0x000eae0000002600 */
[----:B------:R-:W2:Y:S01]  /*30b0*/  LDC R6, c[0x0][0x374] ;  /* 0x0000dd00ff067b82 */ /* 0x000ea20000000800 */
[----:B0-----:R-:W-:-:S04]  /*30c0*/  USHF.L.U32 UR5, UR5, 0x1, URZ ;  /* 0x0000000105057899 */ /* 0x001fc800080006ff */
[----:B------:R-:W-:Y:S01]  /*30d0*/  ULOP3.LUT UR5, UR5, 0x1fe, URZ, 0xc0, !UPT ;  /* 0x000001fe05057892 */ /* 0x000fe2000f8ec0ff */
[----:B--2---:R-:W-:-:S05]  /*30e0*/  IMAD R6, R6, UR4, R7 ;  /* 0x0000000406067c24 */ /* 0x004fca000f8e0207 */
[----:B------:R-:W-:-:S04]  /*30f0*/  LEA R7, R36, UR5, 0x8 ;  /* 0x0000000524077c11 */ /* 0x000fc8000f8e40ff */
[----:B------:R-:W-:Y:S02]  /*3100*/  LEA R9, R6, R7, 0xe ;  /* 0x0000000706097211 */ /* 0x000fe400078e70ff */
[----:B------:R-:W0:Y:S03]  /*3110*/  LDC.64 R6, c[0x0][0x3d0] ;  /* 0x0000f400ff067b82 */ /* 0x000e260000000a00 */
[----:B0-----:R-:W-:-:S05]  /*3120*/  IMAD.WIDE.U32 R6, R9, 0x4, R6 ;  /* 0x0000000409067825 */ /* 0x001fca00078e0006 */
[----:B------:R0:W-:Y:S02]  /*3130*/  STG.E.64 desc[UR14][R6.64], R4 ;  /* 0x0000000406007986 */ /* 0x0001e4000c101b0e */
.L_x_8:
[----:B------:R-:W-:Y:S05]  /*3140*/  BSYNC.RECONVERGENT B0 ;  /* 0x0000000000007941 */ /* 0x000fea0003800200 */
.L_x_7:
[----:B------:R-:W-:Y:S05]  /*3150*/  BRA.U !UP0, `(.L_x_9) ;  /* 0x0000000108607547 */ /* 0x000fea000b800000 */
[----:B------:R-:W-:Y:S01]  /*3160*/  BAR.SYNC.DEFER_BLOCKING 0x0 ;  /* 0x0000000000007b1d */ /* 0x000fe20000010000 */
[----:B------:R-:W-:-:S13]  /*3170*/  ISETP.NE.AND P0, PT, R36, RZ, PT ;  /* 0x000000ff2400720c */ /* 0x000fda0003f05270 */
[----:B------:R-:W-:Y:S05]  /*3180*/  @P0 BRA `(.L_x_10) ;  /* 0x0000000000480947 */ /* 0x000fea0003800000 */
[----:B------:R-:W2:Y:S01]  /*3190*/  S2UR UR5, SR_CTAID.X ;  /* 0x00000000000579c3 */ /* 0x000ea20000002500 */
[----:B0-----:R-:W-:Y:S01]  /*31a0*/  IMAD.U32 R4, RZ, RZ, UR6 ;  /* 0x00000006ff047e24 */ /* 0x001fe2000f8e00ff */
[----:B------:R-:W-:Y:S01]  /*31b0*/  MOV R5, UR7 ;  /* 0x0000000700057c02 */ /* 0x000fe20008000f00 */
[----:B--2---:R-:W-:-:S03]  /*31c0*/  ULOP3.LUT UP0, URZ, UR5, UR9, URZ, 0xfc, !UPT ;  /* 0x0000000905ff7292 */ /* 0x004fc6000f80fcff */
[----:B------:R-:W-:Y:S02]  /*31d0*/  UMOV UR5, 0x7fffff01 ;  /* 0x7fffff0100057882 */ /* 0x000fe40000000000 */
[----:B------:R-:W-:-:S06]  /*31e0*/  USEL UR5, UR5, 0x1, !UP0 ;  /* 0x0000000105057887 */ /* 0x000fcc000c000000 */
[----:B------:R-:W-:Y:S01]  /*31f0*/  MOV R7, UR5 ;  /* 0x0000000500077c02 */ /* 0x000fe20008000f00 */
[----:B------:R-:W-:Y:S06]  /*3200*/  MEMBAR.ALL.GPU ;  /* 0x0000000000007992 */ /* 0x000fec000000a000 */
[----:B------:R-:W-:-:S00]  /*3210*/  ERRBAR ;  /* 0x00000000000079ab */ /* 0x000fc00000000000 */
[----:B------:R-:W-:Y:S06]  /*3220*/  CGAERRBAR ;  /* 0x00000000000075ab */ /* 0x000fec0000000000 */
[----:B------:R0:W5:Y:S02]  /*3230*/  ATOM.E.ADD.STRONG.GPU PT, R6, desc[UR14][R4.64], R7 ;  /* 0x800000070406798a */ /* 0x00016400081ef10e */
[----:B0-----:R-:W0:Y:S02]  /*3240*/  LDC.64 R4, c[0x0][0x3d8] ;  /* 0x0000f600ff047b82 */ /* 0x001e240000000a00 */
.L_x_11:
[----:B0-----:R-:W2:Y:S04]  /*3250*/  LD.E.STRONG.GPU R7, desc[UR14][R4.64+0x4] ;  /* 0x0000040e04077980 */ /* 0x001ea8000c10f900 */
[----:B--2---:R-:W-:Y:S01]  /*3260*/  CCTL.IVALL ;  /* 0x00000000ff00798f */ /* 0x004fe20002000000 */
[----:B------:R-:W-:Y:S05]  /*3270*/  YIELD ;  /* 0x0000000000007946 */ /* 0x000fea0003800000 */
[----:B-----5:R-:W-:-:S04]  /*3280*/  LOP3.LUT R7, R7, R6, RZ, 0x3c, !PT ;  /* 0x0000000607077212 */ /* 0x020fc800078e3cff */
[----:B------:R-:W-:-:S13]  /*3290*/  ISETP.GT.AND P0, PT, R7, -0x1, PT ;  /* 0xffffffff0700780c */ /* 0x000fda0003f04270 */
[----:B------:R-:W-:Y:S05]  /*32a0*/  @P0 BRA `(.L_x_11) ;  /* 0xfffffffc00e80947 */ /* 0x000fea000383ffff */
.L_x_10:
[----:B------:R-:W-:Y:S05]  /*32b0*/  WARPSYNC.ALL ;  /* 0x0000000000007948 */ /* 0x000fea0003800000 */
[----:B------:R-:W-:Y:S06]  /*32c0*/  BAR.SYNC.DEFER_BLOCKING 0x0 ;  /* 0x0000000000007b1d */ /* 0x000fec0000010000 */
[----:B------:R-:W-:Y:S05]  /*32d0*/  BRA `(.L_x_12) ;  /* 0x0000000000647947 */ /* 0x000fea0003800000 */
.L_x_9:
[----:B0-----:R-:W0:Y:S01]  /*32e0*/  S2R R4, SR_TID.X ;  /* 0x0000000000047919 */ /* 0x001e220000002100 */
[----:B------:R-:W-:Y:S01]  /*32f0*/  BAR.SYNC.DEFER_BLOCKING 0x0 ;  /* 0x0000000000007b1d */ /* 0x000fe20000010000 */
[----:B0-----:R-:W-:-:S13]  /*3300*/  ISETP.NE.AND P0, PT, R4, RZ, PT ;  /* 0x000000ff0400720c */ /* 0x001fda0003f05270 */
[----:B------:R-:W-:Y:S05]  /*3310*/  @P0 BRA `(.L_x_13) ;  /* 0x00000000004c0947 */ /* 0x000fea0003800000 */
[----:B------:R-:W0:Y:S01]  /*3320*/  S2UR UR8, SR_CTAID.X ;  /* 0x00000000000879c3 */ /* 0x000e220000002500 */
[----:B------:R-:W2:Y:S01]  /*3330*/  LDCU.64 UR12, c[0x0][0x3d8] ;  /* 0x00007b00ff0c77ac */ /* 0x000ea20008000a00 */
[----:B------:R-:W-:Y:S01]  /*3340*/  MOV R7, 0x7fffff01 ;  /* 0x7fffff0100077802 */ /* 0x000fe20000000f00 */
[----:B--2---:R-:W-:Y:S01]  /*3350*/  ULEA UR5, UP0, UR9, UR12, 0x2 ;  /* 0x0000000c09057291 */ /* 0x004fe2000f8010ff */
[----:B0-----:R-:W-:-:S03]  /*3360*/  ISETP.NE.AND P0, PT, RZ, UR8, PT ;  /* 0x00000008ff007c0c */ /* 0x001fc6000bf05270 */
[----:B------:R-:W-:Y:S02]  /*3370*/  ULEA.HI.X UR8, UR9, UR13, URZ, 0x2, UP0 ;  /* 0x0000000d09087291 */ /* 0x000fe400080f14ff */
[----:B------:R-:W-:Y:S02]  /*3380*/  MOV R4, UR5 ;  /* 0x0000000500047c02 */ /* 0x000fe40008000f00 */
[----:B------:R-:W-:Y:S02]  /*3390*/  SEL R7, R7, 0x1, !P0 ;  /* 0x0000000107077807 */ /* 0x000fe40004000000 */
[----:B------:R-:W-:Y:S01]  /*33a0*/  MOV R5, UR8 ;  /* 0x0000000800057c02 */ /* 0x000fe20008000f00 */
[----:B------:R-:W-:Y:S06]  /*33b0*/  MEMBAR.ALL.GPU ;  /* 0x0000000000007992 */ /* 0x000fec000000a000 */
[----:B------:R-:W-:-:S00]  /*33c0*/  ERRBAR ;  /* 0x00000000000079ab */ /* 0x000fc00000000000 */
[----:B------:R-:W-:Y:S06]  /*33d0*/  CGAERRBAR ;  /* 0x00000000000075ab */ /* 0x000fec0000000000 */
[----:B------:R0:W5:Y:S02]  /*33e0*/  ATOM.E.ADD.STRONG.GPU PT, R7, desc[UR14][R4.64], R7 ;  /* 0x800000070407798a */ /* 0x00016400081ef10e */
.L_x_14:
[----:B------:R-:W2:Y:S04]  /*33f0*/  LD.E.STRONG.GPU R6, desc[UR14][R4.64] ;  /* 0x0000000e04067980 */ /* 0x000ea8000c10f900 */
[----:B--2---:R-:W-:Y:S01]  /*3400*/  CCTL.IVALL ;  /* 0x00000000ff00798f */ /* 0x004fe20002000000 */
[----:B------:R-:W-:Y:S05]  /*3410*/  YIELD ;  /* 0x0000000000007946 */ /* 0x000fea0003800000 */
[----:B-----5:R-:W-:-:S04]  /*3420*/  LOP3.LUT R6, R6, R7, RZ, 0x3c, !PT ;  /* 0x0000000706067212 */ /* 0x020fc800078e3cff */
[----:B------:R-:W-:-:S13]  /*3430*/  ISETP.GT.AND P0, PT, R6, -0x1, PT ;  /* 0xffffffff0600780c */ /* 0x000fda0003f04270 */
[----:B------:R-:W-:Y:S05]  /*3440*/  @P0 BRA `(.L_x_14) ;  /* 0xfffffffc00e80947 */ /* 0x000fea000383ffff */
.L_x_13:
[----:B------:R-:W-:Y:S05]  /*3450*/  WARPSYNC.ALL ;  /* 0x0000000000007948 */ /* 0x000fea0003800000 */
[----:B------:R-:W-:Y:S06]  /*3460*/  BAR.SYNC.DEFER_BLOCKING 0x0 ;  /* 0x0000000000007b1d */ /* 0x000fec0000010000 */
.L_x_12:
[----:B0-----:R-:W0:Y:S01]  /*3470*/  S2R R6, SR_TID.X ;  /* 0x0000000000067919 */ /* 0x001e220000002100 */
[----:B------:R-:W-:Y:S01]  /*3480*/  BSSY.RECONVERGENT B0, `(.L_x_15) ;  /* 0x00000e2000007945 */ /* 0x000fe20003800200 */
[----:B------:R-:W-:Y:S02]  /*3490*/  CS2R R10, SRZ ;  /* 0x00000000000a7805 */ /* 0x000fe4000001ff00 */
[----:B0-----:R-:W-:-:S13]  /*34a0*/  ISETP.GT.U32.AND P0, PT, R6, 0xff, PT ;  /* 0x000000ff0600780c */ /* 0x001fda0003f04070 */
[----:B------:R-:W-:Y:S05]  /*34b0*/  @P0 BRA `(.L_x_16) ;  /* 0x0000000c00780947 */ /* 0x000fea0003800000 */
[----:B------:R-:W0:Y:S01]  /*34c0*/  LDCU UR5, c[0x0][0x374] ;  /* 0x00006e80ff0577ac */ /* 0x000e220008000800 */
[C---:B------:R-:W-:Y:S01]  /*34d0*/  IMAD.SHL.U32 R4, R6.reuse, 0x20, RZ ;  /* 0x0000002006047824 */ /* 0x040fe200078e00ff */
[----:B------:R-:W2:Y:S01]  /*34e0*/  LDC.64 R18, c[0x0][0x3d0] ;  /* 0x0000f400ff127b82 */ /* 0x000ea20000000a00 */
[----:B------:R-:W-:-:S03]  /*34f0*/  LOP3.LUT R13, R6, 0x7, RZ, 0xc0, !PT ;  /* 0x00000007060d7812 */ /* 0x000fc600078ec0ff */
[----:B------:R-:W-:Y:S01]  /*3500*/  LOP3.LUT R4, R4, 0x1f00, RZ, 0xc0, !PT ;  /* 0x00001f0004047812 */ /* 0x000fe200078ec0ff */
[----:B0-----:R-:W-:-:S06]  /*3510*/  UIMAD UR5, UR5, UR4, UR9 ;  /* 0x00000004050572a4 */ /* 0x001fcc000f8e0209 */
[----:B------:R-:W-:-:S04]  /*3520*/  MOV R5, UR5 ;  /* 0x0000000500057c02 */ /* 0x000fc80008000f00 */
[----:B------:R-:W-:-:S04]  /*3530*/  LEA R4, R5, R4, 0xd ;  /* 0x0000000405047211 */ /* 0x000fc800078e68ff */
[----:B------:R-:W-:-:S04]  /*3540*/  IADD3 R4, PT, PT, R4, R13, RZ ;  /* 0x0000000d04047210 */ /* 0x000fc80007ffe0ff */
[----:B------:R-:W-:-:S05]  /*3550*/  SHF.L.U32 R14, R4, 0x1, RZ ;  /* 0x00000001040e7819 */ /* 0x000fca00000006ff */
[C---:B------:R-:W-:Y:S02]  /*3560*/  VIADD R7, R14.reuse, 0x10 ;  /* 0x000000100e077836 */ /* 0x040fe40000000000 */
[----:B--2---:R-:W-:-:S04]  /*3570*/  IMAD.WIDE.U32 R4, R14, 0x4, R18 ;  /* 0x000000040e047825 */ /* 0x004fc800078e0012 */
[----:B------:R-:W-:Y:S02]  /*3580*/  IMAD.WIDE.U32 R6, R7, 0x4, R18 ;  /* 0x0000000407067825 */ /* 0x000fe400078e0012 */
[----:B------:R-:W2:Y:S04]  /*3590*/  LDG.E.64 R4, desc[UR14][R4.64] ;  /* 0x0000000e04047981 */ /* 0x000ea8000c1e1b00 */
[----:B------:R-:W2:Y:S01]  /*35a0*/  LDG.E.64 R6, desc[UR14][R6.64] ;  /* 0x0000000e06067981 */ /* 0x000ea2000c1e1b00 */
[C---:B------:R-:W-:Y:S02]  /*35b0*/  IADD3 R11, PT, PT, R14.reuse, 0x20, RZ ;  /* 0x000000200e0b7810 */ /* 0x040fe40007ffe0ff */
[C---:B------:R-:W-:Y:S02]  /*35c0*/  IADD3 R8, PT, PT, R14.reuse, 0x30, RZ ;  /* 0x000000300e087810 */ /* 0x040fe40007ffe0ff */
[----:B------:R-:W-:-:S02]  /*35d0*/  IADD3 R9, PT, PT, R14, 0x40, RZ ;  /* 0x000000400e097810 */ /* 0x000fc40007ffe0ff */
[----:B------:R-:W-:Y:S01]  /*35e0*/  IADD3 R10, PT, PT, R14, 0x50, RZ ;  /* 0x000000500e0a7810 */ /* 0x000fe20007ffe0ff */
[----:B--2---:R0:W-:Y:S02]  /*35f0*/  STL.128 [R1], R4 ;  /* 0x0000000401007387 */ /* 0x0041e40000100c00 */
[----:B0-----:R-:W-:-:S04]  /*3600*/  IMAD.WIDE.U32 R4, R11, 0x4, R18 ;  /* 0x000000040b047825 */ /* 0x001fc800078e0012 */
[--C-:B------:R-:W-:Y:S02]  /*3610*/  IMAD.WIDE.U32 R6, R8, 0x4, R18.reuse ;  /* 0x0000000408067825 */ /* 0x100fe400078e0012 */
[----:B------:R-:W2:Y:S02]  /*3620*/  LDG.E.64 R4, desc[UR14][R4.64] ;  /* 0x0000000e04047981 */ /* 0x000ea4000c1e1b00 */
[--C-:B------:R-:W-:Y:S02]  /*3630*/  IMAD.WIDE.U32 R8, R9, 0x4, R18.reuse ;  /* 0x0000000409087825 */ /* 0x100fe400078e0012 */
[----:B------:R-:W2:Y:S02]  /*3640*/  LDG.E.64 R6, desc[UR14][R6.64] ;  /* 0x0000000e06067981 */ /* 0x000ea4000c1e1b00 */
[----:B------:R-:W-:Y:S02]  /*3650*/  IMAD.WIDE.U32 R10, R10, 0x4, R18 ;  /* 0x000000040a0a7825 */ /* 0x000fe400078e0012 */
[----:B------:R-:W3:Y:S04]  /*3660*/  LDG.E.64 R8, desc[UR14][R8.64] ;  /* 0x0000000e08087981 */ /* 0x000ee8000c1e1b00 */
[----:B------:R-:W3:Y:S04]  /*3670*/  LDG.E.64 R10, desc[UR14][R10.64] ;  /* 0x0000000e0a0a7981 */ /* 0x000ee8000c1e1b00 */
[----:B--2---:R0:W-:Y:S04]  /*3680*/  STL.128 [R1+0x10], R4 ;  /* 0x0000100401007387 */ /* 0x0041e80000100c00 */
[----:B---3--:R2:W-:Y:S01]  /*3690*/  STL.128 [R1+0x20], R8 ;  /* 0x0000200801007387 */ /* 0x0085e20000100c00 */
[C---:B0-----:R-:W-:Y:S01]  /*36a0*/  IADD3 R6, PT, PT, R14.reuse, 0x70, RZ ;  /* 0x000000700e067810 */ /* 0x041fe20007ffe0ff */
[C---:B------:R-:W-:Y:S01]  /*36b0*/  VIADD R4, R14.reuse, 0x60 ;  /* 0x000000600e047836 */ /* 0x040fe20000000000 */
[----:B--2---:R-:W-:-:S02]  /*36c0*/  IADD3 R8, PT, PT, R14, 0x80, RZ ;  /* 0x000000800e087810 */ /* 0x004fc40007ffe0ff */
[----:B------:R-:W-:Y:S01]  /*36d0*/  IADD3 R10, PT, PT, R14, 0x90, RZ ;  /* 0x000000900e0a7810 */ /* 0x000fe20007ffe0ff */
[----:B------:R-:W-:-:S04]  /*36e0*/  IMAD.WIDE.U32 R4, R4, 0x4, R18 ;  /* 0x0000000404047825 */ /* 0x000fc800078e0012 */
        /* <DEDUP_REMOVED lines=23> */
[----:B0-----:R-:W-:-:S02]  /*3860*/  IADD3 R4, PT, PT, R14, 0xe0, RZ ;  /* 0x000000e00e047810 */ /* 0x001fc40007ffe0ff */
[C---:B------:R-:W-:Y:S02]  /*3870*/  IADD3 R6, PT, PT, R14.reuse, 0xf0, RZ ;  /* 0x000000f00e067810 */ /* 0x040fe40007ffe0ff */
[C---:B--2---:R-:W-:Y:S01]  /*3880*/  IADD3 R10, PT, PT, R14.reuse, 0x110, RZ ;  /* 0x000001100e0a7810 */ /* 0x044fe20007ffe0ff */
[----:B------:R-:W-:Y:S02]  /*3890*/  VIADD R8, R14, 0x100 ;  /* 0x000001000e087836 */ /* 0x000fe40000000000 */
        /* <DEDUP_REMOVED lines=26> */
[C---:B--2---:R-:W-:Y:S02]  /*3a40*/  IADD3 R8, PT, PT, R14.reuse, 0x180, RZ ;  /* 0x000001800e087810 */ /* 0x044fe40007ffe0ff */
        /* <DEDUP_REMOVED lines=8> */
[----:B------:R-:W3:Y:S01]  /*3ad0*/  LDG.E.64 R10, desc[UR14][R10.64] ;  /* 0x0000000e0a0a7981 */ /* 0x000ee2000c1e1b00 */
[----:B------:R-:W-:-:S05]  /*3ae0*/  IADD3 R16, PT, PT, R14, 0x1e0, RZ ;  /* 0x000001e00e107810 */ /* 0x000fca0007ffe0ff */
[----:B------:R-:W-:-:S06]  /*3af0*/  IMAD.WIDE.U32 R16, R16, 0x4, R18 ;  /* 0x0000000410107825 */ /* 0x000fcc00078e0012 */
[----:B------:R-:W4:Y:S04]  /*3b00*/  LDG.E.64 R16, desc[UR14][R16.64] ;  /* 0x0000000e10107981 */ /* 0x000f28000c1e1b00 */
[----:B--2---:R0:W-:Y:S04]  /*3b10*/  STL.128 [R1+0xb0], R4 ;  /* 0x0000b00401007387 */ /* 0x0041e80000100c00 */
[----:B---3--:R2:W-:Y:S01]  /*3b20*/  STL.128 [R1+0xc0], R8 ;  /* 0x0000c00801007387 */ /* 0x0085e20000100c00 */
[C---:B0-----:R-:W-:Y:S01]  /*3b30*/  IADD3 R6, PT, PT, R14.reuse, 0x1b0, RZ ;  /* 0x000001b00e067810 */ /* 0x041fe20007ffe0ff */
[C---:B------:R-:W-:Y:S01]  /*3b40*/  VIADD R4, R14.reuse, 0x1a0 ;  /* 0x000001a00e047836 */ /* 0x040fe20000000000 */
[----:B--2---:R-:W-:-:S02]  /*3b50*/  IADD3 R8, PT, PT, R14, 0x1c0, RZ ;  /* 0x000001c00e087810 */ /* 0x004fc40007ffe0ff */
[C---:B------:R-:W-:Y:S01]  /*3b60*/  IADD3 R10, PT, PT, R14.reuse, 0x1d0, RZ ;  /* 0x000001d00e0a7810 */ /* 0x040fe20007ffe0ff */
[----:B------:R-:W-:Y:S02]  /*3b70*/  VIADD R14, R14, 0x1f0 ;  /* 0x000001f00e0e7836 */ /* 0x000fe40000000000 */
[----:B------:R-:W-:-:S04]  /*3b80*/  IMAD.WIDE.U32 R4, R4, 0x4, R18 ;  /* 0x0000000404047825 */ /* 0x000fc800078e0012 */
[--C-:B------:R-:W-:Y:S02]  /*3b90*/  IMAD.WIDE.U32 R6, R6, 0x4, R18.reuse ;  /* 0x0000000406067825 */ /* 0x100fe400078e0012 */
[----:B------:R-:W2:Y:S02]  /*3ba0*/  LDG.E.64 R4, desc[UR14][R4.64] ;  /* 0x0000000e04047981 */ /* 0x000ea4000c1e1b00 */
[--C-:B------:R-:W-:Y:S02]  /*3bb0*/  IMAD.WIDE.U32 R8, R8, 0x4, R18.reuse ;  /* 0x0000000408087825 */ /* 0x100fe400078e0012 */
[----:B------:R-:W2:Y:S02]  /*3bc0*/  LDG.E.64 R6, desc[UR14][R6.64] ;  /* 0x0000000e06067981 */ /* 0x000ea4000c1e1b00 */
[--C-:B------:R-:W-:Y:S02]  /*3bd0*/  IMAD.WIDE.U32 R10, R10, 0x4, R18.reuse ;  /* 0x000000040a0a7825 */ /* 0x100fe400078e0012 */
[----:B------:R-:W3:Y:S02]  /*3be0*/  LDG.E.64 R8, desc[UR14][R8.64] ;  /* 0x0000000e08087981 */ /* 0x000ee4000c1e1b00 */
[----:B------:R-:W-:-:S02]  /*3bf0*/  IMAD.WIDE.U32 R18, R14, 0x4, R18 ;  /* 0x000000040e127825 */ /* 0x000fc400078e0012 */
[----:B------:R-:W3:Y:S04]  /*3c00*/  LDG.E.64 R10, desc[UR14][R10.64] ;  /* 0x0000000e0a0a7981 */ /* 0x000ee8000c1e1b00 */
[----:B------:R-:W4:Y:S01]  /*3c10*/  LDG.E.64 R18, desc[UR14][R18.64] ;  /* 0x0000000e12127981 */ /* 0x000f22000c1e1b00 */
[----:B------:R-:W-:-:S03]  /*3c20*/  UMOV UR5, URZ ;  /* 0x000000ff00057c82 */ /* 0x000fc60008000000 */
[----:B--2---:R-:W-:Y:S04]  /*3c30*/  STL.128 [R1+0xd0], R4 ;  /* 0x0000d00401007387 */ /* 0x004fe80000100c00 */
[----:B----4-:R-:W-:Y:S04]  /*3c40*/  STL.128 [R1+0xf0], R16 ;  /* 0x0000f01001007387 */ /* 0x010fe80000100c00 */
[----:B---3--:R0:W-:Y:S02]  /*3c50*/  STL.128 [R1+0xe0], R8 ;  /* 0x0000e00801007387 */ /* 0x0081e40000100c00 */
[----:B0-----:R-:W-:-:S07]  /*3c60*/  CS2R R10, SRZ ;  /* 0x00000000000a7805 */ /* 0x001fce000001ff00 */
.L_x_17:
[C---:B------:R-:W-:Y:S02]  /*3c70*/  LOP3.LUT R4, R13.reuse, 0xfffffff8, RZ, 0xc0, !PT ;  /* 0xfffffff80d047812 */ /* 0x040fe400078ec0ff */
[----:B------:R-:W-:Y:S02]  /*3c80*/  IADD3 R6, PT, PT, R13, 0x8, RZ ;  /* 0x000000080d067810 */ /* 0x000fe40007ffe0ff */
[----:B------:R-:W-:Y:S02]  /*3c90*/  IADD3 R4, PT, PT, R1, R4, RZ ;  /* 0x0000000401047210 */ /* 0x000fe40007ffe0ff */
[----:B------:R-:W-:-:S04]  /*3ca0*/  LOP3.LUT R6, R6, 0xfffffff8, RZ, 0xc0, !PT ;  /* 0xfffffff806067812 */ /* 0x000fc800078ec0ff */
[----:B------:R-:W2:Y:S01]  /*3cb0*/  LDL.64 R4, [R4] ;  /* 0x0000000004047983 */ /* 0x000ea20000100a00 */
[----:B------:R-:W-:-:S06]  /*3cc0*/  IADD3 R8, PT, PT, R1, R6, RZ ;  /* 0x0000000601087210 */ /* 0x000fcc0007ffe0ff */
[----:B------:R-:W3:Y:S01]  /*3cd0*/  LDL.64 R8, [R8] ;  /* 0x0000000008087983 */ /* 0x000ee20000100a00 */
[----:B------:R-:W-:-:S04]  /*3ce0*/  IADD3 R6, PT, PT, R13, 0x10, RZ ;  /* 0x000000100d067810 */ /* 0x000fc80007ffe0ff */
[----:B------:R-:W-:-:S05]  /*3cf0*/  LOP3.LUT R6, R6, 0xfffffff8, RZ, 0xc0, !PT ;  /* 0xfffffff806067812 */ /* 0x000fca00078ec0ff */
[----:B------:R-:W-:-:S05]  /*3d00*/  IMAD.IADD R6, R1, 0x1, R6 ;  /* 0x0000000101067824 */ /* 0x000fca00078e0206 */
[----:B------:R0:W4:Y:S02]  /*3d10*/  LDL.64 R16, [R6] ;  /* 0x0000000006107983 */ /* 0x0001240000100a00 */
[----:B0-----:R-:W-:-:S04]  /*3d20*/  IADD3 R6, PT, PT, R13, 0x18, RZ ;  /* 0x000000180d067810 */ /* 0x001fc80007ffe0ff */
[----:B------:R-:W-:-:S04]  /*3d30*/  LOP3.LUT R6, R6, 0xfffffff8, RZ, 0xc0, !PT ;  /* 0xfffffff806067812 */ /* 0x000fc800078ec0ff */
[----:B------:R-:W-:-:S06]  /*3d40*/  IADD3 R6, PT, PT, R1, R6, RZ ;  /* 0x0000000601067210 */ /* 0x000fcc0007ffe0ff */
[----:B------:R-:W5:Y:S01]  /*3d50*/  LDL.64 R6, [R6] ;  /* 0x0000000006067983 */ /* 0x000f620000100a00 */
[----:B--2---:R-:W-:Y:S01]  /*3d60*/  FADD.FTZ R14, R5, R11 ;  /* 0x0000000b050e7221 */ /* 0x004fe20000010000 */
[C---:B------:R-:W-:Y:S01]  /*3d70*/  IADD3 R5, PT, PT, R13.reuse, 0x20, RZ ;  /* 0x000000200d057810 */ /* 0x040fe20007ffe0ff */
[----:B------:R-:W-:Y:S01]  /*3d80*/  FADD.FTZ R4, R4, R10 ;  /* 0x0000000a04047221 */ /* 0x000fe20000010000 */
[----:B------:R-:W-:Y:S02]  /*3d90*/  IADD3 R10, PT, PT, R13, 0x28, RZ ;  /* 0x000000280d0a7810 */ /* 0x000fe40007ffe0ff */
[----:B------:R-:W-:Y:S01]  /*3da0*/  LOP3.LUT R5, R5, 0xfffffff8, RZ, 0xc0, !PT ;  /* 0xfffffff805057812 */ /* 0x000fe200078ec0ff */
[----:B---3--:R-:W-:Y:S01]  /*3db0*/  FADD.FTZ R4, R4, R8 ;  /* 0x0000000804047221 */ /* 0x008fe20000010000 */
[----:B------:R-:W-:Y:S01]  /*3dc0*/  LOP3.LUT R8, R10, 0xfffffff8, RZ, 0xc0, !PT ;  /* 0xfffffff80a087812 */ /* 0x000fe200078ec0ff */
[----:B------:R-:W-:Y:S02]  /*3dd0*/  FADD.FTZ R14, R14, R9 ;  /* 0x000000090e0e7221 */ /* 0x000fe40000010000 */
[----:B------:R-:W-:Y:S01]  /*3de0*/  IMAD.IADD R5, R1, 0x1, R5 ;  /* 0x0000000101057824 */ /* 0x000fe200078e0205 */
[----:B------:R-:W-:-:S02]  /*3df0*/  IADD3 R11, PT, PT, R13, 0x30, RZ ;  /* 0x000000300d0b7810 */ /* 0x000fc40007ffe0ff */
[----:B------:R-:W-:Y:S02]  /*3e00*/  IADD3 R10, PT, PT, R1, R8, RZ ;  /* 0x00000008010a7210 */ /* 0x000fe40007ffe0ff */
[----:B------:R0:W2:Y:S02]  /*3e10*/  LDL.64 R8, [R5] ;  /* 0x0000000005087983 */ /* 0x0000a40000100a00 */
[----:B0-----:R-:W-:Y:S02]  /*3e20*/  LOP3.LUT R5, R11, 0xfffffff8, RZ, 0xc0, !PT ;  /* 0xfffffff80b057812 */ /* 0x001fe400078ec0ff */
[----:B------:R-:W3:Y:S01]  /*3e30*/  LDL.64 R10, [R10] ;  /* 0x000000000a0a7983 */ /* 0x000ee20000100a00 */
[----:B----4-:R-:W-:Y:S01]  /*3e40*/  FADD.FTZ R16, R4, R16 ;  /* 0x0000001004107221 */ /* 0x010fe20000010000 */
[----:B------:R-:W-:Y:S01]  /*3e50*/  IADD3 R5, PT, PT, R1, R5, RZ ;  /* 0x0000000501057210 */ /* 0x000fe20007ffe0ff */
[----:B------:R-:W-:Y:S01]  /*3e60*/  FADD.FTZ R14, R14, R17 ;  /* 0x000000110e0e7221 */ /* 0x000fe20000010000 */
[----:B------:R-:W-:-:S04]  /*3e70*/  IADD3 R17, PT, PT, R13, 0x38, RZ ;  /* 0x000000380d117810 */ /* 0x000fc80007ffe0ff */
[----:B------:R-:W4:Y:S01]  /*3e80*/  LDL.64 R4, [R5] ;  /* 0x0000000005047983 */ /* 0x000f220000100a00 */
[----:B------:R-:W-:-:S05]  /*3e90*/  LOP3.LUT R17, R17, 0xfffffff8, RZ, 0xc0, !PT ;  /* 0xfffffff811117812 */ /* 0x000fca00078ec0ff */
[----:B------:R-:W-:Y:S02]  /*3ea0*/  IMAD.IADD R17, R1, 0x1, R17 ;  /* 0x0000000101117824 */ /* 0x000fe400078e0211 */
[----:B-----5:R-:W-:-:S04]  /*3eb0*/  FADD.FTZ R6, R16, R6 ;  /* 0x0000000610067221 */ /* 0x020fc80000010000 */
[----:B------:R-:W5:Y:S01]  /*3ec0*/  LDL.64 R16, [R17] ;  /* 0x0000000011107983 */ /* 0x000f620000100a00 */
[----:B------:R-:W-:Y:S01]  /*3ed0*/  FADD.FTZ R7, R14, R7 ;  /* 0x000000070e077221 */ /* 0x000fe20000010000 */
[----:B--2---:R-:W-:-:S03]  /*3ee0*/  FADD.FTZ R6, R6, R8 ;  /* 0x0000000806067221 */ /* 0x004fc60000010000 */
[----:B------:R-:W-:Y:S01]  /*3ef0*/  FADD.FTZ R7, R7, R9 ;  /* 0x0000000907077221 */ /* 0x000fe20000010000 */
[C---:B------:R-:W-:Y:S01]  /*3f00*/  IADD3 R8, PT, PT, R13.reuse, 0x48, RZ ;  /* 0x000000480d087810 */ /* 0x040fe20007ffe0ff */
[----:B---3--:R-:W-:Y:S01]  /*3f10*/  FADD.FTZ R10, R6, R10 ;  /* 0x0000000a060a7221 */ /* 0x008fe20000010000 */
[----:B------:R-:W-:Y:S01]  /*3f20*/  IADD3 R6, PT, PT, R13, 0x40, RZ ;  /* 0x000000400d067810 */ /* 0x000fe20007ffe0ff */
[----:B------:R-:W-:-:S03]  /*3f30*/  FADD.FTZ R11, R7, R11 ;  /* 0x0000000b070b7221 */ /* 0x000fc60000010000 */
[----:B------:R-:W-:Y:S02]  /*3f40*/  LOP3.LUT R7, R6, 0xfffffff8, RZ, 0xc0, !PT ;  /* 0xfffffff806077812 */ /* 0x000fe400078ec0ff */
[----:B------:R-:W-:Y:S01]  /*3f50*/  LOP3.LUT R6, R8, 0xfffffff8, RZ, 0xc0, !PT ;  /* 0xfffffff808067812 */ /* 0x000fe200078ec0ff */
[----:B----4-:R-:W-:Y:S01]  /*3f60*/  FADD.FTZ R14, R11, R5 ;  /* 0x000000050b0e7221 */ /* 0x010fe20000010000 */
[----:B------:R-:W-:Y:S01]  /*3f70*/  IADD3 R8, PT, PT, R13, 0x50, RZ ;  /* 0x000000500d087810 */ /* 0x000fe20007ffe0ff */
[----:B------:R-:W-:Y:S01]  /*3f80*/  FADD.FTZ R4, R10, R4 ;  /* 0x000000040a047221 */ /* 0x000fe20000010000 */
[C---:B------:R-:W-:Y:S02]  /*3f90*/  IADD3 R7, PT, PT, R1.reuse, R7, RZ ;  /* 0x0000000701077210 */ /* 0x040fe40007ffe0ff */
[----:B------:R-:W-:Y:S01]  /*3fa0*/  LOP3.LUT R5, R8, 0xfffffff8, RZ, 0xc0, !PT ;  /* 0xfffffff808057812 */ /* 0x000fe200078ec0ff */
[----:B------:R-:W-:-:S03]  /*3fb0*/  IMAD.IADD R8, R1, 0x1, R6 ;  /* 0x0000000101087824 */ /* 0x000fc600078e0206 */
[----:B------:R-:W2:Y:S01]  /*3fc0*/  LDL.64 R6, [R7] ;  /* 0x0000000007067983 */ /* 0x000ea20000100a00 */
[----:B------:R-:W-:Y:S02]  /*3fd0*/  IADD3 R10, PT, PT, R1, R5, RZ ;  /* 0x00000005010a7210 */ /* 0x000fe40007ffe0ff */
[----:B------:R-:W-:Y:S01]  /*3fe0*/  IADD3 R5, PT, PT, R13, 0x58, RZ ;  /* 0x000000580d057810 */ /* 0x000fe20007ffe0ff */
[----:B------:R-:W3:Y:S03]  /*3ff0*/  LDL.64 R8, [R8] ;  /* 0x0000000008087983 */ /* 0x000ee60000100a00 */
[----:B------:R-:W-:Y:S01]  /*4000*/  LOP3.LUT R5, R5, 0xfffffff8, RZ, 0xc0, !PT ;  /* 0xfffffff805057812 */ /* 0x000fe200078ec0ff */
[----:B------:R-:W4:Y:S01]  /*4010*/  LDL.64 R10, [R10] ;  /* 0x000000000a0a7983 */ /* 0x000f220000100a00 */
[----:B-----5:R-:W-:Y:S02]  /*4020*/  FADD.FTZ R16, R4, R16 ;  /* 0x0000001004107221 */ /* 0x020fe40000010000 */
[----:B------:R-:W-:-:S06]  /*4030*/  IADD3 R5, PT, PT, R1, R5, RZ ;  /* 0x0000000501057210 */ /* 0x000fcc0007ffe0ff */
[----:B------:R-:W5:Y:S01]  /*4040*/  LDL.64 R4, [R5] ;  /* 0x0000000005047983 */ /* 0x000f620000100a00 */
[----:B------:R-:W-:Y:S01]  /*4050*/  FADD.FTZ R14, R14, R17 ;  /* 0x000000110e0e7221 */ /* 0x000fe20000010000 */
[----:B--2---:R-:W-:-:S03]  /*4060*/  FADD.FTZ R16, R16, R6 ;  /* 0x0000000610107221 */ /* 0x004fc60000010000 */
[----:B------:R-:W-:Y:S01]  /*4070*/  FADD.FTZ R14, R14, R7 ;  /* 0x000000070e0e7221 */ /* 0x000fe20000010000 */
[C---:B------:R-:W-:Y:S01]  /*4080*/  IADD3 R6, PT, PT, R13.reuse, 0x60, RZ ;  /* 0x000000600d067810 */ /* 0x040fe20007ffe0ff */
[----:B---3--:R-:W-:Y:S02]  /*4090*/  FADD.FTZ R8, R16, R8 ;  /* 0x0000000810087221 */ /* 0x008fe40000010000 */
[----:B------:R-:W-:Y:S01]  /*40a0*/  FADD.FTZ R14, R14, R9 ;  /* 0x000000090e0e7221 */ /* 0x000fe20000010000 */
[C---:B------:R-:W-:Y:S01]  /*40b0*/  VIADD R9, R13.reuse, 0x68 ;  /* 0x000000680d097836 */ /* 0x040fe20000000000 */
[----:B------:R-:W-:Y:S01]  /*40c0*/  LOP3.LUT R6, R6, 0xfffffff8, RZ, 0xc0, !PT ;  /* 0xfffffff806067812 */ /* 0x000fe200078ec0ff */
[----:B----4-:R-:W-:Y:S01]  /*40d0*/  FADD.FTZ R10, R8, R10 ;  /* 0x0000000a080a7221 */ /* 0x010fe20000010000 */
[----:B------:R-:W-:Y:S01]  /*40e0*/  IADD3 R8, PT, PT, R13, 0x70, RZ ;  /* 0x000000700d087810 */ /* 0x000fe20007ffe0ff */
[----:B------:R-:W-:Y:S01]  /*40f0*/  FADD.FTZ R14, R14, R11 ;  /* 0x0000000b0e0e7221 */ /* 0x000fe20000010000 */
[----:B------:R-:W-:-:S02]  /*4100*/  LOP3.LUT R9, R9, 0xfffffff8, RZ, 0xc0, !PT ;  /* 0xfffffff809097812 */ /* 0x000fc400078ec0ff */
[----:B------:R-:W-:Y:S02]  /*4110*/  IADD3 R6, PT, PT, R1, R6, RZ ;  /* 0x0000000601067210 */ /* 0x000fe40007ffe0ff */
[----:B------:R-:W-:Y:S02]  /*4120*/  IADD3 R11, PT, PT, R13, 0x78, RZ ;  /* 0x000000780d0b7810 */ /* 0x000fe40007ffe0ff */
[----:B------:R-:W-:Y:S02]  /*4130*/  LOP3.LUT R8, R8, 0xfffffff8, RZ, 0xc0, !PT ;  /* 0xfffffff808087812 */ /* 0x000fe400078ec0ff */
[----:B------:R-:W-:Y:S01]  /*4140*/  IADD3 R9, PT, PT, R1, R9, RZ ;  /* 0x0000000901097210 */ /* 0x000fe20007ffe0ff */
[----:B------:R-:W2:Y:S01]  /*4150*/  LDL.64 R6, [R6] ;  /* 0x0000000006067983 */ /* 0x000ea20000100a00 */
[----:B-----5:R-:W-:Y:S01]  /*4160*/  FADD.FTZ R4, R10, R4 ;  /* 0x000000040a047221 */ /* 0x020fe20000010000 */
[----:B------:R-:W-:Y:S01]  /*4170*/  LOP3.LUT R10, R11, 0xfffffff8, RZ, 0xc0, !PT ;  /* 0xfffffff80b0a7812 */ /* 0x000fe200078ec0ff */
[----:B------:R-:W-:-:S02]  /*4180*/  IMAD.IADD R11, R1, 0x1, R8 ;  /* 0x00000001010b7824 */ /* 0x000fc400078e0208 */
[----:B------:R-:W3:Y:S01]  /*4190*/  LDL.64 R8, [R9] ;  /* 0x0000000009087983 */ /* 0x000ee20000100a00 */
[----:B------:R-:W-:-:S03]  /*41a0*/  IADD3 R16, PT, PT, R1, R10, RZ ;  /* 0x0000000a01107210 */ /* 0x000fc60007ffe0ff */
[----:B------:R-:W4:Y:S04]  /*41b0*/  LDL.64 R10, [R11] ;  /* 0x000000000b0a7983 */ /* 0x000f280000100a00 */
[----:B------:R-:W5:Y:S01]  /*41c0*/  LDL.64 R16, [R16] ;  /* 0x0000000010107983 */ /* 0x000f620000100a00 */
[----:B------:R-:W-:Y:S01]  /*41d0*/  FADD.FTZ R5, R14, R5 ;  /* 0x000000050e057221 */ /* 0x000fe20000010000 */
[----:B------:R-:W-:Y:S01]  /*41e0*/  UIADD3 UR5, UPT, UPT, UR5, 0x10, URZ ;  /* 0x0000001005057890 */ /* 0x000fe2000fffe0ff */
[----:B------:R-:W-:-:S03]  /*41f0*/  IADD3 R13, PT, PT, R13, 0x80, RZ ;  /* 0x000000800d0d7810 */ /* 0x000fc60007ffe0ff */
[----:B------:R-:W-:Y:S01]  /*4200*/  UISETP.NE.AND UP0, UPT, UR5, 0x20, UPT ;  /* 0x000000200500788c */ /* 0x000fe2000bf05270 */
[----:B--2---:R-:W-:Y:S01]  /*4210*/  FADD.FTZ R4, R4, R6 ;  /* 0x0000000604047221 */ /* 0x004fe20000010000 */
[----:B------:R-:W-:-:S03]  /*4220*/  FADD.FTZ R5, R5, R7 ;  /* 0x0000000705057221 */ /* 0x000fc60000010000 */
[----:B---3--:R-:W-:Y:S01]  /*4230*/  FADD.FTZ R4, R4, R8 ;  /* 0x0000000804047221 */ /* 0x008fe20000010000 */
[----:B------:R-:W-:-:S03]  /*4240*/  FADD.FTZ R6, R5, R9 ;  /* 0x0000000905067221 */ /* 0x000fc60000010000 */
[----:B----4-:R-:W-:Y:S01]  /*4250*/  FADD.FTZ R5, R4, R10 ;  /* 0x0000000a04057221 */ /* 0x010fe20000010000 */
[----:B------:R-:W-:-:S03]  /*4260*/  FADD.FTZ R6, R6, R11 ;  /* 0x0000000b06067221 */ /* 0x000fc60000010000 */
[----:B-----5:R-:W-:Y:S01]  /*4270*/  FADD.FTZ R10, R5, R16 ;  /* 0x00000010050a7221 */ /* 0x020fe20000010000 */
[----:B------:R-:W-:Y:S01]  /*4280*/  FADD.FTZ R11, R6, R17 ;  /* 0x00000011060b7221 */ /* 0x000fe20000010000 */
[----:B------:R-:W-:Y:S06]  /*4290*/  BRA.U UP0, `(.L_x_17) ;  /* 0xfffffff900747547 */ /* 0x000fec000b83ffff */
.L_x_16:
[----:B------:R-:W-:Y:S05]  /*42a0*/  BSYNC.RECONVERGENT B0 ;  /* 0x0000000000007941 */ /* 0x000fea0003800200 */
.L_x_15:
[----:B------:R-:W2:Y:S04]  /*42b0*/  LDL.LU R4, [R1+0x108] ;  /* 0x0001080001047983 */ /* 0x000ea80000300800 */
[----:B------:R-:W3:Y:S04]  /*42c0*/  LDL R8, [R1+0x130] ;  /* 0x0001300001087983 */ /* 0x000ee80000100800 */
[----:B------:R-:W4:Y:S04]  /*42d0*/  LDL.LU R9, [R1+0x11c] ;  /* 0x00011c0001097983 */ /* 0x000f280000300800 */
[----:B-1----:R-:W4:Y:S04]  /*42e0*/  LDL R27, [R1+0x12c] ;  /* 0x00012c00011b7983 */ /* 0x002f280000100800 */
[----:B------:R-:W0:Y:S01]  /*42f0*/  SHFL.BFLY PT, R5, R10, 0x4, 0x1f ;  /* 0x0c801f000a057f89 */ /* 0x000e2200000e0000 */
[----:B------:R-:W1:Y:S01]  /*4300*/  S2R R14, SR_TID.X ;  /* 0x00000000000e7919 */ /* 0x000e620000002100 */
[----:B------:R-:W2:Y:S01]  /*4310*/  S2UR UR8, SR_CgaCtaId ;  /* 0x00000000000879c3 */ /* 0x000ea20000008800 */
[----:B------:R-:W-:Y:S01]  /*4320*/  UMOV UR5, 0x400 ;  /* 0x0000040000057882 */ /* 0x000fe20000000000 */
[----:B------:R-:W4:Y:S01]  /*4330*/  LDCU.64 UR12, c[0x0][0x380] ;  /* 0x00007000ff0c77ac */ /* 0x000f220008000a00 */
[----:B------:R-:W4:Y:S04]  /*4340*/  LDL.LU R29, [R1+0x138] ;  /* 0x00013800011d7983 */ /* 0x000f280000300800 */
[----:B------:R-:W4:Y:S04]  /*4350*/  LDL.LU R30, [R1+0x140] ;  /* 0x00014000011e7983 */ /* 0x000f280000300800 */
[----:B------:R0:W-:Y:S04]  /*4360*/  STL [R1+0x144], R32 ;  /* 0x0001442001007387 */ /* 0x0001e80000100800 */
[----:B------:R-:W-:Y:S01]  /*4370*/  STL [R1+0x150], R35 ;  /* 0x0001502301007387 */ /* 0x000fe20000100800 */
[----:B0-----:R-:W-:Y:S01]  /*4380*/  FADD.FTZ R5, R5, R10 ;  /* 0x0000000a05057221 */ /* 0x001fe20000010000 */
[----:B------:R-:W-:-:S02]  /*4390*/  UIADD3 UR5, UPT, UPT, UR5, 0x6900, URZ ;  /* 0x0000690005057890 */ /* 0x000fc4000fffe0ff */
[----:B------:R-:W4:Y:S04]  /*43a0*/  LDL.LU R32, [R1+0x13c] ;  /* 0x00013c0001207983 */ /* 0x000f280000300800 */
[----:B------:R-:W0:Y:S04]  /*43b0*/  SHFL.BFLY PT, R7, R5, 0x2, 0x1f ;  /* 0x0c401f0005077f89 */ /* 0x000e2800000e0000 */
[----:B------:R1:W-:Y:S04]  /*43c0*/  STL [R1+0x148], R33 ;  /* 0x0001482101007387 */ /* 0x0003e80000100800 */
[----:B------:R-:W-:Y:S01]  /*43d0*/  STL [R1+0x14c], R34 ;  /* 0x00014c2201007387 */ /* 0x000fe20000100800 */
[----:B--2---:R-:W-:Y:S01]  /*43e0*/  IADD3 R13, P0, PT, R4, R20, RZ ;  /* 0x00000014040d7210 */ /* 0x004fe20007f1e0ff */
[----:B0-----:R-:W-:Y:S01]  /*43f0*/  FADD.FTZ R7, R5, R7 ;  /* 0x0000000705077221 */ /* 0x001fe20000010000 */
[----:B------:R-:W-:Y:S01]  /*4400*/  ULEA UR5, UR8, UR5, 0x18 ;  /* 0x0000000508057291 */ /* 0x000fe2000f8ec0ff */
[----:B-1----:R-:W2:Y:S01]  /*4410*/  LDL.LU R33, [R1+0x128] ;  /* 0x0001280001217983 */ /* 0x002ea20000300800 */
[----:B------:R-:W-:-:S02]  /*4420*/  IADD3.X R4, PT, PT, RZ, R15, RZ, P0, !PT ;  /* 0x0000000fff047210 */ /* 0x000fc400007fe4ff */
[C---:B------:R-:W-:Y:S02]  /*4430*/  SHF.L.U32 R28, R13.reuse, 0x1, RZ ;  /* 0x000000010d1c7819 */ /* 0x040fe400000006ff */
[----:B------:R-:W-:Y:S02]  /*4440*/  SHF.L.U64.HI R13, R13, 0x1, R4 ;  /* 0x000000010d0d7819 */ /* 0x000fe40000010204 */
[C---:B------:R-:W-:Y:S02]  /*4450*/  IADD3 R16, P0, PT, R28.reuse, UR18, RZ ;  /* 0x000000121c107c10 */ /* 0x040fe4000ff1e0ff */
[----:B------:R-:W-:Y:S02]  /*4460*/  IADD3 R18, P1, PT, R28, UR20, RZ ;  /* 0x000000141c127c10 */ /* 0x000fe4000ff3e0ff */
[C---:B------:R-:W-:Y:S02]  /*4470*/  IADD3.X R17, PT, PT, R13.reuse, UR19, RZ, P0, !PT ;  /* 0x000000130d117c10 */ /* 0x040fe400087fe4ff */
[----:B------:R-:W-:-:S04]  /*4480*/  IADD3.X R19, PT, PT, R13, UR21, RZ, P1, !PT ;  /* 0x000000150d137c10 */ /* 0x000fc80008ffe4ff */
[----:B------:R-:W2:Y:S04]  /*4490*/  LDG.E.64.CONSTANT R16, desc[UR14][R16.64] ;  /* 0x0000000e10107981 */ /* 0x000ea8000c1e9b00 */
[----:B------:R-:W2:Y:S04]  /*44a0*/  LDG.E.64.CONSTANT R18, desc[UR14][R18.64] ;  /* 0x0000000e12127981 */ /* 0x000ea8000c1e9b00 */
[----:B------:R-:W0:Y:S02]  /*44b0*/  SHFL.BFLY PT, R4, R11, 0x4, 0x1f ;  /* 0x0c801f000b047f89 */ /* 0x000e2400000e0000 */
[----:B0-----:R-:W-:-:S05]  /*44c0*/  FADD.FTZ R4, R4, R11 ;  /* 0x0000000b04047221 */ /* 0x001fca0000010000 */
[----:B------:R-:W0:Y:S01]  /*44d0*/  SHFL.BFLY PT, R6, R4, 0x2, 0x1f ;  /* 0x0c401f0004067f89 */ /* 0x000e2200000e0000 */
[----:B------:R-:W-:Y:S01]  /*44e0*/  LOP3.LUT P0, RZ, R14, 0x307, RZ, 0xc0, !PT ;  /* 0x000003070eff7812 */ /* 0x000fe2000780c0ff */
[----:B0-----:R-:W-:Y:S02]  /*44f0*/  FADD.FTZ R6, R4, R6 ;  /* 0x0000000604067221 */ /* 0x001fe40000010000 */
[----:B------:R-:W0:Y:S04]  /*4500*/  SHFL.BFLY PT, R4, R7, 0x1, 0x1f ;  /* 0x0c201f0007047f89 */ /* 0x000e2800000e0000 */
[----:B------:R-:W1:Y:S01]  /*4510*/  SHFL.BFLY PT, R5, R6, 0x1, 0x1f ;  /* 0x0c201f0006057f89 */ /* 0x000e6200000e0000 */
[----:B0-----:R-:W-:Y:S01]  /*4520*/  FADD.FTZ R4, R7, R4 ;  /* 0x0000000407047221 */ /* 0x001fe20000010000 */
[----:B-1----:R-:W-:-:S04]  /*4530*/  FADD.FTZ R5, R6, R5 ;  /* 0x0000000506057221 */ /* 0x002fc80000010000 */
[----:B------:R-:W-:Y:S01]  /*4540*/  @!P0 FMUL.FTZ R4, R4, 8.1380212577641941607e-06 ;  /* 0x3708888904048820 */ /* 0x000fe20000410000 */
[----:B------:R-:W-:-:S05]  /*4550*/  @!P0 FMUL.FTZ R5, R5, 8.1380212577641941607e-06 ;  /* 0x3708888905058820 */ /* 0x000fca0000410000 */
[----:B------:R4:W-:Y:S01]  /*4560*/  @!P0 STS.64 [R14+UR5], R4 ;  /* 0x000000040e008988 */ /* 0x0009e20008000a05 */
[----:B---3--:R-:W-:Y:S01]  /*4570*/  LEA R8, R8, UR5, 0x3 ;  /* 0x0000000508087c11 */ /* 0x008fe2000f8e18ff */
[----:B------:R-:W-:Y:S01]  /*4580*/  BAR.SYNC.DEFER_BLOCKING 0x0 ;  /* 0x0000000000007b1d */ /* 0x000fe20000010000 */
[----:B----4-:R-:W-:-:S05]  /*4590*/  IADD3 R14, P0, PT, R9, R20, RZ ;  /* 0x00000014090e7210 */ /* 0x010fca0007f1e0ff */
[----:B------:R-:W-:Y:S01]  /*45a0*/  IMAD.X R4, RZ, RZ, R15, P0 ;  /* 0x000000ffff047224 */ /* 0x000fe200000e060f */
[C---:B------:R-:W-:Y:S01]  /*45b0*/  SHF.L.U32 R25, R14.reuse, 0x1, RZ ;  /* 0x000000010e197819 */ /* 0x040fe200000006ff */
[----:B------:R-:W0:Y:S03]  /*45c0*/  LDS.64 R8, [R8] ;  /* 0x0000000008087984 */ /* 0x000e260000000a00 */
[----:B------:R-:W-:Y:S02]  /*45d0*/  SHF.L.U64.HI R14, R14, 0x1, R4 ;  /* 0x000000010e0e7819 */ /* 0x000fe40000010204 */
[----:B------:R-:W-:Y:S02]  /*45e0*/  IADD3 R4, P0, PT, R25, UR18, RZ ;  /* 0x0000001219047c10 */ /* 0x000fe4000ff1e0ff */
[----:B------:R-:W-:Y:S02]  /*45f0*/  LEA R6, R27, UR5, 0x3 ;  /* 0x000000051b067c11 */ /* 0x000fe4000f8e18ff */
[----:B------:R-:W-:-:S02]  /*4600*/  IADD3 R10, P1, PT, R25, UR20, RZ ;  /* 0x00000014190a7c10 */ /* 0x000fc4000ff3e0ff */
[C---:B------:R-:W-:Y:S02]  /*4610*/  IADD3.X R5, PT, PT, R14.reuse, UR19, RZ, P0, !PT ;  /* 0x000000130e057c10 */ /* 0x040fe400087fe4ff */
[----:B------:R-:W-:Y:S01]  /*4620*/  IADD3.X R11, PT, PT, R14, UR21, RZ, P1, !PT ;  /* 0x000000150e0b7c10 */ /* 0x000fe20008ffe4ff */
[----:B------:R-:W1:Y:S04]  /*4630*/  LDS.64 R6, [R6] ;  /* 0x0000000006067984 */ /* 0x000e680000000a00 */
[----:B------:R-:W3:Y:S04]  /*4640*/  LDG.E.64.CONSTANT R4, desc[UR14][R4.64] ;  /* 0x0000000e04047981 */ /* 0x000ee8000c1e9b00 */
[----:B------:R-:W4:Y:S01]  /*4650*/  LDG.E.64.CONSTANT R10, desc[UR14][R10.64] ;  /* 0x0000000e0a0a7981 */ /* 0x000f22000c1e9b00 */
[----:B------:R-:W-:-:S04]  /*4660*/  IADD3 R31, P0, PT, R29, R20, RZ ;  /* 0x000000141d1f7210 */ /* 0x000fc80007f1e0ff */
[----:B------:R-:W-:Y:S02]  /*4670*/  SHF.L.U32 R37, R31, 0x1, RZ ;  /* 0x000000011f257819 */ /* 0x000fe400000006ff */
[C---:B--2---:R-:W-:Y:S02]  /*4680*/  PRMT R26, R16.reuse, 0x7632, R26 ;  /* 0x00007632101a7816 */ /* 0x044fe4000000001a */
[----:B------:R-:W-:Y:S02]  /*4690*/  SHF.L.U32 R27, R16, 0x10, RZ ;  /* 0x00000010101b7819 */ /* 0x000fe400000006ff */
[----:B------:R-:W-:Y:S02]  /*46a0*/  SHF.L.U32 R16, R26, 0x10, RZ ;  /* 0x000000101a107819 */ /* 0x000fe400000006ff */
[----:B------:R-:W-:-:S03]  /*46b0*/  PRMT R26, R18, 0x7632, R26 ;  /* 0x00007632121a7816 */ /* 0x000fc6000000001a */
[----:B------:R-:W-:Y:S02]  /*46c0*/  FADD.FTZ R16, -R12, R16 ;  /* 0x000000100c107221 */ /* 0x000fe40000010100 */
[----:B------:R-:W-:Y:S01]  /*46d0*/  IMAD.U32 R26, R26, 0x10000, RZ ;  /* 0x000100001a1a7824 */ /* 0x000fe200078e00ff */
[----:B------:R-:W-:Y:S01]  /*46e0*/  SHF.L.U32 R18, R18, 0x10, RZ ;  /* 0x0000001012127819 */ /* 0x000fe200000006ff */
[----:B------:R-:W-:Y:S01]  /*46f0*/  FADD.FTZ R27, -R12, R27 ;  /* 0x0000001b0c1b7221 */ /* 0x000fe20000010100 */
[C---:B------:R-:W-:Y:S01]  /*4700*/  FMUL.FTZ R16, R0.reuse, R16 ;  /* 0x0000001000107220 */ /* 0x040fe20000410000 */
[--C-:B0-----:R-:W-:Y:S02]  /*4710*/  FFMA.FTZ R26, R23, R26, -R8.reuse ;  /* 0x0000001a171a7223 */ /* 0x101fe40000010808 */
[----:B------:R-:W-:Y:S01]  /*4720*/  FMUL.FTZ R27, R0, R27 ;  /* 0x0000001b001b7220 */ /* 0x000fe20000410000 */
[----:B------:R-:W-:Y:S01]  /*4730*/  FFMA.FTZ R18, R24, R18, -R8 ;  /* 0x0000001218127223 */ /* 0x000fe20000010808 */
[--C-:B------:R-:W-:Y:S01]  /*4740*/  FFMA.FTZ R16, R9, -R16, R26.reuse ;  /* 0x8000001009107223 */ /* 0x100fe2000001001a */
[----:B------:R-:W-:-:S02]  /*4750*/  PRMT R26, R17, 0x7632, R26 ;  /* 0x00007632111a7816 */ /* 0x000fc4000000001a */
[----:B------:R-:W-:Y:S01]  /*4760*/  FFMA.FTZ R18, R9, -R27, R18 ;  /* 0x8000001b09127223 */ /* 0x000fe20000010012 */
[----:B------:R-:W-:Y:S02]  /*4770*/  SHF.L.U32 R27, R17, 0x10, RZ ;  /* 0x00000010111b7819 */ /* 0x000fe400000006ff */
[----:B------:R-:W-:Y:S02]  /*4780*/  SHF.L.U32 R17, R26, 0x10, RZ ;  /* 0x000000101a117819 */ /* 0x000fe400000006ff */
[C---:B------:R-:W-:Y:S01]  /*4790*/  PRMT R26, R19.reuse, 0x7632, R26 ;  /* 0x00007632131a7816 */ /* 0x040fe2000000001a */
[C---:B------:R-:W-:Y:S01]  /*47a0*/  FADD.FTZ R27, -R2.reuse, R27 ;  /* 0x0000001b021b7221 */ /* 0x040fe20000010100 */
[----:B------:R-:W-:Y:S01]  /*47b0*/  SHF.L.U32 R19, R19, 0x10, RZ ;  /* 0x0000001013137819 */ /* 0x000fe200000006ff */
[----:B------:R-:W-:Y:S01]  /*47c0*/  FADD.FTZ R17, -R2, R17 ;  /* 0x0000001102117221 */ /* 0x000fe20000010100 */
[----:B------:R-:W-:Y:S01]  /*47d0*/  SHF.L.U32 R26, R26, 0x10, RZ ;  /* 0x000000101a1a7819 */ /* 0x000fe200000006ff */
[C---:B------:R-:W-:Y:S01]  /*47e0*/  FMUL.FTZ R18, R0.reuse, R18 ;  /* 0x0000001200127220 */ /* 0x040fe20000410000 */
[----:B------:R-:W-:Y:S01]  /*47f0*/  FMUL.FTZ R16, R0, R16 ;  /* 0x0000001000107220 */ /* 0x000fe20000410000 */
[----:B------:R-:W-:-:S02]  /*4800*/  FMUL.FTZ R17, R3, R17 ;  /* 0x0000001103117220 */ /* 0x000fc40000410000 */
[--C-:B-1----:R-:W-:Y:S01]  /*4810*/  FFMA.FTZ R26, R21, R26, -R6.reuse ;  /* 0x0000001a151a7223 */ /* 0x102fe20000010806 */
[----:B------:R-:W-:Y:S01]  /*4820*/  FMUL.FTZ R27, R3, R27 ;  /* 0x0000001b031b7220 */ /* 0x000fe20000410000 */
[----:B------:R-:W-:Y:S02]  /*4830*/  FFMA.FTZ R19, R22, R19, -R6 ;  /* 0x0000001316137223 */ /* 0x000fe40000010806 */
[C---:B------:R-:W-:Y:S01]  /*4840*/  FFMA.FTZ R17, R7.reuse, -R17, R26 ;  /* 0x8000001107117223 */ /* 0x040fe2000001001a */
[----:B------:R-:W-:Y:S01]  /*4850*/  F2FP.BF16.F32.PACK_AB R26, R16, R18 ;  /* 0x00000012101a723e */ /* 0x000fe200000010ff */
[----:B------:R-:W-:Y:S01]  /*4860*/  FFMA.FTZ R19, R7, -R27, R19 ;  /* 0x8000001b07137223 */ /* 0x000fe20000010013 */
[----:B------:R-:W-:Y:S02]  /*4870*/  IMAD.X R16, RZ, RZ, R15, P0 ;  /* 0x000000ffff107224 */ /* 0x000fe400000e060f */
[C---:B------:R-:W-:Y:S01]  /*4880*/  FMUL.FTZ R17, R3.reuse, R17 ;  /* 0x0000001103117220 */ /* 0x040fe20000410000 */
[----:B------:R-:W-:-:S02]  /*4890*/  FMUL.FTZ R19, R3, R19 ;  /* 0x0000001303137220 */ /* 0x000fc40000410000 */
[----:B------:R-:W-:Y:S02]  /*48a0*/  SHF.L.U64.HI R31, R31, 0x1, R16 ;  /* 0x000000011f1f7819 */ /* 0x000fe40000010210 */
[----:B------:R-:W-:Y:S02]  /*48b0*/  IADD3 R16, P0, PT, R37, UR18, RZ ;  /* 0x0000001225107c10 */ /* 0x000fe4000ff1e0ff */
[----:B------:R-:W-:Y:S02]  /*48c0*/  F2FP.BF16.F32.PACK_AB R27, R17, R19 ;  /* 0x00000013111b723e */ /* 0x000fe400000010ff */
[----:B------:R-:W-:Y:S02]  /*48d0*/  IADD3 R18, P1, PT, R37, UR20, RZ ;  /* 0x0000001425127c10 */ /* 0x000fe4000ff3e0ff */
[C---:B------:R-:W-:Y:S02]  /*48e0*/  IADD3.X R17, PT, PT, R31.reuse, UR19, RZ, P0, !PT ;  /* 0x000000131f117c10 */ /* 0x040fe400087fe4ff */
[----:B------:R-:W-:-:S04]  /*48f0*/  IADD3.X R19, PT, PT, R31, UR21, RZ, P1, !PT ;  /* 0x000000151f137c10 */ /* 0x000fc80008ffe4ff */
[----:B------:R-:W2:Y:S04]  /*4900*/  LDG.E.64.CONSTANT R16, desc[UR14][R16.64] ;  /* 0x0000000e10107981 */ /* 0x000ea8000c1e9b00 */
[----:B------:R-:W2:Y:S01]  /*4910*/  LDG.E.64.CONSTANT R18, desc[UR14][R18.64] ;  /* 0x0000000e12127981 */ /* 0x000ea2000c1e9b00 */
[----:B------:R-:W-:-:S04]  /*4920*/  IADD3 R28, P0, PT, R28, UR12, RZ ;  /* 0x0000000c1c1c7c10 */ /* 0x000fc8000ff1e0ff */
[----:B------:R-:W-:-:S05]  /*4930*/  IADD3.X R29, PT, PT, R13, UR13, RZ, P0, !PT ;  /* 0x0000000d0d1d7c10 */ /* 0x000fca00087fe4ff */
[----:B------:R0:W-:Y:S01]  /*4940*/  STG.E.64 desc[UR14][R28.64], R26 ;  /* 0x0000001a1c007986 */ /* 0x0001e2000c101b0e */
[----:B------:R-:W-:-:S04]  /*4950*/  IADD3 R30, P0, PT, R30, R20, RZ ;  /* 0x000000141e1e7210 */ /* 0x000fc80007f1e0ff */
[----:B------:R-:W-:Y:S02]  /*4960*/  SHF.L.U32 R36, R30, 0x1, RZ ;  /* 0x000000011e247819 */ /* 0x000fe400000006ff */
[C---:B---3--:R-:W-:Y:S02]  /*4970*/  PRMT R13, R4.reuse, 0x7632, R13 ;  /* 0x00007632040d7816 */ /* 0x048fe4000000000d */
[----:B0-----:R-:W-:Y:S02]  /*4980*/  SHF.L.U32 R26, R4, 0x10, RZ ;  /* 0x00000010041a7819 */ /* 0x001fe400000006ff */
[----:B------:R-:W-:Y:S02]  /*4990*/  SHF.L.U32 R13, R13, 0x10, RZ ;  /* 0x000000100d0d7819 */ /* 0x000fe400000006ff */
[----:B----4-:R-:W-:Y:S01]  /*49a0*/  PRMT R4, R10, 0x7632, R4 ;  /* 0x000076320a047816 */ /* 0x010fe20000000004 */
[----:B------:R-:W-:Y:S01]  /*49b0*/  FADD.FTZ R26, -R12, R26 ;  /* 0x0000001a0c1a7221 */ /* 0x000fe20000010100 */
[----:B------:R-:W-:Y:S01]  /*49c0*/  SHF.L.U32 R10, R10, 0x10, RZ ;  /* 0x000000100a0a7819 */ /* 0x000fe200000006ff */
[----:B------:R-:W-:-:S02]  /*49d0*/  FADD.FTZ R13, -R12, R13 ;  /* 0x0000000d0c0d7221 */ /* 0x000fc40000010100 */
[----:B------:R-:W-:Y:S02]  /*49e0*/  IMAD.U32 R4, R4, 0x10000, RZ ;  /* 0x0001000004047824 */ /* 0x000fe400078e00ff */
[C---:B------:R-:W-:Y:S01]  /*49f0*/  FMUL.FTZ R26, R0.reuse, R26 ;  /* 0x0000001a001a7220 */ /* 0x040fe20000410000 */
[----:B------:R-:W-:Y:S01]  /*4a00*/  FMUL.FTZ R13, R0, R13 ;  /* 0x0000000d000d7220 */ /* 0x000fe20000410000 */
[--C-:B------:R-:W-:Y:S01]  /*4a10*/  FFMA.FTZ R10, R24, R10, -R8.reuse ;  /* 0x0000000a180a7223 */ /* 0x100fe20000010808 */
[----:B------:R-:W-:-:S03]  /*4a20*/  FFMA.FTZ R4, R23, R4, -R8 ;  /* 0x0000000417047223 */ /* 0x000fc60000010808 */
[C---:B------:R-:W-:Y:S01]  /*4a30*/  FFMA.FTZ R26, R9.reuse, -R26, R10 ;  /* 0x8000001a091a7223 */ /* 0x040fe2000001000a */
[----:B------:R-:W-:Y:S01]  /*4a40*/  FFMA.FTZ R13, R9, -R13, R4 ;  /* 0x8000000d090d7223 */ /* 0x000fe20000010004 */
[C---:B------:R-:W-:Y:S02]  /*4a50*/  SHF.L.U32 R4, R5.reuse, 0x10, RZ ;  /* 0x0000001005047819 */ /* 0x040fe400000006ff */
[----:B------:R-:W-:Y:S02]  /*4a60*/  PRMT R10, R5, 0x7632, R10 ;  /* 0x00007632050a7816 */ /* 0x000fe4000000000a */
[C---:B------:R-:W-:Y:S01]  /*4a70*/  PRMT R5, R11.reuse, 0x7632, R5 ;  /* 0x000076320b057816 */ /* 0x040fe20000000005 */
[----:B------:R-:W-:Y:S01]  /*4a80*/  FADD.FTZ R4, -R2, R4 ;  /* 0x0000000402047221 */ /* 0x000fe20000010100 */
[----:B------:R-:W-:Y:S02]  /*4a90*/  SHF.L.U32 R11, R11, 0x10, RZ ;  /* 0x000000100b0b7819 */ /* 0x000fe400000006ff */
[----:B------:R-:W-:Y:S01]  /*4aa0*/  SHF.L.U32 R10, R10, 0x10, RZ ;  /* 0x000000100a0a7819 */ /* 0x000fe200000006ff */
[----:B------:R-:W-:Y:S01]  /*4ab0*/  FMUL.FTZ R4, R3, R4 ;  /* 0x0000000403047220 */ /* 0x000fe20000410000 */
[----:B------:R-:W-:Y:S01]  /*4ac0*/  SHF.L.U32 R5, R5, 0x10, RZ ;  /* 0x0000001005057819 */ /* 0x000fe200000006ff */
[----:B------:R-:W-:-:S02]  /*4ad0*/  FFMA.FTZ R11, R22, R11, -R6 ;  /* 0x0000000b160b7223 */ /* 0x000fc40000010806 */
[----:B------:R-:W-:Y:S02]  /*4ae0*/  FADD.FTZ R10, -R2, R10 ;  /* 0x0000000a020a7221 */ /* 0x000fe40000010100 */
[----:B------:R-:W-:Y:S01]  /*4af0*/  FFMA.FTZ R27, R7, -R4, R11 ;  /* 0x80000004071b7223 */ /* 0x000fe2000001000b */
[----:B------:R-:W-:Y:S01]  /*4b00*/  FFMA.FTZ R5, R21, R5, -R6 ;  /* 0x0000000515057223 */ /* 0x000fe20000010806 */
[----:B------:R-:W-:-:S04]  /*4b10*/  FMUL.FTZ R4, R3, R10 ;  /* 0x0000000a03047220 */ /* 0x000fc80000410000 */
[----:B------:R-:W-:Y:S01]  /*4b20*/  FFMA.FTZ R4, R7, -R4, R5 ;  /* 0x8000000407047223 */ /* 0x000fe20000010005 */
[----:B------:R-:W-:Y:S02]  /*4b30*/  IMAD.X R5, RZ, RZ, R15, P0 ;  /* 0x000000ffff057224 */ /* 0x000fe400000e060f */
[C---:B------:R-:W-:Y:S01]  /*4b40*/  FMUL.FTZ R27, R3.reuse, R27 ;  /* 0x0000001b031b7220 */ /* 0x040fe20000410000 */
[----:B------:R-:W-:Y:S01]  /*4b50*/  IADD3 R10, P0, PT, R36, UR18, RZ ;  /* 0x00000012240a7c10 */ /* 0x000fe2000ff1e0ff */
[----:B------:R-:W-:Y:S01]  /*4b60*/  FMUL.FTZ R4, R3, R4 ;  /* 0x0000000403047220 */ /* 0x000fe20000410000 */
[----:B------:R-:W-:-:S04]  /*4b70*/  SHF.L.U64.HI R30, R30, 0x1, R5 ;  /* 0x000000011e1e7819 */ /* 0x000fc80000010205 */
[----:B------:R-:W-:Y:S02]  /*4b80*/  F2FP.BF16.F32.PACK_AB R27, R4, R27 ;  /* 0x0000001b041b723e */ /* 0x000fe400000010ff */
[----:B------:R-:W-:Y:S02]  /*4b90*/  IADD3.X R11, PT, PT, R30, UR19, RZ, P0, !PT ;  /* 0x000000131e0b7c10 */ /* 0x000fe400087fe4ff */
[----:B------:R-:W-:Y:S01]  /*4ba0*/  IADD3 R4, P0, PT, R36, UR20, RZ ;  /* 0x0000001424047c10 */ /* 0x000fe2000ff1e0ff */
[----:B------:R-:W-:-:S03]  /*4bb0*/  FMUL.FTZ R26, R0, R26 ;  /* 0x0000001a001a7220 */ /* 0x000fc60000410000 */
[----:B------:R-:W-:Y:S01]  /*4bc0*/  IADD3.X R5, PT, PT, R30, UR21, RZ, P0, !PT ;  /* 0x000000151e057c10 */ /* 0x000fe200087fe4ff */
[----:B------:R-:W3:Y:S01]  /*4bd0*/  LDG.E.64.CONSTANT R10, desc[UR14][R10.64] ;  /* 0x0000000e0a0a7981 */ /* 0x000ee2000c1e9b00 */
[----:B------:R-:W-:Y:S01]  /*4be0*/  FMUL.FTZ R13, R0, R13 ;  /* 0x0000000d000d7220 */ /* 0x000fe20000410000 */
[----:B------:R-:W-:-:S03]  /*4bf0*/  IADD3 R28, P0, PT, R25, UR12, RZ ;  /* 0x0000000c191c7c10 */ /* 0x000fc6000ff1e0ff */
[----:B------:R-:W4:Y:S01]  /*4c00*/  LDG.E.64.CONSTANT R4, desc[UR14][R4.64] ;  /* 0x0000000e04047981 */ /* 0x000f22000c1e9b00 */
[----:B------:R-:W-:Y:S02]  /*4c10*/  F2FP.BF16.F32.PACK_AB R26, R13, R26 ;  /* 0x0000001a0d1a723e */ /* 0x000fe400000010ff */
[----:B------:R-:W-:-:S05]  /*4c20*/  IADD3.X R29, PT, PT, R14, UR13, RZ, P0, !PT ;  /* 0x0000000d0e1d7c10 */ /* 0x000fca00087fe4ff */
[----:B------:R0:W-:Y:S01]  /*4c30*/  STG.E.64 desc[UR14][R28.64], R26 ;  /* 0x0000001a1c007986 */ /* 0x0001e2000c101b0e */
[C---:B--2---:R-:W-:Y:S02]  /*4c40*/  SHF.L.U32 R13, R16.reuse, 0x10, RZ ;  /* 0x00000010100d7819 */ /* 0x044fe400000006ff */
[----:B------:R-:W-:Y:S02]  /*4c50*/  PRMT R16, R16, 0x7632, R16 ;  /* 0x0000763210107816 */ /* 0x000fe40000000010 */
[----:B------:R-:W-:Y:S01]  /*4c60*/  PRMT R14, R18, 0x7632, R14 ;  /* 0x00007632120e7816 */ /* 0x000fe2000000000e */
[----:B------:R-:W-:Y:S01]  /*4c70*/  FADD.FTZ R13, -R12, R13 ;  /* 0x0000000d0c0d7221 */ /* 0x000fe20000010100 */
[----:B------:R-:W-:Y:S02]  /*4c80*/  SHF.L.U32 R18, R18, 0x10, RZ ;  /* 0x0000001012127819 */ /* 0x000fe400000006ff */
[----:B------:R-:W-:Y:S01]  /*4c90*/  SHF.L.U32 R16, R16, 0x10, RZ ;  /* 0x0000001010107819 */ /* 0x000fe200000006ff */
[----:B------:R-:W-:-:S02]  /*4ca0*/  IMAD.U32 R25, R14, 0x10000, RZ ;  /* 0x000100000e197824 */ /* 0x000fc400078e00ff */
[----:B------:R-:W-:Y:S01]  /*4cb0*/  FMUL.FTZ R13, R0, R13 ;  /* 0x0000000d000d7220 */ /* 0x000fe20000410000 */
[----:B------:R-:W-:Y:S01]  /*4cc0*/  FFMA.FTZ R14, R24, R18, -R8 ;  /* 0x00000012180e7223 */ /* 0x000fe20000010808 */
[----:B------:R-:W-:Y:S01]  /*4cd0*/  FADD.FTZ R16, -R12, R16 ;  /* 0x000000100c107221 */ /* 0x000fe20000010100 */
[----:B------:R-:W-:Y:S02]  /*4ce0*/  FFMA.FTZ R25, R23, R25, -R8 ;  /* 0x0000001917197223 */ /* 0x000fe40000010808 */
[----:B------:R-:W-:Y:S01]  /*4cf0*/  FFMA.FTZ R14, R9, -R13, R14 ;  /* 0x8000000d090e7223 */ /* 0x000fe2000001000e */
[----:B------:R-:W-:Y:S01]  /*4d00*/  FMUL.FTZ R13, R0, R16 ;  /* 0x00000010000d7220 */ /* 0x000fe20000410000 */
[----:B0-----:R-:W-:Y:S02]  /*4d10*/  PRMT R27, R17, 0x7632, R27 ;  /* 0x00007632111b7816 */ /* 0x001fe4000000001b */
[----:B------:R-:W-:Y:S01]  /*4d20*/  IADD3 R16, P0, PT, R32, R20, RZ ;  /* 0x0000001420107210 */ /* 0x000fe20007f1e0ff */
[----:B------:R-:W-:Y:S01]  /*4d30*/  FFMA.FTZ R13, R9, -R13, R25 ;  /* 0x8000000d090d7223 */ /* 0x000fe20000010019 */
[----:B------:R-:W-:Y:S01]  /*4d40*/  SHF.L.U32 R25, R17, 0x10, RZ ;  /* 0x0000001011197819 */ /* 0x000fe200000006ff */
[----:B------:R-:W2:Y:S01]  /*4d50*/  LDL.LU R32, [R1+0x120] ;  /* 0x0001200001207983 */ /* 0x000ea20000300800 */
[----:B------:R-:W-:-:S02]  /*4d60*/  SHF.L.U32 R27, R27, 0x10, RZ ;  /* 0x000000101b1b7819 */ /* 0x000fc400000006ff */
[----:B------:R-:W-:-:S03]  /*4d70*/  PRMT R17, R19, 0x7632, R17 ;  /* 0x0000763213117816 */ /* 0x000fc60000000011 */
[----:B------:R-:W-:Y:S01]  /*4d80*/  FADD.FTZ R27, -R2, R27 ;  /* 0x0000001b021b7221 */ /* 0x000fe20000010100 */
[----:B------:R-:W-:-:S03]  /*4d90*/  SHF.L.U32 R17, R17, 0x10, RZ ;  /* 0x0000001011117819 */ /* 0x000fc600000006ff */
[----:B------:R-:W-:Y:S02]  /*4da0*/  FMUL.FTZ R27, R3, R27 ;  /* 0x0000001b031b7220 */ /* 0x000fe40000410000 */
[--C-:B------:R-:W-:Y:S01]  /*4db0*/  FFMA.FTZ R17, R21, R17, -R6.reuse ;  /* 0x0000001115117223 */ /* 0x100fe20000010806 */
[----:B------:R-:W-:Y:S01]  /*4dc0*/  SHF.L.U32 R18, R19, 0x10, RZ ;  /* 0x0000001013127819 */ /* 0x000fe200000006ff */
[----:B------:R-:W-:Y:S02]  /*4dd0*/  FADD.FTZ R25, -R2, R25 ;  /* 0x0000001902197221 */ /* 0x000fe40000010100 */
[----:B------:R-:W-:Y:S01]  /*4de0*/  FFMA.FTZ R27, R7, -R27, R17 ;  /* 0x8000001b071b7223 */ /* 0x000fe20000010011 */
[----:B------:R-:W-:Y:S01]  /*4df0*/  IMAD.X R17, RZ, RZ, R15, P0 ;  /* 0x000000ffff117224 */ /* 0x000fe200000e060f */
[----:B------:R-:W-:Y:S01]  /*4e00*/  SHF.L.U32 R19, R16, 0x1, RZ ;  /* 0x0000000110137819 */ /* 0x000fe200000006ff */
[----:B------:R-:W-:Y:S01]  /*4e10*/  FMUL.FTZ R25, R3, R25 ;  /* 0x0000001903197220 */ /* 0x000fe20000410000 */
[----:B------:R-:W-:-:S02]  /*4e20*/  FFMA.FTZ R18, R22, R18, -R6 ;  /* 0x0000001216127223 */ /* 0x000fc40000010806 */
[----:B------:R-:W-:Y:S02]  /*4e30*/  SHF.L.U64.HI R35, R16, 0x1, R17 ;  /* 0x0000000110237819 */ /* 0x000fe40000010211 */
[----:B------:R-:W-:Y:S01]  /*4e40*/  IADD3 R16, P0, PT, R19, UR18, RZ ;  /* 0x0000001213107c10 */ /* 0x000fe2000ff1e0ff */
[----:B------:R-:W-:Y:S01]  /*4e50*/  FFMA.FTZ R25, R7, -R25, R18 ;  /* 0x8000001907197223 */ /* 0x000fe20000010012 */
[----:B------:R-:W-:Y:S02]  /*4e60*/  IADD3 R18, P1, PT, R19, UR20, RZ ;  /* 0x0000001413127c10 */ /* 0x000fe4000ff3e0ff */
[----:B------:R-:W-:Y:S01]  /*4e70*/  IADD3.X R17, PT, PT, R35, UR19, RZ, P0, !PT ;  /* 0x0000001323117c10 */ /* 0x000fe200087fe4ff */
[----:B------:R0:W-:Y:S01]  /*4e80*/  STL [R1+0x108], R19 ;  /* 0x0001081301007387 */ /* 0x0001e20000100800 */
[----:B------:R-:W-:-:S03]  /*4e90*/  IADD3 R28, P0, PT, R37, UR12, RZ ;  /* 0x0000000c251c7c10 */ /* 0x000fc6000ff1e0ff */
[----:B------:R-:W2:Y:S04]  /*4ea0*/  LDL.LU R37, [R1+0x134] ;  /* 0x0001340001257983 */ /* 0x000ea80000300800 */
[----:B------:R-:W2:Y:S01]  /*4eb0*/  LDG.E.64.CONSTANT R16, desc[UR14][R16.64] ;  /* 0x0000000e10107981 */ /* 0x000ea2000c1e9b00 */
[----:B0-----:R-:W-:-:S06]  /*4ec0*/  IADD3.X R19, PT, PT, R35, UR21, RZ, P1, !PT ;  /* 0x0000001523137c10 */ /* 0x001fcc0008ffe4ff */
[----:B------:R-:W2:Y:S01]  /*4ed0*/  LDG.E.64.CONSTANT R18, desc[UR14][R18.64] ;  /* 0x0000000e12127981 */ /* 0x000ea2000c1e9b00 */
[C---:B------:R-:W-:Y:S01]  /*4ee0*/  FMUL.FTZ R14, R0.reuse, R14 ;  /* 0x0000000e000e7220 */ /* 0x040fe20000410000 */
[----:B------:R-:W-:Y:S01]  /*4ef0*/  FMUL.FTZ R13, R0, R13 ;  /* 0x0000000d000d7220 */ /* 0x000fe20000410000 */
[C---:B------:R-:W-:Y:S01]  /*4f00*/  FMUL.FTZ R25, R3.reuse, R25 ;  /* 0x0000001903197220 */ /* 0x040fe20000410000 */
[----:B------:R-:W-:-:S03]  /*4f10*/  FMUL.FTZ R27, R3, R27 ;  /* 0x0000001b031b7220 */ /* 0x000fc60000410000 */
[----:B------:R-:W-:Y:S02]  /*4f20*/  F2FP.BF16.F32.PACK_AB R26, R13, R14 ;  /* 0x0000000e0d1a723e */ /* 0x000fe400000010ff */
[----:B------:R-:W-:Y:S02]  /*4f30*/  F2FP.BF16.F32.PACK_AB R27, R27, R25 ;  /* 0x000000191b1b723e */ /* 0x000fe400000010ff */
[----:B------:R-:W-:Y:S02]  /*4f40*/  IADD3.X R29, PT, PT, R31, UR13, RZ, P0, !PT ;  /* 0x0000000d1f1d7c10 */ /* 0x000fe400087fe4ff */
[----:B------:R-:W2:Y:S04]  /*4f50*/  LDL.LU R31, [R1+0x108] ;  /* 0x00010800011f7983 */ /* 0x000ea80000300800 */
[----:B------:R0:W-:Y:S01]  /*4f60*/  STG.E.64 desc[UR14][R28.64], R26 ;  /* 0x0000001a1c007986 */ /* 0x0001e2000c101b0e */
[----:B---3--:R-:W-:-:S02]  /*4f70*/  PRMT R14, R10, 0x7632, R14 ;  /* 0x000076320a0e7816 */ /* 0x008fc4000000000e */
[----:B------:R-:W-:Y:S02]  /*4f80*/  SHF.L.U32 R13, R10, 0x10, RZ ;  /* 0x000000100a0d7819 */ /* 0x000fe400000006ff */
[----:B------:R-:W-:Y:S02]  /*4f90*/  SHF.L.U32 R14, R14, 0x10, RZ ;  /* 0x000000100e0e7819 */ /* 0x000fe400000006ff */
[----:B----4-:R-:W-:Y:S01]  /*4fa0*/  PRMT R25, R4, 0x7632, R25 ;  /* 0x0000763204197816 */ /* 0x010fe20000000019 */
[----:B------:R-:W-:Y:S01]  /*4fb0*/  FADD.FTZ R13, -R12, R13 ;  /* 0x0000000d0c0d7221 */ /* 0x000fe20000010100 */
[----:B------:R-:W-:Y:S01]  /*4fc0*/  SHF.L.U32 R10, R4, 0x10, RZ ;  /* 0x00000010040a7819 */ /* 0x000fe200000006ff */
[----:B------:R-:W-:Y:S02]  /*4fd0*/  FADD.FTZ R14, -R12, R14 ;  /* 0x0000000e0c0e7221 */ /* 0x000fe40000010100 */
[----:B------:R-:W-:Y:S02]  /*4fe0*/  IMAD.U32 R25, R25, 0x10000, RZ ;  /* 0x0001000019197824 */ /* 0x000fe400078e00ff */
[----:B------:R-:W-:Y:S01]  /*4ff0*/  FMUL.FTZ R4, R0, R13 ;  /* 0x0000000d00047220 */ /* 0x000fe20000410000 */
[--C-:B------:R-:W-:Y:S01]  /*5000*/  FFMA.FTZ R10, R24, R10, -R8.reuse ;  /* 0x0000000a180a7223 */ /* 0x100fe20000010808 */
[----:B------:R-:W-:Y:S01]  /*5010*/  FMUL.FTZ R14, R0, R14 ;  /* 0x0000000e000e7220 */ /* 0x000fe20000410000 */
[----:B------:R-:W-:Y:S01]  /*5020*/  FFMA.FTZ R25, R23, R25, -R8 ;  /* 0x0000001917197223 */ /* 0x000fe20000010808 */
[----:B------:R-:W-:Y:S01]  /*5030*/  PRMT R13, R11, 0x7632, R13 ;  /* 0x000076320b0d7816 */ /* 0x000fe2000000000d */
[----:B------:R-:W-:Y:S01]  /*5040*/  FFMA.FTZ R4, R9, -R4, R10 ;  /* 0x8000000409047223 */ /* 0x000fe2000001000a */
[----:B------:R-:W-:Y:S01]  /*5050*/  SHF.L.U32 R10, R11, 0x10, RZ ;  /* 0x000000100b0a7819 */ /* 0x000fe200000006ff */
[----:B------:R-:W-:Y:S01]  /*5060*/  FFMA.FTZ R11, R9, -R14, R25 ;  /* 0x8000000e090b7223 */ /* 0x000fe20000010019 */
[----:B------:R-:W-:-:S02]  /*5070*/  SHF.L.U32 R13, R13, 0x10, RZ ;  /* 0x000000100d0d7819 */ /* 0x000fc400000006ff */
[----:B------:R-:W-:-:S03]  /*5080*/  PRMT R14, R5, 0x7632, R14 ;  /* 0x00007632050e7816 */ /* 0x000fc6000000000e */
[----:B------:R-:W-:Y:S01]  /*5090*/  FADD.FTZ R13, -R2, R13 ;  /* 0x0000000d020d7221 */ /* 0x000fe20000010100 */
[----:B------:R-:W-:Y:S02]  /*50a0*/  SHF.L.U32 R14, R14, 0x10, RZ ;  /* 0x000000100e0e7819 */ /* 0x000fe400000006ff */
[----:B------:R-:W-:Y:S01]  /*50b0*/  SHF.L.U32 R25, R5, 0x10, RZ ;  /* 0x0000001005197819 */ /* 0x000fe200000006ff */
[----:B------:R-:W-:Y:S01]  /*50c0*/  FADD.FTZ R5, -R2, R10 ;  /* 0x0000000a02057221 */ /* 0x000fe20000010100 */
[----:B------:R-:W-:Y:S01]  /*50d0*/  FMUL.FTZ R13, R3, R13 ;  /* 0x0000000d030d7220 */ /* 0x000fe20000410000 */
[----:B------:R-:W-:-:S04]  /*50e0*/  FFMA.FTZ R14, R21, R14, -R6 ;  /* 0x0000000e150e7223 */ /* 0x000fc80000010806 */
[----:B------:R-:W-:Y:S01]  /*50f0*/  FFMA.FTZ R13, R7, -R13, R14 ;  /* 0x8000000d070d7223 */ /* 0x000fe2000001000e */
[C---:B------:R-:W-:Y:S01]  /*5100*/  FMUL.FTZ R4, R0.reuse, R4 ;  /* 0x0000000400047220 */ /* 0x040fe20000410000 */
[----:B------:R-:W-:Y:S01]  /*5110*/  FMUL.FTZ R11, R0, R11 ;  /* 0x0000000b000b7220 */ /* 0x000fe20000410000 */
[----:B------:R-:W-:Y:S01]  /*5120*/  FMUL.FTZ R5, R3, R5 ;  /* 0x0000000503057220 */ /* 0x000fe20000410000 */
[----:B------:R-:W-:-:S03]  /*5130*/  FFMA.FTZ R25, R22, R25, -R6 ;  /* 0x0000001916197223 */ /* 0x000fc60000010806 */
[----:B------:R-:W-:Y:S01]  /*5140*/  F2FP.BF16.F32.PACK_AB R4, R11, R4 ;  /* 0x000000040b04723e */ /* 0x000fe200000010ff */
[----:B------:R-:W-:Y:S01]  /*5150*/  FFMA.FTZ R5, R7, -R5, R25 ;  /* 0x8000000507057223 */ /* 0x000fe20000010019 */
[----:B------:R-:W-:-:S03]  /*5160*/  FMUL.FTZ R13, R3, R13 ;  /* 0x0000000d030d7220 */ /* 0x000fc60000410000 */
[----:B------:R-:W-:-:S05]  /*5170*/  FMUL.FTZ R5, R3, R5 ;  /* 0x0000000503057220 */ /* 0x000fca0000410000 */
[----:B------:R-:W-:Y:S02]  /*5180*/  F2FP.BF16.F32.PACK_AB R5, R13, R5 ;  /* 0x000000050d05723e */ /* 0x000fe400000010ff */
[----:B--2---:R-:W-:-:S05]  /*5190*/  IADD3 R10, P0, PT, R32, R20, RZ ;  /* 0x00000014200a7210 */ /* 0x004fca0007f1e0ff */
[----:B------:R-:W-:Y:S01]  /*51a0*/  IMAD.X R14, RZ, RZ, R15, P0 ;  /* 0x000000ffff0e7224 */ /* 0x000fe200000e060f */
[----:B------:R-:W-:-:S04]  /*51b0*/  SHF.L.U32 R34, R10, 0x1, RZ ;  /* 0x000000010a227819 */ /* 0x000fc800000006ff */
[----:B------:R-:W-:Y:S02]  /*51c0*/  SHF.L.U64.HI R32, R10, 0x1, R14 ;  /* 0x000000010a207819 */ /* 0x000fe4000001020e */
[C---:B------:R-:W-:Y:S02]  /*51d0*/  IADD3 R10, P0, PT, R34.reuse, UR18, RZ ;  /* 0x00000012220a7c10 */ /* 0x040fe4000ff1e0ff */
[----:B0-----:R-:W-:Y:S02]  /*51e0*/  IADD3 R28, P1, PT, R34, UR20, RZ ;  /* 0x00000014221c7c10 */ /* 0x001fe4000ff3e0ff */
[C---:B------:R-:W-:Y:S02]  /*51f0*/  IADD3.X R11, PT, PT, R32.reuse, UR19, RZ, P0, !PT ;  /* 0x00000013200b7c10 */ /* 0x040fe400087fe4ff */
[----:B------:R-:W-:Y:S02]  /*5200*/  IADD3.X R29, PT, PT, R32, UR21, RZ, P1, !PT ;  /* 0x00000015201d7c10 */ /* 0x000fe40008ffe4ff */
[----:B------:R-:W-:-:S02]  /*5210*/  IADD3 R26, P0, PT, R36, UR12, RZ ;  /* 0x0000000c241a7c10 */ /* 0x000fc4000ff1e0ff */
[----:B------:R-:W2:Y:S02]  /*5220*/  LDG.E.64.CONSTANT R10, desc[UR14][R10.64] ;  /* 0x0000000e0a0a7981 */ /* 0x000ea4000c1e9b00 */
[----:B------:R-:W-:Y:S02]  /*5230*/  IADD3.X R27, PT, PT, R30, UR13, RZ, P0, !PT ;  /* 0x0000000d1e1b7c10 */ /* 0x000fe400087fe4ff */
[----:B------:R-:W3:Y:S04]  /*5240*/  LDG.E.64.CONSTANT R28, desc[UR14][R28.64] ;  /* 0x0000000e1c1c7981 */ /* 0x000ee8000c1e9b00 */
[----:B------:R0:W-:Y:S01]  /*5250*/  STG.E.64 desc[UR14][R26.64], R4 ;  /* 0x000000041a007986 */ /* 0x0001e2000c101b0e */
[----:B------:R-:W-:Y:S02]  /*5260*/  IADD3 R13, P0, PT, R37, R20, RZ ;  /* 0x00000014250d7210 */ /* 0x000fe40007f1e0ff */
[----:B------:R-:W-:-:S02]  /*5270*/  SHF.L.U32 R14, R16, 0x10, RZ ;  /* 0x00000010100e7819 */ /* 0x000fc400000006ff */
[----:B0-----:R-:W-:Y:S02]  /*5280*/  PRMT R4, R16, 0x7632, R4 ;  /* 0x0000763210047816 */ /* 0x001fe40000000004 */
[----:B------:R-:W-:Y:S02]  /*5290*/  PRMT R5, R18, 0x7632, R5 ;  /* 0x0000763212057816 */ /* 0x000fe40000000005 */
[----:B------:R-:W-:Y:S01]  /*52a0*/  SHF.L.U32 R16, R4, 0x10, RZ ;  /* 0x0000001004107819 */ /* 0x000fe200000006ff */
[----:B------:R-:W-:Y:S01]  /*52b0*/  IMAD.U32 R4, R18, 0x10000, RZ ;  /* 0x0001000012047824 */ /* 0x000fe200078e00ff */
[----:B------:R-:W-:Y:S02]  /*52c0*/  IADD3.X R37, PT, PT, RZ, R15, RZ, P0, !PT ;  /* 0x0000000fff257210 */ /* 0x000fe400007fe4ff */
[----:B------:R-:W-:Y:S01]  /*52d0*/  SHF.L.U32 R5, R5, 0x10, RZ ;  /* 0x0000001005057819 */ /* 0x000fe200000006ff */
[----:B------:R-:W-:Y:S01]  /*52e0*/  FADD.FTZ R18, -R12, R16 ;  /* 0x000000100c127221 */ /* 0x000fe20000010100 */
[----:B------:R-:W-:-:S02]  /*52f0*/  IADD3 R20, P2, PT, R33, R20, RZ ;  /* 0x0000001421147210 */ /* 0x000fc40007f5e0ff */
[C---:B------:R-:W-:Y:S01]  /*5300*/  SHF.L.U32 R33, R13.reuse, 0x1, RZ ;  /* 0x000000010d217819 */ /* 0x040fe200000006ff */
[----:B------:R-:W-:Y:S01]  /*5310*/  FMUL.FTZ R18, R0, R18 ;  /* 0x0000001200127220 */ /* 0x000fe20000410000 */
[----:B------:R-:W-:Y:S01]  /*5320*/  SHF.L.U64.HI R37, R13, 0x1, R37 ;  /* 0x000000010d257819 */ /* 0x000fe20000010225 */
[--C-:B------:R-:W-:Y:S01]  /*5330*/  FFMA.FTZ R13, R24, R4, -R8.reuse ;  /* 0x00000004180d7223 */ /* 0x100fe20000010808 */
[----:B------:R-:W-:Y:S01]  /*5340*/  FFMA.FTZ R5, R23, R5, -R8 ;  /* 0x0000000517057223 */ /* 0x000fe20000010808 */
[----:B------:R-:W-:Y:S01]  /*5350*/  IADD3 R4, P0, PT, R33, UR18, RZ ;  /* 0x0000001221047c10 */ /* 0x000fe2000ff1e0ff */
[----:B------:R-:W-:Y:S02]  /*5360*/  FADD.FTZ R14, -R12, R14 ;  /* 0x0000000e0c0e7221 */ /* 0x000fe40000010100 */
[----:B------:R-:W-:Y:S01]  /*5370*/  FFMA.FTZ R18, R9, -R18, R5 ;  /* 0x8000001209127223 */ /* 0x000fe20000010005 */
[----:B------:R-:W-:Y:S02]  /*5380*/  IADD3.X R5, PT, PT, R37, UR19, RZ, P0, !PT ;  /* 0x0000001325057c10 */ /* 0x000fe400087fe4ff */
[----:B------:R-:W-:Y:S01]  /*5390*/  IADD3 R26, P1, PT, R33, UR20, RZ ;  /* 0x00000014211a7c10 */ /* 0x000fe2000ff3e0ff */
[----:B------:R-:W-:-:S03]  /*53a0*/  FMUL.FTZ R14, R0, R14 ;  /* 0x0000000e000e7220 */ /* 0x000fc60000410000 */
[----:B------:R-:W-:Y:S01]  /*53b0*/  IADD3.X R27, PT, PT, R37, UR21, RZ, P1, !PT ;  /* 0x00000015251b7c10 */ /* 0x000fe20008ffe4ff */
[----:B------:R-:W4:Y:S01]  /*53c0*/  LDG.E.64.CONSTANT R4, desc[UR14][R4.64] ;  /* 0x0000000e04047981 */ /* 0x000f22000c1e9b00 */
[--C-:B------:R-:W-:Y:S01]  /*53d0*/  FFMA.FTZ R14, R9, -R14, R13.reuse ;  /* 0x8000000e090e7223 */ /* 0x100fe2000001000d */
[C---:B------:R-:W-:Y:S02]  /*53e0*/  PRMT R13, R17.reuse, 0x7632, R13 ;  /* 0x00007632110d7816 */ /* 0x040fe4000000000d */
[----:B------:R-:W-:Y:S02]  /*53f0*/  SHF.L.U32 R25, R17, 0x10, RZ ;  /* 0x0000001011197819 */ /* 0x000fe400000006ff */
[----:B------:R0:W4:Y:S01]  /*5400*/  LDG.E.64.CONSTANT R16, desc[UR14][R26.64] ;  /* 0x0000000e1a107981 */ /* 0x000122000c1e9b00 */
[----:B------:R-:W-:Y:S01]  /*5410*/  IADD3.X R36, PT, PT, RZ, R15, RZ, P2, !PT ;  /* 0x0000000fff247210 */ /* 0x000fe200017fe4ff */
[C---:B------:R-:W-:Y:S01]  /*5420*/  FMUL.FTZ R14, R0.reuse, R14 ;  /* 0x0000000e000e7220 */ /* 0x040fe20000410000 */
[----:B------:R-:W-:Y:S01]  /*5430*/  FMUL.FTZ R18, R0, R18 ;  /* 0x0000001200127220 */ /* 0x000fe20000410000 */
[----:B------:R-:W-:Y:S01]  /*5440*/  FADD.FTZ R25, -R2, R25 ;  /* 0x0000001902197221 */ /* 0x000fe20000010100 */
[----:B------:R-:W-:-:S02]  /*5450*/  SHF.L.U64.HI R36, R20, 0x1, R36 ;  /* 0x0000000114247819 */ /* 0x000fc40000010224 */
[----:B0-----:R-:W-:Y:S02]  /*5460*/  SHF.L.U32 R26, R13, 0x10, RZ ;  /* 0x000000100d1a7819 */ /* 0x001fe400000006ff */
[C---:B------:R-:W-:Y:S01]  /*5470*/  PRMT R13, R19.reuse, 0x7632, R13 ;  /* 0x00007632130d7816 */ /* 0x040fe2000000000d */
[----:B------:R-:W-:Y:S01]  /*5480*/  IMAD.U32 R19, R19, 0x10000, RZ ;  /* 0x0001000013137824 */ /* 0x000fe200078e00ff */
[----:B------:R-:W-:Y:S01]  /*5490*/  SHF.L.U32 R20, R20, 0x1, RZ ;  /* 0x0000000114147819 */ /* 0x000fe200000006ff */
[----:B------:R-:W-:Y:S01]  /*54a0*/  FADD.FTZ R26, -R2, R26 ;  /* 0x0000001a021a7221 */ /* 0x000fe20000010100 */
[----:B------:R-:W-:Y:S01]  /*54b0*/  SHF.L.U32 R13, R13, 0x10, RZ ;  /* 0x000000100d0d7819 */ /* 0x000fe200000006ff */
[C---:B------:R-:W-:Y:S01]  /*54c0*/  FMUL.FTZ R27, R3.reuse, R25 ;  /* 0x00000019031b7220 */ /* 0x040fe20000410000 */
[--C-:B------:R-:W-:Y:S01]  /*54d0*/  FFMA.FTZ R19, R22, R19, -R6.reuse ;  /* 0x0000001316137223 */ /* 0x100fe20000010806 */
[----:B------:R-:W-:Y:S01]  /*54e0*/  F2FP.BF16.F32.PACK_AB R14, R18, R14 ;  /* 0x0000000e120e723e */ /* 0x000fe200000010ff */
[----:B------:R-:W-:Y:S01]  /*54f0*/  FMUL.FTZ R25, R3, R26 ;  /* 0x0000001a03197220 */ /* 0x000fe20000410000 */
[----:B------:R-:W-:Y:S01]  /*5500*/  IADD3 R18, P0, PT, R20, UR18, RZ ;  /* 0x0000001214127c10 */ /* 0x000fe2000ff1e0ff */
[----:B------:R-:W-:Y:S01]  /*5510*/  FFMA.FTZ R26, R21, R13, -R6 ;  /* 0x0000000d151a7223 */ /* 0x000fe20000010806 */
[----:B------:R-:W-:-:S02]  /*5520*/  FFMA.FTZ R13, R7, -R27, R19 ;  /* 0x8000001b070d7223 */ /* 0x000fc40000010013 */
[----:B------:R-:W-:Y:S01]  /*5530*/  IADD3.X R19, PT, PT, R36, UR19, RZ, P0, !PT ;  /* 0x0000001324137c10 */ /* 0x000fe200087fe4ff */
[----:B------:R-:W-:Y:S01]  /*5540*/  FFMA.FTZ R25, R7, -R25, R26 ;  /* 0x8000001907197223 */ /* 0x000fe2000001001a */
[----:B------:R-:W-:-:S04]  /*5550*/  IADD3 R26, P0, PT, R20, UR20, RZ ;  /* 0x00000014141a7c10 */ /* 0x000fc8000ff1e0ff */
[----:B------:R-:W4:Y:S01]  /*5560*/  LDG.E.64.CONSTANT R18, desc[UR14][R18.64] ;  /* 0x0000000e12127981 */ /* 0x000f22000c1e9b00 */
[----:B------:R-:W-:-:S06]  /*5570*/  IADD3.X R27, PT, PT, R36, UR21, RZ, P0, !PT ;  /* 0x00000015241b7c10 */ /* 0x000fcc00087fe4ff */
[----:B------:R-:W4:Y:S01]  /*5580*/  LDG.E.64.CONSTANT R26, desc[UR14][R26.64] ;  /* 0x0000000e1a1a7981 */ /* 0x000f22000c1e9b00 */
[C---:B------:R-:W-:Y:S01]  /*5590*/  FMUL.FTZ R13, R3.reuse, R13 ;  /* 0x0000000d030d7220 */ /* 0x040fe20000410000 */
[----:B------:R-:W-:Y:S01]  /*55a0*/  FMUL.FTZ R15, R3, R25 ;  /* 0x00000019030f7220 */ /* 0x000fe20000410000 */
[----:B------:R-:W-:-:S04]  /*55b0*/  IADD3 R30, P0, PT, R31, UR12, RZ ;  /* 0x0000000c1f1e7c10 */ /* 0x000fc8000ff1e0ff */
[----:B------:R-:W-:Y:S02]  /*55c0*/  F2FP.BF16.F32.PACK_AB R15, R15, R13 ;  /* 0x0000000d0f0f723e */ /* 0x000fe400000010ff */
[----:B------:R-:W-:Y:S02]  /*55d0*/  IADD3.X R31, PT, PT, R35, UR13, RZ, P0, !PT ;  /* 0x0000000d231f7c10 */ /* 0x000fe400087fe4ff */
[----:B------:R0:W5:Y:S04]  /*55e0*/  LDL.LU R35, [R1+0x150] ;  /* 0x0001500001237983 */ /* 0x0001680000300800 */
[----:B------:R2:W-:Y:S02]  /*55f0*/  STG.E.64 desc[UR14][R30.64], R14 ;  /* 0x0000000e1e007986 */ /* 0x0005e4000c101b0e */
[----:B--2---:R-:W-:-:S02]  /*5600*/  PRMT R14, R10, 0x7632, R14 ;  /* 0x000076320a0e7816 */ /* 0x004fc4000000000e */
[----:B------:R-:W-:Y:S02]  /*5610*/  SHF.L.U32 R13, R10, 0x10, RZ ;  /* 0x000000100a0d7819 */ /* 0x000fe400000006ff */
[----:B---3--:R-:W-:Y:S02]  /*5620*/  PRMT R10, R28, 0x7632, R10 ;  /* 0x000076321c0a7816 */ /* 0x008fe4000000000a */
[----:B------:R-:W-:Y:S02]  /*5630*/  SHF.L.U32 R14, R14, 0x10, RZ ;  /* 0x000000100e0e7819 */ /* 0x000fe400000006ff */
[----:B------:R-:W-:-:S03]  /*5640*/  SHF.L.U32 R10, R10, 0x10, RZ ;  /* 0x000000100a0a7819 */ /* 0x000fc600000006ff */
[----:B------:R-:W-:Y:S02]  /*5650*/  FADD.FTZ R14, -R12, R14 ;  /* 0x0000000e0c0e7221 */ /* 0x000fe40000010100 */
[----:B------:R-:W-:Y:S02]  /*5660*/  FFMA.FTZ R10, R23, R10, -R8 ;  /* 0x0000000a170a7223 */ /* 0x000fe40000010808 */
[----:B------:R-:W-:Y:S01]  /*5670*/  FMUL.FTZ R15, R0, R14 ;  /* 0x0000000e000f7220 */ /* 0x000fe20000410000 */
[----:B------:R-:W-:-:S03]  /*5680*/  PRMT R14, R11, 0x7632, R14 ;  /* 0x000076320b0e7816 */ /* 0x000fc6000000000e */
[----:B------:R-:W-:Y:S01]  /*5690*/  FFMA.FTZ R10, R9, -R15, R10 ;  /* 0x8000000f090a7223 */ /* 0x000fe2000001000a */
[----:B------:R-:W-:Y:S02]  /*56a0*/  SHF.L.U32 R15, R11, 0x10, RZ ;  /* 0x000000100b0f7819 */ /* 0x000fe400000006ff */
[----:B------:R-:W-:Y:S02]  /*56b0*/  SHF.L.U32 R11, R14, 0x10, RZ ;  /* 0x000000100e0b7819 */ /* 0x000fe400000006ff */
[----:B------:R-:W-:-:S03]  /*56c0*/  PRMT R14, R29, 0x7632, R14 ;  /* 0x000076321d0e7816 */ /* 0x000fc6000000000e */
[----:B------:R-:W-:Y:S01]  /*56d0*/  FADD.FTZ R11, -R2, R11 ;  /* 0x0000000b020b7221 */ /* 0x000fe20000010100 */
[----:B------:R-:W-:-:S03]  /*56e0*/  SHF.L.U32 R14, R14, 0x10, RZ ;  /* 0x000000100e0e7819 */ /* 0x000fc600000006ff */
[----:B------:R-:W-:Y:S02]  /*56f0*/  FMUL.FTZ R11, R3, R11 ;  /* 0x0000000b030b7220 */ /* 0x000fe40000410000 */
[----:B------:R-:W-:-:S04]  /*5700*/  FFMA.FTZ R14, R21, R14, -R6 ;  /* 0x0000000e150e7223 */ /* 0x000fc80000010806 */
[----:B------:R-:W-:Y:S01]  /*5710*/  FFMA.FTZ R11, R7, -R11, R14 ;  /* 0x8000000b070b7223 */ /* 0x000fe2000001000e */
[C---:B----4-:R-:W-:Y:S02]  /*5720*/  PRMT R25, R4.reuse, 0x7632, R25 ;  /* 0x0000763204197816 */ /* 0x050fe40000000019 */
[----:B------:R-:W-:Y:S02]  /*5730*/  SHF.L.U32 R14, R4, 0x10, RZ ;  /* 0x00000010040e7819 */ /* 0x000fe400000006ff */
[----:B------:R-:W-:Y:S02]  /*5740*/  SHF.L.U32 R25, R25, 0x10, RZ ;  /* 0x0000001019197819 */ /* 0x000fe400000006ff */
[----:B------:R-:W-:Y:S01]  /*5750*/  PRMT R4, R16, 0x7632, R4 ;  /* 0x0000763210047816 */ /* 0x000fe20000000004 */
[----:B------:R-:W-:Y:S01]  /*5760*/  FADD.FTZ R14, -R12, R14 ;  /* 0x0000000e0c0e7221 */ /* 0x000fe20000010100 */
[----:B------:R-:W-:Y:S01]  /*5770*/  SHF.L.U32 R16, R16, 0x10, RZ ;  /* 0x0000001010107819 */ /* 0x000fe200000006ff */
[----:B------:R-:W-:-:S02]  /*5780*/  FADD.FTZ R25, -R12, R25 ;  /* 0x000000190c197221 */ /* 0x000fc40000010100 */
[----:B------:R-:W-:Y:S02]  /*5790*/  IMAD.U32 R4, R4, 0x10000, RZ ;  /* 0x0001000004047824 */ /* 0x000fe400078e00ff */
[----:B------:R-:W-:Y:S01]  /*57a0*/  FMUL.FTZ R14, R0, R14 ;  /* 0x0000000e000e7220 */ /* 0x000fe20000410000 */
[--C-:B------:R-:W-:Y:S01]  /*57b0*/  FFMA.FTZ R16, R24, R16, -R8.reuse ;  /* 0x0000001018107223 */ /* 0x100fe20000010808 */
[----:B------:R-:W-:Y:S01]  /*57c0*/  FMUL.FTZ R25, R0, R25 ;  /* 0x0000001900197220 */ /* 0x000fe20000410000 */
[----:B------:R-:W-:Y:S02]  /*57d0*/  FFMA.FTZ R4, R23, R4, -R8 ;  /* 0x0000000417047223 */ /* 0x000fe40000010808 */
[-CC-:B------:R-:W-:Y:S01]  /*57e0*/  FFMA.FTZ R14, -R14, R9.reuse, R16.reuse ;  /* 0x000000090e0e7223 */ /* 0x180fe20000010110 */
[----:B------:R-:W-:Y:S01]  /*57f0*/  PRMT R16, R5, 0x7632, R16 ;  /* 0x0000763205107816 */ /* 0x000fe20000000010 */
[----:B------:R-:W-:Y:S01]  /*5800*/  FFMA.FTZ R4, -R25, R9, R4 ;  /* 0x0000000919047223 */ /* 0x000fe20000010104 */
[----:B------:R-:W-:-:S02]  /*5810*/  SHF.L.U32 R25, R5, 0x10, RZ ;  /* 0x0000001005197819 */ /* 0x000fc400000006ff */
[----:B------:R-:W-:Y:S02]  /*5820*/  SHF.L.U32 R5, R16, 0x10, RZ ;  /* 0x0000001010057819 */ /* 0x000fe400000006ff */
[C---:B------:R-:W-:Y:S01]  /*5830*/  PRMT R16, R17.reuse, 0x7632, R16 ;  /* 0x0000763211107816 */ /* 0x040fe20000000010 */
[C---:B------:R-:W-:Y:S01]  /*5840*/  FADD.FTZ R25, -R2.reuse, R25 ;  /* 0x0000001902197221 */ /* 0x040fe20000010100 */
[----:B------:R-:W-:Y:S01]  /*5850*/  SHF.L.U32 R17, R17, 0x10, RZ ;  /* 0x0000001011117819 */ /* 0x000fe200000006ff */
[----:B------:R-:W-:Y:S01]  /*5860*/  FADD.FTZ R5, -R2, R5 ;  /* 0x0000000502057221 */ /* 0x000fe20000010100 */
[----:B------:R-:W-:Y:S01]  /*5870*/  SHF.L.U32 R16, R16, 0x10, RZ ;  /* 0x0000001010107819 */ /* 0x000fe200000006ff */
[C---:B------:R-:W-:Y:S02]  /*5880*/  FMUL.FTZ R25, R3.reuse, R25 ;  /* 0x0000001903197220 */ /* 0x040fe40000410000 */
[--C-:B------:R-:W-:Y:S01]  /*5890*/  FFMA.FTZ R17, R22, R17, -R6.reuse ;  /* 0x0000001116117223 */ /* 0x100fe20000010806 */
[----:B------:R-:W-:Y:S01]  /*58a0*/  FMUL.FTZ R5, R3, R5 ;  /* 0x0000000503057220 */ /* 0x000fe20000410000 */
[----:B------:R-:W-:-:S02]  /*58b0*/  FFMA.FTZ R16, R21, R16, -R6 ;  /* 0x0000001015107223 */ /* 0x000fc40000010806 */
[-C--:B------:R-:W-:Y:S02]  /*58c0*/  FFMA.FTZ R17, -R25, R7.reuse, R17 ;  /* 0x0000000719117223 */ /* 0x080fe40000010111 */
[--C-:B------:R-:W-:Y:S01]  /*58d0*/  FFMA.FTZ R5, -R5, R7, R16.reuse ;  /* 0x0000000705057223 */ /* 0x100fe20000010110 */
[C---:B------:R-:W-:Y:S02]  /*58e0*/  PRMT R25, R18.reuse, 0x7632, R25 ;  /* 0x0000763212197816 */ /* 0x040fe40000000019 */
[----:B------:R-:W-:Y:S01]  /*58f0*/  PRMT R16, R19, 0x7632, R16 ;  /* 0x0000763213107816 */ /* 0x000fe20000000010 */
[----:B------:R-:W-:Y:S01]  /*5900*/  IMAD.U32 R18, R18, 0x10000, RZ ;  /* 0x0001000012127824 */ /* 0x000fe200078e00ff */
[----:B------:R-:W-:Y:S02]  /*5910*/  SHF.L.U32 R25, R25, 0x10, RZ ;  /* 0x0000001019197819 */ /* 0x000fe400000006ff */
[----:B------:R-:W-:Y:S02]  /*5920*/  SHF.L.U32 R19, R19, 0x10, RZ ;  /* 0x0000001013137819 */ /* 0x000fe400000006ff */
[----:B------:R-:W-:Y:S01]  /*5930*/  SHF.L.U32 R16, R16, 0x10, RZ ;  /* 0x0000001010107819 */ /* 0x000fe200000006ff */
[C---:B------:R-:W-:Y:S01]  /*5940*/  FADD.FTZ R13, -R12.reuse, R13 ;  /* 0x0000000d0c0d7221 */ /* 0x040fe20000010100 */
[C---:B------:R-:W-:Y:S01]  /*5950*/  FADD.FTZ R18, -R12.reuse, R18 ;  /* 0x000000120c127221 */ /* 0x040fe20000010100 */
[----:B------:R-:W-:Y:S01]  /*5960*/  FADD.FTZ R25, -R12, R25 ;  /* 0x000000190c197221 */ /* 0x000fe20000010100 */
[C---:B------:R-:W-:Y:S01]  /*5970*/  FADD.FTZ R15, -R2.reuse, R15 ;  /* 0x0000000f020f7221 */ /* 0x040fe20000010100 */
[C---:B------:R-:W-:Y:S01]  /*5980*/  FADD.FTZ R19, -R2.reuse, R19 ;  /* 0x0000001302137221 */ /* 0x040fe20000010100 */
[----:B------:R-:W-:Y:S01]  /*5990*/  FADD.FTZ R16, -R2, R16 ;  /* 0x0000001002107221 */ /* 0x000fe20000010100 */
[----:B------:R-:W-:-:S02]  /*59a0*/  PRMT R12, R26, 0x7632, R12 ;  /* 0x000076321a0c7816 */ /* 0x000fc4000000000c */
[C---:B------:R-:W-:Y:S01]  /*59b0*/  PRMT R2, R27.reuse, 0x7632, R2 ;  /* 0x000076321b027816 */ /* 0x040fe20000000002 */
[----:B------:R-:W-:Y:S01]  /*59c0*/  IMAD.U32 R28, R28, 0x10000, RZ ;  /* 0x000100001c1c7824 */ /* 0x000fe200078e00ff */
[----:B------:R-:W-:Y:S01]  /*59d0*/  SHF.L.U32 R26, R26, 0x10, RZ ;  /* 0x000000101a1a7819 */ /* 0x000fe200000006ff */
[----:B------:R-:W-:Y:S01]  /*59e0*/  IMAD.U32 R12, R12, 0x10000, RZ ;  /* 0x000100000c0c7824 */ /* 0x000fe200078e00ff */
[----:B------:R-:W-:Y:S01]  /*59f0*/  SHF.L.U32 R27, R27, 0x10, RZ ;  /* 0x000000101b1b7819 */ /* 0x000fe200000006ff */
[----:B------:R-:W-:Y:S01]  /*5a00*/  IMAD.U32 R29, R29, 0x10000, RZ ;  /* 0x000100001d1d7824 */ /* 0x000fe200078e00ff */
[----:B------:R-:W-:Y:S01]  /*5a10*/  SHF.L.U32 R2, R2, 0x10, RZ ;  /* 0x0000001002027819 */ /* 0x000fe200000006ff */
[----:B------:R-:W-:Y:S01]  /*5a20*/  FMUL.FTZ R13, R0, R13 ;  /* 0x0000000d000d7220 */ /* 0x000fe20000410000 */
[C-C-:B------:R-:W-:Y:S01]  /*5a30*/  FFMA.FTZ R28, R24.reuse, R28, -R8.reuse ;  /* 0x0000001c181c7223 */ /* 0x140fe20000010808 */
[--C-:B------:R-:W-:Y:S01]  /*5a40*/  FFMA.FTZ R26, R24, R26, -R8.reuse ;  /* 0x0000001a181a7223 */ /* 0x100fe20000010808 */
[----:B------:R-:W-:Y:S01]  /*5a50*/  FFMA.FTZ R12, R23, R12, -R8 ;  /* 0x0000000c170c7223 */ /* 0x000fe20000010808 */
[C---:B------:R-:W-:Y:S01]  /*5a60*/  FMUL.FTZ R18, R0.reuse, R18 ;  /* 0x0000001200127220 */ /* 0x040fe20000410000 */
[----:B------:R-:W-:Y:S01]  /*5a70*/  FMUL.FTZ R25, R0, R25 ;  /* 0x0000001900197220 */ /* 0x000fe20000410000 */
[----:B------:R-:W-:Y:S01]  /*5a80*/  FMUL.FTZ R15, R3, R15 ;  /* 0x0000000f030f7220 */ /* 0x000fe20000410000 */
[C-C-:B------:R-:W-:Y:S01]  /*5a90*/  FFMA.FTZ R29, R22.reuse, R29, -R6.reuse ;  /* 0x0000001d161d7223 */ /* 0x140fe20000010806 */
[--C-:B------:R-:W-:Y:S01]  /*5aa0*/  FFMA.FTZ R27, R22, R27, -R6.reuse ;  /* 0x0000001b161b7223 */ /* 0x100fe20000010806 */
[----:B------:R-:W-:Y:S01]  /*5ab0*/  FFMA.FTZ R2, R21, R2, -R6 ;  /* 0x0000000215027223 */ /* 0x000fe20000010806 */
[C---:B------:R-:W-:Y:S01]  /*5ac0*/  FMUL.FTZ R19, R3.reuse, R19 ;  /* 0x0000001303137220 */ /* 0x040fe20000410000 */
[----:B------:R-:W-:Y:S01]  /*5ad0*/  FMUL.FTZ R16, R3, R16 ;  /* 0x0000001003107220 */ /* 0x000fe20000410000 */
[----:B------:R-:W-:Y:S01]  /*5ae0*/  FFMA.FTZ R13, R9, -R13, R28 ;  /* 0x8000000d090d7223 */ /* 0x000fe2000001001c */
[-C--:B------:R-:W-:Y:S01]  /*5af0*/  FFMA.FTZ R18, -R18, R9.reuse, R26 ;  /* 0x0000000912127223 */ /* 0x080fe2000001011a */
[----:B------:R-:W-:Y:S01]  /*5b00*/  FFMA.FTZ R12, -R25, R9, R12 ;  /* 0x00000009190c7223 */ /* 0x000fe2000001010c */
[----:B------:R-:W-:Y:S01]  /*5b10*/  FFMA.FTZ R15, R7, -R15, R29 ;  /* 0x8000000f070f7223 */ /* 0x000fe2000001001d */
[-C--:B------:R-:W-:Y:S01]  /*5b20*/  FFMA.FTZ R19, -R19, R7.reuse, R27 ;  /* 0x0000000713137223 */ /* 0x080fe2000001011b */
[----:B------:R-:W-:Y:S01]  /*5b30*/  FFMA.FTZ R16, -R16, R7, R2 ;  /* 0x0000000710107223 */ /* 0x000fe20000010102 */
[----:B------:R-:W-:Y:S01]  /*5b40*/  IADD3 R2, P0, PT, R34, UR12, RZ ;  /* 0x0000000c22027c10 */ /* 0x000fe2000ff1e0ff */
[C---:B------:R-:W-:Y:S01]  /*5b50*/  FMUL.FTZ R13, R0.reuse, R13 ;  /* 0x0000000d000d7220 */ /* 0x040fe20000410000 */
[C---:B------:R-:W-:Y:S01]  /*5b60*/  FMUL.FTZ R10, R0.reuse, R10 ;  /* 0x0000000a000a7220 */ /* 0x040fe20000410000 */
[C---:B------:R-:W-:Y:S01]  /*5b70*/  FMUL.FTZ R14, R0.reuse, R14 ;  /* 0x0000000e000e7220 */ /* 0x040fe20000410000 */
[C---:B------:R-:W-:Y:S01]  /*5b80*/  FMUL.FTZ R8, R0.reuse, R4 ;  /* 0x0000000400087220 */ /* 0x040fe20000410000 */
[C---:B------:R-:W-:Y:S01]  /*5b90*/  FMUL.FTZ R18, R0.reuse, R18 ;  /* 0x0000001200127220 */ /* 0x040fe20000410000 */
[----:B------:R-:W-:Y:S01]  /*5ba0*/  FMUL.FTZ R12, R0, R12 ;  /* 0x0000000c000c7220 */ /* 0x000fe20000410000 */
[C---:B------:R-:W-:Y:S01]  /*5bb0*/  FMUL.FTZ R15, R3.reuse, R15 ;  /* 0x0000000f030f7220 */ /* 0x040fe20000410000 */
[C---:B------:R-:W-:Y:S01]  /*5bc0*/  FMUL.FTZ R11, R3.reuse, R11 ;  /* 0x0000000b030b7220 */ /* 0x040fe20000410000 */
[C---:B------:R-:W-:Y:S01]  /*5bd0*/  FMUL.FTZ R17, R3.reuse, R17 ;  /* 0x0000001103117220 */ /* 0x040fe20000410000 */
[C---:B------:R-:W-:Y:S01]  /*5be0*/  FMUL.FTZ R0, R3.reuse, R5 ;  /* 0x0000000503007220 */ /* 0x040fe20000410000 */
[C---:B------:R-:W-:Y:S01]  /*5bf0*/  FMUL.FTZ R19, R3.reuse, R19 ;  /* 0x0000001303137220 */ /* 0x040fe20000410000 */
[----:B------:R-:W-:Y:S01]  /*5c00*/  FMUL.FTZ R16, R3, R16 ;  /* 0x0000001003107220 */ /* 0x000fe20000410000 */
[----:B------:R-:W-:Y:S01]  /*5c10*/  IADD3 R4, P1, PT, R33, UR12, RZ ;  /* 0x0000000c21047c10 */ /* 0x000fe2000ff3e0ff */
[----:B------:R0:W5:Y:S01]  /*5c20*/  LDL.LU R34, [R1+0x14c] ;  /* 0x00014c0001227983 */ /* 0x0001620000300800 */
[----:B------:R-:W-:-:S03]  /*5c30*/  IADD3.X R3, PT, PT, R32, UR13, RZ, P0, !PT ;  /* 0x0000000d20037c10 */ /* 0x000fc600087fe4ff */
[----:B------:R0:W5:Y:S04]  /*5c40*/  LDL.LU R33, [R1+0x148] ;  /* 0x0001480001217983 */ /* 0x0001680000300800 */
[----:B------:R0:W5:Y:S01]  /*5c50*/  LDL.LU R32, [R1+0x144] ;  /* 0x0001440001207983 */ /* 0x0001620000300800 */
[----:B------:R-:W-:Y:S02]  /*5c60*/  IADD3 R6, P2, PT, R20, UR12, RZ ;  /* 0x0000000c14067c10 */ /* 0x000fe4000ff5e0ff */
[----:B------:R-:W-:Y:S02]  /*5c70*/  F2FP.BF16.F32.PACK_AB R10, R10, R13 ;  /* 0x0000000d0a0a723e */ /* 0x000fe400000010ff */
[----:B------:R-:W-:Y:S02]  /*5c80*/  F2FP.BF16.F32.PACK_AB R11, R11, R15 ;  /* 0x0000000f0b0b723e */ /* 0x000fe400000010ff */
[----:B------:R-:W-:-:S02]  /*5c90*/  IADD3.X R5, PT, PT, R37, UR13, RZ, P1, !PT ;  /* 0x0000000d25057c10 */ /* 0x000fc40008ffe4ff */
[----:B------:R-:W-:Y:S02]  /*5ca0*/  F2FP.BF16.F32.PACK_AB R8, R8, R14 ;  /* 0x0000000e0808723e */ /* 0x000fe400000010ff */
[----:B------:R-:W-:Y:S02]  /*5cb0*/  F2FP.BF16.F32.PACK_AB R9, R0, R17 ;  /* 0x000000110009723e */ /* 0x000fe400000010ff */
[----:B------:R-:W-:Y:S02]  /*5cc0*/  IADD3.X R7, PT, PT, R36, UR13, RZ, P2, !PT ;  /* 0x0000000d24077c10 */ /* 0x000fe400097fe4ff */
[----:B------:R-:W-:Y:S02]  /*5cd0*/  F2FP.BF16.F32.PACK_AB R18, R12, R18 ;  /* 0x000000120c12723e */ /* 0x000fe400000010ff */
[----:B------:R-:W-:Y:S01]  /*5ce0*/  F2FP.BF16.F32.PACK_AB R19, R16, R19 ;  /* 0x000000131013723e */ /* 0x000fe200000010ff */
[----:B------:R0:W-:Y:S04]  /*5cf0*/  STG.E.64 desc[UR14][R2.64], R10 ;  /* 0x0000000a02007986 */ /* 0x0001e8000c101b0e */
[----:B------:R0:W-:Y:S04]  /*5d00*/  STG.E.64 desc[UR14][R4.64], R8 ;  /* 0x0000000804007986 */ /* 0x0001e8000c101b0e */
[----:B------:R0:W-:Y:S01]  /*5d10*/  STG.E.64 desc[UR14][R6.64], R18 ;  /* 0x0000001206007986 */ /* 0x0001e2000c101b0e */
[----:B------:R-:W-:-:S04]  /*5d20*/  UISETP.GE.U32.AND UP0, UPT, UR10, UR16, UPT ;  /* 0x000000100a00728c */ /* 0x000fc8000bf06070 */
[----:B------:R-:W-:Y:S02]  /*5d30*/  UISETP.GE.AND.EX UP0, UPT, UR11, UR17, UPT, UP0 ;  /* 0x000000110b00728c */ /* 0x000fe4000bf06300 */
[----:B------:R-:W-:Y:S01]  /*5d40*/  ULOP3.LUT UR4, UR4, 0x1, URZ, 0x3c, !UPT ;  /* 0x0000000104047892 */ /* 0x000fe2000f8e3cff */
[----:B------:R-:W-:-:S06]  /*5d50*/  UMOV UR5, UR11 ;  /* 0x0000000b00057c82 */ /* 0x000fcc0008000000 */
[----:B0-----:R-:W-:Y:S05]  /*5d60*/  BRA.U !UP0, `(.L_x_18) ;  /* 0xffffffa508e07547 */ /* 0x001fea000b83ffff */
.L_x_3:
[----:B------:R-:W0:Y:S02]  /*5d70*/  S2UR UR8, SR_CTAID.X ;  /* 0x00000000000879c3 */ /* 0x000e240000002500 */
[----:B0-----:R-:W-:-:S04]  /*5d80*/  ULEA UR8, UR9, UR8, 0x8 ;  /* 0x0000000809087291 */ /* 0x001fc8000f8e40ff */
[----:B------:R-:W-:-:S04]  /*5d90*/  USHF.L.U32 UR8, UR8, 0x5, URZ ;  /* 0x0000000508087899 */ /* 0x000fc800080006ff */
[----:B------:R-:W-:-:S06]  /*5da0*/  UISETP.GT.AND UP0, UPT, UR8, 0x3bf, UPT ;  /* 0x000003bf0800788c */ /* 0x000fcc000bf04270 */
[----:B------:R-:W-:-:S13]  /*5db0*/  PLOP3.LUT P0, PT, PT, PT, UP0, 0x80, 0x8 ;  /* 0x000000000008781c */ /* 0x000fda0003f0f008 */
[----:B------:R-:W-:Y:S05]  /*5dc0*/  @P0 EXIT ;  /* 0x000000000000094d */ /* 0x000fea0003800000 */
[----:B------:R-:W0:Y:S01]  /*5dd0*/  S2R R8, SR_TID.X ;  /* 0x0000000000087919 */ /* 0x000e220000002100 */
[----:B------:R-:W-:Y:S01]  /*5de0*/  UISETP.LT.U32.AND UP0, UPT, UR16, 0x1, UPT ;  /* 0x000000011000788c */ /* 0x000fe2000bf01070 */
[----:B------:R-:W1:Y:S03]  /*5df0*/  S2UR UR6, SR_CgaCtaId ;  /* 0x00000000000679c3 */ /* 0x000e660000008800 */
[----:B------:R-:W-:-:S04]  /*5e00*/  UISETP.LT.AND.EX UP0, UPT, UR17, URZ, UPT, UP0 ;  /* 0x000000ff1100728c */ /* 0x000fc8000bf01300 */
[----:B------:R-:W-:Y:S02]  /*5e10*/  USEL UR5, UR16, 0x1, UP0 ;  /* 0x0000000110057887 */ /* 0x000fe40008000000 */
[----:B------:R-:W-:Y:S02]  /*5e20*/  USEL UR4, UR17, URZ, UP0 ;  /* 0x000000ff11047287 */ /* 0x000fe40008000000 */
[----:B------:R-:W-:Y:S02]  /*5e30*/  USHF.L.U32 UR7, UR5, 0x8, URZ ;  /* 0x0000000805077899 */ /* 0x000fe400080006ff */
[----:B------:R-:W-:-:S03]  /*5e40*/  USHF.L.U64.HI UR5, UR5, 0x8, UR4 ;  /* 0x0000000805057899 */ /* 0x000fc60008010204 */
[----:B------:R-:W-:-:S03]  /*5e50*/  UMOV UR4, 0x400 ;  /* 0x0000040000047882 */ /* 0x000fc60000000000 */
[----:B------:R-:W-:Y:S01]  /*5e60*/  MOV R9, UR5 ;  /* 0x0000000500097c02 */ /* 0x000fe20008000f00 */
[----:B-1----:R-:W-:Y:S01]  /*5e70*/  ULEA UR4, UR6, UR4, 0x18 ;  /* 0x0000000406047291 */ /* 0x002fe2000f8ec0ff */
[--C-:B0-----:R-:W-:Y:S02]  /*5e80*/  SHF.R.U32.HI R0, RZ, 0x5, R8.reuse ;  /* 0x00000005ff007819 */ /* 0x101fe40000011608 */
[----:B-----5:R-:W-:Y:S02]  /*5e90*/  SHF.R.U32.HI R34, RZ, 0x4, R8 ;  /* 0x00000004ff227819 */ /* 0x020fe40000011608 */
[----:B------:R-:W-:-:S04]  /*5ea0*/  LOP3.LUT R7, RZ, R0, RZ, 0x33, !PT ;  /* 0x00000000ff077212 */ /* 0x000fc800078e33ff */
[----:B------:R-:W-:-:S04]  /*5eb0*/  IADD3 R7, P0, PT, R7, UR7, RZ ;  /* 0x0000000707077c10 */ /* 0x000fc8000ff1e0ff */
[----:B------:R-:W-:-:S05]  /*5ec0*/  IADD3.X R9, PT, PT, R9, -0x1, RZ, P0, !PT ;  /* 0xffffffff09097810 */ /* 0x000fca00007fe4ff */
[----:B------:R-:W-:-:S04]  /*5ed0*/  IMAD.WIDE.U32 R2, R9, -0x77777777, RZ ;  /* 0x8888888909027825 */ /* 0x000fc800078e00ff */
[----:B------:R-:W-:-:S04]  /*5ee0*/  IMAD.WIDE.U32 R4, P0, R7, -0x77777778, R2 ;  /* 0x8888888807047825 */ /* 0x000fc80007800002 */
[----:B------:R-:W-:Y:S01]  /*5ef0*/  IMAD.WIDE.U32 R2, R7, -0x77777777, RZ ;  /* 0x8888888907027825 */ /* 0x000fe200078e00ff */
[----:B------:R-:W-:-:S03]  /*5f00*/  IADD3.X R7, PT, PT, RZ, RZ, RZ, P0, !PT ;  /* 0x000000ffff077210 */ /* 0x000fc600007fe4ff */
[----:B------:R-:W-:Y:S01]  /*5f10*/  IMAD.MOV.U32 R6, RZ, RZ, R5 ;  /* 0x000000ffff067224 */ /* 0x000fe200078e0005 */
[----:B------:R-:W-:Y:S02]  /*5f20*/  IADD3 RZ, P0, PT, R3, R4, RZ ;  /* 0x0000000403ff7210 */ /* 0x000fe40007f1e0ff */
[----:B------:R-:W-:Y:S02]  /*5f30*/  LOP3.LUT R3, R34, 0x1e, RZ, 0xc0, !PT ;  /* 0x0000001e22037812 */ /* 0x000fe400078ec0ff */
[----:B------:R-:W-:Y:S01]  /*5f40*/  LEA R5, R0, UR4, 0x7 ;  /* 0x0000000400057c11 */ /* 0x000fe2000f8e38ff */
[----:B------:R-:W-:Y:S01]  /*5f50*/  IMAD.WIDE.U32.X R6, R9, -0x77777778, R6, P0 ;  /* 0x8888888809067825 */ /* 0x000fe200000e0406 */
[----:B------:R-:W-:-:S04]  /*5f60*/  LOP3.LUT R4, R8, 0x1f, RZ, 0xc0, !PT ;  /* 0x0000001f08047812 */ /* 0x000fc800078ec0ff */
[----:B------:R-:W-:Y:S02]  /*5f70*/  SHF.R.U64 R2, R6, 0x3, R7 ;  /* 0x0000000306027819 */ /* 0x000fe40000001207 */
[----:B------:R-:W-:Y:S02]  /*5f80*/  LOP3.LUT R6, R3, 0x1f, R8, 0x78, !PT ;  /* 0x0000001f03067812 */ /* 0x000fe400078e7808 */
[----:B------:R-:W-:Y:S02]  /*5f90*/  IADD3 R3, P0, PT, R2, 0x1, RZ ;  /* 0x0000000102037810 */ /* 0x000fe40007f1e0ff */
[----:B------:R-:W-:Y:S02]  /*5fa0*/  LEA R5, R6, R5, 0x2 ;  /* 0x0000000506057211 */ /* 0x000fe400078e10ff */
[----:B------:R-:W-:Y:S02]  /*5fb0*/  LEA.HI.X R10, R7, RZ, RZ, 0x1d, P0 ;  /* 0x000000ff070a7211 */ /* 0x000fe400000fecff */
[----:B------:R-:W-:-:S02]  /*5fc0*/  LOP3.LUT R6, R8, 0xf, RZ, 0xc0, !PT ;  /* 0x0000000f08067812 */ /* 0x000fc400078ec0ff */
[----:B------:R-:W-:Y:S02]  /*5fd0*/  MOV R7, UR8 ;  /* 0x0000000800077c02 */ /* 0x000fe40008000f00 */
[C---:B------:R-:W-:Y:S02]  /*5fe0*/  LOP3.LUT R8, R3.reuse, 0x7, RZ, 0xc0, !PT ;  /* 0x0000000703087812 */ /* 0x040fe400078ec0ff */
[----:B------:R-:W-:Y:S02]  /*5ff0*/  LOP3.LUT R9, R3, 0xfffffff8, RZ, 0xc0, !PT ;  /* 0xfffffff803097812 */ /* 0x000fe400078ec0ff */
[----:B------:R-:W-:-:S07]  /*6000*/  LOP3.LUT R10, R10, 0x3fffffff, RZ, 0xc0, !PT ;  /* 0x3fffffff0a0a7812 */ /* 0x000fce00078ec0ff */
.L_x_31:
[----:B------:R-:W-:Y:S01]  /*6010*/  ISETP.LT.U32.AND P0, PT, R0, UR7, PT ;  /* 0x0000000700007c0c */ /* 0x000fe2000bf01070 */
[----:B------:R-:W-:Y:S01]  /*6020*/  BSSY.RECONVERGENT B0, `(.L_x_19) ;  /* 0x000006d000007945 */ /* 0x000fe20003800200 */
[----:B0-----:R-:W-:Y:S02]  /*6030*/  MOV R11, UR5 ;  /* 0x00000005000b7c02 */ /* 0x001fe40008000f00 */
[----:B------:R-:W-:Y:S02]  /*6040*/  CS2R R30, SRZ ;  /* 0x00000000001e7805 */ /* 0x000fe4000001ff00 */
[----:B------:R-:W-:-:S13]  /*6050*/  ISETP.GT.AND.EX P0, PT, R11, RZ, PT, P0 ;  /* 0x000000ff0b00720c */ /* 0x000fda0003f04300 */
[----:B-12---:R-:W-:Y:S05]  /*6060*/  @!P0 BRA `(.L_x_20) ;  /* 0x0000000400a08947 */ /* 0x006fea0003800000 */
[----:B------:R-:W0:Y:S01]  /*6070*/  LDC.64 R12, c[0x0][0x3d0] ;  /* 0x0000f400ff0c7b82 */ /* 0x000e220000000a00 */
[----:B------:R-:W-:Y:S01]  /*6080*/  IMAD.WIDE.U32 R14, R0, 0x3c0, RZ ;  /* 0x000003c0000e7825 */ /* 0x000fe200078e00ff */
[----:B------:R-:W-:Y:S01]  /*6090*/  SHF.R.S32.HI R11, RZ, 0x1f, R7 ;  /* 0x0000001fff0b7819 */ /* 0x000fe20000011407 */
[----:B------:R-:W-:Y:S02]  /*60a0*/  UMOV UR4, URZ ;  /* 0x000000ff00047c82 */ /* 0x000fe40008000000 */
[----:B------:R-:W-:Y:S01]  /*60b0*/  HFMA2 R28, -RZ, RZ, 0, 0 ;  /* 0x00000000ff1c7431 */ /* 0x000fe200000001ff */
[----:B------:R-:W-:Y:S01]  /*60c0*/  BSSY.RECONVERGENT B1, `(.L_x_21) ;  /* 0x000002d000017945 */ /* 0x000fe20003800200 */
[----:B------:R-:W-:Y:S02]  /*60d0*/  LOP3.LUT R14, R14, R4, RZ, 0xfc, !PT ;  /* 0x000000040e0e7212 */ /* 0x000fe400078efcff */
[----:B------:R-:W-:Y:S02]  /*60e0*/  CS2R R30, SRZ ;  /* 0x00000000001e7805 */ /* 0x000fe4000001ff00 */
[----:B------:R-:W-:Y:S01]  /*60f0*/  MOV R32, R9 ;  /* 0x0000000900207202 */ /* 0x000fe20000000f00 */
[----:B------:R-:W-:Y:S01]  /*6100*/  IMAD.MOV.U32 R33, RZ, RZ, R10 ;  /* 0x000000ffff217224 */ /* 0x000fe200078e000a */
[----:B------:R-:W-:-:S02]  /*6110*/  IADD3 R14, P0, PT, R7, R14, RZ ;  /* 0x0000000e070e7210 */ /* 0x000fc40007f1e0ff */
[----:B------:R-:W-:Y:S02]  /*6120*/  MOV R29, R0 ;  /* 0x00000000001d7202 */ /* 0x000fe40000000f00 */
[----:B------:R-:W-:Y:S02]  /*6130*/  IADD3.X R15, PT, PT, R11, UR4, R15, P0, !PT ;  /* 0x000000040b0f7c10 */ /* 0x000fe400087fe40f */
[----:B0-----:R-:W-:-:S04]  /*6140*/  LEA R18, P0, R14, R12, 0x3 ;  /* 0x0000000c0e127211 */ /* 0x001fc800078018ff */
[----:B------:R-:W-:Y:S02]  /*6150*/  LEA.HI.X R14, R14, R13, R15, 0x3, P0 ;  /* 0x0000000d0e0e7211 */ /* 0x000fe400000f1c0f */
[----:B------:R-:W-:-:S04]  /*6160*/  IADD3 R18, P0, PT, R18, 0x74600, RZ ;  /* 0x0007460012127810 */ /* 0x000fc80007f1e0ff */
[----:B------:R-:W-:-:S09]  /*6170*/  IADD3.X R19, PT, PT, RZ, R14, RZ, P0, !PT ;  /* 0x0000000eff137210 */ /* 0x000fd200007fe4ff */
.L_x_22:
[----:B------:R-:W2:Y:S04]  /*6180*/  LDG.E.64 R14, desc[UR14][R18.64+-0x54600] ;  /* 0xfaba000e120e7981 */ /* 0x000ea8000c1e1b00 */
[----:B------:R-:W3:Y:S04]  /*6190*/  LDG.E.64 R26, desc[UR14][R18.64+-0x38400] ;  /* 0xfc7c000e121a7981 */ /* 0x000ee8000c1e1b00 */
[----:B------:R-:W4:Y:S04]  /*61a0*/  LDG.E.64 R24, desc[UR14][R18.64+-0x1c200] ;  /* 0xfe3e000e12187981 */ /* 0x000f28000c1e1b00 */
[----:B------:R-:W5:Y:S04]  /*61b0*/  LDG.E.64 R22, desc[UR14][R18.64] ;  /* 0x0000000e12167981 */ /* 0x000f68000c1e1b00 */
[----:B------:R-:W5:Y:S04]  /*61c0*/  LDG.E.64 R20, desc[UR14][R18.64+0x1c200] ;  /* 0x01c2000e12147981 */ /* 0x000f68000c1e1b00 */
[----:B------:R-:W5:Y:S01]  /*61d0*/  LDG.E.64 R16, desc[UR14][R18.64+0x54600] ;  /* 0x0546000e12107981 */ /* 0x000f62000c1e1b00 */
[----:B--2---:R-:W-:Y:S01]  /*61e0*/  FADD.FTZ R35, R14, R30 ;  /* 0x0000001e0e237221 */ /* 0x004fe20000010000 */
[----:B------:R-:W-:-:S02]  /*61f0*/  FADD.FTZ R30, R15, R31 ;  /* 0x0000001f0f1e7221 */ /* 0x000fc40000010000 */
[----:B------:R-:W2:Y:S01]  /*6200*/  LDG.E.64 R14, desc[UR14][R18.64+0x38400] ;  /* 0x0384000e120e7981 */ /* 0x000ea2000c1e1b00 */
[----:B---3--:R-:W-:Y:S01]  /*6210*/  FADD.FTZ R35, R35, R26 ;  /* 0x0000001a23237221 */ /* 0x008fe20000010000 */
[----:B------:R-:W-:Y:S02]  /*6220*/  FADD.FTZ R30, R30, R27 ;  /* 0x0000001b1e1e7221 */ /* 0x000fe40000010000 */
[----:B------:R0:W3:Y:S01]  /*6230*/  LDG.E.64 R26, desc[UR14][R18.64+0x70800] ;  /* 0x0708000e121a7981 */ /* 0x0000e2000c1e1b00 */
[----:B------:R-:W-:Y:S01]  /*6240*/  IADD3 R32, P0, PT, R32, -0x8, RZ ;  /* 0xfffffff820207810 */ /* 0x000fe20007f1e0ff */
[----:B----4-:R-:W-:Y:S01]  /*6250*/  FADD.FTZ R35, R35, R24 ;  /* 0x0000001823237221 */ /* 0x010fe20000010000 */
[----:B------:R-:W-:Y:S02]  /*6260*/  FADD.FTZ R30, R30, R25 ;  /* 0x000000191e1e7221 */ /* 0x000fe40000010000 */
[----:B------:R-:W-:Y:S02]  /*6270*/  IADD3.X R33, PT, PT, R33, -0x1, RZ, P0, !PT ;  /* 0xffffffff21217810 */ /* 0x000fe400007fe4ff */
[----:B------:R-:W-:Y:S01]  /*6280*/  ISETP.NE.U32.AND P0, PT, R32, RZ, PT ;  /* 0x000000ff2000720c */ /* 0x000fe20003f05070 */
[----:B-----5:R-:W-:Y:S01]  /*6290*/  FADD.FTZ R35, R35, R22 ;  /* 0x0000001623237221 */ /* 0x020fe20000010000 */
[----:B------:R-:W-:-:S02]  /*62a0*/  FADD.FTZ R30, R30, R23 ;  /* 0x000000171e1e7221 */ /* 0x000fc40000010000 */
[----:B------:R-:W-:Y:S01]  /*62b0*/  ISETP.NE.AND.EX P0, PT, R33, RZ, PT, P0 ;  /* 0x000000ff2100720c */ /* 0x000fe20003f05300 */
[----:B------:R-:W-:Y:S01]  /*62c0*/  FADD.FTZ R35, R35, R20 ;  /* 0x0000001423237221 */ /* 0x000fe20000010000 */
[----:B------:R-:W-:Y:S01]  /*62d0*/  FADD.FTZ R30, R30, R21 ;  /* 0x000000151e1e7221 */ /* 0x000fe20000010000 */
[----:B------:R-:W-:Y:S02]  /*62e0*/  IADD3 R29, P1, PT, R29, 0x78, RZ ;  /* 0x000000781d1d7810 */ /* 0x000fe40007f3e0ff */
[----:B0-----:R-:W-:-:S03]  /*62f0*/  IADD3 R18, P2, PT, R18, 0xe1000, RZ ;  /* 0x000e100012127810 */ /* 0x001fc60007f5e0ff */
[----:B------:R-:W-:Y:S01]  /*6300*/  IMAD.X R28, RZ, RZ, R28, P1 ;  /* 0x000000ffff1c7224 */ /* 0x000fe200008e061c */
[----:B------:R-:W-:Y:S01]  /*6310*/  IADD3.X R19, PT, PT, RZ, R19, RZ, P2, !PT ;  /* 0x00000013ff137210 */ /* 0x000fe200017fe4ff */
[----:B--2---:R-:W-:Y:S01]  /*6320*/  FADD.FTZ R35, R35, R14 ;  /* 0x0000000e23237221 */ /* 0x004fe20000010000 */
[----:B------:R-:W-:-:S03]  /*6330*/  FADD.FTZ R30, R30, R15 ;  /* 0x0000000f1e1e7221 */ /* 0x000fc60000010000 */
[----:B------:R-:W-:Y:S01]  /*6340*/  FADD.FTZ R35, R35, R16 ;  /* 0x0000001023237221 */ /* 0x000fe20000010000 */
[----:B------:R-:W-:-:S03]  /*6350*/  FADD.FTZ R14, R30, R17 ;  /* 0x000000111e0e7221 */ /* 0x000fc60000010000 */
[----:B---3--:R-:W-:Y:S01]  /*6360*/  FADD.FTZ R30, R35, R26 ;  /* 0x0000001a231e7221 */ /* 0x008fe20000010000 */
[----:B------:R-:W-:Y:S01]  /*6370*/  FADD.FTZ R31, R14, R27 ;  /* 0x0000001b0e1f7221 */ /* 0x000fe20000010000 */
[----:B------:R-:W-:Y:S06]  /*6380*/  @P0 BRA `(.L_x_22) ;  /* 0xfffffffc007c0947 */ /* 0x000fec000383ffff */
[----:B------:R-:W-:Y:S05]  /*6390*/  BSYNC.RECONVERGENT B1 ;  /* 0x0000000000017941 */ /* 0x000fea0003800200 */
.L_x_21:
[----:B------:R-:W-:-:S04]  /*63a0*/  ISETP.NE.U32.AND P0, PT, R8, RZ, PT ;  /* 0x000000ff0800720c */ /* 0x000fc80003f05070 */
[----:B------:R-:W-:-:S13]  /*63b0*/  ISETP.NE.AND.EX P0, PT, RZ, RZ, PT, P0 ;  /* 0x000000ffff00720c */ /* 0x000fda0003f05300 */
[----:B------:R-:W-:Y:S05]  /*63c0*/  @!P0 BRA `(.L_x_20) ;  /* 0x0000000000c88947 */ /* 0x000fea0003800000 */
[----:B------:R-:W-:Y:S01]  /*63d0*/  IADD3 R14, P1, PT, R8, -0x1, RZ ;  /* 0xffffffff080e7810 */ /* 0x000fe20007f3e0ff */
[----:B------:R-:W-:Y:S03]  /*63e0*/  BSSY.RECONVERGENT B1, `(.L_x_23) ;  /* 0x0000014000017945 */ /* 0x000fe60003800200 */
[----:B------:R-:W-:Y:S02]  /*63f0*/  ISETP.GE.U32.AND P0, PT, R14, 0x3, PT ;  /* 0x000000030e00780c */ /* 0x000fe40003f06070 */
[----:B------:R-:W-:Y:S02]  /*6400*/  IADD3.X R14, PT, PT, RZ, -0x1, RZ, P1, !PT ;  /* 0xffffffffff0e7810 */ /* 0x000fe40000ffe4ff */
[----:B------:R-:W-:Y:S02]  /*6410*/  LOP3.LUT P1, RZ, R3, 0x3, RZ, 0xc0, !PT ;  /* 0x0000000303ff7812 */ /* 0x000fe4000782c0ff */
[----:B------:R-:W-:-:S13]  /*6420*/  ISETP.GE.U32.AND.EX P0, PT, R14, RZ, PT, P0 ;  /* 0x000000ff0e00720c */ /* 0x000fda0003f06100 */
[----:B------:R-:W-:Y:S05]  /*6430*/  @!P0 BRA `(.L_x_24) ;  /* 0x0000000000388947 */ /* 0x000fea0003800000 */
[----:B------:R-:W2:Y:S04]  /*6440*/  LDG.E.64 R20, desc[UR14][R18.64+-0x54600] ;  /* 0xfaba000e12147981 */ /* 0x000ea8000c1e1b00 */
[----:B------:R-:W3:Y:S04]  /*6450*/  LDG.E.64 R16, desc[UR14][R18.64+-0x38400] ;  /* 0xfc7c000e12107981 */ /* 0x000ee8000c1e1b00 */
[----:B------:R-:W4:Y:S04]  /*6460*/  LDG.E.64 R14, desc[UR14][R18.64+-0x1c200] ;  /* 0xfe3e000e120e7981 */ /* 0x000f28000c1e1b00 */
[----:B------:R-:W5:Y:S01]  /*6470*/  LDG.E.64 R18, desc[UR14][R18.64] ;  /* 0x0000000e12127981 */ /* 0x000f62000c1e1b00 */
[----:B------:R-:W-:-:S04]  /*6480*/  IADD3 R29, P0, PT, R29, 0x3c, RZ ;  /* 0x0000003c1d1d7810 */ /* 0x000fc80007f1e0ff */
[----:B------:R-:W-:Y:S01]  /*6490*/  IADD3.X R28, PT, PT, RZ, R28, RZ, P0, !PT ;  /* 0x0000001cff1c7210 */ /* 0x000fe200007fe4ff */
[----:B--2---:R-:W-:Y:S01]  /*64a0*/  FADD.FTZ R23, R30, R20 ;  /* 0x000000141e177221 */ /* 0x004fe20000010000 */
[----:B------:R-:W-:-:S03]  /*64b0*/  FADD.FTZ R20, R31, R21 ;  /* 0x000000151f147221 */ /* 0x000fc60000010000 */
[----:B---3--:R-:W-:Y:S01]  /*64c0*/  FADD.FTZ R23, R23, R16 ;  /* 0x0000001017177221 */ /* 0x008fe20000010000 */
[----:B------:R-:W-:-:S03]  /*64d0*/  FADD.FTZ R20, R20, R17 ;  /* 0x0000001114147221 */ /* 0x000fc60000010000 */
[----:B----4-:R-:W-:Y:S01]  /*64e0*/  FADD.FTZ R23, R23, R14 ;  /* 0x0000000e17177221 */ /* 0x010fe20000010000 */
[----:B------:R-:W-:-:S03]  /*64f0*/  FADD.FTZ R20, R20, R15 ;  /* 0x0000000f14147221 */ /* 0x000fc60000010000 */
[----:B-----5:R-:W-:Y:S01]  /*6500*/  FADD.FTZ R30, R23, R18 ;  /* 0x00000012171e7221 */ /* 0x020fe20000010000 */
[----:B------:R-:W-:-:S07]  /*6510*/  FADD.FTZ R31, R20, R19 ;  /* 0x00000013141f7221 */ /* 0x000fce0000010000 */
.L_x_24:
[----:B------:R-:W-:Y:S05]  /*6520*/  BSYNC.RECONVERGENT B1 ;  /* 0x0000000000017941 */ /* 0x000fea0003800200 */
.L_x_23:
[----:B------:R-:W-:Y:S05]  /*6530*/  @!P1 BRA `(.L_x_20) ;  /* 0x00000000006c9947 */ /* 0x000fea0003800000 */
[C---:B------:R-:W-:Y:S02]  /*6540*/  LOP3.LUT P1, RZ, R2.reuse, 0x3, RZ, 0xc0, !PT ;  /* 0x0000000302ff7812 */ /* 0x040fe4000782c0ff */
[----:B------:R-:W-:-:S11]  /*6550*/  LOP3.LUT P0, RZ, R2, 0x1, RZ, 0xc0, !PT ;  /* 0x0000000102ff7812 */ /* 0x000fd6000780c0ff */
[-C--:B------:R-:W-:Y:S01]  /*6560*/  @P1 IADD3 R16, P2, PT, R4, R7.reuse, RZ ;  /* 0x0000000704101210 */ /* 0x080fe20007f5e0ff */
[----:B------:R-:W-:Y:S01]  /*6570*/  @P1 IMAD R19, R28, 0x3c0, RZ ;  /* 0x000003c01c131824 */ /* 0x000fe200078e02ff */
[----:B------:R-:W-:Y:S02]  /*6580*/  @!P0 IADD3 R14, P3, PT, R4, R7, RZ ;  /* 0x00000007040e8210 */ /* 0x000fe40007f7e0ff */
[-C--:B------:R-:W-:Y:S02]  /*6590*/  @P1 IADD3.X R17, PT, PT, RZ, R11.reuse, RZ, P2, !PT ;  /* 0x0000000bff111210 */ /* 0x080fe400017fe4ff */
[----:B------:R-:W-:Y:S01]  /*65a0*/  @!P0 IADD3.X R15, PT, PT, RZ, R11, RZ, P3, !PT ;  /* 0x0000000bff0f8210 */ /* 0x000fe20001ffe4ff */
[C---:B------:R-:W-:Y:S01]  /*65b0*/  @P1 IMAD.WIDE.U32 R16, R29.reuse, 0x3c0, R16 ;  /* 0x000003c01d101825 */ /* 0x040fe200078e0010 */
[----:B------:R-:W-:-:S04]  /*65c0*/  @P1 IADD3 R29, P2, PT, R29, 0x1e, RZ ;  /* 0x0000001e1d1d1810 */ /* 0x000fc80007f5e0ff */
[----:B------:R-:W-:Y:S01]  /*65d0*/  @P1 IADD3 R11, PT, PT, R17, R19, RZ ;  /* 0x00000013110b1210 */ /* 0x000fe20007ffe0ff */
[----:B------:R-:W-:Y:S01]  /*65e0*/  @P1 IMAD.X R28, RZ, RZ, R28, P2 ;  /* 0x000000ffff1c1224 */ /* 0x000fe200010e061c */
[----:B------:R-:W-:Y:S01]  /*65f0*/  @P1 LEA R18, P2, R16, R12, 0x3 ;  /* 0x0000000c10121211 */ /* 0x000fe200078418ff */
[----:B------:R-:W-:-:S03]  /*6600*/  @!P0 IMAD.WIDE.U32 R14, R29, 0x3c0, R14 ;  /* 0x000003c01d0e8825 */ /* 0x000fc600078e000e */
[----:B------:R-:W-:Y:S01]  /*6610*/  @P1 LEA.HI.X R19, R16, R13, R11, 0x3, P2 ;  /* 0x0000000d10131211 */ /* 0x000fe200010f1c0b */
[----:B------:R-:W-:Y:S01]  /*6620*/  @!P0 IMAD R17, R28, 0x3c0, RZ ;  /* 0x000003c01c118824 */ /* 0x000fe200078e02ff */
[----:B------:R-:W-:-:S04]  /*6630*/  @!P0 LEA R12, P2, R14, R12, 0x3 ;  /* 0x0000000c0e0c8211 */ /* 0x000fc800078418ff */
[----:B------:R-:W-:Y:S02]  /*6640*/  @!P0 IADD3 R11, PT, PT, R15, R17, RZ ;  /* 0x000000110f0b8210 */ /* 0x000fe40007ffe0ff */
[----:B------:R-:W2:Y:S02]  /*6650*/  @P1 LDG.E.64 R16, desc[UR14][R18.64+0x20000] ;  /* 0x0200000e12101981 */ /* 0x000ea4000c1e1b00 */
[----:B------:R-:W-:Y:S02]  /*6660*/  @!P0 LEA.HI.X R13, R14, R13, R11, 0x3, P2 ;  /* 0x0000000d0e0d8211 */ /* 0x000fe400010f1c0b */
[----:B------:R-:W3:Y:S04]  /*6670*/  @P1 LDG.E.64 R14, desc[UR14][R18.64+0x3c200] ;  /* 0x03c2000e120e1981 */ /* 0x000ee8000c1e1b00 */
[----:B------:R-:W4:Y:S01]  /*6680*/  @!P0 LDG.E.64 R12, desc[UR14][R12.64+0x20000] ;  /* 0x0200000e0c0c8981 */ /* 0x000f22000c1e1b00 */
[----:B--2---:R-:W-:Y:S01]  /*6690*/  @P1 FADD.FTZ R11, R30, R16 ;  /* 0x000000101e0b1221 */ /* 0x004fe20000010000 */
[----:B------:R-:W-:-:S03]  /*66a0*/  @P1 FADD.FTZ R16, R31, R17 ;  /* 0x000000111f101221 */ /* 0x000fc60000010000 */
[----:B---3--:R-:W-:Y:S01]  /*66b0*/  @P1 FADD.FTZ R30, R11, R14 ;  /* 0x0000000e0b1e1221 */ /* 0x008fe20000010000 */
[----:B------:R-:W-:-:S03]  /*66c0*/  @P1 FADD.FTZ R31, R16, R15 ;  /* 0x0000000f101f1221 */ /* 0x000fc60000010000 */
[----:B----4-:R-:W-:Y:S01]  /*66d0*/  @!P0 FADD.FTZ R30, R30, R12 ;  /* 0x0000000c1e1e8221 */ /* 0x010fe20000010000 */
[----:B------:R-:W-:-:S07]  /*66e0*/  @!P0 FADD.FTZ R31, R31, R13 ;  /* 0x0000000d1f1f8221 */ /* 0x000fce0000010000 */
.L_x_20:
[----:B------:R-:W-:Y:S05]  /*66f0*/  BSYNC.RECONVERGENT B0 ;  /* 0x0000000000007941 */ /* 0x000fea0003800200 */
.L_x_19:
[----:B------:R0:W-:Y:S01]  /*6700*/  STS [R5], R30 ;  /* 0x0000001e05007388 */ /* 0x0001e20000000800 */
[----:B------:R-:W1:Y:S01]  /*6710*/  LDC.64 R12, c[0x0][0x388] ;  /* 0x0000e200ff0c7b82 */ /* 0x000e620000000a00 */
[----:B------:R-:W-:Y:S02]  /*6720*/  ISETP.NE.AND P0, PT, R6, 0xf, PT ;  /* 0x0000000f0600780c */ /* 0x000fe40003f05270 */
[----:B------:R0:W-:Y:S01]  /*6730*/  STS [R5+0x780], R31 ;  /* 0x0007801f05007388 */ /* 0x0001e20000000800 */
[----:B------:R-:W-:-:S04]  /*6740*/  MOV R16, R34 ;  /* 0x0000002200107202 */ /* 0x000fc80000000f00 */
[----:B------:R-:W2:Y:S08]  /*6750*/  LDC.64 R14, c[0x0][0x390] ;  /* 0x0000e400ff0e7b82 */ /* 0x000eb00000000a00 */
[----:B0-----:R-:W-:Y:S06]  /*6760*/  BAR.SYNC.DEFER_BLOCKING 0x0 ;  /* 0x0000000000007b1d */ /* 0x001fec0000010000 */
.L_x_30:
[----:B------:R-:W-:Y:S01]  /*6770*/  BSSY.RECONVERGENT B0, `(.L_x_25) ;  /* 0x000000f000007945 */ /* 0x000fe20003800200 */
[----:B0-----:R-:W-:Y:S01]  /*6780*/  HFMA2 R11, -RZ, RZ, 0, 0 ;  /* 0x00000000ff0b7431 */ /* 0x001fe200000001ff */
[----:B------:R-:W-:Y:S01]  /*6790*/  ISETP.NE.AND P1, PT, R6, RZ, PT ;  /* 0x000000ff0600720c */ /* 0x000fe20003f25270 */
[----:B------:R-:W-:Y:S01]  /*67a0*/  IMAD.MOV.U32 R17, RZ, RZ, RZ ;  /* 0x000000ffff117224 */ /* 0x000fe200078e00ff */
[----:B------:R-:W-:Y:S11]  /*67b0*/  @!P0 BRA `(.L_x_26) ;  /* 0x0000000000288947 */ /* 0x000ff60003800000 */
[----:B------:R-:W0:Y:S01]  /*67c0*/  S2UR UR6, SR_CgaCtaId ;  /* 0x00000000000679c3 */ /* 0x000e220000008800 */
[----:B------:R-:W-:Y:S01]  /*67d0*/  UMOV UR4, 0x400 ;  /* 0x0000040000047882 */ /* 0x000fe20000000000 */
[----:B------:R-:W-:Y:S02]  /*67e0*/  SHF.L.U32 R11, R16, 0x2, RZ ;  /* 0x00000002100b7819 */ /* 0x000fe400000006ff */
[----:B------:R-:W-:-:S04]  /*67f0*/  SHF.L.U32 R18, R6, 0x3, RZ ;  /* 0x0000000306127819 */ /* 0x000fc800000006ff */
[----:B------:R-:W-:Y:S01]  /*6800*/  LOP3.LUT R18, R18, R11, RZ, 0x3c, !PT ;  /* 0x0000000b12127212 */ /* 0x000fe200078e3cff */
[----:B0-----:R-:W-:-:S06]  /*6810*/  ULEA UR4, UR6, UR4, 0x18 ;  /* 0x0000000406047291 */ /* 0x001fcc000f8ec0ff */
[----:B------:R-:W-:-:S04]  /*6820*/  LEA R11, R6, UR4, 0x7 ;  /* 0x00000004060b7c11 */ /* 0x000fc8000f8e38ff */
[----:B------:R-:W-:-:S05]  /*6830*/  IADD3 R18, PT, PT, R11, R18, RZ ;  /* 0x000000120b127210 */ /* 0x000fca0007ffe0ff */
[----:B------:R0:W3:Y:S04]  /*6840*/  LDS R11, [R18] ;  /* 0x00000000120b7984 */ /* 0x0000e80000000800 */
[----:B------:R0:W4:Y:S02]  /*6850*/  LDS R17, [R18+0x780] ;  /* 0x0007800012117984 */ /* 0x0001240000000800 */
.L_x_26:
[----:B------:R-:W-:Y:S05]  /*6860*/  BSYNC.RECONVERGENT B0 ;  /* 0x0000000000007941 */ /* 0x000fea0003800200 */
.L_x_25:
[----:B------:R-:W-:-:S03]  /*6870*/  UMOV UR4, 0xffff ;  /* 0x0000ffff00047882 */ /* 0x000fc60000000000 */
[----:B------:R-:W-:Y:S05]  /*6880*/  BRA.DIV UR4, `(.L_x_27) ;  /* 0x0000000204ac7947 */ /* 0x000fea000b800000 */
[----:B------:R-:W-:Y:S01]  /*6890*/  MOV R22, 0xffff ;  /* 0x0000ffff00167802 */ /* 0x000fe20000000f00 */
[----:B------:R-:W-:Y:S01]  /*68a0*/  IMAD.MOV.U32 R24, RZ, RZ, 0xffff ;  /* 0x0000ffffff187424 */ /* 0x000fe200078e00ff */
[----:B------:R-:W-:Y:S01]  /*68b0*/  MOV R23, 0xffff ;  /* 0x0000ffff00177802 */ /* 0x000fe20000000f00 */
[----:B------:R-:W-:Y:S01]  /*68c0*/  IMAD.MOV.U32 R27, RZ, RZ, 0xffff ;  /* 0x0000ffffff1b7424 */ /* 0x000fe200078e00ff */
[----:B------:R-:W-:Y:S01]  /*68d0*/  MOV R25, 0xffff ;  /* 0x0000ffff00197802 */ /* 0x000fe20000000f00 */
[----:B0--3--:R-:W0:Y:S01]  /*68e0*/  SHFL.BFLY PT, R18, R11, 0x8, 0x101f ;  /* 0x0d101f000b127f89 */ /* 0x009e2200000e0000 */
[----:B------:R-:W-:Y:S02]  /*68f0*/  MOV R26, 0xffff ;  /* 0x0000ffff001a7802 */ /* 0x000fe40000000f00 */
[----:B------:R-:W-:Y:S01]  /*6900*/  MOV R28, 0xffff ;  /* 0x0000ffff001c7802 */ /* 0x000fe20000000f00 */
[----:B----4-:R-:W3:Y:S01]  /*6910*/  SHFL.BFLY PT, R20, R17, 0x8, 0x101f ;  /* 0x0d101f0011147f89 */ /* 0x010ee200000e0000 */
[----:B0-----:R-:W-:Y:S01]  /*6920*/  FADD.FTZ R18, R18, R11 ;  /* 0x0000000b12127221 */ /* 0x001fe20000010000 */
[----:B---3--:R-:W-:-:S04]  /*6930*/  FADD.FTZ R20, R20, R17 ;  /* 0x0000001114147221 */ /* 0x008fc80000010000 */
[----:B------:R-:W0:Y:S01]  /*6940*/  SHFL.BFLY PT, R19, R18, 0x4, 0x101f ;  /* 0x0c901f0012137f89 */ /* 0x000e2200000e0000 */
[----:B------:R-:W-:-:S03]  /*6950*/  MOV R17, 0xffff ;  /* 0x0000ffff00117802 */ /* 0x000fc60000000f00 */
[----:B------:R-:W3:Y:S01]  /*6960*/  SHFL.BFLY PT, R21, R20, 0x4, 0x101f ;  /* 0x0c901f0014157f89 */ /* 0x000ee200000e0000 */
[----:B0-----:R-:W-:Y:S01]  /*6970*/  FADD.FTZ R19, R18, R19 ;  /* 0x0000001312137221 */ /* 0x001fe20000010000 */
[----:B---3--:R-:W-:-:S04]  /*6980*/  FADD.FTZ R21, R20, R21 ;  /* 0x0000001514157221 */ /* 0x008fc80000010000 */
[----:B------:R-:W0:Y:S04]  /*6990*/  SHFL.BFLY PT, R22, R19, 0x2, 0x101f ;  /* 0x0c501f0013167f89 */ /* 0x000e2800000e0000 */
[----:B------:R-:W3:Y:S01]  /*69a0*/  SHFL.BFLY PT, R24, R21, 0x2, 0x101f ;  /* 0x0c501f0015187f89 */ /* 0x000ee200000e0000 */
[----:B0-----:R-:W-:Y:S01]  /*69b0*/  FADD.FTZ R22, R19, R22 ;  /* 0x0000001613167221 */ /* 0x001fe20000010000 */
[----:B---3--:R-:W-:-:S04]  /*69c0*/  FADD.FTZ R24, R21, R24 ;  /* 0x0000001815187221 */ /* 0x008fc80000010000 */
[----:B------:R-:W0:Y:S04]  /*69d0*/  SHFL.BFLY PT, R11, R22, 0x1, 0x101f ;  /* 0x0c301f00160b7f89 */ /* 0x000e2800000e0000 */
[----:B------:R3:W4:Y:S02]  /*69e0*/  SHFL.BFLY PT, R17, R24, 0x1, 0x101f ;  /* 0x0c301f0018117f89 */ /* 0x00072400000e0000 */
[----:B0--3--:R-:W-:-:S07]  /*69f0*/  FADD.FTZ R11, R22, R11 ;  /* 0x0000000b160b7221 */ /* 0x009fce0000010000 */
.L_x_41:
[----:B------:R-:W-:Y:S01]  /*6a00*/  BSSY.RECONVERGENT B0, `(.L_x_28) ;  /* 0x000000a000007945 */ /* 0x000fe20003800200 */
[----:B----4-:R-:W-:-:S03]  /*6a10*/  FADD.FTZ R24, R24, R17 ;  /* 0x0000001118187221 */ /* 0x010fc60000010000 */
[----:B------:R-:W-:Y:S05]  /*6a20*/  @P1 BRA `(.L_x_29) ;  /* 0x00000000001c1947 */ /* 0x000fea0003800000 */
[----:B------:R-:W-:Y:S02]  /*6a30*/  IADD3 R21, PT, PT, R16, R7, RZ ;  /* 0x0000000710157210 */ /* 0x000fe40007ffe0ff */
[----:B------:R-:W-:-:S03]  /*6a40*/  F2FP.BF16.F32.PACK_AB R11, R24, R11 ;  /* 0x0000000b180b723e */ /* 0x000fc600000010ff */
[----:B-1----:R-:W-:Y:S01]  /*6a50*/  IMAD.WIDE R18, R21, 0x2, R12 ;  /* 0x0000000215127825 */ /* 0x002fe200078e020c */
[----:B------:R-:W-:-:S03]  /*6a60*/  PRMT R17, R11, 0x7632, R17 ;  /* 0x000076320b117816 */ /* 0x000fc60000000011 */
[----:B--2---:R-:W-:Y:S01]  /*6a70*/  IMAD.WIDE R20, R21, 0x2, R14 ;  /* 0x0000000215147825 */ /* 0x004fe200078e020e */
[----:B------:R0:W-:Y:S04]  /*6a80*/  STG.E.U16 desc[UR14][R18.64], R11 ;  /* 0x0000000b12007986 */ /* 0x0001e8000c10150e */
[----:B------:R0:W-:Y:S02]  /*6a90*/  STG.E.U16 desc[UR14][R20.64], R17 ;  /* 0x0000001114007986 */ /* 0x0001e4000c10150e */
.L_x_29:
[----:B------:R-:W-:Y:S05]  /*6aa0*/  BSYNC.RECONVERGENT B0 ;  /* 0x0000000000007941 */ /* 0x000fea0003800200 */
.L_x_28:
[C---:B------:R-:W-:Y:S02]  /*6ab0*/  ISETP.GE.U32.AND P1, PT, R16.reuse, 0x2, PT ;  /* 0x000000021000780c */ /* 0x040fe40003f26070 */
[----:B------:R-:W-:-:S11]  /*6ac0*/  IADD3 R16, PT, PT, R16, 0x1e, RZ ;  /* 0x0000001e10107810 */ /* 0x000fd60007ffe0ff */
[----:B------:R-:W-:Y:S05]  /*6ad0*/  @!P1 BRA `(.L_x_30) ;  /* 0xfffffffc00249947 */ /* 0x000fea000383ffff */
[----:B------:R-:W-:Y:S05]  /*6ae0*/  WARPSYNC.ALL ;  /* 0x0000000000007948 */ /* 0x000fea0003800000 */
[----:B------:R-:W-:Y:S01]  /*6af0*/  BAR.SYNC.DEFER_BLOCKING 0x0 ;  /* 0x0000000000007b1d */ /* 0x000fe20000010000 */
[C---:B------:R-:W-:Y:S02]  /*6b00*/  ISETP.GE.AND P0, PT, R7.reuse, -0x1c40, PT ;  /* 0xffffe3c00700780c */ /* 0x040fe40003f06270 */
[----:B------:R-:W-:-:S11]  /*6b10*/  IADD3 R7, PT, PT, R7, 0x2000, RZ ;  /* 0x0000200007077810 */ /* 0x000fd60007ffe0ff */
[----:B------:R-:W-:Y:S05]  /*6b20*/  @!P0 BRA `(.L_x_31) ;  /* 0xfffffff400388947 */ /* 0x000fea000383ffff */
[----:B------:R-:W-:Y:S05]  /*6b30*/  EXIT ;  /* 0x000000000000794d */ /* 0x000fea0003800000 */
.L_x_27:
[----:B------:R-:W-:Y:S01]  /*6b40*/  HFMA2 R27, -RZ, RZ, 0, 4.76837158203125e-07 ;  /* 0x00000008ff1b7431 */ /* 0x000fe200000001ff */
[----:B------:R-:W-:Y:S01]  /*6b50*/  BSSY B0, `(.L_x_32) ;  /* 0x0000007000007945 */ /* 0x000fe20003800000 */
[----:B---3--:R-:W-:Y:S01]  /*6b60*/  IMAD.MOV.U32 R26, RZ, RZ, R11 ;  /* 0x000000ffff1a7224 */ /* 0x008fe200078e000b */
[----:B------:R-:W-:Y:S02]  /*6b70*/  MOV R28, 0x101f ;  /* 0x0000101f001c7802 */ /* 0x000fe40000000f00 */
[----:B------:R-:W-:-:S07]  /*6b80*/  MOV R23, 0xffff ;  /* 0x0000ffff00177802 */ /* 0x000fce0000000f00 */
[----:B012-4-:R-:W-:Y:S05]  /*6b90*/  WARPSYNC.COLLECTIVE R23, `(.L_x_33) ;  /* 0x0000000017087348 */ /* 0x017fea0003c00000 */
[----:B------:R3:W0:Y:S02]  /*6ba0*/  SHFL.BFLY P2, R25, R26, R27, R28 ;  /* 0x0c00001b1a197389 */ /* 0x000624000004001c */
[----:B01234-:R-:W-:Y:S05]  /*6bb0*/  ENDCOLLECTIVE ;  /* 0x000000000000791b */ /* 0x01ffea0003800000 */
.L_x_33:
[----:B------:R-:W-:Y:S05]  /*6bc0*/  BSYNC B0 ;  /* 0x0000000000007941 */ /* 0x000fea0003800000 */
.L_x_32:
[----:B------:R-:W-:Y:S02]  /*6bd0*/  HFMA2 R27, -RZ, RZ, 0, 4.76837158203125e-07 ;  /* 0x00000008ff1b7431 */ /* 0x000fe400000001ff */
[----:B------:R-:W-:Y:S01]  /*6be0*/  IMAD.MOV.U32 R26, RZ, RZ, R17 ;  /* 0x000000ffff1a7224 */ /* 0x000fe200078e0011 */
[----:B------:R-:W-:Y:S02]  /*6bf0*/  MOV R28, 0x101f ;  /* 0x0000101f001c7802 */ /* 0x000fe40000000f00 */
[----:B------:R-:W-:Y:S02]  /*6c00*/  MOV R23, 0xffff ;  /* 0x0000ffff00177802 */ /* 0x000fe40000000f00 */
[----:B------:R-:W-:-:S07]  /*6c10*/  MOV R18, R25 ;  /* 0x0000001900127202 */ /* 0x000fce0000000f00 */
[----:B------:R-:W-:Y:S05]  /*6c20*/  WARPSYNC.COLLECTIVE R23, `(.L_x_34) ;  /* 0x0000000017087348 */ /* 0x000fea0003c00000 */
[----:B------:R0:W1:Y:S02]  /*6c30*/  SHFL.BFLY P2, R25, R26, R27, R28 ;  /* 0x0c00001b1a197389 */ /* 0x000064000004001c */
[----:B01----:R-:W-:Y:S05]  /*6c40*/  ENDCOLLECTIVE ;  /* 0x000000000000791b */ /* 0x003fea0003800000 */
.L_x_34:
[----:B------:R-:W-:Y:S01]  /*6c50*/  FADD.FTZ R18, R18, R11 ;  /* 0x0000000b12127221 */ /* 0x000fe20000010000 */
[----:B------:R-:W-:-:S03]  /*6c60*/  HFMA2 R27, -RZ, RZ, 0, 2.384185791015625e-07 ;  /* 0x00000004ff1b7431 */ /* 0x000fc600000001ff */
[----:B------:R-:W-:Y:S01]  /*6c70*/  IMAD.MOV.U32 R26, RZ, RZ, R18 ;  /* 0x000000ffff1a7224 */ /* 0x000fe200078e0012 */
[----:B------:R-:W-:-:S07]  /*6c80*/  MOV R20, R25 ;  /* 0x0000001900147202 */ /* 0x000fce0000000f00 */
[----:B------:R-:W-:Y:S05]  /*6c90*/  WARPSYNC.COLLECTIVE R23, `(.L_x_35) ;  /* 0x0000000017087348 */ /* 0x000fea0003c00000 */
[----:B------:R0:W1:Y:S02]  /*6ca0*/  SHFL.BFLY P2, R25, R26, R27, R28 ;  /* 0x0c00001b1a197389 */ /* 0x000064000004001c */
[----:B01----:R-:W-:Y:S05]  /*6cb0*/  ENDCOLLECTIVE ;  /* 0x000000000000791b */ /* 0x003fea0003800000 */
.L_x_35:
[----:B------:R-:W-:-:S05]  /*6cc0*/  FADD.FTZ R20, R20, R17 ;  /* 0x0000001114147221 */ /* 0x000fca0000010000 */
[----:B------:R-:W-:Y:S02]  /*6cd0*/  MOV R26, R20 ;  /* 0x00000014001a7202 */ /* 0x000fe40000000f00 */
[----:B------:R-:W-:-:S07]  /*6ce0*/  MOV R19, R25 ;  /* 0x0000001900137202 */ /* 0x000fce0000000f00 */
[----:B------:R-:W-:Y:S05]  /*6cf0*/  WARPSYNC.COLLECTIVE R23, `(.L_x_36) ;  /* 0x0000000017087348 */ /* 0x000fea0003c00000 */
[----:B------:R0:W1:Y:S02]  /*6d00*/  SHFL.BFLY P2, R25, R26, R27, R28 ;  /* 0x0c00001b1a197389 */ /* 0x000064000004001c */
[----:B01----:R-:W-:Y:S05]  /*6d10*/  ENDCOLLECTIVE ;  /* 0x000000000000791b */ /* 0x003fea0003800000 */
.L_x_36:
[----:B------:R-:W-:Y:S01]  /*6d20*/  FADD.FTZ R19, R18, R19 ;  /* 0x0000001312137221 */ /* 0x000fe20000010000 */
[----:B------:R-:W-:-:S03]  /*6d30*/  HFMA2 R27, -RZ, RZ, 0, 1.1920928955078125e-07 ;  /* 0x00000002ff1b7431 */ /* 0x000fc600000001ff */
[----:B------:R-:W-:Y:S01]  /*6d40*/  IMAD.MOV.U32 R26, RZ, RZ, R19 ;  /* 0x000000ffff1a7224 */ /* 0x000fe200078e0013 */
[----:B------:R-:W-:-:S07]  /*6d50*/  MOV R21, R25 ;  /* 0x0000001900157202 */ /* 0x000fce0000000f00 */
[----:B------:R-:W-:Y:S05]  /*6d60*/  WARPSYNC.COLLECTIVE R23, `(.L_x_37) ;  /* 0x0000000017087348 */ /* 0x000fea0003c00000 */
[----:B------:R0:W1:Y:S02]  /*6d70*/  SHFL.BFLY P2, R25, R26, R27, R28 ;  /* 0x0c00001b1a197389 */ /* 0x000064000004001c */
[----:B01----:R-:W-:Y:S05]  /*6d80*/  ENDCOLLECTIVE ;  /* 0x000000000000791b */ /* 0x003fea0003800000 */
.L_x_37:
[----:B------:R-:W-:-:S05]  /*6d90*/  FADD.FTZ R21, R20, R21 ;  /* 0x0000001514157221 */ /* 0x000fca0000010000 */
[----:B------:R-:W-:Y:S02]  /*6da0*/  MOV R26, R21 ;  /* 0x00000015001a7202 */ /* 0x000fe40000000f00 */
[----:B------:R-:W-:-:S07]  /*6db0*/  MOV R22, R25 ;  /* 0x0000001900167202 */ /* 0x000fce0000000f00 */
[----:B------:R-:W-:Y:S05]  /*6dc0*/  WARPSYNC.COLLECTIVE R23, `(.L_x_38) ;  /* 0x0000000017087348 */ /* 0x000fea0003c00000 */
[----:B------:R0:W1:Y:S02]  /*6dd0*/  SHFL.BFLY P2, R25, R26, R27, R28 ;  /* 0x0c00001b1a197389 */ /* 0x000064000004001c */
[----:B01----:R-:W-:Y:S05]  /*6de0*/  ENDCOLLECTIVE ;  /* 0x000000000000791b */ /* 0x003fea0003800000 */
.L_x_38:
[----:B------:R-:W-:Y:S01]  /*6df0*/  FADD.FTZ R22, R19, R22 ;  /* 0x0000001613167221 */ /* 0x000fe20000010000 */
[----:B------:R-:W-:-:S03]  /*6e00*/  HFMA2 R27, -RZ, RZ, 0, 5.9604644775390625e-08 ;  /* 0x00000001ff1b7431 */ /* 0x000fc600000001ff */
[----:B------:R-:W-:Y:S01]  /*6e10*/  IMAD.MOV.U32 R26, RZ, RZ, R22 ;  /* 0x000000ffff1a7224 */ /* 0x000fe200078e0016 */
[----:B------:R-:W-:-:S07]  /*6e20*/  MOV R24, R25 ;  /* 0x0000001900187202 */ /* 0x000fce0000000f00 */
[----:B------:R-:W-:Y:S05]  /*6e30*/  WARPSYNC.COLLECTIVE R23, `(.L_x_39) ;  /* 0x0000000017087348 */ /* 0x000fea0003c00000 */
[----:B------:R0:W1:Y:S02]  /*6e40*/  SHFL.BFLY P2, R25, R26, R27, R28 ;  /* 0x0c00001b1a197389 */ /* 0x000064000004001c */
[----:B01----:R-:W-:Y:S05]  /*6e50*/  ENDCOLLECTIVE ;  /* 0x000000000000791b */ /* 0x003fea0003800000 */
.L_x_39:
[----:B------:R-:W-:-:S05]  /*6e60*/  FADD.FTZ R24, R21, R24 ;  /* 0x0000001815187221 */ /* 0x000fca0000010000 */
[----:B------:R-:W-:Y:S02]  /*6e70*/  MOV R26, R24 ;  /* 0x00000018001a7202 */ /* 0x000fe40000000f00 */
[----:B------:R-:W-:-:S07]  /*6e80*/  MOV R11, R25 ;  /* 0x00000019000b7202 */ /* 0x000fce0000000f00 */
[----:B------:R-:W-:Y:S05]  /*6e90*/  WARPSYNC.COLLECTIVE R23, `(.L_x_40) ;  /* 0x0000000017087348 */ /* 0x000fea0003c00000 */
[----:B------:R0:W1:Y:S02]  /*6ea0*/  SHFL.BFLY P2, R25, R26, R27, R28 ;  /* 0x0c00001b1a197389 */ /* 0x000064000004001c */
[----:B01----:R-:W-:Y:S05]  /*6eb0*/  ENDCOLLECTIVE ;  /* 0x000000000000791b */ /* 0x003fea0003800000 */
.L_x_40:
[----:B------:R-:W-:Y:S01]  /*6ec0*/  FADD.FTZ R11, R22, R11 ;  /* 0x0000000b160b7221 */ /* 0x000fe20000010000 */
[----:B------:R-:W-:Y:S01]  /*6ed0*/  MOV R17, R25 ;  /* 0x0000001900117202 */ /* 0x000fe20000000f00 */
[----:B------:R-:W-:Y:S06]  /*6ee0*/  BRA `(.L_x_41) ;  /* 0xfffffff800c47947 */ /* 0x000fec000383ffff */
.L_x_42:
[----:B------:R-:W-:-:S00]  /*6ef0*/  BRA `(.L_x_42) ;  /* 0xfffffffc00fc7947 */ /* 0x000fc0000383ffff */
[----:B------:R-:W-:-:S00]  /*6f00*/  NOP ;  /* 0x0000000000007918 */ /* 0x000fc00000000000 */
[----:B------:R-:W-:-:S00]  /*6f10*/  NOP ;  /* 0x0000000000007918 */ /* 0x000fc00000000000 */
[----:B------:R-:W-:-:S00]  /*6f20*/  NOP ;  /* 0x0000000000007918 */ /* 0x000fc00000000000 */
[----:B------:R-:W-:-:S00]  /*6f30*/  NOP ;  /* 0x0000000000007918 */ /* 0x000fc00000000000 */
[----:B------:R-:W-:-:S00]  /*6f40*/  NOP ;  /* 0x0000000000007918 */ /* 0x000fc00000000000 */
[----:B------:R-:W-:-:S00]  /*6f50*/  NOP ;  /* 0x0000000000007918 */ /* 0x000fc00000000000 */
[----:B------:R-:W-:-:S00]  /*6f60*/  NOP ;  /* 0x0000000000007918 */ /* 0x000fc00000000000 */
[----:B------:R-:W-:-:S00]  /*6f70*/  NOP ;  /* 0x0000000000007918 */ /* 0x000fc00000000000 */
.L_x_1406:


//--------------------- .text._ZN13group_norm_v218gn_bwd_cuda_kernelI13__nv_bfloat16Li480ELi1ELi32ELi30ELi4096ELb0ELb1ELi32ELi960ELi960ELi4ELb1ELi1ELb0ELb0ELNS_15WgradSyncMethodE3ENS_16CompileConditionILi1000EEEEEvPT_S6_S6_PKS5_S8_S8_S8_PKfflPfPj --------------------------
	.section	.text._ZN13group_norm_v218gn_bwd_cuda_kernelI13__nv_bfloat16Li480ELi1ELi32ELi30ELi4096ELb0ELb1ELi32ELi960ELi960ELi4ELb1ELi1ELb0ELb0ELNS_15WgradSyncMethodE3ENS_16CompileConditionILi1000EEEEEvPT_S6_S6_PKS5_S8_S8_S8_PKfflPfPj,"ax",@progbits
	.align	128
        .global         _ZN13group_norm_v218gn_bwd_cuda_kernelI13__nv_bfloat16Li480ELi1ELi32ELi30ELi4096ELb0ELb1ELi32ELi960ELi960ELi4ELb1ELi1ELb0ELb0ELNS_15WgradSyncMethodE3ENS_16CompileConditionILi1000EEEEEvPT_S6_S6_PKS5_S8_S8_S8_PKfflPfPj
        .type           _ZN13group_norm_v218gn_bwd_cuda_kernelI13__nv_bfloat16Li480ELi1ELi32ELi30ELi4096ELb0ELb1ELi32ELi960ELi960ELi4ELb1ELi1ELb0ELb0ELNS_15WgradSyncMethodE3ENS_16CompileConditionILi1000EEEEEvPT_S6_S6_PKS5_S8_S8_S8_PKfflPfPj,@function
        .size           _ZN13group_norm_v218gn_bwd_cuda_kernelI13__nv_bfloat16Li480ELi1ELi32ELi30ELi4096ELb0ELb1ELi32ELi960ELi960ELi4ELb1ELi1ELb0ELb0ELNS_15WgradSyncMethodE3ENS_16CompileConditionILi1000EEEEEvPT_S6_S6_PKS5_S8_S8_S8_PKfflPfPj,(.L_x_1407 - _ZN13group_norm_v218gn_bwd_cuda_kernelI13__nv_bfloat16Li480ELi1ELi32ELi30ELi4096ELb0ELb1ELi32ELi960ELi960ELi4ELb1ELi1ELb0ELb0ELNS_15WgradSyncMethodE3ENS_16CompileConditionILi1000EEEEEvPT_S6_S6_PKS5_S8_S8_S8_PKfflPfPj)
        .other          _ZN13group_norm_v218gn_bwd_cuda_kernelI13__nv_bfloat16Li480ELi1ELi32ELi30ELi4096ELb0ELb1ELi32ELi960ELi960ELi4ELb1ELi1ELb0ELb0ELNS_15WgradSyncMethodE3ENS_16CompileConditionILi1000EEEEEvPT_S6_S6_PKS5_S8_S8_S8_PKfflPfPj,@"STO_CUDA_ENTRY STV_DEFAULT"
_ZN13group_norm_v218gn_bwd_cuda_kernelI13__nv_bfloat16Li480ELi1ELi32ELi30ELi4096ELb0ELb1ELi32ELi960ELi960ELi4ELb1ELi1ELb0ELb0ELNS_15WgradSyncMethodE3ENS_16CompileConditionILi1000EEEEEvPT_S6_S6_PKS5_S8_S8_S8_PKfflPfPj:
.text._ZN13group_norm_v218gn_bwd_cuda_kernelI13__nv_bfloat16Li480ELi1ELi32ELi30ELi4096ELb0ELb1ELi32ELi960ELi960ELi4ELb1ELi1ELb0ELb0ELNS_15WgradSyncMethodE3ENS_16CompileConditionILi1000EEEEEvPT_S6_S6_PKS5_S8_S8_S8_PKfflPfPj:
[----:B------:R-:W0:Y:S01]  /*0000*/  LDC R1, c[0x0][0x37c] ;  /* 0x0000df00ff017b82 */ /* 0x000e220000000800 */
[----:B------:R-:W1:Y:S07]  /*0010*/  LDCU.64 UR8, c[0x0][0x3d8] ;  /* 0x00007b00ff0877ac */ /* 0x000e6e0008000a00 */
[----:B------:R-:W2:Y:S01]  /*0020*/  S2UR UR7, SR_CTAID.Y ;  /* 0x00000000000779c3 */ /* 0x000ea20000002600 */
[----:B0-----:R-:W-:Y:S01]  /*0030*/  IADD3 R1, PT, PT, R1, -0xc8, RZ ;  /* 0xffffff3801017810 */ /* 0x001fe20007ffe0ff */
[----:B------:R-:W0:Y:S01]  /*0040*/  S2R R6, SR_CTAID.X ;  /* 0x0000000000067919 */ /* 0x000e220000002500 */
[----:B------:R-:W3:Y:S01]  /*0050*/  LDCU.64 UR12, c[0x0][0x3c8] ;  /* 0x00007900ff0c77ac */ /* 0x000ee20008000a00 */
[----:B------:R-:W-:Y:S01]  /*0060*/  UMOV UR4, 0x4 ;  /* 0x0000000400047882 */ /* 0x000fe20000000000 */
[----:B------:R-:W-:Y:S01]  /*0070*/  UMOV UR5, 0x0 ;  /* 0x0000000000057882 */ /* 0x000fe20000000000 */
[----:B------:R-:W4:Y:S01]  /*0080*/  LDCU.64 UR10, c[0x0][0x358] ;  /* 0x00006b00ff0a77ac */ /* 0x000f220008000a00 */
[----:B-1----:R-:W-:-:S04]  /*0090*/  UIMAD.WIDE.U32 UR4, UR8, 0x1, UR4 ;  /* 0x00000001080478a5 */ /* 0x002fc8000f8e0004 */
[----:B------:R-:W-:Y:S01]  /*00a0*/  UIADD3 UR6, UPT, UPT, UR5, UR9, URZ ;  /* 0x0000000905067290 */ /* 0x000fe2000fffe0ff */
[----:B---3--:R-:W-:Y:S02]  /*00b0*/  MOV R60, UR12 ;  /* 0x0000000c003c7c02 */ /* 0x008fe40008000f00 */
[----:B------:R-:W-:Y:S02]  /*00c0*/  MOV R2, UR4 ;  /* 0x0000000400027c02 */ /* 0x000fe40008000f00 */
[----:B------:R-:W-:Y:S02]  /*00d0*/  MOV R61, UR13 ;  /* 0x0000000d003d7c02 */ /* 0x000fe40008000f00 */
[----:B------:R-:W-:Y:S02]  /*00e0*/  MOV R5, UR6 ;  /* 0x0000000600057c02 */ /* 0x000fe40008000f00 */
[----:B------:R-:W-:Y:S02]  /*00f0*/  MOV R4, R2 ;  /* 0x0000000200047202 */ /* 0x000fe40000000f00 */
[----:B--2---:R-:W-:-:S02]  /*0100*/  ISETP.LE.U32.AND P0, PT, R60, UR7, PT ;  /* 0x000000073c007c0c */ /* 0x004fc4000bf03070 */
[----:B------:R-:W-:Y:S01]  /*0110*/  MOV R3, UR5 ;  /* 0x0000000500037c02 */ /* 0x000fe20008000f00 */
[----:B------:R1:W-:Y:S01]  /*0120*/  STL.64 [R1+0x90], R4 ;  /* 0x0000900401007387 */ /* 0x0003e20000100a00 */
[----:B------:R-:W-:Y:S01]  /*0130*/  ISETP.GE.AND.EX P0, PT, RZ, R61, PT, P0 ;  /* 0x0000003dff00720c */ /* 0x000fe20003f06300 */
[----:B------:R-:W-:-:S12]  /*0140*/  UMOV UR5, URZ ;  /* 0x000000ff00057c82 */ /* 0x000fd80008000000 */
[----:B01--4-:R-:W-:Y:S05]  /*0150*/  @!P0 BRA `(.L_x_43) ;  /* 0x0000000000548947 */ /* 0x013fea0003800000 */
[----:B------:R-:W0:Y:S01]  /*0160*/  S2R R0, SR_TID.X ;  /* 0x0000000000007919 */ /* 0x000e220000002100 */
[----:B------:R-:W-:Y:S01]  /*0170*/  BAR.SYNC.DEFER_BLOCKING 0x0 ;  /* 0x0000000000007b1d */ /* 0x000fe20000010000 */
[----:B0-----:R-:W-:-:S13]  /*0180*/  ISETP.NE.AND P0, PT, R0, RZ, PT ;  /* 0x000000ff0000720c */ /* 0x001fda0003f05270 */
[----:B------:R-:W-:Y:S05]  /*0190*/  @P0 BRA `(.L_x_44) ;  /* 0x0000000000380947 */ /* 0x000fea0003800000 */
[----:B------:R-:W-:Y:S02]  /*01a0*/  LOP3.LUT P0, RZ, R6, UR7, RZ, 0xfc, !PT ;  /* 0x0000000706ff7c12 */ /* 0x000fe4000f80fcff */
[----:B------:R-:W-:-:S04]  /*01b0*/  MOV R0, 0x7fffff81 ;  /* 0x7fffff8100007802 */ /* 0x000fc80000000f00 */
[----:B------:R-:W-:Y:S01]  /*01c0*/  SEL R0, R0, 0x1, !P0 ;  /* 0x0000000100007807 */ /* 0x000fe20004000000 */
[----:B------:R-:W-:Y:S06]  /*01d0*/  MEMBAR.ALL.GPU ;  /* 0x0000000000007992 */ /* 0x000fec000000a000 */
[----:B------:R-:W-:-:S00]  /*01e0*/  ERRBAR ;  /* 0x00000000000079ab */ /* 0x000fc00000000000 */
[----:B------:R-:W-:Y:S06]  /*01f0*/  CGAERRBAR ;  /* 0x00000000000075ab */ /* 0x000fec0000000000 */
[----:B------:R0:W5:Y:S02]  /*0200*/  ATOM.E.ADD.STRONG.GPU PT, R0, desc[UR10][R4.64], R0 ;  /* 0x800000000400798a */ /* 0x00016400081ef10a */
.L_x_45:
[----:B------:R-:W2:Y:S04]  /*0210*/  LDL.64 R2, [R1+0x90] ;  /* 0x0000900001027983 */ /* 0x000ea80000100a00 */
[----:B--2---:R-:W2:Y:S04]  /*0220*/  LD.E.STRONG.GPU R3, desc[UR10][R2.64] ;  /* 0x0000000a02037980 */ /* 0x004ea8000c10f900 */
[----:B--2---:R-:W-:Y:S01]  /*0230*/  CCTL.IVALL ;  /* 0x00000000ff00798f */ /* 0x004fe20002000000 */
[----:B------:R-:W-:Y:S05]  /*0240*/  YIELD ;  /* 0x0000000000007946 */ /* 0x000fea0003800000 */
[----:B-----5:R-:W-:-:S04]  /*0250*/  LOP3.LUT R3, R3, R0, RZ, 0x3c, !PT ;  /* 0x0000000003037212 */ /* 0x020fc800078e3cff */
[----:B------:R-:W-:-:S13]  /*0260*/  ISETP.GT.AND P0, PT, R3, -0x1, PT ;  /* 0xffffffff0300780c */ /* 0x000fda0003f04270 */
[----:B------:R-:W-:Y:S05]  /*0270*/  @P0 BRA `(.L_x_45) ;  /* 0xfffffffc00e40947 */ /* 0x000fea000383ffff */
.L_x_44:
[----:B------:R-:W-:Y:S05]  /*0280*/  WARPSYNC.ALL ;  /* 0x0000000000007948 */ /* 0x000fea0003800000 */
[----:B------:R-:W-:Y:S06]  /*0290*/  BAR.SYNC.DEFER_BLOCKING 0x0 ;  /* 0x0000000000007b1d */ /* 0x000fec0000010000 */
[----:B------:R-:W-:Y:S05]  /*02a0*/  BRA `(.L_x_46) ;  /* 0x0000005c009c7947 */ /* 0x000fea0003800000 */
.L_x_43:
        /* <DEDUP_REMOVED lines=8> */
[----:B------:R-:W-:-:S04]  /*0330*/  PRMT R2, R2, 0x7710, RZ ;  /* 0x0000771002027816 */ /* 0x000fc800000000ff */
[----:B------:R-:W-:-:S04]  /*0340*/  IADD3 R3, PT, PT, R2, R8, RZ ;  /* 0x0000000802037210 */ /* 0x000fc80007ffe0ff */
[----:B------:R-:W-:Y:S01]  /*0350*/  LOP3.LUT R9, R3, 0xffff, RZ, 0xc0, !PT ;  /* 0x0000ffff03097812 */ /* 0x000fe200078ec0ff */
[----:B------:R-:W0:Y:S01]  /*0360*/  S2UR UR6, SR_CgaCtaId ;  /* 0x00000000000679c3 */ /* 0x000e220000008800 */
[----:B------:R-:W-:Y:S01]  /*0370*/  UMOV UR4, 0x400 ;  /* 0x0000040000047882 */ /* 0x000fe20000000000 */
[----:B------:R2:W-:Y:S01]  /*0380*/  STL [R1+0xa0], R3 ;  /* 0x0000a00301007387 */ /* 0x0005e20000100800 */
[----:B------:R-:W-:-:S05]  /*0390*/  SHF.L.U32 R7, R9, 0x2, RZ ;  /* 0x0000000209077819 */ /* 0x000fca00000006ff */
[----:B-1----:R-:W-:-:S06]  /*03a0*/  IMAD.WIDE.U32 R4, R7, 0x2, R4 ;  /* 0x0000000207047825 */ /* 0x002fcc00078e0004 */
[----:B------:R-:W3:Y:S01]  /*03b0*/  LDG.E.64.CONSTANT R4, desc[UR10][R4.64] ;  /* 0x0000000a04047981 */ /* 0x000ee2000c1e9b00 */
[----:B------:R-:W-:Y:S01]  /*03c0*/  UIADD3 UR4, UPT, UPT, UR4, 0x3c00, URZ ;  /* 0x00003c0004047890 */ /* 0x000fe2000fffe0ff */
[----:B--2---:R-:W-:Y:S02]  /*03d0*/  SHF.L.U32 R3, R6, 0x5, RZ ;  /* 0x0000000506037819 */ /* 0x004fe400000006ff */
[----:B------:R-:W-:Y:S02]  /*03e0*/  CS2R R58, SRZ ;  /* 0x00000000003a7805 */ /* 0x000fe4000001ff00 */
[----:B------:R-:W-:Y:S02]  /*03f0*/  SHF.R.U32.HI R8, RZ, 0x1, R8 ;  /* 0x00000001ff087819 */ /* 0x000fe40000011608 */
[----:B------:R-:W-:Y:S02]  /*0400*/  CS2R R56, SRZ ;  /* 0x0000000000387805 */ /* 0x000fe4000001ff00 */
[----:B------:R-:W-:-:S02]  /*0410*/  LOP3.LUT R10, R0, 0xfe0, R3, 0xf8, !PT ;  /* 0x00000fe0000a7812 */ /* 0x000fc400078ef803 */
[----:B------:R-:W-:Y:S02]  /*0420*/  CS2R R54, SRZ ;  /* 0x0000000000367805 */ /* 0x000fe4000001ff00 */
[----:B------:R-:W-:Y:S01]  /*0430*/  CS2R R52, SRZ ;  /* 0x0000000000347805 */ /* 0x000fe2000001ff00 */
[----:B0-----:R-:W-:-:S06]  /*0440*/  ULEA UR4, UR6, UR4, 0x18 ;  /* 0x0000000406047291 */ /* 0x001fcc000f8ec0ff */
[----:B------:R-:W-:Y:S01]  /*0450*/  LEA R2, R0, UR4, 0x3 ;  /* 0x0000000400027c11 */ /* 0x000fe2000f8e18ff */
[----:B------:R-:W-:-:S04]  /*0460*/  UMOV UR4, URZ ;  /* 0x000000ff00047c82 */ /* 0x000fc80008000000 */
[----:B------:R-:W-:-:S05]  /*0470*/  IMAD R3, R9, 0x18, R2 ;  /* 0x0000001809037824 */ /* 0x000fca00078e0202 */
[----:B------:R0:W-:Y:S01]  /*0480*/  STL [R1+0x8c], R3 ;  /* 0x00008c0301007387 */ /* 0x0001e20000100800 */
[C---:B---3--:R-:W-:Y:S02]  /*0490*/  PRMT R0, R4.reuse, 0x7632, R0 ;  /* 0x0000763204007816 */ /* 0x048fe40000000000 */
[----:B------:R-:W-:Y:S02]  /*04a0*/  SHF.L.U32 R2, R4, 0x10, RZ ;  /* 0x0000001004027819 */ /* 0x000fe400000006ff */
[C---:B------:R-:W-:Y:S02]  /*04b0*/  IADD3 R4, PT, PT, R7.reuse, 0x2, RZ ;  /* 0x0000000207047810 */ /* 0x040fe40007ffe0ff */
[----:B------:R-:W-:Y:S02]  /*04c0*/  LOP3.LUT R7, R7, 0xffff, RZ, 0xc0, !PT ;  /* 0x0000ffff07077812 */ /* 0x000fe400078ec0ff */
[----:B------:R-:W-:Y:S02]  /*04d0*/  LOP3.LUT R4, R4, 0xffff, RZ, 0xc0, !PT ;  /* 0x0000ffff04047812 */ /* 0x000fe400078ec0ff */
[----:B------:R-:W-:Y:S01]  /*04e0*/  PRMT R6, R5, 0x7632, R6 ;  /* 0x0000763205067816 */ /* 0x000fe20000000006 */
[----:B------:R-:W-:Y:S01]  /*04f0*/  IMAD R7, R7, 0x889, RZ ;  /* 0x0000088907077824 */ /* 0x000fe200078e02ff */
[----:B0-----:R-:W-:Y:S01]  /*0500*/  SHF.L.U32 R3, R5, 0x10, RZ ;  /* 0x0000001005037819 */ /* 0x001fe200000006ff */
[----:B------:R-:W-:Y:S01]  /*0510*/  IMAD R5, R4, 0x889, RZ ;  /* 0x0000088904057824 */ /* 0x000fe200078e02ff */
[----:B------:R-:W-:Y:S01]  /*0520*/  SHF.L.U32 R6, R6, 0x10, RZ ;  /* 0x0000001006067819 */ /* 0x000fe200000006ff */
[----:B------:R-:W-:Y:S01]  /*0530*/  IMAD R4, R8, 0x1e, RZ ;  /* 0x0000001e08047824 */ /* 0x000fe200078e02ff */
[----:B------:R-:W-:-:S02]  /*0540*/  SHF.R.U32.HI R8, RZ, 0x10, R7 ;  /* 0x00000010ff087819 */ /* 0x000fc40000011607 */
[----:B------:R-:W-:Y:S02]  /*0550*/  SHF.R.U32.HI R7, RZ, 0x10, R5 ;  /* 0x00000010ff077819 */ /* 0x000fe40000011605 */
[----:B------:R-:W-:Y:S01]  /*0560*/  SHF.L.U32 R5, R0, 0x10, RZ ;  /* 0x0000001000057819 */ /* 0x000fe200000006ff */
[----:B------:R0:W-:Y:S04]  /*0570*/  STL [R1+0x9c], R8 ;  /* 0x00009c0801007387 */ /* 0x0001e80000100800 */
[----:B------:R0:W-:Y:S02]  /*0580*/  STL [R1+0x98], R7 ;  /* 0x0000980701007387 */ /* 0x0001e40000100800 */
.L_x_60:
[----:B--2---:R-:W2:Y:S01]  /*0590*/  LDL R0, [R1+0xa0] ;  /* 0x0000a00001007983 */ /* 0x004ea20000100800 */
[----:B------:R-:W1:Y:S03]  /*05a0*/  LDCU.64 UR14, c[0x0][0x3b8] ;  /* 0x00007700ff0e77ac */ /* 0x000e660008000a00 */
[----:B------:R-:W3:Y:S01]  /*05b0*/  LDL R4, [R1+0x9c] ;  /* 0x00009c0001047983 */ /* 0x000ee20000100800 */
[----:B------:R-:W-:Y:S02]  /*05c0*/  USHF.L.U64.HI UR8, UR7, 0x6, UR5 ;  /* 0x0000000607087899 */ /* 0x000fe40008010205 */
[----:B------:R-:W-:Y:S01]  /*05d0*/  USHF.L.U32 UR9, UR7, 0x6, URZ ;  /* 0x0000000607097899 */ /* 0x000fe200080006ff */
[----:B0-----:R-:W0:Y:S01]  /*05e0*/  S2R R7, SR_CTAID.X ;  /* 0x0000000000077919 */ /* 0x001e220000002500 */
[----:B------:R-:W-:Y:S02]  /*05f0*/  UIMAD.WIDE.U32 UR12, UR7, 0x3c0000, URZ ;  /* 0x003c0000070c78a5 */ /* 0x000fe4000f8e00ff */
[----:B------:R-:W-:Y:S01]  /*0600*/  MOV R79, UR8 ;  /* 0x00000008004f7c02 */ /* 0x000fe20008000f00 */
[----:B------:R-:W-:Y:S01]  /*0610*/  UIMAD UR6, UR5, 0x3c0000, URZ ;  /* 0x003c0000050678a4 */ /* 0x000fe2000f8e02ff */
[----:B------:R-:W-:Y:S01]  /*0620*/  MOV R78, UR9 ;  /* 0x00000009004e7c02 */ /* 0x000fe20008000f00 */
[----:B------:R-:W4:Y:S01]  /*0630*/  LDCU.64 UR16, c[0x0][0x3a0] ;  /* 0x00007400ff1077ac */ /* 0x000f220008000a00 */
[----:B-----5:R5:W-:Y:S01]  /*0640*/  STL [R1+0xa8], R3 ;  /* 0x0000a80301007387 */ /* 0x020be20000100800 */
[----:B------:R-:W-:-:S03]  /*0650*/  UIADD3 UR6, UPT, UPT, UR13, UR6, URZ ;  /* 0x000000060d067290 */ /* 0x000fc6000fffe0ff */
[----:B------:R4:W-:Y:S01]  /*0660*/  STL [R1+0xa4], R6 ;  /* 0x0000a40601007387 */ /* 0x0009e20000100800 */
[----:B------:R-:W4:Y:S03]  /*0670*/  LDCU.64 UR8, c[0x0][0x398] ;  /* 0x00007300ff0877ac */ /* 0x000f260008000a00 */
[----:B-----5:R-:W5:Y:S01]  /*0680*/  LDL R3, [R1+0x98] ;  /* 0x0000980001037983 */ /* 0x020f620000100800 */
[----:B0-----:R-:W-:Y:S02]  /*0690*/  SHF.L.U32 R7, R7, 0x5, RZ ;  /* 0x0000000507077819 */ /* 0x001fe400000006ff */
[----:B--2---:R-:W-:Y:S02]  /*06a0*/  LOP3.LUT R8, R0, 0xffff, RZ, 0xc0, !PT ;  /* 0x0000ffff00087812 */ /* 0x004fe400078ec0ff */
[----:B------:R-:W0:Y:S01]  /*06b0*/  S2R R0, SR_TID.X ;  /* 0x0000000000007919 */ /* 0x000e220000002100 */
[----:B---3--:R-:W-:-:S04]  /*06c0*/  IMAD.WIDE.U32 R12, R4, 0x2, R78 ;  /* 0x00000002040c7825 */ /* 0x008fc800078e004e */
[----:B------:R-:W-:Y:S01]  /*06d0*/  IMAD.WIDE.U32 R8, R8, 0x4, RZ ;  /* 0x0000000408087825 */ /* 0x000fe200078e00ff */
[----:B-1----:R-:W-:Y:S02]  /*06e0*/  LEA R120, P0, R12, UR14, 0x2 ;  /* 0x0000000e0c787c11 */ /* 0x002fe4000f8010ff */
[----:B0-----:R-:W-:-:S05]  /*06f0*/  LOP3.LUT R0, R0, 0xffff, RZ, 0xc0, !PT ;  /* 0x0000ffff00007812 */ /* 0x001fca00078ec0ff */
[----:B------:R-:W-:-:S05]  /*0700*/  IMAD R0, R0, 0x445, RZ ;  /* 0x0000044500007824 */ /* 0x000fca00078e02ff */
[----:B------:R-:W-:-:S04]  /*0710*/  SHF.R.U32.HI R0, RZ, 0x12, R0 ;  /* 0x00000012ff007819 */ /* 0x000fc80000011600 */
[----:B------:R-:W-:-:S05]  /*0720*/  LOP3.LUT R0, R0, 0xfe0, R7, 0xf8, !PT ;  /* 0x00000fe000007812 */ /* 0x000fca00078ef807 */
[----:B------:R-:W-:Y:S01]  /*0730*/  IMAD R11, R0, 0x3c0, RZ ;  /* 0x000003c0000b7824 */ /* 0x000fe200078e02ff */
[----:B------:R-:W-:Y:S02]  /*0740*/  LOP3.LUT R0, R8, UR12, RZ, 0xfc, !PT ;  /* 0x0000000c08007c12 */ /* 0x000fe4000f8efcff */
[----:B------:R-:W-:Y:S01]  /*0750*/  LOP3.LUT R7, R9, UR6, RZ, 0xfc, !PT ;  /* 0x0000000609077c12 */ /* 0x000fe2000f8efcff */
[----:B------:R-:W0:Y:S01]  /*0760*/  LDCU UR6, c[0x0][0x3c0] ;  /* 0x00007800ff0677ac */ /* 0x000e220008000800 */
[----:B------:R-:W-:Y:S02]  /*0770*/  IADD3 R0, P1, PT, R11, R0, RZ ;  /* 0x000000000b007210 */ /* 0x000fe40007f3e0ff */
[----:B------:R-:W-:Y:S02]  /*0780*/  LEA.HI.X R121, R12, UR15, R13, 0x2, P0 ;  /* 0x0000000f0c797c11 */ /* 0x000fe400080f140d */
[----:B------:R-:W-:Y:S02]  /*0790*/  IADD3.X R7, PT, PT, RZ, R7, RZ, P1, !PT ;  /* 0x00000007ff077210 */ /* 0x000fe40000ffe4ff */
[----:B----4-:R-:W-:-:S02]  /*07a0*/  SHF.L.U32 R6, R0, 0x1, RZ ;  /* 0x0000000100067819 */ /* 0x010fc400000006ff */
[----:B------:R-:W0:Y:S01]  /*07b0*/  LDG.E.64.CONSTANT R120, desc[UR10][R120.64] ;  /* 0x0000000a78787981 */ /* 0x000e22000c1e9b00 */
[----:B------:R-:W-:Y:S02]  /*07c0*/  SHF.L.U64.HI R4, R0, 0x1, R7 ;  /* 0x0000000100047819 */ /* 0x000fe40000010207 */
[----:B------:R-:W-:-:S04]  /*07d0*/  IADD3 R10, P0, PT, R6, UR16, RZ ;  /* 0x00000010060a7c10 */ /* 0x000fc8000ff1e0ff */
[----:B------:R-:W-:Y:S02]  /*07e0*/  IADD3.X R11, PT, PT, R4, UR17, RZ, P0, !PT ;  /* 0x00000011040b7c10 */ /* 0x000fe400087fe4ff */
[----:B------:R-:W-:-:S03]  /*07f0*/  IADD3 R80, P0, PT, R6, UR8, RZ ;  /* 0x0000000806507c10 */ /* 0x000fc6000ff1e0ff */
[----:B------:R-:W2:Y:S01]  /*0800*/  LDG.E.64.CONSTANT R34, desc[UR10][R10.64+0x3c00] ;  /* 0x003c000a0a227981 */ /* 0x000ea2000c1e9b00 */
[----:B------:R-:W-:-:S03]  /*0810*/  IADD3.X R81, PT, PT, R4, UR9, RZ, P0, !PT ;  /* 0x0000000904517c10 */ /* 0x000fc600087fe4ff */
[----:B------:R-:W3:Y:S04]  /*0820*/  LDG.E.64.CONSTANT R42, desc[UR10][R10.64+0x7800] ;  /* 0x0078000a0a2a7981 */ /* 0x000ee8000c1e9b00 */
[----:B------:R-:W4:Y:S04]  /*0830*/  LDG.E.64.CONSTANT R40, desc[UR10][R10.64+0x6900] ;  /* 0x0069000a0a287981 */ /* 0x000f28000c1e9b00 */
        /* <DEDUP_REMOVED lines=27> */
[----:B------:R-:W4:Y:S01]  /*09f0*/  LDG.E.64.CONSTANT R12, desc[UR10][R80.64+0x4b00] ;  /* 0x004b000a500c7981 */ /* 0x000f22000c1e9b00 */
[----:B-----5:R-:W-:-:S03]  /*0a00*/  IMAD.WIDE.U32 R78, R3, 0x2, R78 ;  /* 0x00000002034e7825 */ /* 0x020fc600078e004e */
[----:B------:R1:W5:Y:S01]  /*0a10*/  LDG.E.64.CONSTANT R46, desc[UR10][R80.64+0xd200] ;  /* 0x00d2000a502e7981 */ /* 0x000362000c1e9b00 */
[----:B------:R-:W-:-:S04]  /*0a20*/  LEA R98, P0, R78, UR14, 0x2 ;  /* 0x0000000e4e627c11 */ /* 0x000fc8000f8010ff */
[----:B------:R-:W-:Y:S01]  /*0a30*/  LEA.HI.X R99, R78, UR15, R79, 0x2, P0 ;  /* 0x0000000f4e637c11 */ /* 0x000fe200080f144f */
[----:B------:R1:W-:Y:S04]  /*0a40*/  STL [R1+0x84], R6 ;  /* 0x0000840601007387 */ /* 0x0003e80000100800 */
[----:B------:R1:W-:Y:S04]  /*0a50*/  STL [R1+0x88], R4 ;  /* 0x0000880401007387 */ /* 0x0003e80000100800 */
[----:B------:R-:W5:Y:S01]  /*0a60*/  LDG.E.64.CONSTANT R98, desc[UR10][R98.64] ;  /* 0x0000000a62627981 */ /* 0x000f62000c1e9b00 */
[----:B0-----:R-:W-:-:S06]  /*0a70*/  FADD.FTZ R7, R121, UR6 ;  /* 0x0000000679077e21 */ /* 0x001fcc0008010000 */
[----:B------:R-:W0:Y:S01]  /*0a80*/  MUFU.RSQ R7, R7 ;  /* 0x0000000700077308 */ /* 0x000e220000001400 */
[----:B--2---:R-:W-:Y:S02]  /*0a90*/  PRMT R103, R34, 0x7632, R103 ;  /* 0x0000763222677816 */ /* 0x004fe40000000067 */
[----:B---3--:R-:W-:Y:S02]  /*0aa0*/  PRMT R91, R42, 0x7632, R91 ;  /* 0x000076322a5b7816 */ /* 0x008fe4000000005b */
[----:B------:R-:W-:Y:S02]  /*0ab0*/  SHF.L.U32 R103, R103, 0x10, RZ ;  /* 0x0000001067677819 */ /* 0x000fe400000006ff */
[----:B----4-:R-:W-:Y:S02]  /*0ac0*/  PRMT R89, R40, 0x7632, R89 ;  /* 0x0000763228597816 */ /* 0x010fe40000000059 */
[----:B------:R-:W-:Y:S02]  /*0ad0*/  SHF.L.U32 R91, R91, 0x10, RZ ;  /* 0x000000105b5b7819 */ /* 0x000fe400000006ff */
[----:B------:R-:W-:-:S02]  /*0ae0*/  SHF.L.U32 R90, R8, 0x10, RZ ;  /* 0x00000010085a7819 */ /* 0x000fc400000006ff */
[----:B------:R-:W-:Y:S02]  /*0af0*/  PRMT R101, R36, 0x7632, R101 ;  /* 0x0000763224657816 */ /* 0x000fe40000000065 */
[----:B------:R-:W-:Y:S02]  /*0b00*/  SHF.L.U32 R89, R89, 0x10, RZ ;  /* 0x0000001059597819 */ /* 0x000fe400000006ff */
[----:B------:R-:W-:Y:S02]  /*0b10*/  PRMT R113, R28, 0x7632, R113 ;  /* 0x000076321c717816 */ /* 0x000fe40000000071 */
[----:B------:R-:W-:Y:S02]  /*0b20*/  PRMT R95, R38, 0x7632, R95 ;  /* 0x00007632265f7816 */ /* 0x000fe4000000005f */
[C---:B------:R-:W-:Y:S02]  /*0b30*/  SHF.L.U32 R115, R62.reuse, 0x10, RZ ;  /* 0x000000103e737819 */ /* 0x040fe400000006ff */
[----:B------:R-:W-:-:S02]  /*0b40*/  PRMT R0, R62, 0x7632, R0 ;  /* 0x000076323e007816 */ /* 0x000fc40000000000 */
[----:B------:R-:W-:Y:S02]  /*0b50*/  PRMT R111, R8, 0x7632, R111 ;  /* 0x00007632086f7816 */ /* 0x000fe4000000006f */
[----:B------:R-:W-:Y:S02]  /*0b60*/  SHF.L.U32 R87, R28, 0x10, RZ ;  /* 0x000000101c577819 */ /* 0x000fe400000006ff */
[----:B------:R-:W-:Y:S01]  /*0b70*/  SHF.L.U32 R83, R36, 0x10, RZ ;  /* 0x0000001024537819 */ /* 0x000fe200000006ff */
[----:B------:R-:W-:Y:S01]  /*0b80*/  FADD.FTZ R36, -R120, R90 ;  /* 0x0000005a78247221 */ /* 0x000fe20000010100 */
[----:B------:R-:W-:Y:S02]  /*0b90*/  PRMT R93, R44, 0x7632, R93 ;  /* 0x000076322c5d7816 */ /* 0x000fe4000000005d */
[----:B------:R-:W-:Y:S02]  /*0ba0*/  SHF.L.U32 R101, R101, 0x10, RZ ;  /* 0x0000001065657819 */ /* 0x000fe400000006ff */
[----:B------:R-:W-:Y:S01]  /*0bb0*/  SHF.L.U32 R84, R38, 0x10, RZ ;  /* 0x0000001026547819 */ /* 0x000fe200000006ff */
[----:B------:R-:W-:Y:S01]  /*0bc0*/  FADD.FTZ R38, -R120, R91 ;  /* 0x0000005b78267221 */ /* 0x000fe20000010100 */
[----:B------:R-:W-:-:S02]  /*0bd0*/  PRMT R105, R48, 0x7632, R105 ;  /* 0x0000763230697816 */ /* 0x000fc40000000069 */
[----:B------:R-:W-:Y:S01]  /*0be0*/  SHF.L.U32 R125, R48, 0x10, RZ ;  /* 0x00000010307d7819 */ /* 0x000fe200000006ff */
[----:B------:R-:W-:Y:S01]  /*0bf0*/  FADD.FTZ R48, -R120, R103 ;  /* 0x0000006778307221 */ /* 0x000fe20000010100 */
[----:B------:R-:W-:Y:S02]  /*0c00*/  SHF.L.U32 R119, R66, 0x10, RZ ;  /* 0x0000001042777819 */ /* 0x000fe400000006ff */
[C---:B------:R-:W-:Y:S02]  /*0c10*/  PRMT R79, R70.reuse, 0x7632, R79 ;  /* 0x00007632464f7816 */ /* 0x040fe4000000004f */
[----:B------:R-:W-:Y:S01]  /*0c20*/  SHF.L.U32 R8, R70, 0x10, RZ ;  /* 0x0000001046087819 */ /* 0x000fe200000006ff */
[----:B------:R-:W-:Y:S01]  /*0c30*/  FADD.FTZ R70, -R120, R115 ;  /* 0x0000007378467221 */ /* 0x000fe20000010100 */
[----:B------:R-:W-:Y:S02]  /*0c40*/  SHF.L.U32 R113, R113, 0x10, RZ ;  /* 0x0000001071717819 */ /* 0x000fe400000006ff */
[----:B------:R-:W-:-:S02]  /*0c50*/  SHF.L.U32 R95, R95, 0x10, RZ ;  /* 0x000000105f5f7819 */ /* 0x000fc400000006ff */
[C---:B------:R-:W-:Y:S02]  /*0c60*/  PRMT R109, R30.reuse, 0x7632, R109 ;  /* 0x000076321e6d7816 */ /* 0x040fe4000000006d */
[----:B------:R-:W-:Y:S02]  /*0c70*/  SHF.L.U32 R88, R30, 0x10, RZ ;  /* 0x000000101e587819 */ /* 0x000fe400000006ff */
[----:B-1----:R-:W-:Y:S01]  /*0c80*/  SHF.L.U32 R81, R40, 0x10, RZ ;  /* 0x0000001028517819 */ /* 0x002fe200000006ff */
[----:B------:R-:W-:Y:S01]  /*0c90*/  FADD.FTZ R40, -R120, R89 ;  /* 0x0000005978287221 */ /* 0x000fe20000010100 */
[----:B------:R-:W-:Y:S02]  /*0ca0*/  PRMT R30, R66, 0x7632, R30 ;  /* 0x00007632421e7816 */ /* 0x000fe4000000001e */
[----:B------:R-:W-:Y:S02]  /*0cb0*/  SHF.L.U32 R115, R0, 0x10, RZ ;  /* 0x0000001000737819 */ /* 0x000fe400000006ff */
[----:B------:R-:W-:-:S02]  /*0cc0*/  PRMT R91, R14, 0x7632, R91 ;  /* 0x000076320e5b7816 */ /* 0x000fc4000000005b */
[----:B------:R-:W-:Y:S01]  /*0cd0*/  SHF.L.U32 R103, R14, 0x10, RZ ;  /* 0x000000100e677819 */ /* 0x000fe200000006ff */
[----:B------:R-:W-:Y:S01]  /*0ce0*/  FADD.FTZ R87, -R120, R87 ;  /* 0x0000005778577221 */ /* 0x000fe20000010100 */
[----:B------:R-:W-:Y:S01]  /*0cf0*/  SHF.L.U32 R78, R44, 0x10, RZ ;  /* 0x000000102c4e7819 */ /* 0x000fe200000006ff */
[----:B0-----:R-:W-:Y:S01]  /*0d00*/  FMUL.FTZ R3, R7, R36 ;  /* 0x0000002407037220 */ /* 0x001fe20000410000 */
[----:B------:R-:W-:Y:S01]  /*0d10*/  SHF.L.U32 R93, R93, 0x10, RZ ;  /* 0x000000105d5d7819 */ /* 0x000fe200000006ff */
[----:B------:R-:W-:Y:S01]  /*0d20*/  FADD.FTZ R44, -R120, R101 ;  /* 0x00000065782c7221 */ /* 0x000fe20000010100 */
[C---:B------:R-:W-:Y:S02]  /*0d30*/  PRMT R14, R16.reuse, 0x7632, R14 ;  /* 0x00007632100e7816 */ /* 0x040fe4000000000e */
[----:B------:R-:W-:Y:S01]  /*0d40*/  SHF.L.U32 R100, R16, 0x10, RZ ;  /* 0x0000001010647819 */ /* 0x000fe200000006ff */
[----:B------:R-:W-:Y:S01]  /*0d50*/  FADD.FTZ R0, -R120, R119 ;  /* 0x0000007778007221 */ /* 0x000fe20000010100 */
[----:B------:R-:W-:Y:S01]  /*0d60*/  SHF.L.U32 R82, R42, 0x10, RZ ;  /* 0x000000102a527819 */ /* 0x000fe200000006ff */
[----:B------:R-:W-:Y:S01]  /*0d70*/  FADD.FTZ R42, -R120, R95 ;  /* 0x0000005f782a7221 */ /* 0x000fe20000010100 */
[----:B------:R-:W-:-:S02]  /*0d80*/  PRMT R28, R64, 0x7632, R28 ;  /* 0x00007632401c7816 */ /* 0x000fc4000000001c */
[----:B------:R-:W-:Y:S01]  /*0d90*/  SHF.L.U32 R117, R64, 0x10, RZ ;  /* 0x0000001040757819 */ /* 0x000fe200000006ff */
[----:B------:R-:W-:Y:S01]  /*0da0*/  FADD.FTZ R64, -R120, R113 ;  /* 0x0000007178407221 */ /* 0x000fe20000010100 */
[C---:B------:R-:W-:Y:S02]  /*0db0*/  PRMT R89, R72.reuse, 0x7632, R89 ;  /* 0x0000763248597816 */ /* 0x040fe40000000059 */
[----:B------:R-:W-:Y:S02]  /*0dc0*/  SHF.L.U32 R118, R72, 0x10, RZ ;  /* 0x0000001048767819 */ /* 0x000fe400000006ff */
[C---:B------:R-:W-:Y:S02]  /*0dd0*/  PRMT R16, R18.reuse, 0x7632, R16 ;  /* 0x0000763212107816 */ /* 0x040fe40000000010 */
[----:B------:R-:W-:Y:S02]  /*0de0*/  SHF.L.U32 R104, R18, 0x10, RZ ;  /* 0x0000001012687819 */ /* 0x000fe400000006ff */
[----:B------:R-:W-:-:S02]  /*0df0*/  PRMT R72, R74, 0x7632, R72 ;  /* 0x000076324a487816 */ /* 0x000fc40000000048 */
[----:B------:R-:W-:Y:S02]  /*0e00*/  SHF.L.U32 R116, R74, 0x10, RZ ;  /* 0x000000104a747819 */ /* 0x000fe400000006ff */
[C---:B------:R-:W-:Y:S02]  /*0e10*/  PRMT R18, R20.reuse, 0x7632, R18 ;  /* 0x0000763214127816 */ /* 0x040fe40000000012 */
[----:B------:R-:W-:Y:S01]  /*0e20*/  SHF.L.U32 R101, R20, 0x10, RZ ;  /* 0x0000001014657819 */ /* 0x000fe200000006ff */
[----:B------:R-:W-:Y:S01]  /*0e30*/  FADD.FTZ R59, R8, R59 ;  /* 0x0000003b083b7221 */ /* 0x000fe20000010000 */
[----:B------:R-:W-:Y:S01]  /*0e40*/  SHF.L.U32 R119, R30, 0x10, RZ ;  /* 0x000000101e777819 */ /* 0x000fe200000006ff */
[----:B------:R-:W-:Y:S01]  /*0e50*/  FADD.FTZ R30, -R120, R115 ;  /* 0x00000073781e7221 */ /* 0x000fe20000010100 */
[C---:B------:R-:W-:Y:S02]  /*0e60*/  PRMT R74, R76.reuse, 0x7632, R74 ;  /* 0x000076324c4a7816 */ /* 0x040fe4000000004a */
[----:B------:R-:W-:-:S02]  /*0e70*/  SHF.L.U32 R113, R76, 0x10, RZ ;  /* 0x000000104c717819 */ /* 0x000fc400000006ff */
[C---:B------:R-:W-:Y:S02]  /*0e80*/  PRMT R20, R22.reuse, 0x7632, R20 ;  /* 0x0000763216147816 */ /* 0x040fe40000000014 */
[----:B------:R-:W-:Y:S01]  /*0e90*/  SHF.L.U32 R95, R22, 0x10, RZ ;  /* 0x00000010165f7819 */ /* 0x000fe200000006ff */
[----:B------:R-:W-:Y:S01]  /*0ea0*/  FADD.FTZ R88, -R120, R88 ;  /* 0x0000005878587221 */ /* 0x000fe20000010100 */
[----:B------:R-:W-:Y:S01]  /*0eb0*/  SHF.L.U32 R85, R32, 0x10, RZ ;  /* 0x0000001020557819 */ /* 0x000fe200000006ff */
[----:B------:R-:W-:Y:S01]  /*0ec0*/  FADD.FTZ R36, -R120, R93 ;  /* 0x0000005d78247221 */ /* 0x000fe20000010100 */
[C---:B------:R-:W-:Y:S01]  /*0ed0*/  PRMT R76, R96.reuse, 0x7632, R76 ;  /* 0x00007632604c7816 */ /* 0x040fe2000000004c */
[----:B------:R-:W-:Y:S01]  /*0ee0*/  FFMA.FTZ R58, R3, R8, R58 ;  /* 0x00000008033a7223 */ /* 0x000fe2000001003a */
[----:B------:R-:W-:Y:S01]  /*0ef0*/  SHF.L.U32 R94, R96, 0x10, RZ ;  /* 0x00000010605e7819 */ /* 0x000fe200000006ff */
[----:B------:R-:W-:Y:S01]  /*0f00*/  FMUL.FTZ R115, R7, R87 ;  /* 0x0000005707737220 */ /* 0x000fe20000410000 */
[----:B------:R-:W-:-:S02]  /*0f10*/  PRMT R22, R24, 0x7632, R22 ;  /* 0x0000763218167816 */ /* 0x000fc40000000016 */
[----:B------:R-:W-:Y:S02]  /*0f20*/  SHF.L.U32 R102, R24, 0x10, RZ ;  /* 0x0000001018667819 */ /* 0x000fe400000006ff */
[C---:B------:R-:W-:Y:S02]  /*0f30*/  PRMT R24, R26.reuse, 0x7632, R24 ;  /* 0x000076321a187816 */ /* 0x040fe40000000018 */
[----:B------:R-:W-:Y:S02]  /*0f40*/  SHF.L.U32 R96, R26, 0x10, RZ ;  /* 0x000000101a607819 */ /* 0x000fe400000006ff */
[C---:B------:R-:W-:Y:S02]  /*0f50*/  PRMT R26, R10.reuse, 0x7632, R26 ;  /* 0x000076320a1a7816 */ /* 0x040fe4000000001a */
[----:B------:R-:W-:Y:S02]  /*0f60*/  SHF.L.U32 R93, R10, 0x10, RZ ;  /* 0x000000100a5d7819 */ /* 0x000fe400000006ff */
[----:B------:R-:W-:-:S02]  /*0f70*/  PRMT R10, R50, 0x7632, R10 ;  /* 0x00007632320a7816 */ /* 0x000fc4000000000a */
[----:B------:R-:W-:Y:S01]  /*0f80*/  SHF.L.U32 R114, R50, 0x10, RZ ;  /* 0x0000001032727819 */ /* 0x000fe200000006ff */
[----:B------:R-:W-:Y:S01]  /*0f90*/  FADD.FTZ R50, R59, R118 ;  /* 0x000000763b327221 */ /* 0x000fe20000010000 */
[----:B------:R-:W-:Y:S01]  /*0fa0*/  SHF.L.U32 R86, R34, 0x10, RZ ;  /* 0x0000001022567819 */ /* 0x000fe200000006ff */
[----:B------:R-:W-:Y:S01]  /*0fb0*/  FADD.FTZ R85, -R120, R85 ;  /* 0x0000005578557221 */ /* 0x000fe20000010100 */
[----:B------:R-:W-:Y:S01]  /*0fc0*/  FMUL.FTZ R6, R7, R88 ;  /* 0x0000005807067220 */ /* 0x000fe20000410000 */
[----:B------:R-:W-:Y:S01]  /*0fd0*/  FFMA.FTZ R58, R115, R118, R58 ;  /* 0x00000076733a7223 */ /* 0x000fe2000001003a */
[----:B------:R-:W-:Y:S01]  /*0fe0*/  SHF.L.U32 R123, R60, 0x10, RZ ;  /* 0x000000103c7b7819 */ /* 0x000fe200000006ff */
[----:B------:R-:W-:Y:S01]  /*0ff0*/  FADD.FTZ R50, R50, R116 ;  /* 0x0000007432327221 */ /* 0x000fe20000010000 */
[----:B------:R-:W-:Y:S01]  /*1000*/  SHF.L.U32 R121, R68, 0x10, RZ ;  /* 0x0000001044797819 */ /* 0x000fe200000006ff */
[----:B------:R-:W-:Y:S01]  /*1010*/  FADD.FTZ R86, -R120, R86 ;  /* 0x0000005678567221 */ /* 0x000fe20000010100 */
[----:B------:R-:W-:Y:S01]  /*1020*/  FFMA.FTZ R58, R6, R116, R58 ;  /* 0x00000074063a7223 */ /* 0x000fe2000001003a */
[----:B------:R-:W-:Y:S01]  /*1030*/  FMUL.FTZ R4, R7, R85 ;  /* 0x0000005507047220 */ /* 0x000fe20000410000 */
[----:B------:R-:W-:-:S02]  /*1040*/  PRMT R107, R32, 0x7632, R107 ;  /* 0x00007632206b7816 */ /* 0x000fc4000000006b */
[----:B------:R-:W-:Y:S01]  /*1050*/  PRMT R34, R60, 0x7632, R34 ;  /* 0x000076323c227816 */ /* 0x000fe20000000022 */
[----:B------:R-:W-:Y:S01]  /*1060*/  FADD.FTZ R50, R50, R113 ;  /* 0x0000007132327221 */ /* 0x000fe20000010000 */
[----:B------:R-:W-:Y:S01]  /*1070*/  PRMT R32, R68, 0x7632, R32 ;  /* 0x0000763244207816 */ /* 0x000fe20000000020 */
[C---:B------:R-:W-:Y:S01]  /*1080*/  FADD.FTZ R83, -R120.reuse, R83 ;  /* 0x0000005378537221 */ /* 0x040fe20000010100 */
[C---:B------:R-:W-:Y:S01]  /*1090*/  FADD.FTZ R68, -R120.reuse, R123 ;  /* 0x0000007b78447221 */ /* 0x040fe20000010100 */
[----:B------:R-:W-:Y:S01]  /*10a0*/  FADD.FTZ R66, -R120, R117 ;  /* 0x0000007578427221 */ /* 0x000fe20000010100 */
[----:B------:R-:W-:Y:S01]  /*10b0*/  FMUL.FTZ R85, R7, R86 ;  /* 0x0000005607557220 */ /* 0x000fe20000410000 */
[----:B------:R-:W-:Y:S01]  /*10c0*/  FFMA.FTZ R59, R4, R113, R58 ;  /* 0x00000071043b7223 */ /* 0x000fe2000001003a */
[----:B------:R-:W-:Y:S01]  /*10d0*/  SHF.L.U32 R111, R111, 0x10, RZ ;  /* 0x000000106f6f7819 */ /* 0x000fe200000006ff */
[----:B------:R-:W-:Y:S01]  /*10e0*/  FADD.FTZ R122, -R120, R121 ;  /* 0x00000079787a7221 */ /* 0x000fe20000010100 */
[----:B------:R-:W-:-:S02]  /*10f0*/  SHF.L.U32 R109, R109, 0x10, RZ ;  /* 0x000000106d6d7819 */ /* 0x000fc400000006ff */
[----:B------:R-:W-:Y:S02]  /*1100*/  SHF.L.U32 R107, R107, 0x10, RZ ;  /* 0x000000106b6b7819 */ /* 0x000fe400000006ff */
[----:B------:R-:W-:Y:S02]  /*1110*/  SHF.L.U32 R105, R105, 0x10, RZ ;  /* 0x0000001069697819 */ /* 0x000fe400000006ff */
[----:B------:R-:W-:Y:S02]  /*1120*/  SHF.L.U32 R123, R34, 0x10, RZ ;  /* 0x00000010227b7819 */ /* 0x000fe400000006ff */
[----:B------:R-:W-:Y:S01]  /*1130*/  SHF.L.U32 R117, R28, 0x10, RZ ;  /* 0x000000101c757819 */ /* 0x000fe200000006ff */
[----:B------:R-:W-:Y:S01]  /*1140*/  FADD.FTZ R58, R50, R94 ;  /* 0x0000005e323a7221 */ /* 0x000fe20000010000 */
[----:B------:R-:W-:Y:S02]  /*1150*/  SHF.L.U32 R121, R32, 0x10, RZ ;  /* 0x0000001020797819 */ /* 0x000fe400000006ff */
[----:B------:R-:W-:Y:S01]  /*1160*/  SHF.L.U32 R92, R12, 0x10, RZ ;  /* 0x000000100c5c7819 */ /* 0x000fe200000006ff */
[C---:B------:R-:W-:Y:S01]  /*1170*/  FADD.FTZ R84, -R120.reuse, R84 ;  /* 0x0000005478547221 */ /* 0x040fe20000010100 */
[----:B------:R-:W-:Y:S01]  /*1180*/  FFMA.FTZ R59, R85, R94, R59 ;  /* 0x0000005e553b7223 */ /* 0x000fe2000001003b */
[C---:B------:R-:W-:Y:S01]  /*1190*/  FMUL.FTZ R87, R7.reuse, R83 ;  /* 0x0000005307577220 */ /* 0x040fe20000410000 */
[C---:B------:R-:W-:Y:S01]  /*11a0*/  FADD.FTZ R81, -R120.reuse, R81 ;  /* 0x0000005178517221 */ /* 0x040fe20000010100 */
        /* <DEDUP_REMOVED lines=10> */
[----:B------:R-:W-:Y:S01]  /*1250*/  FADD.FTZ R120, -R120, R121 ;  /* 0x0000007978787221 */ /* 0x000fe20000010100 */
[----:B------:R-:W-:Y:S01]  /*1260*/  FADD.FTZ R58, R58, R92 ;  /* 0x0000005c3a3a7221 */ /* 0x000fe20000010000 */
[----:B------:R-:W-:Y:S01]  /*1270*/  FMUL.FTZ R121, R7, R84 ;  /* 0x0000005407797220 */ /* 0x000fe20000410000 */
[----:B------:R-:W-:Y:S01]  /*1280*/  FFMA.FTZ R59, R87, R92, R59 ;  /* 0x0000005c573b7223 */ /* 0x000fe2000001003b */
[----:B------:R-:W-:Y:S01]  /*1290*/  FMUL.FTZ R81, R7, R81 ;  /* 0x0000005107517220 */ /* 0x000fe20000410000 */
[----:B------:R-:W-:-:S02]  /*12a0*/  FADD.FTZ R58, R58, R103 ;  /* 0x000000673a3a7221 */ /* 0x000fc40000010000 */
[----:B------:R-:W-:Y:S01]  /*12b0*/  FFMA.FTZ R59, R121, R103, R59 ;  /* 0x00000067793b7223 */ /* 0x000fe2000001003b */
[----:B------:R-:W-:Y:S01]  /*12c0*/  FMUL.FTZ R119, R7, R82 ;  /* 0x0000005207777220 */ /* 0x000fe20000410000 */
[----:B------:R-:W-:Y:S02]  /*12d0*/  FADD.FTZ R58, R58, R100 ;  /* 0x000000643a3a7221 */ /* 0x000fe40000010000 */
[----:B------:R-:W-:Y:S01]  /*12e0*/  FFMA.FTZ R59, R81, R100, R59 ;  /* 0x00000064513b7223 */ /* 0x000fe2000001003b */
[----:B------:R-:W-:Y:S01]  /*12f0*/  FMUL.FTZ R78, R7, R78 ;  /* 0x0000004e074e7220 */ /* 0x000fe20000410000 */
[----:B------:R-:W-:Y:S02]  /*1300*/  FADD.FTZ R58, R58, R104 ;  /* 0x000000683a3a7221 */ /* 0x000fe40000010000 */
[----:B------:R-:W-:Y:S01]  /*1310*/  FFMA.FTZ R59, R119, R104, R59 ;  /* 0x00000068773b7223 */ /* 0x000fe2000001003b */
[----:B------:R-:W-:Y:S01]  /*1320*/  FMUL.FTZ R123, R7, R80 ;  /* 0x00000050077b7220 */ /* 0x000fe20000410000 */
[----:B------:R-:W-:-:S02]  /*1330*/  FADD.FTZ R58, R58, R101 ;  /* 0x000000653a3a7221 */ /* 0x000fc40000010000 */
[----:B------:R-:W-:Y:S01]  /*1340*/  FFMA.FTZ R59, R78, R101, R59 ;  /* 0x000000654e3b7223 */ /* 0x000fe2000001003b */
[----:B------:R-:W-:Y:S01]  /*1350*/  FMUL.FTZ R105, R7, R68 ;  /* 0x0000004407697220 */ /* 0x000fe20000410000 */
[----:B------:R-:W-:Y:S02]  /*1360*/  FADD.FTZ R58, R58, R95 ;  /* 0x0000005f3a3a7221 */ /* 0x000fe40000010000 */
[----:B------:R-:W-:Y:S01]  /*1370*/  FFMA.FTZ R59, R123, R95, R59 ;  /* 0x0000005f7b3b7223 */ /* 0x000fe2000001003b */
[----:B------:R-:W-:Y:S01]  /*1380*/  SHF.L.U32 R79, R79, 0x10, RZ ;  /* 0x000000104f4f7819 */ /* 0x000fe200000006ff */
[----:B------:R-:W-:Y:S01]  /*1390*/  FADD.FTZ R58, R58, R102 ;  /* 0x000000663a3a7221 */ /* 0x000fe20000010000 */
[C---:B------:R-:W-:Y:S01]  /*13a0*/  FMUL.FTZ R117, R7.reuse, R90 ;  /* 0x0000005a07757220 */ /* 0x040fe20000410000 */
[----:B------:R-:W-:Y:S01]  /*13b0*/  FMUL.FTZ R125, R7, R70 ;  /* 0x00000046077d7220 */ /* 0x000fe20000410000 */
[----:B------:R-:W-:Y:S01]  /*13c0*/  FFMA.FTZ R68, R105, R102, R59 ;  /* 0x0000006669447223 */ /* 0x000fe2000001003b */
[----:B------:R-:W-:Y:S01]  /*13d0*/  FMUL.FTZ R8, R2, R8 ;  /* 0x0000000802087220 */ /* 0x000fe20000410000 */
[----:B------:R-:W-:Y:S01]  /*13e0*/  FADD.FTZ R59, R58, R96 ;  /* 0x000000603a3b7221 */ /* 0x000fe20000010000 */
[----:B------:R-:W-:Y:S01]  /*13f0*/  FADD.FTZ R57, R79, R57 ;  /* 0x000000394f397221 */ /* 0x000fe20000010000 */
[-C--:B------:R-:W-:Y:S01]  /*1400*/  FFMA.FTZ R56, R117, R79.reuse, R56 ;  /* 0x0000004f75387223 */ /* 0x080fe20000010038 */
[----:B------:R-:W-:Y:S01]  /*1410*/  FFMA.FTZ R58, R125, R96, R68 ;  /* 0x000000607d3a7223 */ /* 0x000fe20000010044 */
[----:B------:R-:W-:Y:S01]  /*1420*/  FMUL.FTZ R106, R7, R66 ;  /* 0x00000042076a7220 */ /* 0x000fe20000410000 */
[----:B------:R-:W-:Y:S01]  /*1430*/  FMUL.FTZ R79, R5, R79 ;  /* 0x0000004f054f7220 */ /* 0x000fe20000410000 */
[----:B------:R-:W-:Y:S01]  /*1440*/  FADD.FTZ R66, RZ, R8 ;  /* 0x00000008ff427221 */ /* 0x000fe20000010000 */
[----:B------:R-:W-:Y:S01]  /*1450*/  FFMA.FTZ R68, R3, R8, RZ ;  /* 0x0000000803447223 */ /* 0x000fe200000100ff */
[----:B------:R-:W-:Y:S01]  /*1460*/  SHF.L.U32 R89, R89, 0x10, RZ ;  /* 0x0000001059597819 */ /* 0x000fe200000006ff */
[----:B------:R-:W-:Y:S01]  /*1470*/  FMUL.FTZ R118, R2, R118 ;  /* 0x0000007602767220 */ /* 0x000fe20000410000 */
[----:B------:R-:W-:Y:S01]  /*1480*/  FADD.FTZ R66, R66, R79 ;  /* 0x0000004f42427221 */ /* 0x000fe20000010000 */
[----:B------:R-:W-:Y:S01]  /*1490*/  FFMA.FTZ R68, R117, R79, R68 ;  /* 0x0000004f75447223 */ /* 0x000fe20000010044 */
[----:B------:R-:W-:Y:S01]  /*14a0*/  STL [R1+0x24], R3 ;  /* 0x0000240301007387 */ /* 0x000fe20000100800 */
[----:B------:R-:W-:Y:S01]  /*14b0*/  FMUL.FTZ R70, R7, R64 ;  /* 0x0000004007467220 */ /* 0x000fe20000410000 */
[----:B------:R-:W-:Y:S01]  /*14c0*/  FADD.FTZ R66, R66, R118 ;  /* 0x0000007642427221 */ /* 0x000fe20000010000 */
[----:B------:R-:W-:Y:S01]  /*14d0*/  FFMA.FTZ R68, R115, R118, R68 ;  /* 0x0000007673447223 */ /* 0x000fe20000010044 */
[----:B------:R0:W-:Y:S01]  /*14e0*/  STL [R1+0x50], R117 ;  /* 0x0000507501007387 */ /* 0x0001e20000100800 */
[----:B------:R-:W-:Y:S01]  /*14f0*/  SHF.L.U32 R72, R72, 0x10, RZ ;  /* 0x0000001048487819 */ /* 0x000fe200000006ff */
[----:B------:R-:W-:Y:S01]  /*1500*/  FMUL.FTZ R116, R2, R116 ;  /* 0x0000007402747220 */ /* 0x000fe20000410000 */
[----:B0-----:R-:W-:Y:S01]  /*1510*/  FMUL.FTZ R117, R5, R89 ;  /* 0x0000005905757220 */ /* 0x001fe20000410000 */
[----:B------:R0:W-:Y:S03]  /*1520*/  STL [R1+0x80], R115 ;  /* 0x0000807301007387 */ /* 0x0001e60000100800 */
[----:B------:R-:W-:Y:S01]  /*1530*/  FADD.FTZ R66, R66, R117 ;  /* 0x0000007542427221 */ /* 0x000fe20000010000 */
[----:B------:R-:W-:Y:S01]  /*1540*/  FFMA.FTZ R68, R70, R117, R68 ;  /* 0x0000007546447223 */ /* 0x000fe20000010044 */
[----:B------:R-:W-:-:S02]  /*1550*/  FMUL.FTZ R64, R7, R62 ;  /* 0x0000003e07407220 */ /* 0x000fc40000410000 */
[----:B------:R-:W-:Y:S01]  /*1560*/  FADD.FTZ R66, R66, R116 ;  /* 0x0000007442427221 */ /* 0x000fe20000010000 */
[----:B------:R-:W-:Y:S01]  /*1570*/  FFMA.FTZ R68, R6, R116, R68 ;  /* 0x0000007406447223 */ /* 0x000fe20000010044 */
[----:B0-----:R-:W-:Y:S01]  /*1580*/  FMUL.FTZ R115, R5, R72 ;  /* 0x0000004805737220 */ /* 0x001fe20000410000 */
[----:B------:R-:W-:Y:S01]  /*1590*/  SHF.L.U32 R74, R74, 0x10, RZ ;  /* 0x000000104a4a7819 */ /* 0x000fe200000006ff */
[----:B------:R-:W-:Y:S02]  /*15a0*/  FMUL.FTZ R113, R2, R113 ;  /* 0x0000007102717220 */ /* 0x000fe40000410000 */
[----:B------:R-:W-:Y:S01]  /*15b0*/  FADD.FTZ R66, R66, R115 ;  /* 0x0000007342427221 */ /* 0x000fe20000010000 */
[----:B------:R-:W-:Y:S01]  /*15c0*/  FFMA.FTZ R68, R64, R115, R68 ;  /* 0x0000007340447223 */ /* 0x000fe20000010044 */
[----:B------:R-:W-:Y:S01]  /*15d0*/  FMUL.FTZ R82, R2, R95 ;  /* 0x0000005f02527220 */ /* 0x000fe20000410000 */
[----:B------:R-:W-:Y:S01]  /*15e0*/  FMUL.FTZ R62, R7, R60 ;  /* 0x0000003c073e7220 */ /* 0x000fe20000410000 */
[----:B------:R-:W-:Y:S01]  /*15f0*/  FMUL.FTZ R95, R5, R74 ;  /* 0x0000004a055f7220 */ /* 0x000fe20000410000 */
[----:B------:R-:W-:Y:S01]  /*1600*/  FADD.FTZ R66, R66, R113 ;  /* 0x0000007142427221 */ /* 0x000fe20000010000 */
[----:B------:R-:W-:Y:S01]  /*1610*/  FFMA.FTZ R68, R4, R113, R68 ;  /* 0x0000007104447223 */ /* 0x000fe20000010044 */
[----:B------:R-:W-:Y:S01]  /*1620*/  SHF.L.U32 R76, R76, 0x10, RZ ;  /* 0x000000104c4c7819 */ /* 0x000fe200000006ff */
[----:B------:R-:W-:Y:S01]  /*1630*/  FMUL.FTZ R94, R2, R94 ;  /* 0x0000005e025e7220 */ /* 0x000fe20000410000 */
[----:B------:R-:W-:Y:S01]  /*1640*/  FADD.FTZ R66, R66, R95 ;  /* 0x0000005f42427221 */ /* 0x000fe20000010000 */
[----:B------:R-:W-:Y:S01]  /*1650*/  FFMA.FTZ R68, R62, R95, R68 ;  /* 0x0000005f3e447223 */ /* 0x000fe20000010044 */
[----:B------:R-:W-:Y:S01]  /*1660*/  PRMT R90, R12, 0x7632, R90 ;  /* 0x000076320c5a7816 */ /* 0x000fe2000000005a */
[----:B------:R-:W-:Y:S01]  /*1670*/  FADD.FTZ R59, R59, R93 ;  /* 0x0000005d3b3b7221 */ /* 0x000fe20000010000 */
[-C--:B------:R-:W-:Y:S01]  /*1680*/  FFMA.FTZ R58, R106, R93.reuse, R58 ;  /* 0x0000005d6a3a7223 */ /* 0x080fe2000001003a */
[----:B------:R-:W-:Y:S01]  /*1690*/  FMUL.FTZ R110, R2, R93 ;  /* 0x0000005d026e7220 */ /* 0x000fe20000410000 */
[----:B------:R-:W-:Y:S01]  /*16a0*/  FADD.FTZ R57, R57, R89 ;  /* 0x0000005939397221 */ /* 0x000fe20000010000 */
[----:B------:R-:W-:Y:S01]  /*16b0*/  FFMA.FTZ R56, R70, R89, R56 ;  /* 0x0000005946387223 */ /* 0x000fe20000010038 */
[----:B------:R-:W-:Y:S01]  /*16c0*/  FMUL.FTZ R60, R7, R48 ;  /* 0x00000030073c7220 */ /* 0x000fe20000410000 */
[----:B------:R-:W-:Y:S01]  /*16d0*/  FMUL.FTZ R93, R5, R76 ;  /* 0x0000004c055d7220 */ /* 0x000fe20000410000 */
[----:B------:R-:W-:Y:S01]  /*16e0*/  FADD.FTZ R66, R66, R94 ;  /* 0x0000005e42427221 */ /* 0x000fe20000010000 */
[----:B------:R-:W-:Y:S01]  /*16f0*/  FFMA.FTZ R68, R85, R94, R68 ;  /* 0x0000005e55447223 */ /* 0x000fe20000010044 */
[----:B------:R0:W-:Y:S01]  /*1700*/  STL [R1+0x7c], R6 ;  /* 0x00007c0601007387 */ /* 0x0001e20000100800 */
[----:B------:R-:W-:Y:S01]  /*1710*/  SHF.L.U32 R50, R90, 0x10, RZ ;  /* 0x000000105a327819 */ /* 0x000fe200000006ff */
[----:B------:R-:W-:Y:S01]  /*1720*/  FADD.FTZ R57, R57, R72 ;  /* 0x0000004839397221 */ /* 0x000fe20000010000 */
[----:B------:R-:W-:Y:S01]  /*1730*/  FFMA.FTZ R56, R64, R72, R56 ;  /* 0x0000004840387223 */ /* 0x000fe20000010038 */
[----:B------:R-:W-:Y:S01]  /*1740*/  STL [R1+0x78], R4 ;  /* 0x0000780401007387 */ /* 0x000fe20000100800 */
[----:B------:R-:W-:Y:S01]  /*1750*/  FMUL.FTZ R92, R2, R92 ;  /* 0x0000005c025c7220 */ /* 0x000fe20000410000 */
[----:B------:R-:W-:Y:S01]  /*1760*/  FADD.FTZ R66, R66, R93 ;  /* 0x0000005d42427221 */ /* 0x000fe20000010000 */
[----:B------:R-:W-:Y:S01]  /*1770*/  FFMA.FTZ R68, R60, R93, R68 ;  /* 0x0000005d3c447223 */ /* 0x000fe20000010044 */
[----:B------:R-:W-:Y:S01]  /*1780*/  STL [R1+0x74], R85 ;  /* 0x0000745501007387 */ /* 0x000fe20000100800 */
[----:B------:R-:W-:Y:S01]  /*1790*/  SHF.L.U32 R83, R91, 0x10, RZ ;  /* 0x000000105b537819 */ /* 0x000fe200000006ff */
[----:B------:R-:W-:Y:S01]  /*17a0*/  FADD.FTZ R57, R57, R74 ;  /* 0x0000004a39397221 */ /* 0x000fe20000010000 */
[----:B------:R-:W-:Y:S01]  /*17b0*/  FFMA.FTZ R56, R62, R74, R56 ;  /* 0x0000004a3e387223 */ /* 0x000fe20000010038 */
[----:B------:R1:W-:Y:S01]  /*17c0*/  STL [R1+0x70], R87 ;  /* 0x0000705701007387 */ /* 0x0003e20000100800 */
[----:B------:R-:W-:Y:S01]  /*17d0*/  FMUL.FTZ R48, R7, R44 ;  /* 0x0000002c07307220 */ /* 0x000fe20000410000 */
[----:B------:R-:W-:Y:S01]  /*17e0*/  FMUL.FTZ R91, R5, R50 ;  /* 0x00000032055b7220 */ /* 0x000fe20000410000 */
[----:B------:R-:W-:Y:S01]  /*17f0*/  FADD.FTZ R66, R66, R92 ;  /* 0x0000005c42427221 */ /* 0x000fe20000010000 */
[----:B------:R-:W-:Y:S01]  /*1800*/  STL [R1+0x6c], R121 ;  /* 0x00006c7901007387 */ /* 0x000fe20000100800 */
[----:B------:R-:W-:Y:S01]  /*1810*/  FFMA.FTZ R68, R87, R92, R68 ;  /* 0x0000005c57447223 */ /* 0x000fe20000010044 */
[----:B------:R-:W-:-:S02]  /*1820*/  FMUL.FTZ R109, R2, R96 ;  /* 0x00000060026d7220 */ /* 0x000fc40000410000 */
[----:B------:R-:W-:Y:S01]  /*1830*/  STL [R1+0x68], R81 ;  /* 0x0000685101007387 */ /* 0x000fe20000100800 */
[----:B------:R-:W-:Y:S01]  /*1840*/  FADD.FTZ R57, R57, R76 ;  /* 0x0000004c39397221 */ /* 0x000fe20000010000 */
[----:B------:R-:W-:Y:S02]  /*1850*/  FFMA.FTZ R56, R60, R76, R56 ;  /* 0x0000004c3c387223 */ /* 0x000fe40000010038 */
[----:B------:R-:W-:Y:S01]  /*1860*/  STL [R1+0x64], R119 ;  /* 0x0000647701007387 */ /* 0x000fe20000100800 */
[----:B------:R-:W-:Y:S01]  /*1870*/  FMUL.FTZ R90, R2, R103 ;  /* 0x00000067025a7220 */ /* 0x000fe20000410000 */
[----:B------:R-:W-:Y:S02]  /*1880*/  FADD.FTZ R66, R66, R91 ;  /* 0x0000005b42427221 */ /* 0x000fe40000010000 */
[----:B------:R-:W-:Y:S01]  /*1890*/  STL [R1+0x60], R78 ;  /* 0x0000604e01007387 */ /* 0x000fe20000100800 */
[----:B------:R-:W-:-:S03]  /*18a0*/  FFMA.FTZ R68, R48, R91, R68 ;  /* 0x0000005b30447223 */ /* 0x000fc60000010044 */
[----:B------:R-:W-:Y:S01]  /*18b0*/  STL [R1+0x5c], R123 ;  /* 0x00005c7b01007387 */ /* 0x000fe20000100800 */
[----:B------:R-:W-:-:S03]  /*18c0*/  FADD.FTZ R57, R57, R50 ;  /* 0x0000003239397221 */ /* 0x000fc60000010000 */
[----:B------:R-:W-:Y:S01]  /*18d0*/  STL [R1+0x58], R105 ;  /* 0x0000586901007387 */ /* 0x000fe20000100800 */
[----:B------:R-:W-:-:S03]  /*18e0*/  FFMA.FTZ R56, R48, R50, R56 ;  /* 0x0000003230387223 */ /* 0x000fc60000010038 */
[----:B------:R-:W-:Y:S01]  /*18f0*/  STL [R1+0x54], R125 ;  /* 0x0000547d01007387 */ /* 0x000fe20000100800 */
[----:B------:R-:W-:Y:S01]  /*1900*/  FMUL.FTZ R50, R7, R42 ;  /* 0x0000002a07327220 */ /* 0x000fe20000410000 */
[----:B------:R-:W-:Y:S02]  /*1910*/  FMUL.FTZ R89, R5, R83 ;  /* 0x0000005305597220 */ /* 0x000fe40000410000 */
[----:B------:R-:W-:Y:S01]  /*1920*/  STL [R1+0x18], R109 ;  /* 0x0000186d01007387 */ /* 0x000fe20000100800 */
[----:B------:R-:W-:Y:S01]  /*1930*/  FADD.FTZ R66, R66, R90 ;  /* 0x0000005a42427221 */ /* 0x000fe20000010000 */
[----:B------:R-:W-:Y:S02]  /*1940*/  FFMA.FTZ R68, R121, R90, R68 ;  /* 0x0000005a79447223 */ /* 0x000fe40000010044 */
[----:B------:R-:W-:Y:S01]  /*1950*/  STL [R1+0x4c], R106 ;  /* 0x00004c6a01007387 */ /* 0x000fe20000100800 */
[----:B------:R-:W-:-:S03]  /*1960*/  SHF.L.U32 R14, R14, 0x10, RZ ;  /* 0x000000100e0e7819 */ /* 0x000fc600000006ff */
[----:B------:R-:W2:Y:S01]  /*1970*/  LDL.LU R3, [R1+0xa8] ;  /* 0x0000a80001037983 */ /* 0x000ea20000300800 */
[----:B------:R-:W-:-:S03]  /*1980*/  FMUL.FTZ R88, R2, R100 ;  /* 0x0000006402587220 */ /* 0x000fc60000410000 */
[----:B------:R-:W-:Y:S01]  /*1990*/  STL [R1+0xc], R110 ;  /* 0x00000c6e01007387 */ /* 0x000fe20000100800 */
[----:B------:R-:W-:Y:S01]  /*19a0*/  FADD.FTZ R66, R66, R89 ;  /* 0x0000005942427221 */ /* 0x000fe20000010000 */
[----:B------:R-:W-:Y:S02]  /*19b0*/  FFMA.FTZ R68, R50, R89, R68 ;  /* 0x0000005932447223 */ /* 0x000fe40000010044 */
[----:B------:R-:W-:Y:S04]  /*19c0*/  STL [R1+0x30], R70 ;  /* 0x0000304601007387 */ /* 0x000fe80000100800 */
[----:B------:R-:W-:Y:S04]  /*19d0*/  STL [R1+0x34], R64 ;  /* 0x0000344001007387 */ /* 0x000fe80000100800 */
[----:B0-----:R-:W3:Y:S01]  /*19e0*/  LDL.LU R6, [R1+0xa4] ;  /* 0x0000a40001067983 */ /* 0x001ee20000300800 */
[----:B-1----:R-:W-:-:S03]  /*19f0*/  FMUL.FTZ R87, R5, R14 ;  /* 0x0000000e05577220 */ /* 0x002fc60000410000 */
[----:B------:R-:W-:Y:S01]  /*1a00*/  STL [R1+0x38], R62 ;  /* 0x0000383e01007387 */ /* 0x000fe20000100800 */
[----:B------:R-:W-:Y:S01]  /*1a10*/  FADD.FTZ R66, R66, R88 ;  /* 0x0000005842427221 */ /* 0x000fe20000010000 */
[----:B------:R-:W-:Y:S02]  /*1a20*/  FFMA.FTZ R68, R81, R88, R68 ;  /* 0x0000005851447223 */ /* 0x000fe40000010044 */
[----:B------:R-:W-:Y:S04]  /*1a30*/  STL [R1+0x3c], R60 ;  /* 0x00003c3c01007387 */ /* 0x000fe80000100800 */
[----:B------:R0:W-:Y:S01]  /*1a40*/  STL [R1+0x40], R48 ;  /* 0x0000403001007387 */ /* 0x0001e20000100800 */
[----:B------:R-:W-:Y:S01]  /*1a50*/  SHF.L.U32 R16, R16, 0x10, RZ ;  /* 0x0000001010107819 */ /* 0x000fe200000006ff */
[----:B------:R-:W-:Y:S01]  /*1a60*/  FADD.FTZ R57, R57, R83 ;  /* 0x0000005339397221 */ /* 0x000fe20000010000 */
[----:B------:R-:W-:Y:S01]  /*1a70*/  FFMA.FTZ R56, R50, R83, R56 ;  /* 0x0000005332387223 */ /* 0x000fe20000010038 */
[----:B------:R-:W-:Y:S01]  /*1a80*/  FMUL.FTZ R86, R2, R104 ;  /* 0x0000006802567220 */ /* 0x000fe20000410000 */
[----:B------:R-:W-:Y:S01]  /*1a90*/  FADD.FTZ R66, R66, R87 ;  /* 0x0000005742427221 */ /* 0x000fe20000010000 */
[----:B0-----:R-:W-:Y:S01]  /*1aa0*/  FMUL.FTZ R48, R7, R40 ;  /* 0x0000002807307220 */ /* 0x001fe20000410000 */
[----:B------:R-:W-:-:S03]  /*1ab0*/  FADD.FTZ R57, R57, R14 ;  /* 0x0000000e39397221 */ /* 0x000fc60000010000 */
[C---:B------:R-:W-:Y:S01]  /*1ac0*/  FFMA.FTZ R68, R48.reuse, R87, R68 ;  /* 0x0000005730447223 */ /* 0x040fe20000010044 */
[----:B------:R-:W-:Y:S01]  /*1ad0*/  FFMA.FTZ R56, R48, R14, R56 ;  /* 0x0000000e30387223 */ /* 0x000fe20000010038 */
[----:B------:R-:W-:Y:S01]  /*1ae0*/  FMUL.FTZ R14, R7, R38 ;  /* 0x00000026070e7220 */ /* 0x000fe20000410000 */
[----:B------:R-:W-:Y:S01]  /*1af0*/  FMUL.FTZ R85, R5, R16 ;  /* 0x0000001005557220 */ /* 0x000fe20000410000 */
[----:B------:R-:W-:Y:S01]  /*1b00*/  FADD.FTZ R66, R66, R86 ;  /* 0x0000005642427221 */ /* 0x000fe20000010000 */
[----:B------:R-:W-:Y:S01]  /*1b10*/  FFMA.FTZ R68, R119, R86, R68 ;  /* 0x0000005677447223 */ /* 0x000fe20000010044 */
[----:B------:R-:W-:Y:S01]  /*1b20*/  SHF.L.U32 R18, R18, 0x10, RZ ;  /* 0x0000001012127819 */ /* 0x000fe200000006ff */
[----:B------:R-:W-:Y:S01]  /*1b30*/  FMUL.FTZ R84, R2, R101 ;  /* 0x0000006502547220 */ /* 0x000fe20000410000 */
[----:B------:R-:W-:Y:S01]  /*1b40*/  FADD.FTZ R66, R66, R85 ;  /* 0x0000005542427221 */ /* 0x000fe20000010000 */
[C---:B------:R-:W-:Y:S01]  /*1b50*/  FFMA.FTZ R68, R14.reuse, R85, R68 ;  /* 0x000000550e447223 */ /* 0x040fe20000010044 */
[----:B------:R-:W-:Y:S01]  /*1b60*/  FADD.FTZ R57, R57, R16 ;  /* 0x0000001039397221 */ /* 0x000fe20000010000 */
[----:B------:R-:W-:Y:S01]  /*1b70*/  FFMA.FTZ R56, R14, R16, R56 ;  /* 0x000000100e387223 */ /* 0x000fe20000010038 */
[----:B------:R-:W-:Y:S01]  /*1b80*/  FMUL.FTZ R16, R7, R36 ;  /* 0x0000002407107220 */ /* 0x000fe20000410000 */
[----:B------:R-:W-:Y:S01]  /*1b90*/  FMUL.FTZ R83, R5, R18 ;  /* 0x0000001205537220 */ /* 0x000fe20000410000 */
[----:B------:R-:W-:Y:S01]  /*1ba0*/  FADD.FTZ R66, R66, R84 ;  /* 0x0000005442427221 */ /* 0x000fe20000010000 */
[----:B------:R-:W-:Y:S01]  /*1bb0*/  FFMA.FTZ R68, R78, R84, R68 ;  /* 0x000000544e447223 */ /* 0x000fe20000010044 */
[----:B------:R-:W-:Y:S01]  /*1bc0*/  SHF.L.U32 R20, R20, 0x10, RZ ;  /* 0x0000001014147819 */ /* 0x000fe200000006ff */
[----:B------:R-:W-:Y:S01]  /*1bd0*/  STL [R1+0x44], R50 ;  /* 0x0000443201007387 */ /* 0x000fe20000100800 */
[----:B------:R-:W-:Y:S01]  /*1be0*/  FADD.FTZ R66, R66, R83 ;  /* 0x0000005342427221 */ /* 0x000fe20000010000 */
[----:B------:R-:W-:-:S02]  /*1bf0*/  FFMA.FTZ R68, R16, R83, R68 ;  /* 0x0000005310447223 */ /* 0x000fc40000010044 */
[----:B------:R-:W-:Y:S01]  /*1c00*/  STL [R1+0x48], R48 ;  /* 0x0000483001007387 */ /* 0x000fe20000100800 */
[----:B------:R-:W-:Y:S01]  /*1c10*/  FMUL.FTZ R81, R5, R20 ;  /* 0x0000001405517220 */ /* 0x000fe20000410000 */
[----:B------:R-:W-:Y:S01]  /*1c20*/  FADD.FTZ R66, R66, R82 ;  /* 0x0000005242427221 */ /* 0x000fe20000010000 */
[----:B------:R-:W-:Y:S01]  /*1c30*/  FFMA.FTZ R68, R123, R82, R68 ;  /* 0x000000527b447223 */ /* 0x000fe20000010044 */
        /* <DEDUP_REMOVED lines=15> */
[----:B------:R0:W-:Y:S01]  /*1d30*/  STL [R1+0x28], R16 ;  /* 0x0000281001007387 */ /* 0x0001e20000100800 */
[----:B------:R-:W-:Y:S01]  /*1d40*/  FADD.FTZ R66, R66, R78 ;  /* 0x0000004e42427221 */ /* 0x000fe20000010000 */
[----:B------:R-:W-:Y:S01]  /*1d50*/  FFMA.FTZ R68, R20, R78, R68 ;  /* 0x0000004e14447223 */ /* 0x000fe20000010044 */
[----:B------:R-:W-:Y:S01]  /*1d60*/  FMUL.FTZ R18, R7, R30 ;  /* 0x0000001e07127220 */ /* 0x000fe20000410000 */
[----:B------:R1:W-:Y:S01]  /*1d70*/  STL [R1+0x20], R14 ;  /* 0x0000200e01007387 */ /* 0x0003e20000100800 */
[----:B------:R-:W-:-:S03]  /*1d80*/  SHF.L.U32 R26, R26, 0x10, RZ ;  /* 0x000000101a1a7819 */ /* 0x000fc600000006ff */
[----:B------:R4:W-:Y:S01]  /*1d90*/  STL [R1+0x1c], R20 ;  /* 0x00001c1401007387 */ /* 0x0009e20000100800 */
[----:B0-----:R-:W-:Y:S01]  /*1da0*/  FADD.FTZ R16, R57, R22 ;  /* 0x0000001639107221 */ /* 0x001fe20000010000 */
[----:B------:R-:W-:Y:S01]  /*1db0*/  FFMA.FTZ R57, R125, R109, R68 ;  /* 0x0000006d7d397223 */ /* 0x000fe20000010044 */
[----:B-1----:R-:W-:Y:S01]  /*1dc0*/  FFMA.FTZ R14, R20, R22, R56 ;  /* 0x00000016140e7223 */ /* 0x002fe20000010038 */
[----:B------:R-:W-:Y:S01]  /*1dd0*/  FADD.FTZ R56, R66, R109 ;  /* 0x0000006d42387221 */ /* 0x000fe20000010000 */
[-C--:B----4-:R-:W-:Y:S01]  /*1de0*/  FMUL.FTZ R20, R5, R24.reuse ;  /* 0x0000001805147220 */ /* 0x090fe20000410000 */
[----:B------:R0:W-:Y:S01]  /*1df0*/  STL [R1+0x14], R18 ;  /* 0x0000141201007387 */ /* 0x0001e20000100800 */
[----:B------:R-:W-:Y:S02]  /*1e00*/  FFMA.FTZ R14, R18, R24, R14 ;  /* 0x00000018120e7223 */ /* 0x000fe4000001000e */
[----:B------:R-:W-:Y:S01]  /*1e10*/  FADD.FTZ R56, R56, R20 ;  /* 0x0000001438387221 */ /* 0x000fe20000010000 */
[----:B------:R1:W-:Y:S01]  /*1e20*/  STL [R1+0x10], R20 ;  /* 0x0000101401007387 */ /* 0x0003e20000100800 */
[----:B------:R-:W-:Y:S01]  /*1e30*/  FFMA.FTZ R57, R18, R20, R57 ;  /* 0x0000001412397223 */ /* 0x000fe20000010039 */
[----:B0-----:R-:W-:Y:S01]  /*1e40*/  FMUL.FTZ R18, R7, R28 ;  /* 0x0000001c07127220 */ /* 0x001fe20000410000 */
[----:B-1----:R-:W-:-:S05]  /*1e50*/  FMUL.FTZ R20, R5, R26 ;  /* 0x0000001a05147220 */ /* 0x002fca0000410000 */
[----:B------:R-:W-:Y:S04]  /*1e60*/  STL [R1+0x4], R20 ;  /* 0x0000041401007387 */ /* 0x000fe80000100800 */
[----:B------:R-:W-:Y:S04]  /*1e70*/  STL [R1+0x8], R18 ;  /* 0x0000081201007387 */ /* 0x000fe80000100800 */
[----:B------:R-:W4:Y:S01]  /*1e80*/  LDL R72, [R1+0x8c] ;  /* 0x00008c0001487983 */ /* 0x000f220000100800 */
[----:B-----5:R-:W-:Y:S01]  /*1e90*/  PRMT R12, R46, 0x7632, R12 ;  /* 0x000076322e0c7816 */ /* 0x020fe2000000000c */
[----:B------:R-:W-:Y:S01]  /*1ea0*/  FFMA.FTZ R57, R106, R110, R57 ;  /* 0x0000006e6a397223 */ /* 0x000fe20000010039 */
[----:B------:R-:W-:Y:S01]  /*1eb0*/  SHF.L.U32 R46, R46, 0x10, RZ ;  /* 0x000000102e2e7819 */ /* 0x000fe200000006ff */
[----:B------:R-:W-:-:S02]  /*1ec0*/  FMUL.FTZ R0, R7, R0 ;  /* 0x0000000007007220 */ /* 0x000fc40000410000 */
[----:B------:R-:W-:Y:S02]  /*1ed0*/  FFMA.FTZ R57, R18, R20, R57 ;  /* 0x0000001412397223 */ /* 0x000fe40000010039 */
[-C--:B------:R-:W-:Y:S01]  /*1ee0*/  FMUL.FTZ R125, R2, R46.reuse ;  /* 0x0000002e027d7220 */ /* 0x080fe20000410000 */
[----:B------:R0:W-:Y:S01]  /*1ef0*/  STL [R1], R0 ;  /* 0x0000000001007387 */ /* 0x0001e20000100800 */
[C---:B------:R-:W-:Y:S01]  /*1f00*/  FFMA.FTZ R58, R0.reuse, R46, R58 ;  /* 0x0000002e003a7223 */ /* 0x040fe2000001003a */
[C---:B------:R-:W-:Y:S01]  /*1f10*/  PRMT R112, R9.reuse, 0x7632, R112 ;  /* 0x0000763209707816 */ /* 0x040fe20000000070 */
[----:B------:R-:W-:Y:S01]  /*1f20*/  FFMA.FTZ R57, R0, R125, R57 ;  /* 0x0000007d00397223 */ /* 0x000fe20000010039 */
[----:B0-----:R-:W-:Y:S02]  /*1f30*/  SHF.L.U32 R0, R9, 0x10, RZ ;  /* 0x0000001009007819 */ /* 0x001fe400000006ff */
[----:B------:R-:W-:-:S04]  /*1f40*/  PRMT R9, R49, 0x7632, R9 ;  /* 0x0000763231097816 */ /* 0x000fc80000000009 */
[----:B------:R-:W-:Y:S02]  /*1f50*/  SHF.L.U32 R9, R9, 0x10, RZ ;  /* 0x0000001009097819 */ /* 0x000fe400000006ff */
[C---:B------:R-:W-:Y:S02]  /*1f60*/  PRMT R36, R45.reuse, 0x7632, R36 ;  /* 0x000076322d247816 */ /* 0x040fe40000000024 */
[----:B------:R-:W-:Y:S01]  /*1f70*/  SHF.L.U32 R22, R45, 0x10, RZ ;  /* 0x000000102d167819 */ /* 0x000fe200000006ff */
[----:B------:R-:W-:Y:S01]  /*1f80*/  FADD.FTZ R45, -R98, R9 ;  /* 0x00000009622d7221 */ /* 0x000fe20000010100 */
[----:B------:R-:W-:Y:S01]  /*1f90*/  FADD.FTZ R9, R99, UR6 ;  /* 0x0000000663097e21 */ /* 0x000fe20008010000 */
[----:B------:R-:W-:-:S05]  /*1fa0*/  SHF.L.U32 R70, R10, 0x10, RZ ;  /* 0x000000100a467819 */ /* 0x000fca00000006ff */
[----:B------:R-:W0:Y:S01]  /*1fb0*/  MUFU.RSQ R9, R9 ;  /* 0x0000000900097308 */ /* 0x000e220000001400 */
[----:B------:R-:W-:Y:S01]  /*1fc0*/  PRMT R10, R61, 0x7632, R10 ;  /* 0x000076323d0a7816 */ /* 0x000fe2000000000a */
[----:B------:R-:W-:Y:S01]  /*1fd0*/  FMUL.FTZ R124, R7, R124 ;  /* 0x0000007c077c7220 */ /* 0x000fe20000410000 */
[----:B------:R-:W-:Y:S01]  /*1fe0*/  SHF.L.U32 R12, R12, 0x10, RZ ;  /* 0x000000100c0c7819 */ /* 0x000fe200000006ff */
[----:B------:R-:W-:Y:S01]  /*1ff0*/  FFMA.FTZ R14, R18, R26, R14 ;  /* 0x0000001a120e7223 */ /* 0x000fe2000001000e */
[----:B------:R-:W-:Y:S01]  /*2000*/  SHF.L.U32 R10, R10, 0x10, RZ ;  /* 0x000000100a0a7819 */ /* 0x000fe200000006ff */
[----:B------:R-:W-:Y:S01]  /*2010*/  FADD.FTZ R56, R56, R110 ;  /* 0x0000006e38387221 */ /* 0x000fe20000010000 */
[----:B------:R-:W-:Y:S01]  /*2020*/  SHF.L.U32 R110, R29, 0x10, RZ ;  /* 0x000000101d6e7819 */ /* 0x000fe200000006ff */
[----:B------:R-:W-:Y:S01]  /*2030*/  FADD.FTZ R59, R59, R46 ;  /* 0x0000002e3b3b7221 */ /* 0x000fe20000010000 */
[----:B------:R-:W-:Y:S01]  /*2040*/  FADD.FTZ R0, -R98, R0 ;  /* 0x0000000062007221 */ /* 0x000fe20000010100 */
[----:B------:R-:W-:Y:S01]  /*2050*/  FADD.FTZ R16, R16, R24 ;  /* 0x0000001810107221 */ /* 0x000fe20000010000 */
[----:B------:R-:W-:Y:S01]  /*2060*/  FFMA.FTZ R64, R124, R12, R14 ;  /* 0x0000000c7c407223 */ /* 0x000fe2000001000e */
[----:B------:R-:W-:Y:S01]  /*2070*/  FADD.FTZ R46, -R98, R10 ;  /* 0x0000000a622e7221 */ /* 0x000fe20000010100 */
[----:B------:R-:W-:-:S02]  /*2080*/  PRMT R100, R33, 0x7632, R100 ;  /* 0x0000763221647816 */ /* 0x000fc40000000064 */
[----:B------:R-:W-:Y:S02]  /*2090*/  SHF.L.U32 R102, R33, 0x10, RZ ;  /* 0x0000001021667819 */ /* 0x000fe400000006ff */
[C---:B------:R-:W-:Y:S02]  /*20a0*/  PRMT R28, R37.reuse, 0x7632, R28 ;  /* 0x00007632251c7816 */ /* 0x040fe4000000001c */
[----:B------:R-:W-:Y:S02]  /*20b0*/  SHF.L.U32 R14, R37, 0x10, RZ ;  /* 0x00000010250e7819 */ /* 0x000fe400000006ff */
[----:B------:R-:W-:Y:S01]  /*20c0*/  SHF.L.U32 R10, R71, 0x10, RZ ;  /* 0x00000010470a7819 */ /* 0x000fe200000006ff */
[----:B------:R-:W-:Y:S01]  /*20d0*/  FADD.FTZ R110, -R98, R110 ;  /* 0x0000006e626e7221 */ /* 0x000fe20000010100 */
[----:B------:R-:W-:Y:S01]  /*20e0*/  SHF.L.U32 R106, R31, 0x10, RZ ;  /* 0x000000101f6a7819 */ /* 0x000fe200000006ff */
[----:B0-----:R-:W-:Y:S01]  /*20f0*/  FMUL.FTZ R0, R9, R0 ;  /* 0x0000000009007220 */ /* 0x001fe20000410000 */
[----:B------:R-:W-:-:S02]  /*2100*/  PRMT R33, R65, 0x7632, R33 ;  /* 0x0000763241217816 */ /* 0x000fc40000000021 */
[----:B------:R-:W-:Y:S01]  /*2110*/  PRMT R37, R69, 0x7632, R37 ;  /* 0x0000763245257816 */ /* 0x000fe20000000025 */
[----:B------:R-:W-:Y:S01]  /*2120*/  FADD.FTZ R16, R16, R26 ;  /* 0x0000001a10107221 */ /* 0x000fe20000010000 */
[----:B------:R-:W-:Y:S02]  /*2130*/  SHF.L.U32 R65, R65, 0x10, RZ ;  /* 0x0000001041417819 */ /* 0x000fe400000006ff */
[----:B------:R-:W-:Y:S02]  /*2140*/  SHF.L.U32 R69, R69, 0x10, RZ ;  /* 0x0000001045457819 */ /* 0x000fe400000006ff */
[C---:B------:R-:W-:Y:S01]  /*2150*/  PRMT R107, R73.reuse, 0x7632, R107 ;  /* 0x00007632496b7816 */ /* 0x040fe2000000006b */
[----:B------:R-:W-:Y:S01]  /*2160*/  FADD.FTZ R55, R10, R55 ;  /* 0x000000370a377221 */ /* 0x000fe20000010000 */
[----:B------:R-:W-:Y:S01]  /*2170*/  SHF.L.U32 R73, R73, 0x10, RZ ;  /* 0x0000001049497819 */ /* 0x000fe200000006ff */
[----:B------:R-:W-:Y:S01]  /*2180*/  FADD.FTZ R106, -R98, R106 ;  /* 0x0000006a626a7221 */ /* 0x000fe20000010100 */
[----:B------:R-:W-:Y:S01]  /*2190*/  PRMT R108, R29, 0x7632, R108 ;  /* 0x000076321d6c7816 */ /* 0x000fe2000000006c */
[----:B------:R-:W-:Y:S01]  /*21a0*/  FFMA.FTZ R54, R0, R10, R54 ;  /* 0x0000000a00367223 */ /* 0x000fe20000010036 */
[----:B------:R-:W-:Y:S01]  /*21b0*/  FMUL.FTZ R110, R9, R110 ;  /* 0x0000006e096e7220 */ /* 0x000fe20000410000 */
[----:B------:R-:W-:Y:S01]  /*21c0*/  FADD.FTZ R62, R16, R12 ;  /* 0x0000000c103e7221 */ /* 0x000fe20000010000 */
[----:B------:R-:W-:Y:S01]  /*21d0*/  PRMT R104, R31, 0x7632, R104 ;  /* 0x000076321f687816 */ /* 0x000fe20000000068 */
[C---:B------:R-:W-:Y:S01]  /*21e0*/  FADD.FTZ R60, -R98.reuse, R65 ;  /* 0x00000041623c7221 */ /* 0x040fe20000010100 */
[C---:B------:R-:W-:Y:S01]  /*21f0*/  PRMT R96, R35.reuse, 0x7632, R96 ;  /* 0x0000763223607816 */ /* 0x040fe20000000060 */
[----:B------:R-:W-:Y:S01]  /*2200*/  FADD.FTZ R74, -R98, R69 ;  /* 0x00000045624a7221 */ /* 0x000fe20000010100 */
[----:B------:R-:W-:-:S02]  /*2210*/  SHF.L.U32 R29, R35, 0x10, RZ ;  /* 0x00000010231d7819 */ /* 0x000fc400000006ff */
[----:B------:R-:W-:Y:S02]  /*2220*/  PRMT R103, R75, 0x7632, R103 ;  /* 0x000076324b677816 */ /* 0x000fe40000000067 */
[----:B------:R-:W-:Y:S02]  /*2230*/  PRMT R30, R39, 0x7632, R30 ;  /* 0x00007632271e7816 */ /* 0x000fe4000000001e */
[----:B------:R-:W-:Y:S02]  /*2240*/  PRMT R32, R41, 0x7632, R32 ;  /* 0x0000763229207816 */ /* 0x000fe40000000020 */
[C---:B------:R-:W-:Y:S02]  /*2250*/  PRMT R34, R43.reuse, 0x7632, R34 ;  /* 0x000076322b227816 */ /* 0x040fe40000000022 */
[----:B------:R-:W-:Y:S02]  /*2260*/  SHF.L.U32 R16, R43, 0x10, RZ ;  /* 0x000000102b107819 */ /* 0x000fe400000006ff */
[----:B------:R-:W-:-:S02]  /*2270*/  PRMT R31, R63, 0x7632, R31 ;  /* 0x000076323f1f7816 */ /* 0x000fc4000000001f */
[----:B------:R-:W-:Y:S02]  /*2280*/  PRMT R35, R67, 0x7632, R35 ;  /* 0x0000763243237816 */ /* 0x000fe40000000023 */
[----:B------:R-:W-:Y:S02]  /*2290*/  SHF.L.U32 R75, R75, 0x10, RZ ;  /* 0x000000104b4b7819 */ /* 0x000fe400000006ff */
[C---:B------:R-:W-:Y:S02]  /*22a0*/  PRMT R65, R11.reuse, 0x7632, R65 ;  /* 0x000076320b417816 */ /* 0x040fe40000000041 */
[----:B------:R-:W-:Y:S01]  /*22b0*/  SHF.L.U32 R69, R11, 0x10, RZ ;  /* 0x000000100b457819 */ /* 0x000fe200000006ff */
[----:B------:R-:W-:Y:S01]  /*22c0*/  FADD.FTZ R11, R55, R73 ;  /* 0x00000049370b7221 */ /* 0x000fe20000010000 */
[C---:B------:R-:W-:Y:S01]  /*22d0*/  PRMT R43, R27.reuse, 0x7632, R43 ;  /* 0x000076321b2b7816 */ /* 0x040fe2000000002b */
[----:B------:R-:W-:Y:S01]  /*22e0*/  FADD.FTZ R102, -R98, R102 ;  /* 0x0000006662667221 */ /* 0x000fe20000010100 */
[----:B------:R-:W-:Y:S01]  /*22f0*/  SHF.L.U32 R38, R27, 0x10, RZ ;  /* 0x000000101b267819 */ /* 0x000fe200000006ff */
[----:B------:R-:W-:Y:S01]  /*2300*/  FMUL.FTZ R106, R9, R106 ;  /* 0x0000006a096a7220 */ /* 0x000fe20000410000 */
[----:B------:R-:W-:Y:S01]  /*2310*/  FFMA.FTZ R27, R110, R73, R54 ;  /* 0x000000496e1b7223 */ /* 0x000fe20000010036 */
[----:B------:R-:W-:Y:S01]  /*2320*/  FADD.FTZ R56, R56, R20 ;  /* 0x0000001438387221 */ /* 0x000fe20000010000 */
[----:B------:R-:W-:Y:S01]  /*2330*/  FMUL.FTZ R123, R5, R12 ;  /* 0x0000000c057b7220 */ /* 0x000fe20000410000 */
[----:B------:R-:W-:Y:S01]  /*2340*/  PRMT R44, R77, 0x7632, R44 ;  /* 0x000076324d2c7816 */ /* 0x000fe2000000002c */
[----:B------:R-:W-:Y:S01]  /*2350*/  FADD.FTZ R11, R11, R75 ;  /* 0x0000004b0b0b7221 */ /* 0x000fe20000010000 */
[----:B------:R-:W-:-:S02]  /*2360*/  SHF.L.U32 R12, R39, 0x10, RZ ;  /* 0x00000010270c7819 */ /* 0x000fc400000006ff */
[----:B------:R-:W-:Y:S02]  /*2370*/  SHF.L.U32 R18, R41, 0x10, RZ ;  /* 0x0000001029127819 */ /* 0x000fe400000006ff */
[----:B------:R-:W-:Y:S02]  /*2380*/  SHF.L.U32 R20, R49, 0x10, RZ ;  /* 0x0000001031147819 */ /* 0x000fe400000006ff */
[----:B------:R-:W-:Y:S02]  /*2390*/  SHF.L.U32 R26, R61, 0x10, RZ ;  /* 0x000000103d1a7819 */ /* 0x000fe400000006ff */
[----:B------:R-:W-:Y:S02]  /*23a0*/  SHF.L.U32 R24, R63, 0x10, RZ ;  /* 0x000000103f187819 */ /* 0x000fe400000006ff */
[----:B------:R-:W-:Y:S02]  /*23b0*/  SHF.L.U32 R67, R67, 0x10, RZ ;  /* 0x0000001043437819 */ /* 0x000fe400000006ff */
        /* <DEDUP_REMOVED lines=14> */
[----:B------:R-:W-:Y:S01]  /*24a0*/  SHF.L.U32 R77, R77, 0x10, RZ ;  /* 0x000000104d4d7819 */ /* 0x000fe200000006ff */
[----:B------:R-:W-:Y:S01]  /*24b0*/  FADD.FTZ R29, -R98, R29 ;  /* 0x0000001d621d7221 */ /* 0x000fe20000010100 */
[----:B------:R-:W-:Y:S01]  /*24c0*/  FFMA.FTZ R27, R106, R75, R27 ;  /* 0x0000004b6a1b7223 */ /* 0x000fe2000001001b */
[----:B------:R-:W-:Y:S01]  /*24d0*/  FMUL.FTZ R102, R9, R102 ;  /* 0x0000006609667220 */ /* 0x000fe20000410000 */
[C---:B------:R-:W-:Y:S01]  /*24e0*/  PRMT R42, R97.reuse, 0x7632, R42 ;  /* 0x00007632612a7816 */ /* 0x040fe2000000002a */
[C---:B------:R-:W-:Y:S01]  /*24f0*/  FADD.FTZ R14, -R98.reuse, R14 ;  /* 0x0000000e620e7221 */ /* 0x040fe20000010100 */
[----:B------:R-:W-:Y:S01]  /*2500*/  SHF.L.U32 R97, R97, 0x10, RZ ;  /* 0x0000001061617819 */ /* 0x000fe200000006ff */
        /* <DEDUP_REMOVED lines=22> */
[----:B------:R-:W-:Y:S01]  /*2670*/  SHF.L.U32 R99, R44, 0x10, RZ ;  /* 0x000000102c637819 */ /* 0x000fe200000006ff */
[----:B------:R-:W-:Y:S01]  /*2680*/  FADD.FTZ R11, R11, R77 ;  /* 0x0000004d0b0b7221 */ /* 0x000fe20000010000 */
[----:B------:R-:W-:Y:S01]  /*2690*/  FMUL.FTZ R98, R9, R29 ;  /* 0x0000001d09627220 */ /* 0x000fe20000410000 */
[----:B------:R-:W-:Y:S01]  /*26a0*/  FFMA.FTZ R44, R102, R77, R27 ;  /* 0x0000004d662c7223 */ /* 0x000fe2000001001b */
[----:B------:R-:W-:-:S02]  /*26b0*/  PRMT R40, R13, 0x7632, R40 ;  /* 0x000076320d287816 */ /* 0x000fc40000000028 */
[----:B------:R-:W-:Y:S02]  /*26c0*/  SHF.L.U32 R13, R13, 0x10, RZ ;  /* 0x000000100d0d7819 */ /* 0x000fe400000006ff */
[----:B------:R-:W-:Y:S01]  /*26d0*/  SHF.L.U32 R27, R42, 0x10, RZ ;  /* 0x000000102a1b7819 */ /* 0x000fe200000006ff */
[----:B------:R-:W-:Y:S01]  /*26e0*/  FADD.FTZ R42, R11, R97 ;  /* 0x000000610b2a7221 */ /* 0x000fe20000010000 */
[----:B------:R-:W-:Y:S01]  /*26f0*/  FFMA.FTZ R44, R98, R97, R44 ;  /* 0x00000061622c7223 */ /* 0x000fe2000001002c */
[----:B------:R-:W-:Y:S01]  /*2700*/  FMUL.FTZ R11, R9, R14 ;  /* 0x0000000e090b7220 */ /* 0x000fe20000410000 */
[C---:B------:R-:W-:Y:S02]  /*2710*/  PRMT R31, R15.reuse, 0x7632, R31 ;  /* 0x000076320f1f7816 */ /* 0x040fe4000000001f */
[----:B------:R-:W-:Y:S01]  /*2720*/  SHF.L.U32 R29, R40, 0x10, RZ ;  /* 0x00000010281d7819 */ /* 0x000fe200000006ff */
[----:B------:R-:W-:Y:S01]  /*2730*/  FADD.FTZ R40, R42, R13 ;  /* 0x0000000d2a287221 */ /* 0x000fe20000010000 */
[----:B------:R-:W-:Y:S01]  /*2740*/  SHF.L.U32 R15, R15, 0x10, RZ ;  /* 0x000000100f0f7819 */ /* 0x000fe200000006ff */
[----:B------:R-:W-:Y:S01]  /*2750*/  FMUL.FTZ R12, R9, R12 ;  /* 0x0000000c090c7220 */ /* 0x000fe20000410000 */
[----:B------:R-:W-:Y:S01]  /*2760*/  FFMA.FTZ R42, R11, R13, R44 ;  /* 0x0000000d0b2a7223 */ /* 0x000fe2000001002c */
[----:B------:R-:W-:-:S02]  /*2770*/  PRMT R33, R17, 0x7632, R33 ;  /* 0x0000763211217816 */ /* 0x000fc40000000021 */
[----:B------:R-:W-:Y:S01]  /*2780*/  SHF.L.U32 R17, R17, 0x10, RZ ;  /* 0x0000001011117819 */ /* 0x000fe200000006ff */
[----:B------:R-:W-:Y:S01]  /*2790*/  FADD.FTZ R40, R40, R15 ;  /* 0x0000000f28287221 */ /* 0x000fe20000010000 */
[-C--:B------:R-:W-:Y:S01]  /*27a0*/  FFMA.FTZ R42, R12, R15.reuse, R42 ;  /* 0x0000000f0c2a7223 */ /* 0x080fe2000001002a */
[----:B--2---:R-:W-:Y:S01]  /*27b0*/  FMUL.FTZ R14, R3, R15 ;  /* 0x0000000f030e7220 */ /* 0x004fe20000410000 */
[----:B------:R-:W-:Y:S01]  /*27c0*/  FMUL.FTZ R15, R9, R18 ;  /* 0x00000012090f7220 */ /* 0x000fe20000410000 */
[----:B------:R-:W-:Y:S01]  /*27d0*/  PRMT R35, R19, 0x7632, R35 ;  /* 0x0000763213237816 */ /* 0x000fe20000000023 */
[----:B------:R-:W-:Y:S01]  /*27e0*/  FMUL.FTZ R16, R9, R16 ;  /* 0x0000001009107220 */ /* 0x000fe20000410000 */
[----:B------:R-:W-:Y:S01]  /*27f0*/  SHF.L.U32 R19, R19, 0x10, RZ ;  /* 0x0000001013137819 */ /* 0x000fe200000006ff */
[----:B------:R-:W-:Y:S01]  /*2800*/  FADD.FTZ R40, R40, R17 ;  /* 0x0000001128287221 */ /* 0x000fe20000010000 */
[----:B------:R-:W-:Y:S01]  /*2810*/  FFMA.FTZ R42, R15, R17, R42 ;  /* 0x000000110f2a7223 */ /* 0x000fe2000001002a */
[C---:B------:R-:W-:Y:S01]  /*2820*/  PRMT R37, R21.reuse, 0x7632, R37 ;  /* 0x0000763215257816 */ /* 0x040fe20000000025 */
[----:B------:R-:W-:Y:S01]  /*2830*/  FADD.FTZ R56, R56, R125 ;  /* 0x0000007d38387221 */ /* 0x000fe20000010000 */
[----:B------:R-:W-:Y:S01]  /*2840*/  SHF.L.U32 R21, R21, 0x10, RZ ;  /* 0x0000001015157819 */ /* 0x000fe200000006ff */
[----:B------:R-:W-:Y:S01]  /*2850*/  FADD.FTZ R40, R40, R19 ;  /* 0x0000001328287221 */ /* 0x000fe20000010000 */
[-C--:B------:R-:W-:Y:S01]  /*2860*/  FFMA.FTZ R42, R16, R19.reuse, R42 ;  /* 0x00000013102a7223 */ /* 0x080fe2000001002a */
[----:B------:R-:W-:Y:S01]  /*2870*/  FMUL.FTZ R18, R3, R19 ;  /* 0x0000001303127220 */ /* 0x000fe20000410000 */
[----:B------:R-:W-:Y:S01]  /*2880*/  FMUL.FTZ R19, R9, R22 ;  /* 0x0000001609137220 */ /* 0x000fe20000410000 */
[----:B------:R-:W-:Y:S01]  /*2890*/  PRMT R39, R23, 0x7632, R39 ;  /* 0x0000763217277816 */ /* 0x000fe20000000027 */
        /* <DEDUP_REMOVED lines=8> */
[----:B------:R-:W-:Y:S01]  /*2920*/  FMUL.FTZ R119, R5, R70 ;  /* 0x0000004605777220 */ /* 0x000fe20000410000 */
[----:B------:R-:W-:Y:S01]  /*2930*/  FMUL.FTZ R120, R7, R120 ;  /* 0x0000007807787220 */ /* 0x000fe20000410000 */
[----:B------:R-:W-:Y:S01]  /*2940*/  FADD.FTZ R56, R56, R121 ;  /* 0x0000007938387221 */ /* 0x000fe20000010000 */
[----:B------:R-:W-:Y:S01]  /*2950*/  FFMA.FTZ R57, R122, R121, R57 ;  /* 0x000000797a397223 */ /* 0x000fe20000010039 */
[----:B------:R-:W-:Y:S01]  /*2960*/  PRMT R41, R25, 0x7632, R41 ;  /* 0x0000763219297816 */ /* 0x000fe20000000029 */
[----:B------:R-:W-:Y:S01]  /*2970*/  FADD.FTZ R40, R40, R23 ;  /* 0x0000001728287221 */ /* 0x000fe20000010000 */
[----:B------:R-:W-:Y:S01]  /*2980*/  PRMT R111, R71, 0x7632, R111 ;  /* 0x00007632476f7816 */ /* 0x000fe2000000006f */
[-C--:B------:R-:W-:Y:S01]  /*2990*/  FFMA.FTZ R42, R20, R23.reuse, R42 ;  /* 0x00000017142a7223 */ /* 0x080fe2000001002a */
[----:B------:R-:W-:Y:S01]  /*29a0*/  SHF.L.U32 R25, R25, 0x10, RZ ;  /* 0x0000001019197819 */ /* 0x000fe200000006ff */
[----:B------:R-:W-:Y:S01]  /*29b0*/  FMUL.FTZ R22, R3, R23 ;  /* 0x0000001703167220 */ /* 0x000fe20000410000 */
[----:B------:R-:W-:Y:S01]  /*29c0*/  FMUL.FTZ R23, R9, R26 ;  /* 0x0000001a09177220 */ /* 0x000fe20000410000 */
[----:B------:R-:W-:Y:S01]  /*29d0*/  FADD.FTZ R56, R56, R119 ;  /* 0x0000007738387221 */ /* 0x000fe20000010000 */
[----:B------:R-:W-:Y:S01]  /*29e0*/  FFMA.FTZ R57, R120, R119, R57 ;  /* 0x0000007778397223 */ /* 0x000fe20000010039 */
[----:B------:R-:W-:Y:S01]  /*29f0*/  SHF.L.U32 R111, R111, 0x10, RZ ;  /* 0x000000106f6f7819 */ /* 0x000fe200000006ff */
[C---:B------:R-:W-:Y:S01]  /*2a00*/  FMUL.FTZ R112, R9.reuse, R112 ;  /* 0x0000007009707220 */ /* 0x040fe20000410000 */
[----:B------:R-:W-:Y:S01]  /*2a10*/  FMUL.FTZ R24, R9, R24 ;  /* 0x0000001809187220 */ /* 0x000fe20000410000 */
[----:B------:R-:W-:Y:S01]  /*2a20*/  FADD.FTZ R40, R40, R25 ;  /* 0x0000001928287221 */ /* 0x000fe20000010000 */
[----:B------:R-:W-:Y:S01]  /*2a30*/  FFMA.FTZ R42, R23, R25, R42 ;  /* 0x00000019172a7223 */ /* 0x000fe2000001002a */
[----:B------:R-:W-:Y:S01]  /*2a40*/  FMUL.FTZ R10, R3, R10 ;  /* 0x0000000a030a7220 */ /* 0x000fe20000410000 */
[----:B------:R-:W-:Y:S01]  /*2a50*/  FADD.FTZ R53, R111, R53 ;  /* 0x000000356f357221 */ /* 0x000fe20000010000 */
[-C--:B------:R-:W-:Y:S01]  /*2a60*/  FFMA.FTZ R52, R112, R111.reuse, R52 ;  /* 0x0000006f70347223 */ /* 0x080fe20000010034 */
[----:B------:R-:W-:Y:S01]  /*2a70*/  FADD.FTZ R54, R40, R38 ;  /* 0x0000002628367221 */ /* 0x000fe20000010000 */
[----:B------:R-:W-:Y:S01]  /*2a80*/  FMUL.FTZ R26, R3, R38 ;  /* 0x00000026031a7220 */ /* 0x000fe20000410000 */
[----:B---3--:R-:W-:Y:S01]  /*2a90*/  FMUL.FTZ R111, R6, R111 ;  /* 0x0000006f066f7220 */ /* 0x008fe20000410000 */
[----:B------:R-:W-:Y:S01]  /*2aa0*/  FFMA.FTZ R40, R0, R10, RZ ;  /* 0x0000000a00287223 */ /* 0x000fe200000100ff */
[----:B------:R-:W-:Y:S01]  /*2ab0*/  SHF.L.U32 R107, R107, 0x10, RZ ;  /* 0x000000106b6b7819 */ /* 0x000fe200000006ff */
[----:B------:R-:W-:Y:S01]  /*2ac0*/  FMUL.FTZ R108, R9, R108 ;  /* 0x0000006c096c7220 */ /* 0x000fe20000410000 */
[----:B------:R-:W-:Y:S01]  /*2ad0*/  FMUL.FTZ R109, R3, R73 ;  /* 0x00000049036d7220 */ /* 0x000fe20000410000 */
[----:B------:R-:W-:-:S02]  /*2ae0*/  FFMA.FTZ R40, R112, R111, R40 ;  /* 0x0000006f70287223 */ /* 0x000fc40000010028 */
[----:B------:R-:W-:Y:S01]  /*2af0*/  FADD.FTZ R53, R53, R107 ;  /* 0x0000006b35357221 */ /* 0x000fe20000010000 */
[-C--:B------:R-:W-:Y:S01]  /*2b00*/  FFMA.FTZ R52, R108, R107.reuse, R52 ;  /* 0x0000006b6c347223 */ /* 0x080fe20000010034 */
[----:B------:R-:W-:Y:S01]  /*2b10*/  FMUL.FTZ R107, R6, R107 ;  /* 0x0000006b066b7220 */ /* 0x000fe20000410000 */
[----:B------:R-:W-:Y:S01]  /*2b20*/  FFMA.FTZ R40, R110, R109, R40 ;  /* 0x0000006d6e287223 */ /* 0x000fe20000010028 */
[----:B------:R-:W-:Y:S01]  /*2b30*/  SHF.L.U32 R103, R103, 0x10, RZ ;  /* 0x0000001067677819 */ /* 0x000fe200000006ff */
[----:B------:R-:W-:Y:S01]  /*2b40*/  FMUL.FTZ R104, R9, R104 ;  /* 0x0000006809687220 */ /* 0x000fe20000410000 */
[----:B------:R-:W-:Y:S01]  /*2b50*/  FMUL.FTZ R105, R3, R75 ;  /* 0x0000004b03697220 */ /* 0x000fe20000410000 */
[----:B------:R-:W-:Y:S02]  /*2b60*/  FFMA.FTZ R40, R108, R107, R40 ;  /* 0x0000006b6c287223 */ /* 0x000fe40000010028 */
[----:B------:R-:W-:Y:S01]  /*2b70*/  FADD.FTZ R53, R53, R103 ;  /* 0x0000006735357221 */ /* 0x000fe20000010000 */
[-C--:B------:R-:W-:Y:S01]  /*2b80*/  FFMA.FTZ R52, R104, R103.reuse, R52 ;  /* 0x0000006768347223 */ /* 0x080fe20000010034 */
[----:B------:R-:W-:Y:S01]  /*2b90*/  FMUL.FTZ R103, R6, R103 ;  /* 0x0000006706677220 */ /* 0x000fe20000410000 */
[----:B------:R-:W-:Y:S01]  /*2ba0*/  FFMA.FTZ R40, R106, R105, R40 ;  /* 0x000000696a287223 */ /* 0x000fe20000010028 */
[----:B------:R-:W-:Y:S01]  /*2bb0*/  FMUL.FTZ R100, R9, R100 ;  /* 0x0000006409647220 */ /* 0x000fe20000410000 */
[----:B------:R-:W-:-:S02]  /*2bc0*/  FMUL.FTZ R101, R3, R77 ;  /* 0x0000004d03657220 */ /* 0x000fc40000410000 */
[----:B------:R-:W-:Y:S01]  /*2bd0*/  FFMA.FTZ R40, R104, R103, R40 ;  /* 0x0000006768287223 */ /* 0x000fe20000010028 */
[----:B----4-:R0:W-:Y:S02]  /*2be0*/  STS.64 [R72], R56 ;  /* 0x0000003848007388 */ /* 0x0101e40000000a00 */
[----:B0-----:R-:W-:Y:S01]  /*2bf0*/  FFMA.FTZ R57, R24, R38, R42 ;  /* 0x0000002618397223 */ /* 0x001fe2000001002a */
[----:B------:R-:W-:-:S04]  /*2c00*/  FADD.FTZ R38, RZ, R10 ;  /* 0x0000000aff267221 */ /* 0x000fc80000010000 */
[----:B------:R-:W-:-:S04]  /*2c10*/  FADD.FTZ R38, R38, R111 ;  /* 0x0000006f26267221 */ /* 0x000fc80000010000 */
[----:B------:R-:W-:-:S04]  /*2c20*/  FADD.FTZ R38, R38, R109 ;  /* 0x0000006d26267221 */ /* 0x000fc80000010000 */
[----:B------:R-:W-:-:S04]  /*2c30*/  FADD.FTZ R38, R38, R107 ;  /* 0x0000006b26267221 */ /* 0x000fc80000010000 */
[----:B------:R-:W-:Y:S01]  /*2c40*/  FADD.FTZ R38, R38, R105 ;  /* 0x0000006926267221 */ /* 0x000fe20000010000 */
[----:B------:R-:W-:-:S03]  /*2c50*/  FADD.FTZ R53, R53, R99 ;  /* 0x0000006335357221 */ /* 0x000fc60000010000 */
[----:B------:R-:W-:Y:S01]  /*2c60*/  FADD.FTZ R38, R38, R103 ;  /* 0x0000006726267221 */ /* 0x000fe20000010000 */
[-C--:B------:R-:W-:Y:S01]  /*2c70*/  FFMA.FTZ R52, R100, R99.reuse, R52 ;  /* 0x0000006364347223 */ /* 0x080fe20000010034 */
[----:B------:R-:W-:Y:S01]  /*2c80*/  FMUL.FTZ R99, R6, R99 ;  /* 0x0000006306637220 */ /* 0x000fe20000410000 */
[----:B------:R-:W-:Y:S01]  /*2c90*/  FFMA.FTZ R40, R102, R101, R40 ;  /* 0x0000006566287223 */ /* 0x000fe20000010028 */
[----:B------:R-:W-:Y:S01]  /*2ca0*/  FADD.FTZ R38, R38, R101 ;  /* 0x0000006526267221 */ /* 0x000fe20000010000 */
[----:B------:R-:W-:Y:S01]  /*2cb0*/  FMUL.FTZ R96, R9, R96 ;  /* 0x0000006009607220 */ /* 0x000fe20000410000 */
[----:B------:R-:W-:Y:S01]  /*2cc0*/  FMUL.FTZ R97, R3, R97 ;  /* 0x0000006103617220 */ /* 0x000fe20000410000 */
[----:B------:R-:W-:Y:S01]  /*2cd0*/  FFMA.FTZ R40, R100, R99, R40 ;  /* 0x0000006364287223 */ /* 0x000fe20000010028 */
[----:B------:R-:W-:Y:S01]  /*2ce0*/  FADD.FTZ R38, R38, R99 ;  /* 0x0000006326267221 */ /* 0x000fe20000010000 */
        /* <DEDUP_REMOVED lines=9> */
[----:B------:R-:W-:Y:S01]  /*2d80*/  FADD.FTZ R53, R53, R29 ;  /* 0x0000001d35357221 */ /* 0x000fe20000010000 */
[-C--:B------:R-:W-:Y:S01]  /*2d90*/  FFMA.FTZ R52, R28, R29.reuse, R52 ;  /* 0x0000001d1c347223 */ /* 0x080fe20000010034 */
[----:B------:R-:W-:Y:S01]  /*2da0*/  FMUL.FTZ R29, R6, R29 ;  /* 0x0000001d061d7220 */ /* 0x000fe20000410000 */
[----:B------:R-:W-:Y:S01]  /*2db0*/  FADD.FTZ R38, R38, R13 ;  /* 0x0000000d26267221 */ /* 0x000fe20000010000 */
[----:B------:R-:W-:Y:S01]  /*2dc0*/  FFMA.FTZ R40, R11, R13, R40 ;  /* 0x0000000d0b287223 */ /* 0x000fe20000010028 */
[----:B------:R-:W-:Y:S01]  /*2dd0*/  SHF.L.U32 R31, R31, 0x10, RZ ;  /* 0x000000101f1f7819 */ /* 0x000fe200000006ff */
[----:B------:R-:W-:Y:S01]  /*2de0*/  FMUL.FTZ R30, R9, R30 ;  /* 0x0000001e091e7220 */ /* 0x000fe20000410000 */
[----:B------:R-:W-:Y:S01]  /*2df0*/  FADD.FTZ R38, R38, R29 ;  /* 0x0000001d26267221 */ /* 0x000fe20000010000 */
[----:B------:R-:W-:-:S02]  /*2e00*/  FFMA.FTZ R40, R28, R29, R40 ;  /* 0x0000001d1c287223 */ /* 0x000fc40000010028 */
[----:B------:R-:W-:Y:S01]  /*2e10*/  FADD.FTZ R53, R53, R31 ;  /* 0x0000001f35357221 */ /* 0x000fe20000010000 */
[-C--:B------:R-:W-:Y:S01]  /*2e20*/  FFMA.FTZ R52, R30, R31.reuse, R52 ;  /* 0x0000001f1e347223 */ /* 0x080fe20000010034 */
[----:B------:R-:W-:Y:S01]  /*2e30*/  FMUL.FTZ R31, R6, R31 ;  /* 0x0000001f061f7220 */ /* 0x000fe20000410000 */
[----:B------:R-:W-:Y:S01]  /*2e40*/  FADD.FTZ R38, R38, R14 ;  /* 0x0000000e26267221 */ /* 0x000fe20000010000 */
[----:B------:R-:W-:Y:S01]  /*2e50*/  FFMA.FTZ R40, R12, R14, R40 ;  /* 0x0000000e0c287223 */ /* 0x000fe20000010028 */
[----:B------:R-:W-:Y:S01]  /*2e60*/  SHF.L.U32 R33, R33, 0x10, RZ ;  /* 0x0000001021217819 */ /* 0x000fe200000006ff */
        /* <DEDUP_REMOVED lines=23> */
[----:B------:R-:W-:Y:S01]  /*2fe0*/  SHF.L.U32 R39, R39, 0x10, RZ ;  /* 0x0000001027277819 */ /* 0x000fe200000006ff */
[----:B------:R-:W-:Y:S01]  /*2ff0*/  FADD.FTZ R53, R53, R37 ;  /* 0x0000002535357221 */ /* 0x000fe20000010000 */
[-C--:B------:R-:W-:Y:S01]  /*3000*/  FFMA.FTZ R55, R36, R37.reuse, R52 ;  /* 0x0000002524377223 */ /* 0x080fe20000010034 */
[----:B------:R-:W-:Y:S01]  /*3010*/  FMUL.FTZ R37, R6, R37 ;  /* 0x0000002506257220 */ /* 0x000fe20000410000 */
[----:B------:R-:W-:Y:S01]  /*3020*/  FADD.FTZ R52, R38, R21 ;  /* 0x0000001526347221 */ /* 0x000fe20000010000 */
[----:B------:R-:W-:Y:S01]  /*3030*/  FFMA.FTZ R40, R19, R21, R40 ;  /* 0x0000001513287223 */ /* 0x000fe20000010028 */
[----:B------:R-:W-:Y:S01]  /*3040*/  FMUL.FTZ R38, R9, R45 ;  /* 0x0000002d09267220 */ /* 0x000fe20000410000 */
[----:B------:R-:W-:Y:S01]  /*3050*/  FADD.FTZ R56, R53, R39 ;  /* 0x0000002735387221 */ /* 0x000fe20000010000 */
[----:B------:R-:W-:Y:S01]  /*3060*/  FADD.FTZ R52, R52, R37 ;  /* 0x0000002534347221 */ /* 0x000fe20000010000 */
[----:B------:R-:W-:Y:S01]  /*3070*/  FFMA.FTZ R53, R36, R37, R40 ;  /* 0x0000002524357223 */ /* 0x000fe20000010028 */
        /* <DEDUP_REMOVED lines=28> */
[----:B------:R-:W-:Y:S01]  /*3240*/  PRMT R66, R47, 0x7632, R66 ;  /* 0x000076322f427816 */ /* 0x000fe20000000042 */
[----:B------:R-:W-:Y:S01]  /*3250*/  FMUL.FTZ R46, R9, R49 ;  /* 0x00000031092e7220 */ /* 0x000fe20000410000 */
[----:B------:R-:W-:Y:S01]  /*3260*/  SHF.L.U32 R67, R47, 0x10, RZ ;  /* 0x000000102f437819 */ /* 0x000fe200000006ff */
[----:B------:R-:W-:Y:S01]  /*3270*/  FADD.FTZ R52, R52, R45 ;  /* 0x0000002d34347221 */ /* 0x000fe20000010000 */
[----:B------:R-:W-:Y:S01]  /*3280*/  FFMA.FTZ R53, R44, R45, R53 ;  /* 0x0000002d2c357223 */ /* 0x000fe20000010035 */
[----:B------:R-:W-:Y:S01]  /*3290*/  FMUL.FTZ R47, R6, R65 ;  /* 0x00000041062f7220 */ /* 0x000fe20000410000 */
[----:B------:R-:W-:Y:S01]  /*32a0*/  FMUL.FTZ R48, R9, R61 ;  /* 0x0000003d09307220 */ /* 0x000fe20000410000 */
[----:B------:R-:W-:Y:S01]  /*32b0*/  SHF.L.U32 R66, R66, 0x10, RZ ;  /* 0x0000001042427819 */ /* 0x000fe200000006ff */
[----:B------:R-:W0:Y:S01]  /*32c0*/  LDC.64 R60, c[0x0][0x3c8] ;  /* 0x0000f200ff3c7b82 */ /* 0x000e220000000a00 */
        /* <DEDUP_REMOVED lines=9> */
[----:B------:R-:W1:Y:S01]  /*3360*/  S2R R4, SR_TID.X ;  /* 0x0000000000047919 */ /* 0x000e620000002100 */
[----:B------:R-:W-:Y:S01]  /*3370*/  SHF.L.U32 R63, R63, 0x10, RZ ;  /* 0x000000103f3f7819 */ /* 0x000fe200000006ff */
[----:B------:R-:W-:Y:S01]  /*3380*/  FMUL.FTZ R74, R9, R74 ;  /* 0x0000004a094a7220 */ /* 0x000fe20000410000 */
[----:B------:R-:W-:Y:S01]  /*3390*/  FADD.FTZ R52, R52, R51 ;  /* 0x0000003334347221 */ /* 0x000fe20000010000 */
[----:B------:R-:W-:Y:S01]  /*33a0*/  FFMA.FTZ R53, R50, R51, R53 ;  /* 0x0000003332357223 */ /* 0x000fe20000010035 */
[----:B------:R-:W-:Y:S01]  /*33b0*/  FMUL.FTZ R75, R3, R68 ;  /* 0x00000044034b7220 */ /* 0x000fe20000410000 */
[----:B------:R-:W-:Y:S01]  /*33c0*/  FMUL.FTZ R76, R9, R76 ;  /* 0x0000004c094c7220 */ /* 0x000fe20000410000 */
[----:B------:R-:W-:Y:S01]  /*33d0*/  FMUL.FTZ R77, R6, R63 ;  /* 0x0000003f064d7220 */ /* 0x000fe20000410000 */
[----:B------:R-:W-:Y:S01]  /*33e0*/  UIADD3 UR7, UP0, UPT, UR7, 0x1, URZ ;  /* 0x0000000107077890 */ /* 0x000fe2000ff1e0ff */
[----:B------:R-:W-:Y:S01]  /*33f0*/  FADD.FTZ R52, R52, R75 ;  /* 0x0000004b34347221 */ /* 0x000fe20000010000 */
[----:B------:R-:W-:-:S02]  /*3400*/  FFMA.FTZ R53, R74, R75, R53 ;  /* 0x0000004b4a357223 */ /* 0x000fc40000010035 */
[----:B------:R-:W-:Y:S01]  /*3410*/  UIADD3.X UR6, UPT, UPT, URZ, UR5, URZ, UP0, !UPT ;  /* 0x00000005ff067290 */ /* 0x000fe200087fe4ff */
[----:B------:R-:W-:Y:S01]  /*3420*/  FADD.FTZ R52, R52, R77 ;  /* 0x0000004d34347221 */ /* 0x000fe20000010000 */
[----:B------:R-:W-:Y:S01]  /*3430*/  FFMA.FTZ R53, R76, R77, R53 ;  /* 0x0000004d4c357223 */ /* 0x000fe20000010035 */
[----:B0-----:R-:W-:-:S04]  /*3440*/  ISETP.LE.U32.AND P0, PT, R60, UR7, PT ;  /* 0x000000073c007c0c */ /* 0x001fc8000bf03070 */
[----:B------:R0:W-:Y:S02]  /*3450*/  STS.64 [R72+0x1680], R52 ;  /* 0x0016803448007388 */ /* 0x0001e40000000a00 */
[----:B0-----:R-:W-:Y:S01]  /*3460*/  FADD.FTZ R53, R56, R65 ;  /* 0x0000004138357221 */ /* 0x001fe20000010000 */
[----:B------:R-:W0:Y:S01]  /*3470*/  S2R R72, SR_TID.X ;  /* 0x0000000000487919 */ /* 0x000e220000002100 */
[----:B------:R-:W-:Y:S01]  /*3480*/  MOV R56, UR6 ;  /* 0x0000000600387c02 */ /* 0x000fe20008000f00 */
[----:B------:R-:W-:Y:S03]  /*3490*/  BAR.SYNC.DEFER_BLOCKING 0x0 ;  /* 0x0000000000007b1d */ /* 0x000fe60000010000 */
[----:B------:R-:W-:Y:S01]  /*34a0*/  ISETP.GE.AND.EX P0, PT, R56, R61, PT, P0 ;  /* 0x0000003d3800720c */ /* 0x000fe20003f06300 */
[----:B------:R-:W-:Y:S01]  /*34b0*/  FADD.FTZ R52, R54, R69 ;  /* 0x0000004536347221 */ /* 0x000fe20000010000 */
[----:B------:R-:W-:Y:S01]  /*34c0*/  FFMA.FTZ R54, R44, R69, R57 ;  /* 0x000000452c367223 */ /* 0x000fe20000010039 */
[----:B------:R-:W-:Y:S01]  /*34d0*/  FFMA.FTZ R65, R46, R65, R55 ;  /* 0x000000412e417223 */ /* 0x000fe20000010037 */
[----:B-1----:R-:W-:Y:S01]  /*34e0*/  SHF.R.U32.HI R4, RZ, 0x1, R4 ;  /* 0x00000001ff047819 */ /* 0x002fe20000011604 */
[----:B------:R-:W-:Y:S01]  /*34f0*/  FADD.FTZ R55, R52, R67 ;  /* 0x0000004334377221 */ /* 0x000fe20000010000 */
[----:B------:R-:W-:Y:S01]  /*3500*/  FFMA.FTZ R54, R48, R67, R54 ;  /* 0x0000004330367223 */ /* 0x000fe20000010036 */
[----:B------:R-:W-:Y:S01]  /*3510*/  FADD.FTZ R53, R53, R66 ;  /* 0x0000004235357221 */ /* 0x000fe20000010000 */
[----:B------:R-:W-:Y:S01]  /*3520*/  FFMA.FTZ R52, R50, R66, R65 ;  /* 0x0000004232347223 */ /* 0x000fe20000010041 */
[----:B------:R-:W-:-:S02]  /*3530*/  IMAD R4, R4, 0x1e, RZ ;  /* 0x0000001e04047824 */ /* 0x000fc400078e02ff */
[----:B------:R-:W-:Y:S01]  /*3540*/  FADD.FTZ R59, R59, R114 ;  /* 0x000000723b3b7221 */ /* 0x000fe20000010000 */
[----:B------:R-:W-:Y:S01]  /*3550*/  FFMA.FTZ R58, R122, R114, R58 ;  /* 0x000000727a3a7223 */ /* 0x000fe2000001003a */
[----:B------:R-:W-:Y:S01]  /*3560*/  FADD.FTZ R57, R62, R70 ;  /* 0x000000463e397221 */ /* 0x000fe20000010000 */
[----:B------:R-:W-:Y:S01]  /*3570*/  FFMA.FTZ R56, R120, R70, R64 ;  /* 0x0000004678387223 */ /* 0x000fe20000010040 */
[----:B------:R-:W-:Y:S01]  /*3580*/  FADD.FTZ R55, R55, R68 ;  /* 0x0000004437377221 */ /* 0x000fe20000010000 */
[----:B------:R-:W-:Y:S01]  /*3590*/  FFMA.FTZ R54, R74, R68, R54 ;  /* 0x000000444a367223 */ /* 0x000fe20000010036 */
[----:B------:R-:W-:Y:S01]  /*35a0*/  FADD.FTZ R53, R53, R63 ;  /* 0x0000003f35357221 */ /* 0x000fe20000010000 */
[----:B------:R-:W-:Y:S01]  /*35b0*/  FFMA.FTZ R52, R76, R63, R52 ;  /* 0x0000003f4c347223 */ /* 0x000fe20000010034 */
[----:B------:R-:W-:Y:S06]  /*35c0*/  @!P0 BRA `(.L_x_47) ;  /* 0x0000000000e88947 */ /* 0x000fec0003800000 */
[----:B0-----:R-:W0:Y:S01]  /*35d0*/  S2R R72, SR_TID.X ;  /* 0x0000000000487919 */ /* 0x001e220000002100 */
[----:B------:R-:W1:Y:S01]  /*35e0*/  S2UR UR8, SR_CgaCtaId ;  /* 0x00000000000879c3 */ /* 0x000e620000008800 */
[----:B------:R-:W-:-:S07]  /*35f0*/  UMOV UR5, 0x400 ;  /* 0x0000040000057882 */ /* 0x000fce0000000000 */
[----:B------:R-:W2:Y:S01]  /*3600*/  LDC.64 R68, c[0x0][0x3d0] ;  /* 0x0000f400ff447b82 */ /* 0x000ea20000000a00 */
[----:B-1----:R-:W-:Y:S01]  /*3610*/  ULEA UR5, UR8, UR5, 0x18 ;  /* 0x0000000508057291 */ /* 0x002fe2000f8ec0ff */
[----:B0-----:R-:W-:-:S05]  /*3620*/  SHF.L.U32 R64, R72, 0x1, RZ ;  /* 0x0000000148407819 */ /* 0x001fca00000006ff */
[----:B------:R-:W-:Y:S02]  /*3630*/  LEA R63, R72, UR5, 0x5 ;  /* 0x00000005483f7c11 */ /* 0x000fe4000f8e28ff */
[----:B------:R-:W-:-:S04]  /*3640*/  LOP3.LUT R64, R64, 0x18, RZ, 0xc0, !PT ;  /* 0x0000001840407812 */ /* 0x000fc800078ec0ff */
[----:B------:R-:W-:Y:S02]  /*3650*/  IADD3 R62, PT, PT, R63, R64, RZ ;  /* 0x000000403f3e7210 */ /* 0x000fe40007ffe0ff */
[----:B------:R-:W-:-:S03]  /*3660*/  LOP3.LUT R65, R64, 0x8, RZ, 0x3c, !PT ;  /* 0x0000000840417812 */ /* 0x000fc600078e3cff */
[----:B------:R0:W-:Y:S01]  /*3670*/  STS.64 [R62], R58 ;  /* 0x0000003a3e007388 */ /* 0x0001e20000000a00 */
[----:B------:R-:W-:-:S05]  /*3680*/  IADD3 R65, PT, PT, R63, R65, RZ ;  /* 0x000000413f417210 */ /* 0x000fca0007ffe0ff */
[----:B------:R1:W-:Y:S01]  /*3690*/  STS.64 [R65], R56 ;  /* 0x0000003841007388 */ /* 0x0003e20000000a00 */
[C---:B0-----:R-:W-:Y:S02]  /*36a0*/  LOP3.LUT R62, R64.reuse, 0x10, RZ, 0x3c, !PT ;  /* 0x00000010403e7812 */ /* 0x041fe400078e3cff */
[----:B------:R-:W-:Y:S02]  /*36b0*/  LOP3.LUT R64, R64, 0x18, RZ, 0x3c, !PT ;  /* 0x0000001840407812 */ /* 0x000fe400078e3cff */
[C---:B------:R-:W-:Y:S02]  /*36c0*/  IADD3 R62, PT, PT, R63.reuse, R62, RZ ;  /* 0x0000003e3f3e7210 */ /* 0x040fe40007ffe0ff */
[----:B------:R-:W-:Y:S02]  /*36d0*/  IADD3 R63, PT, PT, R63, R64, RZ ;  /* 0x000000403f3f7210 */ /* 0x000fe40007ffe0ff */
[----:B------:R-:W-:Y:S01]  /*36e0*/  SHF.R.U32.HI R64, RZ, 0x4, R72 ;  /* 0x00000004ff407819 */ /* 0x000fe20000011648 */
[----:B------:R-:W-:Y:S01]  /*36f0*/  STS.64 [R62], R54 ;  /* 0x000000363e007388 */ /* 0x000fe20000000a00 */
[----:B-1----:R-:W-:-:S02]  /*3700*/  SHF.L.U32 R65, R72, 0x3, RZ ;  /* 0x0000000348417819 */ /* 0x002fc400000006ff */
[----:B------:R-:W-:Y:S01]  /*3710*/  LOP3.LUT R64, R64, R72, RZ, 0x3c, !PT ;  /* 0x0000004840407212 */ /* 0x000fe200078e3cff */
[----:B------:R-:W-:Y:S01]  /*3720*/  STS.64 [R63], R52 ;  /* 0x000000343f007388 */ /* 0x000fe20000000a00 */
[----:B------:R-:W-:Y:S02]  /*3730*/  LOP3.LUT R65, R65, 0x1fe0, RZ, 0xc0, !PT ;  /* 0x00001fe041417812 */ /* 0x000fe400078ec0ff */
[----:B------:R-:W-:-:S04]  /*3740*/  SHF.L.U32 R64, R64, 0x3, RZ ;  /* 0x0000000340407819 */ /* 0x000fc800000006ff */
[----:B------:R-:W-:-:S04]  /*3750*/  LOP3.LUT R64, R64, 0x18, RZ, 0xc0, !PT ;  /* 0x0000001840407812 */ /* 0x000fc800078ec0ff */
[----:B------:R-:W-:Y:S01]  /*3760*/  IADD3 R64, PT, PT, R65, UR5, R64 ;  /* 0x0000000541407c10 */ /* 0x000fe2000fffe040 */
[----:B------:R-:W-:Y:S06]  /*3770*/  BAR.SYNC.DEFER_BLOCKING 0x0 ;  /* 0x0000000000007b1d */ /* 0x000fec0000010000 */
[----:B------:R-:W0:Y:S04]  /*3780*/  LDS.64 R62, [R64] ;  /* 0x00000000403e7984 */ /* 0x000e280000000a00 */
[----:B------:R-:W1:Y:S01]  /*3790*/  LDS.64 R64, [R64+0x1e00] ;  /* 0x001e000040407984 */ /* 0x000e620000000a00 */
[----:B0-----:R-:W-:Y:S01]  /*37a0*/  FADD.FTZ R62, RZ, R62 ;  /* 0x0000003eff3e7221 */ /* 0x001fe20000010000 */
[----:B------:R-:W-:-:S03]  /*37b0*/  FADD.FTZ R63, RZ, R63 ;  /* 0x0000003fff3f7221 */ /* 0x000fc60000010000 */
[----:B-1----:R-:W-:Y:S01]  /*37c0*/  FADD.FTZ R64, R62, R64 ;  /* 0x000000403e407221 */ /* 0x002fe20000010000 */
[----:B------:R-:W-:Y:S01]  /*37d0*/  FADD.FTZ R65, R63, R65 ;  /* 0x000000413f417221 */ /* 0x000fe20000010000 */
[----:B------:R-:W0:Y:S01]  /*37e0*/  S2R R62, SR_CTAID.X ;  /* 0x00000000003e7919 */ /* 0x000e220000002500 */
[----:B------:R-:W1:Y:S01]  /*37f0*/  S2R R63, SR_CTAID.Y ;  /* 0x00000000003f7919 */ /* 0x000e620000002600 */
[----:B0-----:R-:W-:-:S04]  /*3800*/  LOP3.LUT R62, R62, 0x7f, RZ, 0xc0, !PT ;  /* 0x0000007f3e3e7812 */ /* 0x001fc800078ec0ff */
[----:B-1----:R-:W-:-:S05]  /*3810*/  LEA R62, R63, R62, 0x7 ;  /* 0x0000003e3f3e7211 */ /* 0x002fca00078e38ff */
[----:B------:R-:W-:-:S05]  /*3820*/  IMAD R62, R62, 0x3c0, R72 ;  /* 0x000003c03e3e7824 */ /* 0x000fca00078e0248 */
[----:B------:R-:W-:-:S05]  /*3830*/  SHF.L.U32 R62, R62, 0x1, RZ ;  /* 0x000000013e3e7819 */ /* 0x000fca00000006ff */
[C---:B--2---:R-:W-:Y:S01]  /*3840*/  IMAD.WIDE.U32 R66, R62.reuse, 0x4, R68 ;  /* 0x000000043e427825 */ /* 0x044fe200078e0044 */
[----:B------:R-:W-:-:S04]  /*3850*/  IADD3 R62, PT, PT, R62, 0x3c0, RZ ;  /* 0x000003c03e3e7810 */ /* 0x000fc80007ffe0ff */
[----:B------:R0:W-:Y:S01]  /*3860*/  STG.E.64 desc[UR10][R66.64+0x10000], R64 ;  /* 0x0100004042007986 */ /* 0x0001e2000c101b0a */
[----:B------:R-:W-:Y:S01]  /*3870*/  IMAD.WIDE.U32 R62, R62, 0x4, R68 ;  /* 0x000000043e3e7825 */ /* 0x000fe200078e0044 */
[----:B0-----:R-:W-:-:S04]  /*3880*/  IADD3 R65, PT, PT, R72, 0x1e0, RZ ;  /* 0x000001e048417810 */ /* 0x001fc80007ffe0ff */
        /* <DEDUP_REMOVED lines=8> */
[----:B------:R-:W1:Y:S01]  /*3910*/  LDS.64 R66, [R66+0x1e00] ;  /* 0x001e000042427984 */ /* 0x000e620000000a00 */
[----:B0-----:R-:W-:Y:S01]  /*3920*/  FADD.FTZ R64, RZ, R64 ;  /* 0x00000040ff407221 */ /* 0x001fe20000010000 */
[----:B------:R-:W-:-:S03]  /*3930*/  FADD.FTZ R65, RZ, R65 ;  /* 0x00000041ff417221 */ /* 0x000fc60000010000 */
[----:B-1----:R-:W-:Y:S01]  /*3940*/  FADD.FTZ R66, R64, R66 ;  /* 0x0000004240427221 */ /* 0x002fe20000010000 */
[----:B------:R-:W-:-:S05]  /*3950*/  FADD.FTZ R67, R65, R67 ;  /* 0x0000004341437221 */ /* 0x000fca0000010000 */
[----:B------:R1:W-:Y:S02]  /*3960*/  STG.E.64 desc[UR10][R62.64+0x10000], R66 ;  /* 0x010000423e007986 */ /* 0x0003e4000c101b0a */
.L_x_47:
[----:B0-----:R-:W-:Y:S01]  /*3970*/  ISETP.GT.U32.AND P1, PT, R72, 0x3f, PT ;  /* 0x0000003f4800780c */ /* 0x001fe20003f24070 */
[----:B------:R-:W-:Y:S01]  /*3980*/  BSSY.RECONVERGENT B0, `(.L_x_48) ;  /* 0x000008b000007945 */ /* 0x000fe20003800200 */
[----:B-1----:R-:W-:-:S11]  /*3990*/  CS2R R62, SRZ ;  /* 0x00000000003e7805 */ /* 0x002fd6000001ff00 */
[----:B------:R-:W-:Y:S05]  /*39a0*/  @P1 BRA `(.L_x_49) ;  /* 0x0000000800201947 */ /* 0x000fea0003800000 */
[----:B------:R-:W0:Y:S01]  /*39b0*/  S2R R65, SR_TID.X ;  /* 0x0000000000417919 */ /* 0x000e220000002100 */
[----:B------:R-:W-:Y:S02]  /*39c0*/  MOV R66, 0x400 ;  /* 0x0000040000427802 */ /* 0x000fe40000000f00 */
[----:B------:R-:W-:Y:S01]  /*39d0*/  LOP3.LUT P1, RZ, R4, 0x2, RZ, 0xc0, !PT ;  /* 0x0000000204ff7812 */ /* 0x000fe2000782c0ff */
[----:B------:R-:W1:Y:S01]  /*39e0*/  S2R R62, SR_CgaCtaId ;  /* 0x00000000003e7919 */ /* 0x000e620000008800 */
[----:B------:R-:W-:Y:S02]  /*39f0*/  IADD3 R66, PT, PT, R66, 0x3c00, RZ ;  /* 0x00003c0042427810 */ /* 0x000fe40007ffe0ff */
[----:B------:R-:W-:Y:S02]  /*3a00*/  IADD3 R64, PT, PT, R4, 0x2, RZ ;  /* 0x0000000204407810 */ /* 0x000fe40007ffe0ff */
[----:B------:R-:W-:-:S04]  /*3a10*/  SHF.L.U32 R68, R72, 0x3, RZ ;  /* 0x0000000348447819 */ /* 0x000fc800000006ff */
[----:B------:R-:W-:Y:S02]  /*3a20*/  LOP3.LUT R68, R68, 0x8, RZ, 0xc0, !PT ;  /* 0x0000000844447812 */ /* 0x000fe400078ec0ff */
[----:B0-----:R-:W-:Y:S02]  /*3a30*/  SHF.R.U32.HI R65, RZ, 0x1, R65 ;  /* 0x00000001ff417819 */ /* 0x001fe40000011641 */
[----:B-1----:R-:W-:-:S03]  /*3a40*/  LEA R66, R62, R66, 0x18 ;  /* 0x000000423e427211 */ /* 0x002fc600078ec0ff */
[----:B------:R-:W-:Y:S01]  /*3a50*/  IMAD R67, R65, -0x80000000, RZ ;  /* 0x8000000041437824 */ /* 0x000fe200078e02ff */
[----:B------:R-:W-:Y:S02]  /*3a60*/  SHF.R.U32.HI R62, RZ, 0x2, R64 ;  /* 0x00000002ff3e7819 */ /* 0x000fe40000011640 */
[----:B------:R-:W-:Y:S02]  /*3a70*/  LEA.HI R64, R64, 0xf0, RZ, 0x1e ;  /* 0x000000f040407811 */ /* 0x000fe400078ff0ff */
[----:B------:R-:W-:Y:S02]  /*3a80*/  SHF.R.S32.HI R67, RZ, 0x1f, R67 ;  /* 0x0000001fff437819 */ /* 0x000fe40000011443 */
[----:B------:R-:W-:Y:S02]  /*3a90*/  @P1 IADD3 R64, PT, PT, R62, RZ, RZ ;  /* 0x000000ff3e401210 */ /* 0x000fe40007ffe0ff */
[----:B------:R-:W-:-:S03]  /*3aa0*/  LOP3.LUT R67, R67, 0xf0, RZ, 0xc0, !PT ;  /* 0x000000f043437812 */ /* 0x000fc600078ec0ff */
[----:B------:R-:W-:Y:S01]  /*3ab0*/  IMAD R64, R64, 0x18, R66 ;  /* 0x0000001840407824 */ /* 0x000fe200078e0242 */
[----:B------:R-:W-:-:S04]  /*3ac0*/  LEA.HI R62, R4, R67, RZ, 0x1e ;  /* 0x00000043043e7211 */ /* 0x000fc800078ff0ff */
[----:B------:R-:W-:Y:S01]  /*3ad0*/  IADD3 R64, PT, PT, R68, R64, RZ ;  /* 0x0000004044407210 */ /* 0x000fe20007ffe0ff */
[----:B------:R-:W-:-:S05]  /*3ae0*/  IMAD R62, R62, 0x18, R66 ;  /* 0x000000183e3e7824 */ /* 0x000fca00078e0242 */
[----:B------:R-:W-:Y:S01]  /*3af0*/  IADD3 R62, PT, PT, R62, R68, RZ ;  /* 0x000000443e3e7210 */ /* 0x000fe20007ffe0ff */
[----:B------:R-:W-:Y:S05]  /*3b00*/  LDS.64 R64, [R64] ;  /* 0x0000000040407984 */ /* 0x000fea0000000a00 */
[----:B------:R-:W0:Y:S02]  /*3b10*/  LDS.64 R62, [R62] ;  /* 0x000000003e3e7984 */ /* 0x000e240000000a00 */
[----:B0-----:R-:W-:Y:S01]  /*3b20*/  FADD.FTZ R62, RZ, R62 ;  /* 0x0000003eff3e7221 */ /* 0x001fe20000010000 */
[----:B------:R-:W-:-:S03]  /*3b30*/  FADD.FTZ R63, RZ, R63 ;  /* 0x0000003fff3f7221 */ /* 0x000fc60000010000 */
[----:B------:R-:W-:Y:S01]  /*3b40*/  FADD.FTZ R64, R62, R64 ;  /* 0x000000403e407221 */ /* 0x000fe20000010000 */
        /* <DEDUP_REMOVED lines=13> */
[----:B------:R-:W-:-:S05]  /*3c20*/  IMAD R62, R62, 0x18, R66 ;  /* 0x000000183e3e7824 */ /* 0x000fca00078e0242 */
[----:B------:R-:W-:-:S06]  /*3c30*/  IADD3 R62, PT, PT, R68, R62, RZ ;  /* 0x0000003e443e7210 */ /* 0x000fcc0007ffe0ff */
        /* <DEDUP_REMOVED lines=94> */
[----:B------:R-:W-:-:S07]  /*4220*/  FADD.FTZ R63, R65, R63 ;  /* 0x0000003f413f7221 */ /* 0x000fce0000010000 */
.L_x_49:
[----:B------:R-:W-:Y:S05]  /*4230*/  BSYNC.RECONVERGENT B0 ;  /* 0x0000000000007941 */ /* 0x000fea0003800200 */
.L_x_48:
[----:B------:R-:W0:Y:S01]  /*4240*/  S2R R68, SR_TID.X ;  /* 0x0000000000447919 */ /* 0x000e220000002100 */
[----:B------:R-:W-:Y:S01]  /*4250*/  BSSY.RECONVERGENT B0, `(.L_x_50) ;  /* 0x0000012000007945 */ /* 0x000fe20003800200 */
[----:B------:R-:W1:Y:S04]  /*4260*/  SHFL.BFLY PT, R65, R62, 0x1, 0x1f ;  /* 0x0c201f003e417f89 */ /* 0x000e6800000e0000 */
[----:B------:R-:W2:Y:S01]  /*4270*/  SHFL.BFLY PT, R64, R63, 0x1, 0x1f ;  /* 0x0c201f003f407f89 */ /* 0x000ea200000e0000 */
[----:B-1----:R-:W-:Y:S01]  /*4280*/  FADD.FTZ R62, R65, R62 ;  /* 0x0000003e413e7221 */ /* 0x002fe20000010000 */
[----:B0-----:R-:W-:Y:S01]  /*4290*/  LOP3.LUT P1, RZ, R68, 0x3c1, RZ, 0xc0, !PT ;  /* 0x000003c144ff7812 */ /* 0x001fe2000782c0ff */
[----:B--2---:R-:W-:-:S12]  /*42a0*/  FADD.FTZ R63, R64, R63 ;  /* 0x0000003f403f7221 */ /* 0x004fd80000010000 */
[----:B------:R-:W-:Y:S05]  /*42b0*/  @P1 BRA `(.L_x_51) ;  /* 0x00000000002c1947 */ /* 0x000fea0003800000 */
[----:B------:R-:W0:Y:S01]  /*42c0*/  S2UR UR5, SR_CTAID.X ;  /* 0x00000000000579c3 */ /* 0x000e220000002500 */
[----:B------:R-:W1:Y:S07]  /*42d0*/  S2R R65, SR_CTAID.Y ;  /* 0x0000000000417919 */ /* 0x000e6e0000002600 */
[----:B------:R-:W1:Y:S08]  /*42e0*/  LDC R64, c[0x0][0x374] ;  /* 0x0000dd00ff407b82 */ /* 0x000e700000000800 */
[----:B------:R-:W2:Y:S01]  /*42f0*/  LDC.64 R66, c[0x0][0x3d0] ;  /* 0x0000f400ff427b82 */ /* 0x000ea20000000a00 */
[----:B0-----:R-:W-:-:S04]  /*4300*/  USHF.L.U32 UR5, UR5, 0x1, URZ ;  /* 0x0000000105057899 */ /* 0x001fc800080006ff */
[----:B------:R-:W-:Y:S01]  /*4310*/  ULOP3.LUT UR5, UR5, 0xfe, URZ, 0xc0, !UPT ;  /* 0x000000fe05057892 */ /* 0x000fe2000f8ec0ff */
[----:B-1----:R-:W-:-:S05]  /*4320*/  IMAD R64, R64, UR4, R65 ;  /* 0x0000000440407c24 */ /* 0x002fca000f8e0241 */
[----:B------:R-:W-:-:S04]  /*4330*/  LEA R65, R68, UR5, 0x7 ;  /* 0x0000000544417c11 */ /* 0x000fc8000f8e38ff */
[----:B------:R-:W-:-:S05]  /*4340*/  LEA R64, R64, R65, 0xd ;  /* 0x0000004140407211 */ /* 0x000fca00078e68ff */
[----:B--2---:R-:W-:-:S05]  /*4350*/  IMAD.WIDE.U32 R64, R64, 0x4, R66 ;  /* 0x0000000440407825 */ /* 0x004fca00078e0042 */
[----:B------:R0:W-:Y:S02]  /*4360*/  STG.E.64 desc[UR10][R64.64], R62 ;  /* 0x0000003e40007986 */ /* 0x0001e4000c101b0a */
.L_x_51:
[----:B------:R-:W-:Y:S05]  /*4370*/  BSYNC.RECONVERGENT B0 ;  /* 0x0000000000007941 */ /* 0x000fea0003800200 */
.L_x_50:
[----:B------:R-:W-:Y:S05]  /*4380*/  @!P0 BRA `(.L_x_52) ;  /* 0x00000000005c8947 */ /* 0x000fea0003800000 */
[----:B------:R-:W-:Y:S01]  /*4390*/  BAR.SYNC.DEFER_BLOCKING 0x0 ;  /* 0x0000000000007b1d */ /* 0x000fe20000010000 */
[----:B------:R-:W-:-:S13]  /*43a0*/  ISETP.NE.AND P1, PT, R68, RZ, PT ;  /* 0x000000ff4400720c */ /* 0x000fda0003f25270 */
[----:B------:R-:W-:Y:S05]  /*43b0*/  @P1 BRA `(.L_x_53) ;  /* 0x0000000000441947 */ /* 0x000fea0003800000 */
[----:B0-----:R-:W2:Y:S01]  /*43c0*/  LDL.64 R64, [R1+0x90] ;  /* 0x0000900001407983 */ /* 0x001ea20000100a00 */
[----:B------:R-:W0:Y:S01]  /*43d0*/  S2UR UR5, SR_CTAID.Y ;  /* 0x00000000000579c3 */ /* 0x000e220000002600 */
[----:B------:R-:W0:Y:S02]  /*43e0*/  S2R R62, SR_CTAID.X ;  /* 0x00000000003e7919 */ /* 0x000e240000002500 */
[----:B0-----:R-:W-:Y:S02]  /*43f0*/  LOP3.LUT P1, RZ, R62, UR5, RZ, 0xfc, !PT ;  /* 0x000000053eff7c12 */ /* 0x001fe4000f82fcff */
[----:B------:R-:W-:-:S04]  /*4400*/  MOV R62, 0x7fffff81 ;  /* 0x7fffff81003e7802 */ /* 0x000fc80000000f00 */
[----:B------:R-:W-:Y:S01]  /*4410*/  SEL R62, R62, 0x1, !P1 ;  /* 0x000000013e3e7807 */ /* 0x000fe20004800000 */
[----:B------:R-:W-:Y:S06]  /*4420*/  MEMBAR.ALL.GPU ;  /* 0x0000000000007992 */ /* 0x000fec000000a000 */
[----:B------:R-:W-:-:S00]  /*4430*/  ERRBAR ;  /* 0x00000000000079ab */ /* 0x000fc00000000000 */
[----:B------:R-:W-:Y:S06]  /*4440*/  CGAERRBAR ;  /* 0x00000000000075ab */ /* 0x000fec0000000000 */
[----:B--2---:R0:W5:Y:S02]  /*4450*/  ATOM.E.ADD.STRONG.GPU PT, R62, desc[UR10][R64.64], R62 ;  /* 0x8000003e403e798a */ /* 0x00416400081ef10a */
[----:B0-----:R-:W0:Y:S02]  /*4460*/  LDC.64 R64, c[0x0][0x3d8] ;  /* 0x0000f600ff407b82 */ /* 0x001e240000000a00 */
.L_x_54:
[----:B0-----:R-:W2:Y:S04]  /*4470*/  LD.E.STRONG.GPU R63, desc[UR10][R64.64+0x4] ;  /* 0x0000040a403f7980 */ /* 0x001ea8000c10f900 */
[----:B--2---:R-:W-:Y:S01]  /*4480*/  CCTL.IVALL ;  /* 0x00000000ff00798f */ /* 0x004fe20002000000 */
[----:B------:R-:W-:Y:S05]  /*4490*/  YIELD ;  /* 0x0000000000007946 */ /* 0x000fea0003800000 */
[----:B-----5:R-:W-:-:S04]  /*44a0*/  LOP3.LUT R63, R63, R62, RZ, 0x3c, !PT ;  /* 0x0000003e3f3f7212 */ /* 0x020fc800078e3cff */
[----:B------:R-:W-:-:S13]  /*44b0*/  ISETP.GT.AND P1, PT, R63, -0x1, PT ;  /* 0xffffffff3f00780c */ /* 0x000fda0003f24270 */
[----:B------:R-:W-:Y:S05]  /*44c0*/  @P1 BRA `(.L_x_54) ;  /* 0xfffffffc00e81947 */ /* 0x000fea000383ffff */
.L_x_53:
[----:B------:R-:W-:Y:S05]  /*44d0*/  WARPSYNC.ALL ;  /* 0x0000000000007948 */ /* 0x000fea0003800000 */
[----:B------:R-:W-:Y:S06]  /*44e0*/  BAR.SYNC.DEFER_BLOCKING 0x0 ;  /* 0x0000000000007b1d */ /* 0x000fec0000010000 */
[----:B------:R-:W-:Y:S05]  /*44f0*/  BRA `(.L_x_55) ;  /* 0x00000000005c7947 */ /* 0x000fea0003800000 */
.L_x_52:
[----:B0-----:R-:W0:Y:S01]  /*4500*/  S2R R62, SR_TID.X ;  /* 0x00000000003e7919 */ /* 0x001e220000002100 */
[----:B------:R-:W-:Y:S01]  /*4510*/  BAR.SYNC.DEFER_BLOCKING 0x0 ;  /* 0x0000000000007b1d */ /* 0x000fe20000010000 */
[----:B0-----:R-:W-:-:S13]  /*4520*/  ISETP.NE.AND P1, PT, R62, RZ, PT ;  /* 0x000000ff3e00720c */ /* 0x001fda0003f25270 */
[----:B------:R-:W-:Y:S05]  /*4530*/  @P1 BRA `(.L_x_56) ;  /* 0x0000000000441947 */ /* 0x000fea0003800000 */
[----:B------:R-:W0:Y:S01]  /*4540*/  S2R R64, SR_CTAID.Y ;  /* 0x0000000000407919 */ /* 0x000e220000002600 */
[----:B------:R-:W0:Y:S08]  /*4550*/  LDC.64 R62, c[0x0][0x3d8] ;  /* 0x0000f600ff3e7b82 */ /* 0x000e300000000a00 */
[----:B------:R-:W1:Y:S01]  /*4560*/  S2UR UR5, SR_CTAID.X ;  /* 0x00000000000579c3 */ /* 0x000e620000002500 */
[----:B0-----:R-:W-:Y:S01]  /*4570*/  IMAD.WIDE.U32 R62, R64, 0x4, R62 ;  /* 0x00000004403e7825 */ /* 0x001fe200078e003e */
[----:B-1----:R-:W-:-:S02]  /*4580*/  ISETP.NE.AND P1, PT, RZ, UR5, PT ;  /* 0x00000005ff007c0c */ /* 0x002fc4000bf25270 */
[----:B------:R-:W-:-:S04]  /*4590*/  MOV R64, 0x7fffff81 ;  /* 0x7fffff8100407802 */ /* 0x000fc80000000f00 */
[----:B------:R-:W-:Y:S01]  /*45a0*/  SEL R64, R64, 0x1, !P1 ;  /* 0x0000000140407807 */ /* 0x000fe20004800000 */
[----:B------:R-:W-:Y:S06]  /*45b0*/  MEMBAR.ALL.GPU ;  /* 0x0000000000007992 */ /* 0x000fec000000a000 */
[----:B------:R-:W-:-:S00]  /*45c0*/  ERRBAR ;  /* 0x00000000000079ab */ /* 0x000fc00000000000 */
[----:B------:R-:W-:Y:S06]  /*45d0*/  CGAERRBAR ;  /* 0x00000000000075ab */ /* 0x000fec0000000000 */
[----:B------:R0:W5:Y:S02]  /*45e0*/  ATOM.E.ADD.STRONG.GPU PT, R64, desc[UR10][R62.64], R64 ;  /* 0x800000403e40798a */ /* 0x00016400081ef10a */
.L_x_57:
[----:B------:R-:W2:Y:S04]  /*45f0*/  LD.E.STRONG.GPU R65, desc[UR10][R62.64] ;  /* 0x0000000a3e417980 */ /* 0x000ea8000c10f900 */
[----:B--2---:R-:W-:Y:S01]  /*4600*/  CCTL.IVALL ;  /* 0x00000000ff00798f */ /* 0x004fe20002000000 */
[----:B------:R-:W-:Y:S05]  /*4610*/  YIELD ;  /* 0x0000000000007946 */ /* 0x000fea0003800000 */
[----:B-----5:R-:W-:-:S04]  /*4620*/  LOP3.LUT R65, R65, R64, RZ, 0x3c, !PT ;  /* 0x0000004041417212 */ /* 0x020fc800078e3cff */
[----:B------:R-:W-:-:S13]  /*4630*/  ISETP.GT.AND P1, PT, R65, -0x1, PT ;  /* 0xffffffff4100780c */ /* 0x000fda0003f24270 */
[----:B------:R-:W-:Y:S05]  /*4640*/  @P1 BRA `(.L_x_57) ;  /* 0xfffffffc00e81947 */ /* 0x000fea000383ffff */
.L_x_56:
[----:B------:R-:W-:Y:S05]  /*4650*/  WARPSYNC.ALL ;  /* 0x0000000000007948 */ /* 0x000fea0003800000 */
[----:B------:R-:W-:Y:S06]  /*4660*/  BAR.SYNC.DEFER_BLOCKING 0x0 ;  /* 0x0000000000007b1d */ /* 0x000fec0000010000 */
.L_x_55:
[----:B0-----:R-:W0:Y:S01]  /*4670*/  S2R R65, SR_TID.X ;  /* 0x0000000000417919 */ /* 0x001e220000002100 */
[----:B------:R-:W-:Y:S01]  /*4680*/  BSSY.RECONVERGENT B0, `(.L_x_58) ;  /* 0x000005f000007945 */ /* 0x000fe20003800200 */
[----:B------:R-:W-:Y:S02]  /*4690*/  CS2R R62, SRZ ;  /* 0x00000000003e7805 */ /* 0x000fe4000001ff00 */
[----:B0-----:R-:W-:-:S13]  /*46a0*/  ISETP.GT.U32.AND P1, PT, R65, 0xff, PT ;  /* 0x000000ff4100780c */ /* 0x001fda0003f24070 */
[----:B------:R-:W-:Y:S05]  /*46b0*/  @P1 BRA `(.L_x_59) ;  /* 0x00000004006c1947 */ /* 0x000fea0003800000 */
[----:B------:R-:W0:Y:S01]  /*46c0*/  S2R R64, SR_CTAID.Y ;  /* 0x0000000000407919 */ /* 0x000e220000002600 */
[----:B------:R-:W0:Y:S01]  /*46d0*/  LDC R62, c[0x0][0x374] ;  /* 0x0000dd00ff3e7b82 */ /* 0x000e220000000800 */
[----:B------:R-:W-:Y:S01]  /*46e0*/  SHF.L.U32 R63, R65, 0x4, RZ ;  /* 0x00000004413f7819 */ /* 0x000fe200000006ff */
[----:B------:R1:W-:Y:S03]  /*46f0*/  STL.64 [R1+0xa8], R2 ;  /* 0x0000a80201007387 */ /* 0x0003e60000100a00 */
[----:B------:R-:W-:-:S03]  /*4700*/  LOP3.LUT R63, R63, 0xf80, RZ, 0xc0, !PT ;  /* 0x00000f803f3f7812 */ /* 0x000fc600078ec0ff */
[----:B-1----:R-:W1:Y:S01]  /*4710*/  LDC.64 R2, c[0x0][0x3d0] ;  /* 0x0000f400ff027b82 */ /* 0x002e620000000a00 */
[----:B0-----:R-:W-:-:S05]  /*4720*/  IMAD R62, R62, UR4, R64 ;  /* 0x000000043e3e7c24 */ /* 0x001fca000f8e0240 */
[----:B------:R-:W-:Y:S02]  /*4730*/  LEA R62, R62, R63, 0xc ;  /* 0x0000003f3e3e7211 */ /* 0x000fe400078e60ff */
[----:B------:R-:W-:-:S04]  /*4740*/  LOP3.LUT R63, R65, 0x7, RZ, 0xc0, !PT ;  /* 0x00000007413f7812 */ /* 0x000fc800078ec0ff */
[----:B------:R-:W-:-:S04]  /*4750*/  IADD3 R62, PT, PT, R62, R63, RZ ;  /* 0x0000003f3e3e7210 */ /* 0x000fc80007ffe0ff */
[----:B------:R-:W-:-:S04]  /*4760*/  SHF.L.U32 R72, R62, 0x1, RZ ;  /* 0x000000013e487819 */ /* 0x000fc800000006ff */
[C---:B------:R-:W-:Y:S01]  /*4770*/  IADD3 R66, PT, PT, R72.reuse, 0x10, RZ ;  /* 0x0000001048427810 */ /* 0x040fe20007ffe0ff */
[C---:B-1----:R-:W-:Y:S01]  /*4780*/  IMAD.WIDE.U32 R64, R72.reuse, 0x4, R2 ;  /* 0x0000000448407825 */ /* 0x042fe200078e0002 */
[----:B------:R-:W-:-:S03]  /*4790*/  IADD3 R62, PT, PT, R72, 0x20, RZ ;  /* 0x00000020483e7810 */ /* 0x000fc60007ffe0ff */
[--C-:B------:R-:W-:Y:S02]  /*47a0*/  IMAD.WIDE.U32 R66, R66, 0x4, R2.reuse ;  /* 0x0000000442427825 */ /* 0x100fe400078e0002 */
[----:B------:R-:W2:Y:S02]  /*47b0*/  LDG.E.64 R64, desc[UR10][R64.64] ;  /* 0x0000000a40407981 */ /* 0x000ea4000c1e1b00 */
[----:B------:R-:W-:Y:S02]  /*47c0*/  IMAD.WIDE.U32 R62, R62, 0x4, R2 ;  /* 0x000000043e3e7825 */ /* 0x000fe400078e0002 */
[----:B------:R-:W3:Y:S04]  /*47d0*/  LDG.E.64 R66, desc[UR10][R66.64] ;  /* 0x0000000a42427981 */ /* 0x000ee8000c1e1b00 */
[----:B------:R-:W4:Y:S01]  /*47e0*/  LDG.E.64 R62, desc[UR10][R62.64] ;  /* 0x0000000a3e3e7981 */ /* 0x000f22000c1e1b00 */
[----:B------:R-:W-:-:S02]  /*47f0*/  IADD3 R70, PT, PT, R72, 0x30, RZ ;  /* 0x0000003048467810 */ /* 0x000fc40007ffe0ff */
[----:B------:R-:W-:-:S03]  /*4800*/  IADD3 R68, PT, PT, R72, 0x40, RZ ;  /* 0x0000004048447810 */ /* 0x000fc60007ffe0ff */
[----:B------:R-:W-:-:S04]  /*4810*/  IMAD.WIDE.U32 R70, R70, 0x4, R2 ;  /* 0x0000000446467825 */ /* 0x000fc800078e0002 */
[----:B------:R-:W-:Y:S02]  /*4820*/  IMAD.WIDE.U32 R68, R68, 0x4, R2 ;  /* 0x0000000444447825 */ /* 0x000fe400078e0002 */
[----:B------:R-:W4:Y:S04]  /*4830*/  LDG.E.64 R70, desc[UR10][R70.64] ;  /* 0x0000000a46467981 */ /* 0x000f28000c1e1b00 */
[----:B------:R-:W4:Y:S01]  /*4840*/  LDG.E.64 R68, desc[UR10][R68.64] ;  /* 0x0000000a44447981 */ /* 0x000f22000c1e1b00 */
[----:B--2---:R-:W-:Y:S01]  /*4850*/  FADD.FTZ R64, RZ, R64 ;  /* 0x00000040ff407221 */ /* 0x004fe20000010000 */
[----:B------:R-:W-:-:S03]  /*4860*/  FADD.FTZ R65, RZ, R65 ;  /* 0x00000041ff417221 */ /* 0x000fc60000010000 */
[----:B---3--:R-:W-:Y:S01]  /*4870*/  FADD.FTZ R66, R66, R64 ;  /* 0x0000004042427221 */ /* 0x008fe20000010000 */
[----:B------:R-:W-:-:S03]  /*4880*/  FADD.FTZ R73, R67, R65 ;  /* 0x0000004143497221 */ /* 0x000fc60000010000 */
[----:B----4-:R-:W-:Y:S01]  /*4890*/  FADD.FTZ R62, R62, R66 ;  /* 0x000000423e3e7221 */ /* 0x010fe20000010000 */
[C---:B------:R-:W-:Y:S02]  /*48a0*/  IADD3 R66, PT, PT, R72.reuse, 0x50, RZ ;  /* 0x0000005048427810 */ /* 0x040fe40007ffe0ff */
[----:B------:R-:W-:-:S03]  /*48b0*/  IADD3 R64, PT, PT, R72, 0x60, RZ ;  /* 0x0000006048407810 */ /* 0x000fc60007ffe0ff */
[----:B------:R-:W-:-:S04]  /*48c0*/  IMAD.WIDE.U32 R66, R66, 0x4, R2 ;  /* 0x0000000442427825 */ /* 0x000fc800078e0002 */
[----:B------:R-:W-:Y:S02]  /*48d0*/  IMAD.WIDE.U32 R64, R64, 0x4, R2 ;  /* 0x0000000440407825 */ /* 0x000fe400078e0002 */
[----:B------:R-:W2:Y:S04]  /*48e0*/  LDG.E.64 R66, desc[UR10][R66.64] ;  /* 0x0000000a42427981 */ /* 0x000ea8000c1e1b00 */
[----:B------:R-:W3:Y:S01]  /*48f0*/  LDG.E.64 R64, desc[UR10][R64.64] ;  /* 0x0000000a40407981 */ /* 0x000ee2000c1e1b00 */
[----:B------:R-:W-:Y:S01]  /*4900*/  FADD.FTZ R70, R70, R62 ;  /* 0x0000003e46467221 */ /* 0x000fe20000010000 */
[----:B------:R-:W-:-:S03]  /*4910*/  FADD.FTZ R63, R63, R73 ;  /* 0x000000493f3f7221 */ /* 0x000fc60000010000 */
[----:B------:R-:W-:Y:S01]  /*4920*/  FADD.FTZ R68, R68, R70 ;  /* 0x0000004644447221 */ /* 0x000fe20000010000 */
[----:B------:R-:W-:Y:S01]  /*4930*/  FADD.FTZ R71, R71, R63 ;  /* 0x0000003f47477221 */ /* 0x000fe20000010000 */
[----:B------:R-:W-:-:S03]  /*4940*/  IADD3 R70, PT, PT, R72, 0x70, RZ ;  /* 0x0000007048467810 */ /* 0x000fc60007ffe0ff */
[----:B------:R-:W-:Y:S02]  /*4950*/  FADD.FTZ R69, R69, R71 ;  /* 0x0000004745457221 */ /* 0x000fe40000010000 */
[----:B------:R-:W-:Y:S01]  /*4960*/  IMAD.WIDE.U32 R70, R70, 0x4, R2 ;  /* 0x0000000446467825 */ /* 0x000fe200078e0002 */
[----:B------:R-:W-:-:S05]  /*4970*/  IADD3 R62, PT, PT, R72, 0xa0, RZ ;  /* 0x000000a0483e7810 */ /* 0x000fca0007ffe0ff */
[----:B------:R-:W4:Y:S01]  /*4980*/  LDG.E.64 R70, desc[UR10][R70.64] ;  /* 0x0000000a46467981 */ /* 0x000f22000c1e1b00 */
[----:B------:R-:W-:-:S06]  /*4990*/  IMAD.WIDE.U32 R62, R62, 0x4, R2 ;  /* 0x000000043e3e7825 */ /* 0x000fcc00078e0002 */
[----:B------:R-:W4:Y:S01]  /*49a0*/  LDG.E.64 R62, desc[UR10][R62.64] ;  /* 0x0000000a3e3e7981 */ /* 0x000f22000c1e1b00 */
[----:B--2---:R-:W-:Y:S01]  /*49b0*/  FADD.FTZ R66, R66, R68 ;  /* 0x0000004442427221 */ /* 0x004fe20000010000 */
[----:B------:R-:W-:Y:S01]  /*49c0*/  IADD3 R68, PT, PT, R72, 0x80, RZ ;  /* 0x0000008048447810 */ /* 0x000fe20007ffe0ff */
[----:B------:R-:W-:Y:S02]  /*49d0*/  FADD.FTZ R73, R67, R69 ;  /* 0x0000004543497221 */ /* 0x000fe40000010000 */
[----:B---3--:R-:W-:Y:S01]  /*49e0*/  FADD.FTZ R64, R64, R66 ;  /* 0x0000004240407221 */ /* 0x008fe20000010000 */
[----:B------:R-:W-:Y:S01]  /*49f0*/  IADD3 R66, PT, PT, R72, 0x90, RZ ;  /* 0x0000009048427810 */ /* 0x000fe20007ffe0ff */
[----:B------:R-:W-:-:S04]  /*4a00*/  IMAD.WIDE.U32 R68, R68, 0x4, R2 ;  /* 0x0000000444447825 */ /* 0x000fc800078e0002 */
[----:B------:R-:W-:Y:S02]  /*4a10*/  IMAD.WIDE.U32 R66, R66, 0x4, R2 ;  /* 0x0000000442427825 */ /* 0x000fe400078e0002 */
[----:B------:R-:W2:Y:S04]  /*4a20*/  LDG.E.64 R68, desc[UR10][R68.64] ;  /* 0x0000000a44447981 */ /* 0x000ea8000c1e1b00 */
[----:B------:R-:W3:Y:S01]  /*4a30*/  LDG.E.64 R66, desc[UR10][R66.64] ;  /* 0x0000000a42427981 */ /* 0x000ee2000c1e1b00 */
[----:B------:R-:W-:Y:S01]  /*4a40*/  FADD.FTZ R65, R65, R73 ;  /* 0x0000004941417221 */ /* 0x000fe20000010000 */
[----:B----4-:R-:W-:-:S03]  /*4a50*/  FADD.FTZ R64, R70, R64 ;  /* 0x0000004046407221 */ /* 0x010fc60000010000 */
[----:B------:R-:W-:Y:S01]  /*4a60*/  FADD.FTZ R65, R71, R65 ;  /* 0x0000004147417221 */ /* 0x000fe20000010000 */
[----:B------:R-:W-:-:S05]  /*4a70*/  IADD3 R70, PT, PT, R72, 0xe0, RZ ;  /* 0x000000e048467810 */ /* 0x000fca0007ffe0ff */
[----:B------:R-:W-:-:S06]  /*4a80*/  IMAD.WIDE.U32 R70, R70, 0x4, R2 ;  /* 0x0000000446467825 */ /* 0x000fcc00078e0002 */
[----:B------:R-:W4:Y:S01]  /*4a90*/  LDG.E.64 R70, desc[UR10][R70.64] ;  /* 0x0000000a46467981 */ /* 0x000f22000c1e1b00 */
[----:B--2---:R-:W-:-:S04]  /*4aa0*/  FADD.FTZ R64, R68, R64 ;  /* 0x0000004044407221 */ /* 0x004fc80000010000 */
[----:B---3--:R-:W-:Y:S01]  /*4ab0*/  FADD.FTZ R64, R66, R64 ;  /* 0x0000004042407221 */ /* 0x008fe20000010000 */
[----:B------:R-:W-:-:S03]  /*4ac0*/  FADD.FTZ R65, R69, R65 ;  /* 0x0000004145417221 */ /* 0x000fc60000010000 */
[----:B------:R-:W-:Y:S01]  /*4ad0*/  FADD.FTZ R62, R62, R64 ;  /* 0x000000403e3e7221 */ /* 0x000fe20000010000 */
[C---:B------:R-:W-:Y:S01]  /*4ae0*/  IADD3 R64, PT, PT, R72.reuse, 0xb0, RZ ;  /* 0x000000b048407810 */ /* 0x040fe20007ffe0ff */
[----:B------:R-:W-:Y:S01]  /*4af0*/  FADD.FTZ R114, R67, R65 ;  /* 0x0000004143727221 */ /* 0x000fe20000010000 */
[----:B------:R-:W-:-:S03]  /*4b00*/  IADD3 R66, PT, PT, R72, 0xc0, RZ ;  /* 0x000000c048427810 */ /* 0x000fc60007ffe0ff */
[----:B------:R-:W-:Y:S01]  /*4b10*/  IMAD.WIDE.U32 R64, R64, 0x4, R2 ;  /* 0x0000000440407825 */ /* 0x000fe200078e0002 */
[----:B------:R-:W-:-:S03]  /*4b20*/  IADD3 R68, PT, PT, R72, 0xd0, RZ ;  /* 0x000000d048447810 */ /* 0x000fc60007ffe0ff */
[--C-:B------:R-:W-:Y:S02]  /*4b30*/  IMAD.WIDE.U32 R66, R66, 0x4, R2.reuse ;  /* 0x0000000442427825 */ /* 0x100fe400078e0002 */
[----:B------:R-:W2:Y:S02]  /*4b40*/  LDG.E.64 R64, desc[UR10][R64.64] ;  /* 0x0000000a40407981 */ /* 0x000ea4000c1e1b00 */
[--C-:B------:R-:W-:Y:S01]  /*4b50*/  IMAD.WIDE.U32 R68, R68, 0x4, R2.reuse ;  /* 0x0000000444447825 */ /* 0x100fe200078e0002 */
[----:B------:R-:W-:Y:S01]  /*4b60*/  IADD3 R72, PT, PT, R72, 0xf0, RZ ;  /* 0x000000f048487810 */ /* 0x000fe20007ffe0ff */
[----:B------:R-:W3:Y:S04]  /*4b70*/  LDG.E.64 R66, desc[UR10][R66.64] ;  /* 0x0000000a42427981 */ /* 0x000ee8000c1e1b00 */
[----:B------:R-:W4:Y:S01]  /*4b80*/  LDG.E.64 R68, desc[UR10][R68.64] ;  /* 0x0000000a44447981 */ /* 0x000f22000c1e1b00 */
[----:B------:R-:W-:-:S03]  /*4b90*/  IMAD.WIDE.U32 R72, R72, 0x4, R2 ;  /* 0x0000000448487825 */ /* 0x000fc600078e0002 */
[----:B------:R0:W5:Y:S04]  /*4ba0*/  LDL.LU.64 R2, [R1+0xa8] ;  /* 0x0000a80001027983 */ /* 0x0001680000300a00 */
[----:B------:R-:W4:Y:S01]  /*4bb0*/  LDG.E.64 R72, desc[UR10][R72.64] ;  /* 0x0000000a48487981 */ /* 0x000f22000c1e1b00 */
[----:B------:R-:W-:Y:S01]  /*4bc0*/  FADD.FTZ R63, R63, R114 ;  /* 0x000000723f3f7221 */ /* 0x000fe20000010000 */
[----:B--2---:R-:W-:-:S03]  /*4bd0*/  FADD.FTZ R62, R64, R62 ;  /* 0x0000003e403e7221 */ /* 0x004fc60000010000 */
[----:B------:R-:W-:Y:S01]  /*4be0*/  FADD.FTZ R63, R65, R63 ;  /* 0x0000003f413f7221 */ /* 0x000fe20000010000 */
[----:B---3--:R-:W-:-:S03]  /*4bf0*/  FADD.FTZ R62, R66, R62 ;  /* 0x0000003e423e7221 */ /* 0x008fc60000010000 */
[----:B------:R-:W-:Y:S01]  /*4c00*/  FADD.FTZ R63, R67, R63 ;  /* 0x0000003f433f7221 */ /* 0x000fe20000010000 */
[----:B----4-:R-:W-:-:S03]  /*4c10*/  FADD.FTZ R62, R68, R62 ;  /* 0x0000003e443e7221 */ /* 0x010fc60000010000 */
[----:B------:R-:W-:Y:S01]  /*4c20*/  FADD.FTZ R63, R69, R63 ;  /* 0x0000003f453f7221 */ /* 0x000fe20000010000 */
[----:B------:R-:W-:-:S03]  /*4c30*/  FADD.FTZ R62, R70, R62 ;  /* 0x0000003e463e7221 */ /* 0x000fc60000010000 */
[----:B------:R-:W-:Y:S01]  /*4c40*/  FADD.FTZ R63, R71, R63 ;  /* 0x0000003f473f7221 */ /* 0x000fe20000010000 */
[----:B------:R-:W-:-:S03]  /*4c50*/  FADD.FTZ R62, R72, R62 ;  /* 0x0000003e483e7221 */ /* 0x000fc60000010000 */
[----:B0-----:R-:W-:-:S07]  /*4c60*/  FADD.FTZ R63, R73, R63 ;  /* 0x0000003f493f7221 */ /* 0x001fce0000010000 */
.L_x_59:
[----:B------:R-:W-:Y:S05]  /*4c70*/  BSYNC.RECONVERGENT B0 ;  /* 0x0000000000007941 */ /* 0x000fea0003800200 */
.L_x_58:
[----:B------:R-:W2:Y:S04]  /*4c80*/  LDL R67, [R1+0x9c] ;  /* 0x00009c0001437983 */ /* 0x000ea80000100800 */
[----:B------:R-:W3:Y:S04]  /*4c90*/  LDL.LU R66, [R1+0x24] ;  /* 0x0000240001427983 */ /* 0x000ee80000300800 */
[----:B------:R-:W4:Y:S01]  /*4ca0*/  LDL.LU R65, [R1+0x50] ;  /* 0x0000500001417983 */ /* 0x000f220000300800 */
[----:B------:R-:W0:Y:S01]  /*4cb0*/  S2UR UR8, SR_CgaCtaId ;  /* 0x00000000000879c3 */ /* 0x000e220000008800 */
[----:B------:R-:W-:-:S02]  /*4cc0*/  UMOV UR5, 0x400 ;  /* 0x0000040000057882 */ /* 0x000fc40000000000 */
[----:B------:R-:W1:Y:S01]  /*4cd0*/  SHFL.BFLY PT, R64, R62, 0x4, 0x1f ;  /* 0x0c801f003e407f89 */ /* 0x000e6200000e0000 */
[----:B------:R-:W-:Y:S01]  /*4ce0*/  UIADD3 UR5, UPT, UPT, UR5, 0x6900, URZ ;  /* 0x0000690005057890 */ /* 0x000fe2000fffe0ff */
[----:B------:R-:W1:Y:S02]  /*4cf0*/  S2R R68, SR_TID.X ;  /* 0x0000000000447919 */ /* 0x000e640000002100 */
[----:B------:R-:W-:Y:S04]  /*4d00*/  STL [R1+0xc4], R56 ;  /* 0x0000c43801007387 */ /* 0x000fe80000100800 */
[----:B------:R-:W-:Y:S04]  /*4d10*/  STL [R1+0xc0], R55 ;  /* 0x0000c03701007387 */ /* 0x000fe80000100800 */
[----:B------:R-:W-:Y:S04]  /*4d20*/  STL [R1+0xbc], R54 ;  /* 0x0000bc3601007387 */ /* 0x000fe80000100800 */
[----:B------:R-:W-:Y:S01]  /*4d30*/  STL [R1+0xb8], R53 ;  /* 0x0000b83501007387 */ /* 0x000fe20000100800 */
[----:B0-----:R-:W-:Y:S01]  /*4d40*/  ULEA UR5, UR8, UR5, 0x18 ;  /* 0x0000000508057291 */ /* 0x001fe2000f8ec0ff */
[----:B------:R-:W0:Y:S01]  /*4d50*/  LDCU.64 UR8, c[0x0][0x380] ;  /* 0x00007000ff0877ac */ /* 0x000e220008000a00 */
[----:B-1----:R-:W-:Y:S01]  /*4d60*/  FADD.FTZ R64, R64, R62 ;  /* 0x0000003e40407221 */ /* 0x002fe20000010000 */
[----:B------:R-:W-:Y:S04]  /*4d70*/  STL [R1+0xb4], R52 ;  /* 0x0000b43401007387 */ /* 0x000fe80000100800 */
[----:B------:R-:W1:Y:S04]  /*4d80*/  SHFL.BFLY PT, R62, R63, 0x4, 0x1f ;  /* 0x0c801f003f3e7f89 */ /* 0x000e6800000e0000 */
[----:B------:R-:W-:Y:S01]  /*4d90*/  STL [R1+0xb0], R6 ;  /* 0x0000b00601007387 */ /* 0x000fe20000100800 */
[----:B------:R-:W-:-:S03]  /*4da0*/  LOP3.LUT P1, RZ, R68, 0x307, RZ, 0xc0, !PT ;  /* 0x0000030744ff7812 */ /* 0x000fc6000782c0ff */
[----:B------:R-:W-:Y:S04]  /*4db0*/  STL [R1+0xac], R5 ;  /* 0x0000ac0501007387 */ /* 0x000fe80000100800 */
[----:B-----5:R-:W-:Y:S04]  /*4dc0*/  STL [R1+0xa8], R3 ;  /* 0x0000a80301007387 */ /* 0x020fe80000100800 */
[----:B------:R-:W-:Y:S01]  /*4dd0*/  STL [R1+0xa4], R2 ;  /* 0x0000a40201007387 */ /* 0x000fe20000100800 */
[----:B-1----:R-:W-:-:S03]  /*4de0*/  FADD.FTZ R62, R62, R63 ;  /* 0x0000003f3e3e7221 */ /* 0x002fc60000010000 */
[----:B------:R-:W1:Y:S02]  /*4df0*/  SHFL.BFLY PT, R63, R64, 0x2, 0x1f ;  /* 0x0c401f00403f7f89 */ /* 0x000e6400000e0000 */
[----:B-1----:R-:W-:Y:S02]  /*4e00*/  FADD.FTZ R63, R64, R63 ;  /* 0x0000003f403f7221 */ /* 0x002fe40000010000 */
[----:B------:R-:W1:Y:S02]  /*4e10*/  SHFL.BFLY PT, R64, R62, 0x2, 0x1f ;  /* 0x0c401f003e407f89 */ /* 0x000e6400000e0000 */
[----:B-1----:R-:W-:Y:S02]  /*4e20*/  FADD.FTZ R64, R62, R64 ;  /* 0x000000403e407221 */ /* 0x002fe40000010000 */
[----:B------:R-:W1:Y:S02]  /*4e30*/  SHFL.BFLY PT, R62, R63, 0x1, 0x1f ;  /* 0x0c201f003f3e7f89 */ /* 0x000e6400000e0000 */
[----:B-1----:R-:W-:-:S02]  /*4e40*/  FADD.FTZ R62, R63, R62 ;  /* 0x0000003e3f3e7221 */ /* 0x002fc40000010000 */
[----:B------:R-:W1:Y:S02]  /*4e50*/  SHFL.BFLY PT, R63, R64, 0x1, 0x1f ;  /* 0x0c201f00403f7f89 */ /* 0x000e6400000e0000 */
[----:B------:R-:W-:Y:S01]  /*4e60*/  @!P1 FMUL.FTZ R62, R62, 8.1380212577641941607e-06 ;  /* 0x370888893e3e9820 */ /* 0x000fe20000410000 */
[----:B-1----:R-:W-:-:S04]  /*4e70*/  FADD.FTZ R63, R64, R63 ;  /* 0x0000003f403f7221 */ /* 0x002fc80000010000 */
[----:B------:R-:W-:-:S05]  /*4e80*/  @!P1 FMUL.FTZ R63, R63, 8.1380212577641941607e-06 ;  /* 0x370888893f3f9820 */ /* 0x000fca0000410000 */
[----:B------:R2:W-:Y:S02]  /*4e90*/  @!P1 STS.64 [R68+UR5], R62 ;  /* 0x0000003e44009988 */ /* 0x0005e40008000a05 */
[----:B--2---:R-:W-:Y:S01]  /*4ea0*/  LEA R62, R67, UR5, 0x3 ;  /* 0x00000005433e7c11 */ /* 0x004fe2000f8e18ff */
[----:B------:R-:W-:Y:S06]  /*4eb0*/  BAR.SYNC.DEFER_BLOCKING 0x0 ;  /* 0x0000000000007b1d */ /* 0x000fec0000010000 */
[----:B------:R-:W1:Y:S02]  /*4ec0*/  LDS.64 R62, [R62] ;  /* 0x000000003e3e7984 */ /* 0x000e640000000a00 */
[--C-:B-1----:R-:W-:Y:S01]  /*4ed0*/  FADD.FTZ R8, R8, -R62.reuse ;  /* 0x8000003e08087221 */ /* 0x102fe20000010000 */
[----:B------:R-:W-:-:S03]  /*4ee0*/  FADD.FTZ R64, R79, -R62 ;  /* 0x8000003e4f407221 */ /* 0x000fc60000010000 */
[-C--:B---3--:R-:W-:Y:S01]  /*4ef0*/  FFMA.FTZ R8, -R66, R63.reuse, R8 ;  /* 0x0000003f42087223 */ /* 0x088fe20000010108 */
[----:B----4-:R-:W-:Y:S01]  /*4f00*/  FFMA.FTZ R64, -R65, R63, R64 ;  /* 0x0000003f41407223 */ /* 0x010fe20000010140 */
[----:B------:R-:W2:Y:S04]  /*4f10*/  LDL R66, [R1+0x98] ;  /* 0x0000980001427983 */ /* 0x000ea80000100800 */
[----:B------:R-:W3:Y:S04]  /*4f20*/  LDL.LU R70, [R1+0x18] ;  /* 0x0000180001467983 */ /* 0x000ee80000300800 */
[----:B------:R-:W4:Y:S04]  /*4f30*/  LDL.LU R65, [R1+0x10] ;  /* 0x0000100001417983 */ /* 0x000f280000300800 */
        /* <DEDUP_REMOVED lines=11> */
[----:B------:R-:W4:Y:S01]  /*4ff0*/  LDL.LU R2, [R1+0x40] ;  /* 0x0000400001027983 */ /* 0x000f220000300800 */
[--C-:B------:R-:W-:Y:S01]  /*5000*/  FADD.FTZ R118, R118, -R62.reuse ;  /* 0x8000003e76767221 */ /* 0x100fe20000010000 */
[--C-:B------:R-:W-:Y:S01]  /*5010*/  FADD.FTZ R117, R117, -R62.reuse ;  /* 0x8000003e75757221 */ /* 0x100fe20000010000 */
[--C-:B------:R-:W-:Y:S01]  /*5020*/  FADD.FTZ R116, R116, -R62.reuse ;  /* 0x8000003e74747221 */ /* 0x100fe20000010000 */
[--C-:B------:R-:W-:Y:S01]  /*5030*/  FADD.FTZ R115, R115, -R62.reuse ;  /* 0x8000003e73737221 */ /* 0x100fe20000010000 */
[--C-:B------:R-:W-:Y:S01]  /*5040*/  FADD.FTZ R113, R113, -R62.reuse ;  /* 0x8000003e71717221 */ /* 0x100fe20000010000 */
[--C-:B------:R-:W-:Y:S01]  /*5050*/  FADD.FTZ R95, R95, -R62.reuse ;  /* 0x8000003e5f5f7221 */ /* 0x100fe20000010000 */
[--C-:B------:R-:W-:Y:S01]  /*5060*/  FADD.FTZ R94, R94, -R62.reuse ;  /* 0x8000003e5e5e7221 */ /* 0x100fe20000010000 */
[C---:B------:R-:W-:Y:S01]  /*5070*/  FMUL.FTZ R8, R7.reuse, R8 ;  /* 0x0000000807087220 */ /* 0x040fe20000410000 */
[----:B------:R-:W-:Y:S01]  /*5080*/  FMUL.FTZ R64, R7, R64 ;  /* 0x0000004007407220 */ /* 0x000fe20000410000 */
[--C-:B------:R-:W-:Y:S01]  /*5090*/  FADD.FTZ R92, R92, -R62.reuse ;  /* 0x8000003e5c5c7221 */ /* 0x100fe20000010000 */
[--C-:B------:R-:W-:Y:S01]  /*50a0*/  FADD.FTZ R91, R91, -R62.reuse ;  /* 0x8000003e5b5b7221 */ /* 0x100fe20000010000 */
[--C-:B------:R-:W-:Y:S01]  /*50b0*/  FADD.FTZ R93, R93, -R62.reuse ;  /* 0x8000003e5d5d7221 */ /* 0x100fe20000010000 */
[--C-:B------:R-:W-:Y:S01]  /*50c0*/  FADD.FTZ R90, R90, -R62.reuse ;  /* 0x8000003e5a5a7221 */ /* 0x100fe20000010000 */
[----:B------:R-:W-:Y:S01]  /*50d0*/  F2FP.BF16.F32.PACK_AB R64, R64, R8 ;  /* 0x000000084040723e */ /* 0x000fe200000010ff */
[--C-:B------:R-:W-:Y:S01]  /*50e0*/  FADD.FTZ R89, R89, -R62.reuse ;  /* 0x8000003e59597221 */ /* 0x100fe20000010000 */
        /* <DEDUP_REMOVED lines=13> */
[----:B------:R-:W-:Y:S01]  /*51c0*/  ULOP3.LUT UR4, UR4, 0x1, URZ, 0x3c, !UPT ;  /* 0x0000000104047892 */ /* 0x000fe2000f8e3cff */
[----:B--2---:R-:W-:Y:S01]  /*51d0*/  LEA R66, R66, UR5, 0x3 ;  /* 0x0000000542427c11 */ /* 0x004fe2000f8e18ff */
[----:B---3--:R-:W-:-:S05]  /*51e0*/  FADD.FTZ R8, R70, -R62 ;  /* 0x8000003e46087221 */ /* 0x008fca0000010000 */
[----:B------:R-:W1:Y:S01]  /*51f0*/  LDS.64 R66, [R66] ;  /* 0x0000000042427984 */ /* 0x000e620000000a00 */
[--C-:B----4-:R-:W-:Y:S01]  /*5200*/  FADD.FTZ R65, R65, -R62.reuse ;  /* 0x8000003e41417221 */ /* 0x110fe20000010000 */
[--C-:B------:R-:W-:Y:S01]  /*5210*/  FADD.FTZ R68, R68, -R62.reuse ;  /* 0x8000003e44447221 */ /* 0x100fe20000010000 */
[--C-:B------:R-:W-:Y:S01]  /*5220*/  FADD.FTZ R69, R69, -R62.reuse ;  /* 0x8000003e45457221 */ /* 0x100fe20000010000 */
[----:B------:R-:W-:Y:S01]  /*5230*/  FADD.FTZ R62, R119, -R62 ;  /* 0x8000003e773e7221 */ /* 0x000fe20000010000 */
[-C--:B------:R-:W-:Y:S02]  /*5240*/  FFMA.FTZ R118, -R56, R63.reuse, R118 ;  /* 0x0000003f38767223 */ /* 0x080fe40000010176 */
[----:B------:R-:W2:Y:S01]  /*5250*/  LDL.LU R56, [R1+0x6c] ;  /* 0x00006c0001387983 */ /* 0x000ea20000300800 */
[----:B------:R-:W-:-:S03]  /*5260*/  FFMA.FTZ R117, -R55, R63, R117 ;  /* 0x0000003f37757223 */ /* 0x000fc60000010175 */
[----:B------:R-:W3:Y:S01]  /*5270*/  LDL.LU R55, [R1+0x44] ;  /* 0x0000440001377983 */ /* 0x000ee20000300800 */
[----:B------:R-:W-:-:S03]  /*5280*/  FFMA.FTZ R116, -R54, R63, R116 ;  /* 0x0000003f36747223 */ /* 0x000fc60000010174 */
[----:B------:R-:W4:Y:S01]  /*5290*/  LDL.LU R54, [R1+0x68] ;  /* 0x0000680001367983 */ /* 0x000f220000300800 */
        /* <DEDUP_REMOVED lines=8> */
[-C--:B------:R-:W-:Y:S01]  /*5320*/  FFMA.FTZ R93, -R4, R63.reuse, R93 ;  /* 0x0000003f045d7223 */ /* 0x080fe2000001015d */
[-C--:B------:R-:W-:Y:S02]  /*5330*/  FFMA.FTZ R92, -R3, R63.reuse, R92 ;  /* 0x0000003f035c7223 */ /* 0x080fe4000001015c */
[----:B------:R-:W4:Y:S01]  /*5340*/  LDL.LU R3, [R1+0x28] ;  /* 0x0000280001037983 */ /* 0x000f220000300800 */
[----:B------:R-:W-:-:S03]  /*5350*/  FFMA.FTZ R91, -R2, R63, R91 ;  /* 0x0000003f025b7223 */ /* 0x000fc6000001015b */
        /* <DEDUP_REMOVED lines=8> */
[----:B------:R-:W4:Y:S01]  /*53e0*/  LDL.LU R70, [R1] ;  /* 0x0000000001467983 */ /* 0x000f220000300800 */
[----:B--2---:R-:W-:-:S03]  /*53f0*/  FFMA.FTZ R90, -R56, R63, R90 ;  /* 0x0000003f385a7223 */ /* 0x004fc6000001015a */
[----:B------:R2:W5:Y:S01]  /*5400*/  LDL.LU R56, [R1+0xc4] ;  /* 0x0000c40001387983 */ /* 0x0005620000300800 */
[----:B---3--:R-:W-:-:S03]  /*5410*/  FFMA.FTZ R89, -R55, R63, R89 ;  /* 0x0000003f37597223 */ /* 0x008fc60000010159 */
[----:B------:R2:W5:Y:S01]  /*5420*/  LDL.LU R55, [R1+0xc0] ;  /* 0x0000c00001377983 */ /* 0x0005620000300800 */
[----:B----4-:R-:W-:-:S03]  /*5430*/  FFMA.FTZ R88, -R54, R63, R88 ;  /* 0x0000003f36587223 */ /* 0x010fc60000010158 */
[----:B------:R2:W5:Y:S01]  /*5440*/  LDL.LU R54, [R1+0xbc] ;  /* 0x0000bc0001367983 */ /* 0x0005620000300800 */
[----:B------:R-:W-:-:S03]  /*5450*/  FFMA.FTZ R87, -R53, R63, R87 ;  /* 0x0000003f35577223 */ /* 0x000fc60000010157 */
        /* <DEDUP_REMOVED lines=12> */
[----:B------:R-:W0:Y:S01]  /*5520*/  LDL.LU R71, [R1+0x84] ;  /* 0x0000840001477983 */ /* 0x000e220000300800 */
[----:B------:R-:W-:-:S03]  /*5530*/  FFMA.FTZ R125, -R70, R63, R125 ;  /* 0x0000003f467d7223 */ /* 0x000fc6000001017d */
[----:B------:R-:W3:Y:S01]  /*5540*/  LDL.LU R70, [R1+0x88] ;  /* 0x0000880001467983 */ /* 0x000ee20000300800 */
[-C--:B------:R-:W-:Y:S01]  /*5550*/  FFMA.FTZ R81, -R4, R63.reuse, R81 ;  /* 0x0000003f04517223 */ /* 0x080fe20000010151 */
[-C--:B------:R-:W-:Y:S01]  /*5560*/  FFMA.FTZ R80, -R119, R63.reuse, R80 ;  /* 0x0000003f77507223 */ /* 0x080fe20000010150 */
[-C--:B------:R-:W-:Y:S01]  /*5570*/  FFMA.FTZ R78, -R114, R63.reuse, R78 ;  /* 0x0000003f724e7223 */ /* 0x080fe2000001014e */
[-C--:B------:R-:W-:Y:S01]  /*5580*/  FFMA.FTZ R8, -R79, R63.reuse, R8 ;  /* 0x0000003f4f087223 */ /* 0x080fe20000010108 */
[-C--:B------:R-:W-:Y:S01]  /*5590*/  FFMA.FTZ R65, -R73, R63.reuse, R65 ;  /* 0x0000003f49417223 */ /* 0x080fe20000010141 */
[-C--:B------:R-:W-:Y:S01]  /*55a0*/  FFMA.FTZ R68, -R72, R63.reuse, R68 ;  /* 0x0000003f48447223 */ /* 0x080fe20000010144 */
[-C--:B------:R-:W-:Y:S01]  /*55b0*/  FFMA.FTZ R123, -R124, R63.reuse, R123 ;  /* 0x0000003f7c7b7223 */ /* 0x080fe2000001017b */
[-C--:B------:R-:W-:Y:S01]  /*55c0*/  FFMA.FTZ R121, -R122, R63.reuse, R121 ;  /* 0x0000003f7a797223 */ /* 0x080fe20000010179 */
[----:B------:R-:W-:Y:S01]  /*55d0*/  FFMA.FTZ R62, -R120, R63, R62 ;  /* 0x0000003f783e7223 */ /* 0x000fe2000001013e */
[----:B-1----:R-:W-:Y:S01]  /*55e0*/  FADD.FTZ R10, R10, -R66 ;  /* 0x800000420a0a7221 */ /* 0x002fe20000010000 */
[C---:B------:R-:W-:Y:S01]  /*55f0*/  FMUL.FTZ R118, R7.reuse, R118 ;  /* 0x0000007607767220 */ /* 0x040fe20000410000 */
        /* <DEDUP_REMOVED lines=28> */
[----:B------:R-:W-:Y:S01]  /*57c0*/  FMUL.FTZ R62, R7, R62 ;  /* 0x0000003e073e7220 */ /* 0x000fe20000410000 */
[-C--:B------:R-:W-:Y:S01]  /*57d0*/  FFMA.FTZ R10, -R0, R67.reuse, R10 ;  /* 0x00000043000a7223 */ /* 0x080fe2000001010a */
        /* <DEDUP_REMOVED lines=30> */
[----:B------:R-:W-:Y:S01]  /*59c0*/  FADD.FTZ R77, R77, -R66 ;  /* 0x800000424d4d7221 */ /* 0x000fe20000010000 */
[----:B------:R-:W1:Y:S01]  /*59d0*/  S2R R4, SR_TID.X ;  /* 0x0000000000047919 */ /* 0x000e620000002100 */
        /* <DEDUP_REMOVED lines=63> */
[----:B------:R-:W-:-:S02]  /*5dd0*/  F2FP.BF16.F32.PACK_AB R65, R65, R10 ;  /* 0x0000000a4141723e */ /* 0x000fc400000010ff */
[----:B------:R-:W-:Y:S02]  /*5de0*/  F2FP.BF16.F32.PACK_AB R118, R117, R118 ;  /* 0x000000767576723e */ /* 0x000fe400000010ff */
[----:B------:R-:W-:Y:S02]  /*5df0*/  F2FP.BF16.F32.PACK_AB R10, R95, R113 ;  /* 0x000000715f0a723e */ /* 0x000fe400000010ff */
[----:B------:R-:W-:Y:S02]  /*5e00*/  F2FP.BF16.F32.PACK_AB R94, R93, R94 ;  /* 0x0000005e5d5e723e */ /* 0x000fe400000010ff */
[----:B------:R-:W-:Y:S02]  /*5e10*/  F2FP.BF16.F32.PACK_AB R92, R91, R92 ;  /* 0x0000005c5b5c723e */ /* 0x000fe400000010ff */
[----:B------:R-:W-:Y:S02]  /*5e20*/  F2FP.BF16.F32.PACK_AB R90, R89, R90 ;  /* 0x0000005a595a723e */ /* 0x000fe400000010ff */
        /* <DEDUP_REMOVED lines=25> */
[----:B-1----:R-:W-:Y:S01]  /*5fc0*/  SHF.R.U32.HI R4, RZ, 0x1, R4 ;  /* 0x00000001ff047819 */ /* 0x002fe20000011604 */
[----:B------:R-:W-:-:S04]  /*5fd0*/  UMOV UR5, UR6 ;  /* 0x0000000600057c82 */ /* 0x000fc80008000000 */
[----:B------:R-:W-:Y:S01]  /*5fe0*/  IMAD R4, R4, 0x1e, RZ ;  /* 0x0000001e04047824 */ /* 0x000fe200078e02ff */
[----:B0-----:R-:W-:-:S04]  /*5ff0*/  IADD3 R12, P1, PT, R71, UR8, RZ ;  /* 0x00000008470c7c10 */ /* 0x001fc8000ff3e0ff */
[----:B---3--:R-:W-:-:S05]  /*6000*/  IADD3.X R13, PT, PT, R70, UR9, RZ, P1, !PT ;  /* 0x00000009460d7c10 */ /* 0x008fca0008ffe4ff */
[----:B------:R2:W-:Y:S04]  /*6010*/  STG.E.64 desc[UR10][R12.64], R64 ;  /* 0x000000400c007986 */ /* 0x0005e8000c101b0a */
        /* <DEDUP_REMOVED lines=14> */
[----:B------:R2:W-:Y:S01]  /*6100*/  STG.E.64 desc[UR10][R12.64+0xe100], R8 ;  /* 0x00e100080c007986 */ /* 0x0005e2000c101b0a */
[----:B------:R-:W-:Y:S05]  /*6110*/  @!P0 BRA `(.L_x_60) ;  /* 0xffffffa4001c8947 */ /* 0x000fea000383ffff */
.L_x_46:
[----:B--2---:R-:W1:Y:S01]  /*6120*/  S2R R10, SR_CTAID.Y ;  /* 0x00000000000a7919 */ /* 0x004e620000002600 */
[----:B-----5:R-:W1:Y:S02]  /*6130*/  S2R R3, SR_CTAID.X ;  /* 0x0000000000037919 */ /* 0x020e640000002500 */
[----:B-1----:R-:W-:-:S04]  /*6140*/  LEA R10, R10, R3, 0x7 ;  /* 0x000000030a0a7211 */ /* 0x002fc800078e38ff */
[----:B------:R-:W-:-:S04]  /*6150*/  SHF.L.U32 R10, R10, 0x5, RZ ;  /* 0x000000050a0a7819 */ /* 0x000fc800000006ff */
[----:B------:R-:W-:-:S13]  /*6160*/  ISETP.GT.AND P0, PT, R10, 0x3bf, PT ;  /* 0x000003bf0a00780c */ /* 0x000fda0003f04270 */
[----:B------:R-:W-:Y:S05]  /*6170*/  @P0 EXIT ;  /* 0x000000000000094d */ /* 0x000fea0003800000 */
[----:B------:R-:W1:Y:S01]  /*6180*/  S2R R12, SR_TID.X ;  /* 0x00000000000c7919 */ /* 0x000e620000002100 */
[----:B------:R-:W-:Y:S01]  /*6190*/  ISETP.LT.U32.AND P0, PT, R60, 0x1, PT ;  /* 0x000000013c00780c */ /* 0x000fe20003f01070 */
[----:B------:R-:W2:Y:S01]  /*61a0*/  S2UR UR7, SR_CgaCtaId ;  /* 0x00000000000779c3 */ /* 0x000ea20000008800 */
[----:B------:R-:W-:Y:S01]  /*61b0*/  UMOV UR6, 0x400 ;  /* 0x0000040000067882 */ /* 0x000fe20000000000 */
[----:B------:R-:W3:Y:S01]  /*61c0*/  LDCU.64 UR4, c[0x0][0x3d0] ;  /* 0x00007a00ff0477ac */ /* 0x000ee20008000a00 */
[----:B------:R-:W-:-:S04]  /*61d0*/  ISETP.LT.AND.EX P0, PT, R61, RZ, PT, P0 ;  /* 0x000000ff3d00720c */ /* 0x000fc80003f01300 */
[----:B0-----:R-:W-:Y:S02]  /*61e0*/  SEL R4, R60, 0x1, P0 ;  /* 0x000000013c047807 */ /* 0x001fe40000000000 */
[----:B------:R-:W-:Y:S02]  /*61f0*/  SEL R61, R61, RZ, P0 ;  /* 0x000000ff3d3d7207 */ /* 0x000fe40000000000 */
[C---:B------:R-:W-:Y:S02]  /*6200*/  SHF.L.U32 R5, R4.reuse, 0x7, RZ ;  /* 0x0000000704057819 */ /* 0x040fe400000006ff */
[----:B------:R-:W-:Y:S01]  /*6210*/  SHF.L.U64.HI R4, R4, 0x7, R61 ;  /* 0x0000000704047819 */ /* 0x000fe2000001023d */
[----:B---3--:R-:W-:Y:S02]  /*6220*/  UIADD3 UR4, UP0, UPT, UR4, 0x80800, URZ ;  /* 0x0008080004047890 */ /* 0x008fe4000ff1e0ff */
[----:B--2---:R-:W-:Y:S02]  /*6230*/  ULEA UR6, UR7, UR6, 0x18 ;  /* 0x0000000607067291 */ /* 0x004fe4000f8ec0ff */
[----:B------:R-:W-:Y:S01]  /*6240*/  UIADD3.X UR5, UPT, UPT, URZ, UR5, URZ, UP0, !UPT ;  /* 0x00000005ff057290 */ /* 0x000fe200087fe4ff */
[----:B-1----:R-:W-:-:S02]  /*6250*/  SHF.R.U32.HI R0, RZ, 0x5, R12 ;  /* 0x00000005ff007819 */ /* 0x002fc4000001160c */
[----:B------:R-:W-:Y:S02]  /*6260*/  LOP3.LUT R42, R12, 0xf, RZ, 0xc0, !PT ;  /* 0x0000000f0c2a7812 */ /* 0x000fe400078ec0ff */
[----:B------:R-:W-:-:S04]  /*6270*/  LOP3.LUT R2, RZ, R0, RZ, 0x33, !PT ;  /* 0x00000000ff027212 */ /* 0x000fc800078e33ff */
[----:B------:R-:W-:-:S04]  /*6280*/  IADD3 R9, P0, PT, R2, R5, RZ ;  /* 0x0000000502097210 */ /* 0x000fc80007f1e0ff */
[----:B------:R-:W-:-:S05]  /*6290*/  IADD3.X R11, PT, PT, R4, -0x1, RZ, P0, !PT ;  /* 0xffffffff040b7810 */ /* 0x000fca00007fe4ff */
[----:B------:R-:W-:-:S04]  /*62a0*/  IMAD.WIDE.U32 R2, R11, -0x77777777, RZ ;  /* 0x888888890b027825 */ /* 0x000fc800078e00ff */
[----:B------:R-:W-:-:S04]  /*62b0*/  IMAD.WIDE.U32 R6, P0, R9, -0x77777778, R2 ;  /* 0x8888888809067825 */ /* 0x000fc80007800002 */
[----:B------:R-:W-:Y:S01]  /*62c0*/  IMAD.WIDE.U32 R2, R9, -0x77777777, RZ ;  /* 0x8888888909027825 */ /* 0x000fe200078e00ff */
[----:B------:R-:W-:Y:S02]  /*62d0*/  IADD3.X R9, PT, PT, RZ, RZ, RZ, P0, !PT ;  /* 0x000000ffff097210 */ /* 0x000fe400007fe4ff */
[----:B------:R-:W-:Y:S02]  /*62e0*/  MOV R8, R7 ;  /* 0x0000000700087202 */ /* 0x000fe40000000f00 */
[----:B------:R-:W-:Y:S02]  /*62f0*/  IADD3 RZ, P0, PT, R3, R6, RZ ;  /* 0x0000000603ff7210 */ /* 0x000fe40007f1e0ff */
[----:B------:R-:W-:Y:S02]  /*6300*/  SHF.R.U32.HI R6, RZ, 0x4, R12 ;  /* 0x00000004ff067819 */ /* 0x000fe4000001160c */
[----:B------:R-:W-:Y:S01]  /*6310*/  LEA R7, R0, UR6, 0x7 ;  /* 0x0000000600077c11 */ /* 0x000fe2000f8e38ff */
[----:B------:R-:W-:Y:S01]  /*6320*/  IMAD.WIDE.U32.X R2, R11, -0x77777778, R8, P0 ;  /* 0x888888880b027825 */ /* 0x000fe200000e0408 */
[----:B------:R-:W-:-:S04]  /*6330*/  LOP3.LUT R9, R12, 0x1f, RZ, 0xc0, !PT ;  /* 0x0000001f0c097812 */ /* 0x000fc800078ec0ff */
[----:B------:R-:W-:Y:S02]  /*6340*/  SHF.R.U64 R38, R2, 0x3, R3 ;  /* 0x0000000302267819 */ /* 0x000fe40000001203 */
[----:B------:R-:W-:Y:S02]  /*6350*/  LOP3.LUT R2, R6, 0x1e, RZ, 0xc0, !PT ;  /* 0x0000001e06027812 */ /* 0x000fe400078ec0ff */
[----:B------:R-:W-:Y:S02]  /*6360*/  IADD3 R39, P1, PT, R38, 0x1, RZ ;  /* 0x0000000126277810 */ /* 0x000fe40007f3e0ff */
[----:B------:R-:W-:Y:S02]  /*6370*/  LOP3.LUT R2, R2, 0x1f, R12, 0x78, !PT ;  /* 0x0000001f02027812 */ /* 0x000fe400078e780c */
[----:B------:R-:W-:Y:S02]  /*6380*/  LOP3.LUT R40, R39, 0x7, RZ, 0xc0, !PT ;  /* 0x0000000727287812 */ /* 0x000fe400078ec0ff */
[----:B------:R-:W-:-:S02]  /*6390*/  LEA R7, R2, R7, 0x2 ;  /* 0x0000000702077211 */ /* 0x000fc400078e10ff */
[----:B------:R-:W-:Y:S02]  /*63a0*/  IADD3 R8, P2, PT, R40, -0x1, RZ ;  /* 0xffffffff28087810 */ /* 0x000fe40007f5e0ff */
[----:B------:R-:W-:Y:S02]  /*63b0*/  SHF.L.U32 R2, R12, 0x7, RZ ;  /* 0x000000070c027819 */ /* 0x000fe400000006ff */
[----:B------:R-:W-:Y:S02]  /*63c0*/  ISETP.GE.U32.AND P0, PT, R8, 0x3, PT ;  /* 0x000000030800780c */ /* 0x000fe40003f06070 */
[----:B------:R-:W-:Y:S02]  /*63d0*/  LEA.HI.X R14, R3, RZ, RZ, 0x1d, P1 ;  /* 0x000000ff030e7211 */ /* 0x000fe400008fecff */
[----:B------:R-:W-:Y:S01]  /*63e0*/  LOP3.LUT R11, R2, 0x780, RZ, 0xc0, !PT ;  /* 0x00000780020b7812 */ /* 0x000fe200078ec0ff */
[----:B------:R-:W-:Y:S01]  /*63f0*/  IMAD.WIDE.U32 R2, R0, 0x3c0, RZ ;  /* 0x000003c000027825 */ /* 0x000fe200078e00ff */
[----:B------:R-:W-:-:S02]  /*6400*/  IADD3.X R8, PT, PT, RZ, -0x1, RZ, P2, !PT ;  /* 0xffffffffff087810 */ /* 0x000fc400017fe4ff */
[----:B------:R-:W-:Y:S02]  /*6410*/  IADD3 R11, PT, PT, R11, UR6, RZ ;  /* 0x000000060b0b7c10 */ /* 0x000fe4000fffe0ff */
[----:B------:R-:W-:Y:S02]  /*6420*/  ISETP.GE.U32.AND.EX P0, PT, R8, RZ, PT, P0 ;  /* 0x000000ff0800720c */ /* 0x000fe40003f06100 */
[----:B------:R-:W-:Y:S02]  /*6430*/  SHF.L.U32 R8, R12, 0x1, RZ ;  /* 0x000000010c087819 */ /* 0x000fe400000006ff */
[----:B------:R-:W-:Y:S02]  /*6440*/  LOP3.LUT R17, R2, 0x1f, R12, 0xf8, !PT ;  /* 0x0000001f02117812 */ /* 0x000fe400078ef80c */
[----:B------:R-:W-:Y:S02]  /*6450*/  LOP3.LUT R15, R39, 0xfffffff8, RZ, 0xc0, !PT ;  /* 0xfffffff8270f7812 */ /* 0x000fe400078ec0ff */
[----:B------:R-:W-:-:S07]  /*6460*/  LOP3.LUT R14, R14, 0x3fffffff, RZ, 0xc0, !PT ;  /* 0x3fffffff0e0e7812 */ /* 0x000fce00078ec0ff */
.L_x_71:
[----:B------:R-:W-:Y:S01]  /*6470*/  ISETP.GT.U32.AND P1, PT, R5, R0, PT ;  /* 0x000000000500720c */ /* 0x000fe20003f24070 */
[----:B------:R-:W-:Y:S01]  /*6480*/  BSSY.RECONVERGENT B0, `(.L_x_61) ;  /* 0x0000063000007945 */ /* 0x000fe20003800200 */
[----:B------:R-:W-:Y:S01]  /*6490*/  HFMA2 R25, -RZ, RZ, 0, 0 ;  /* 0x00000000ff197431 */ /* 0x000fe200000001ff */
[----:B0-----:R-:W-:Y:S02]  /*64a0*/  MOV R16, RZ ;  /* 0x000000ff00107202 */ /* 0x001fe40000000f00 */
[----:B------:R-:W-:-:S13]  /*64b0*/  ISETP.GT.AND.EX P1, PT, R4, RZ, PT, P1 ;  /* 0x000000ff0400720c */ /* 0x000fda0003f24310 */
[----:B-12---:R-:W-:Y:S05]  /*64c0*/  @!P1 BRA `(.L_x_62) ;  /* 0x0000000400789947 */ /* 0x006fea0003800000 */
[----:B------:R-:W-:Y:S01]  /*64d0*/  SHF.R.S32.HI R13, RZ, 0x1f, R10 ;  /* 0x0000001fff0d7819 */ /* 0x000fe2000001140a */
[----:B------:R-:W-:Y:S01]  /*64e0*/  BSSY.RECONVERGENT B1, `(.L_x_63) ;  /* 0x000002d000017945 */ /* 0x000fe20003800200 */
[----:B------:R-:W-:Y:S02]  /*64f0*/  IADD3 R19, P1, PT, R10, R17, RZ ;  /* 0x000000110a137210 */ /* 0x000fe40007f3e0ff */
[----:B------:R-:W-:Y:S02]  /*6500*/  CS2R R24, SRZ ;  /* 0x0000000000187805 */ /* 0x000fe4000001ff00 */
[----:B------:R-:W-:Y:S02]  /*6510*/  MOV R16, RZ ;  /* 0x000000ff00107202 */ /* 0x000fe40000000f00 */
[----:B------:R-:W-:Y:S02]  /*6520*/  IADD3.X R20, PT, PT, R3, R13, RZ, P1, !PT ;  /* 0x0000000d03147210 */ /* 0x000fe40000ffe4ff */
[----:B------:R-:W-:-:S02]  /*6530*/  LEA R18, P2, R19, UR4, 0x3 ;  /* 0x0000000413127c11 */ /* 0x000fc4000f8418ff */
[----:B------:R-:W-:Y:S02]  /*6540*/  IADD3 R12, P1, PT, R9, R10, RZ ;  /* 0x0000000a090c7210 */ /* 0x000fe40007f3e0ff */
[----:B------:R-:W-:Y:S02]  /*6550*/  LEA.HI.X R19, R19, UR5, R20, 0x3, P2 ;  /* 0x0000000513137c11 */ /* 0x000fe400090f1c14 */
[----:B------:R-:W-:Y:S02]  /*6560*/  MOV R43, R15 ;  /* 0x0000000f002b7202 */ /* 0x000fe40000000f00 */
[----:B------:R-:W-:Y:S02]  /*6570*/  MOV R44, R14 ;  /* 0x0000000e002c7202 */ /* 0x000fe40000000f00 */
[----:B------:R-:W-:Y:S02]  /*6580*/  MOV R41, R0 ;  /* 0x0000000000297202 */ /* 0x000fe40000000f00 */
[----:B------:R-:W-:-:S07]  /*6590*/  IADD3.X R13, PT, PT, RZ, R13, RZ, P1, !PT ;  /* 0x0000000dff0d7210 */ /* 0x000fce0000ffe4ff */
.L_x_64:
[----:B------:R-:W2:Y:S04]  /*65a0*/  LDG.E.64 R20, desc[UR10][R18.64+-0x70800] ;  /* 0xf8f8000a12147981 */ /* 0x000ea8000c1e1b00 */
[----:B------:R-:W3:Y:S04]  /*65b0*/  LDG.E.64 R22, desc[UR10][R18.64+-0x54600] ;  /* 0xfaba000a12167981 */ /* 0x000ee8000c1e1b00 */
[----:B------:R-:W4:Y:S04]  /*65c0*/  LDG.E.64 R26, desc[UR10][R18.64+-0x38400] ;  /* 0xfc7c000a121a7981 */ /* 0x000f28000c1e1b00 */
[----:B------:R-:W5:Y:S04]  /*65d0*/  LDG.E.64 R28, desc[UR10][R18.64+-0x1c200] ;  /* 0xfe3e000a121c7981 */ /* 0x000f68000c1e1b00 */
[----:B------:R-:W5:Y:S04]  /*65e0*/  LDG.E.64 R30, desc[UR10][R18.64] ;  /* 0x0000000a121e7981 */ /* 0x000f68000c1e1b00 */
[----:B------:R-:W5:Y:S04]  /*65f0*/  LDG.E.64 R32, desc[UR10][R18.64+0x1c200] ;  /* 0x01c2000a12207981 */ /* 0x000f68000c1e1b00 */
[----:B------:R-:W5:Y:S04]  /*6600*/  LDG.E.64 R34, desc[UR10][R18.64+0x38400] ;  /* 0x0384000a12227981 */ /* 0x000f68000c1e1b00 */
[----:B------:R0:W5:Y:S01]  /*6610*/  LDG.E.64 R36, desc[UR10][R18.64+0x54600] ;  /* 0x0546000a12247981 */ /* 0x000162000c1e1b00 */
[----:B------:R-:W-:-:S02]  /*6620*/  IADD3 R43, P1, PT, R43, -0x8, RZ ;  /* 0xfffffff82b2b7810 */ /* 0x000fc40007f3e0ff */
[----:B------:R-:W-:Y:S02]  /*6630*/  IADD3 R41, P2, PT, R41, 0x78, RZ ;  /* 0x0000007829297810 */ /* 0x000fe40007f5e0ff */
[----:B------:R-:W-:Y:S02]  /*6640*/  IADD3.X R44, PT, PT, R44, -0x1, RZ, P1, !PT ;  /* 0xffffffff2c2c7810 */ /* 0x000fe40000ffe4ff */
[----:B------:R-:W-:Y:S02]  /*6650*/  ISETP.NE.U32.AND P1, PT, R43, RZ, PT ;  /* 0x000000ff2b00720c */ /* 0x000fe40003f25070 */
[----:B------:R-:W-:Y:S02]  /*6660*/  IADD3.X R24, PT, PT, RZ, R24, RZ, P2, !PT ;  /* 0x00000018ff187210 */ /* 0x000fe400017fe4ff */
[----:B------:R-:W-:Y:S02]  /*6670*/  ISETP.NE.AND.EX P1, PT, R44, RZ, PT, P1 ;  /* 0x000000ff2c00720c */ /* 0x000fe40003f25310 */
[----:B0-----:R-:W-:-:S04]  /*6680*/  IADD3 R18, P3, PT, R18, 0xe1000, RZ ;  /* 0x000e100012127810 */ /* 0x001fc80007f7e0ff */
        /* <DEDUP_REMOVED lines=8> */
[----:B------:R-:W-:-:S03]  /*6710*/  FADD.FTZ R16, R16, R29 ;  /* 0x0000001d10107221 */ /* 0x000fc60000010000 */
[----:B------:R-:W-:Y:S01]  /*6720*/  FADD.FTZ R25, R25, R30 ;  /* 0x0000001e19197221 */ /* 0x000fe20000010000 */
[----:B------:R-:W-:-:S03]  /*6730*/  FADD.FTZ R16, R16, R31 ;  /* 0x0000001f10107221 */ /* 0x000fc60000010000 */
[----:B------:R-:W-:Y:S01]  /*6740*/  FADD.FTZ R25, R25, R32 ;  /* 0x0000002019197221 */ /* 0x000fe20000010000 */
[----:B------:R-:W-:-:S03]  /*6750*/  FADD.FTZ R16, R16, R33 ;  /* 0x0000002110107221 */ /* 0x000fc60000010000 */
[----:B------:R-:W-:Y:S01]  /*6760*/  FADD.FTZ R25, R25, R34 ;  /* 0x0000002219197221 */ /* 0x000fe20000010000 */
[----:B------:R-:W-:-:S03]  /*6770*/  FADD.FTZ R16, R16, R35 ;  /* 0x0000002310107221 */ /* 0x000fc60000010000 */
[----:B------:R-:W-:Y:S01]  /*6780*/  FADD.FTZ R25, R25, R36 ;  /* 0x0000002419197221 */ /* 0x000fe20000010000 */
[----:B------:R-:W-:Y:S01]  /*6790*/  FADD.FTZ R16, R16, R37 ;  /* 0x0000002510107221 */ /* 0x000fe20000010000 */
[----:B------:R-:W-:Y:S06]  /*67a0*/  @P1 BRA `(.L_x_64) ;  /* 0xfffffffc007c1947 */ /* 0x000fec000383ffff */
[----:B------:R-:W-:Y:S05]  /*67b0*/  BSYNC.RECONVERGENT B1 ;  /* 0x0000000000017941 */ /* 0x000fea0003800200 */
.L_x_63:
[----:B------:R-:W-:-:S04]  /*67c0*/  ISETP.NE.U32.AND P1, PT, R40, RZ, PT ;  /* 0x000000ff2800720c */ /* 0x000fc80003f25070 */
[----:B------:R-:W-:-:S13]  /*67d0*/  ISETP.NE.AND.EX P1, PT, RZ, RZ, PT, P1 ;  /* 0x000000ffff00720c */ /* 0x000fda0003f25310 */
[----:B------:R-:W-:Y:S05]  /*67e0*/  @!P1 BRA `(.L_x_62) ;  /* 0x0000000000b09947 */ /* 0x000fea0003800000 */
[----:B------:R-:W-:Y:S01]  /*67f0*/  BSSY.RECONVERGENT B1, `(.L_x_65) ;  /* 0x0000011000017945 */ /* 0x000fe20003800200 */
[----:B------:R-:W-:-:S03]  /*6800*/  LOP3.LUT P1, RZ, R39, 0x3, RZ, 0xc0, !PT ;  /* 0x0000000327ff7812 */ /* 0x000fc6000782c0ff */
[----:B------:R-:W-:Y:S10]  /*6810*/  @!P0 BRA `(.L_x_66) ;  /* 0x0000000000388947 */ /* 0x000ff40003800000 */
        /* <DEDUP_REMOVED lines=14> */
.L_x_66:
[----:B------:R-:W-:Y:S05]  /*6900*/  BSYNC.RECONVERGENT B1 ;  /* 0x0000000000017941 */ /* 0x000fea0003800200 */
.L_x_65:
[----:B------:R-:W-:Y:S05]  /*6910*/  @!P1 BRA `(.L_x_62) ;  /* 0x0000000000649947 */ /* 0x000fea0003800000 */
[C---:B------:R-:W-:Y:S02]  /*6920*/  LOP3.LUT P2, RZ, R38.reuse, 0x3, RZ, 0xc0, !PT ;  /* 0x0000000326ff7812 */ /* 0x040fe4000784c0ff */
[----:B------:R-:W-:-:S11]  /*6930*/  LOP3.LUT P1, RZ, R38, 0x1, RZ, 0xc0, !PT ;  /* 0x0000000126ff7812 */ /* 0x000fd6000782c0ff */
[----:B------:R-:W0:Y:S01]  /*6940*/  @P2 LDC.64 R22, c[0x0][0x3d0] ;  /* 0x0000f400ff162b82 */ /* 0x000e220000000a00 */
[C---:B------:R-:W-:Y:S01]  /*6950*/  @P2 IMAD.WIDE.U32 R20, R41.reuse, 0x3c0, R12 ;  /* 0x000003c029142825 */ /* 0x040fe200078e000c */
[----:B------:R-:W-:-:S03]  /*6960*/  @P2 IADD3 R41, P3, PT, R41, 0x1e, RZ ;  /* 0x0000001e29292810 */ /* 0x000fc60007f7e0ff */
[----:B------:R-:W-:Y:S01]  /*6970*/  @P2 IMAD R19, R24, 0x3c0, RZ ;  /* 0x000003c018132824 */ /* 0x000fe200078e02ff */
[----:B------:R-:W-:Y:S01]  /*6980*/  @P2 IADD3.X R24, PT, PT, RZ, R24, RZ, P3, !PT ;  /* 0x00000018ff182210 */ /* 0x000fe20001ffe4ff */
[----:B------:R-:W-:Y:S01]  /*6990*/  @!P1 IMAD.WIDE.U32 R12, R41, 0x3c0, R12 ;  /* 0x000003c0290c9825 */ /* 0x000fe200078e000c */
[----:B------:R-:W1:Y:S02]  /*69a0*/  @!P1 LDC.64 R26, c[0x0][0x3d0] ;  /* 0x0000f400ff1a9b82 */ /* 0x000e640000000a00 */
[----:B------:R-:W-:Y:S01]  /*69b0*/  @P2 IADD3 R19, PT, PT, R21, R19, RZ ;  /* 0x0000001315132210 */ /* 0x000fe20007ffe0ff */
[----:B------:R-:W-:-:S05]  /*69c0*/  @!P1 IMAD R21, R24, 0x3c0, RZ ;  /* 0x000003c018159824 */ /* 0x000fca00078e02ff */
[----:B------:R-:W-:Y:S02]  /*69d0*/  @!P1 IADD3 R13, PT, PT, R13, R21, RZ ;  /* 0x000000150d0d9210 */ /* 0x000fe40007ffe0ff */
[----:B0-----:R-:W-:-:S04]  /*69e0*/  @P2 LEA R18, P3, R20, R22, 0x3 ;  /* 0x0000001614122211 */ /* 0x001fc800078618ff */
[----:B------:R-:W-:Y:S02]  /*69f0*/  @P2 LEA.HI.X R19, R20, R23, R19, 0x3, P3 ;  /* 0x0000001714132211 */ /* 0x000fe400018f1c13 */
[----:B-1----:R-:W-:-:S03]  /*6a00*/  @!P1 LEA R20, P3, R12, R26, 0x3 ;  /* 0x0000001a0c149211 */ /* 0x002fc600078618ff */
[----:B------:R-:W2:Y:S01]  /*6a10*/  @P2 LDG.E.64 R22, desc[UR10][R18.64+0x10000] ;  /* 0x0100000a12162981 */ /* 0x000ea2000c1e1b00 */
[----:B------:R-:W-:-:S03]  /*6a20*/  @!P1 LEA.HI.X R21, R12, R27, R13, 0x3, P3 ;  /* 0x0000001b0c159211 */ /* 0x000fc600018f1c0d */
        /* <DEDUP_REMOVED lines=8> */
.L_x_62:
[----:B------:R-:W-:Y:S05]  /*6ab0*/  BSYNC.RECONVERGENT B0 ;  /* 0x0000000000007941 */ /* 0x000fea0003800200 */
.L_x_61:
[----:B------:R0:W-:Y:S01]  /*6ac0*/  STS [R7], R25 ;  /* 0x0000001907007388 */ /* 0x0001e20000000800 */
[----:B------:R-:W1:Y:S01]  /*6ad0*/  LDC.64 R20, c[0x0][0x388] ;  /* 0x0000e200ff147b82 */ /* 0x000e620000000a00 */
[----:B------:R-:W-:Y:S02]  /*6ae0*/  ISETP.NE.AND P1, PT, R42, 0xf, PT ;  /* 0x0000000f2a00780c */ /* 0x000fe40003f25270 */
[----:B------:R0:W-:Y:S01]  /*6af0*/  STS [R7+0x780], R16 ;  /* 0x0007801007007388 */ /* 0x0001e20000000800 */
[----:B------:R-:W-:-:S04]  /*6b00*/  MOV R27, R6 ;  /* 0x00000006001b7202 */ /* 0x000fc80000000f00 */
[----:B------:R-:W2:Y:S08]  /*6b10*/  LDC.64 R22, c[0x0][0x390] ;  /* 0x0000e400ff167b82 */ /* 0x000eb00000000a00 */
[----:B0-----:R-:W-:Y:S06]  /*6b20*/  BAR.SYNC.DEFER_BLOCKING 0x0 ;  /* 0x0000000000007b1d */ /* 0x001fec0000010000 */
.L_x_70:
[----:B0-----:R-:W-:Y:S02]  /*6b30*/  @P1 LOP3.LUT R16, R27, 0x1e, R8, 0x78, !PT ;  /* 0x0000001e1b101812 */ /* 0x001fe400078e7808 */
[----:B------:R-:W-:Y:S01]  /*6b40*/  CS2R R12, SRZ ;  /* 0x00000000000c7805 */ /* 0x000fe2000001ff00 */
[----:B------:R-:W-:Y:S01]  /*6b50*/  UMOV UR6, 0xffff ;  /* 0x0000ffff00067882 */ /* 0x000fe20000000000 */
[----:B------:R-:W-:Y:S02]  /*6b60*/  ISETP.NE.AND P2, PT, R42, RZ, PT ;  /* 0x000000ff2a00720c */ /* 0x000fe40003f45270 */
[----:B------:R-:W-:-:S05]  /*6b70*/  @P1 LEA R16, R16, R11, 0x2 ;  /* 0x0000000b10101211 */ /* 0x000fca00078e10ff */
[----:B------:R0:W3:Y:S04]  /*6b80*/  @P1 LDS R12, [R16] ;  /* 0x00000000100c1984 */ /* 0x0000e80000000800 */
[----:B------:R0:W4:Y:S01]  /*6b90*/  @P1 LDS R13, [R16+0x780] ;  /* 0x00078000100d1984 */ /* 0x0001220000000800 */
[----:B------:R-:W-:Y:S05]  /*6ba0*/  BRA.DIV UR6, `(.L_x_67) ;  /* 0x0000000206b07947 */ /* 0x000fea000b800000 */
[----:B------:R-:W-:Y:S02]  /*6bb0*/  MOV R29, 0xffff ;  /* 0x0000ffff001d7802 */ /* 0x000fe40000000f00 */
[----:B------:R-:W-:Y:S02]  /*6bc0*/  MOV R24, 0xffff ;  /* 0x0000ffff00187802 */ /* 0x000fe40000000f00 */
[----:B------:R-:W-:Y:S01]  /*6bd0*/  MOV R26, 0xffff ;  /* 0x0000ffff001a7802 */ /* 0x000fe20000000f00 */
[----:B---3--:R-:W3:Y:S01]  /*6be0*/  SHFL.BFLY PT, R19, R12, 0x8, 0x101f ;  /* 0x0d101f000c137f89 */ /* 0x008ee200000e0000 */
[----:B------:R-:W-:Y:S02]  /*6bf0*/  MOV R31, 0xffff ;  /* 0x0000ffff001f7802 */ /* 0x000fe40000000f00 */
[----:B------:R-:W-:Y:S01]  /*6c00*/  MOV R33, 0xffff ;  /* 0x0000ffff00217802 */ /* 0x000fe20000000f00 */
[----:B0---4-:R-:W0:Y:S01]  /*6c10*/  SHFL.BFLY PT, R16, R13, 0x8, 0x101f ;  /* 0x0d101f000d107f89 */ /* 0x011e2200000e0000 */
[----:B------:R-:W-:-:S02]  /*6c20*/  MOV R28, 0xffff ;  /* 0x0000ffff001c7802 */ /* 0x000fc40000000f00 */
[----:B------:R-:W-:Y:S01]  /*6c30*/  MOV R30, 0xffff ;  /* 0x0000ffff001e7802 */ /* 0x000fe20000000f00 */
[----:B---3--:R-:W-:Y:S01]  /*6c40*/  FADD.FTZ R19, R19, R12 ;  /* 0x0000000c13137221 */ /* 0x008fe20000010000 */
[----:B0-----:R-:W-:-:S04]  /*6c50*/  FADD.FTZ R16, R16, R13 ;  /* 0x0000000d10107221 */ /* 0x001fc80000010000 */
        /* <DEDUP_REMOVED lines=12> */
.L_x_81:
[----:B------:R-:W-:Y:S01]  /*6d20*/  BSSY.RECONVERGENT B0, `(.L_x_68) ;  /* 0x000000b000007945 */ /* 0x000fe20003800200 */
[----:B----4-:R-:W-:-:S03]  /*6d30*/  FADD.FTZ R13, R12, R13 ;  /* 0x0000000d0c0d7221 */ /* 0x010fc60000010000 */
[----:B------:R-:W-:Y:S05]  /*6d40*/  @P2 BRA `(.L_x_69) ;  /* 0x0000000000202947 */ /* 0x000fea0003800000 */
[----:B------:R-:W-:Y:S02]  /*6d50*/  F2FP.BF16.F32.PACK_AB R12, R13, R24 ;  /* 0x000000180d0c723e */ /* 0x000fe400000010ff */
[----:B------:R-:W-:Y:S02]  /*6d60*/  IADD3 R19, PT, PT, R27, R10, RZ ;  /* 0x0000000a1b137210 */ /* 0x000fe40007ffe0ff */
[C---:B------:R-:W-:Y:S02]  /*6d70*/  PRMT R16, R12.reuse, 0x7610, R16 ;  /* 0x000076100c107816 */ /* 0x040fe40000000010 */
[----:B------:R-:W-:Y:S01]  /*6d80*/  PRMT R24, R12, 0x7632, R24 ;  /* 0x000076320c187816 */ /* 0x000fe20000000018 */
[----:B-1----:R-:W-:-:S04]  /*6d90*/  IMAD.WIDE R12, R19, 0x2, R20 ;  /* 0x00000002130c7825 */ /* 0x002fc800078e0214 */
[----:B--2---:R-:W-:Y:S01]  /*6da0*/  IMAD.WIDE R18, R19, 0x2, R22 ;  /* 0x0000000213127825 */ /* 0x004fe200078e0216 */
[----:B------:R0:W-:Y:S04]  /*6db0*/  STG.E.U16 desc[UR10][R12.64], R16 ;  /* 0x000000100c007986 */ /* 0x0001e8000c10150a */
[----:B------:R0:W-:Y:S02]  /*6dc0*/  STG.E.U16 desc[UR10][R18.64], R24 ;  /* 0x0000001812007986 */ /* 0x0001e4000c10150a */
.L_x_69:
[----:B------:R-:W-:Y:S05]  /*6dd0*/  BSYNC.RECONVERGENT B0 ;  /* 0x0000000000007941 */ /* 0x000fea0003800200 */
.L_x_68:
        /* <DEDUP_REMOVED lines=9> */
.L_x_67:
[----:B------:R-:W-:Y:S01]  /*6e70*/  HFMA2 R30, -RZ, RZ, 0, 4.76837158203125e-07 ;  /* 0x00000008ff1e7431 */ /* 0x000fe200000001ff */
[----:B------:R-:W-:Y:S01]  /*6e80*/  BSSY B0, `(.L_x_72) ;  /* 0x0000007000007945 */ /* 0x000fe20003800000 */
[----:B---3--:R-:W-:Y:S02]  /*6e90*/  MOV R31, R12 ;  /* 0x0000000c001f7202 */ /* 0x008fe40000000f00 */
[----:B------:R-:W-:Y:S02]  /*6ea0*/  MOV R33, 0x101f ;  /* 0x0000101f00217802 */ /* 0x000fe40000000f00 */
[----:B------:R-:W-:-:S07]  /*6eb0*/  MOV R26, 0xffff ;  /* 0x0000ffff001a7802 */ /* 0x000fce0000000f00 */
[----:B012-4-:R-:W-:Y:S05]  /*6ec0*/  WARPSYNC.COLLECTIVE R26, `(.L_x_73) ;  /* 0x000000001a087348 */ /* 0x017fea0003c00000 */
[----:B------:R3:W0:Y:S02]  /*6ed0*/  SHFL.BFLY P3, R28, R31, R30, R33 ;  /* 0x0c00001e1f1c7389 */ /* 0x0006240000060021 */
[----:B01234-:R-:W-:Y:S05]  /*6ee0*/  ENDCOLLECTIVE ;  /* 0x000000000000791b */ /* 0x01ffea0003800000 */
.L_x_73:
[----:B------:R-:W-:Y:S05]  /*6ef0*/  BSYNC B0 ;  /* 0x0000000000007941 */ /* 0x000fea0003800000 */
.L_x_72:
[----:B------:R-:W-:Y:S01]  /*6f00*/  HFMA2 R30, -RZ, RZ, 0, 4.76837158203125e-07 ;  /* 0x00000008ff1e7431 */ /* 0x000fe200000001ff */
[----:B------:R-:W-:Y:S02]  /*6f10*/  MOV R31, R13 ;  /* 0x0000000d001f7202 */ /* 0x000fe40000000f00 */
[----:B------:R-:W-:Y:S02]  /*6f20*/  MOV R33, 0x101f ;  /* 0x0000101f00217802 */ /* 0x000fe40000000f00 */
[----:B------:R-:W-:Y:S02]  /*6f30*/  MOV R26, 0xffff ;  /* 0x0000ffff001a7802 */ /* 0x000fe40000000f00 */
[----:B------:R-:W-:-:S07]  /*6f40*/  MOV R19, R28 ;  /* 0x0000001c00137202 */ /* 0x000fce0000000f00 */
[----:B------:R-:W-:Y:S05]  /*6f50*/  WARPSYNC.COLLECTIVE R26, `(.L_x_74) ;  /* 0x000000001a087348 */ /* 0x000fea0003c00000 */
[----:B------:R0:W1:Y:S02]  /*6f60*/  SHFL.BFLY P3, R28, R31, R30, R33 ;  /* 0x0c00001e1f1c7389 */ /* 0x0000640000060021 */
[----:B01----:R-:W-:Y:S05]  /*6f70*/  ENDCOLLECTIVE ;  /* 0x000000000000791b */ /* 0x003fea0003800000 */
.L_x_74:
[----:B------:R-:W-:Y:S01]  /*6f80*/  FADD.FTZ R19, R19, R12 ;  /* 0x0000000c13137221 */ /* 0x000fe20000010000 */
[----:B------:R-:W-:-:S04]  /*6f90*/  HFMA2 R30, -RZ, RZ, 0, 2.384185791015625e-07 ;  /* 0x00000004ff1e7431 */ /* 0x000fc800000001ff */
[----:B------:R-:W-:Y:S02]  /*6fa0*/  MOV R31, R19 ;  /* 0x00000013001f7202 */ /* 0x000fe40000000f00 */
[----:B------:R-:W-:-:S07]  /*6fb0*/  MOV R16, R28 ;  /* 0x0000001c00107202 */ /* 0x000fce0000000f00 */
[----:B------:R-:W-:Y:S05]  /*6fc0*/  WARPSYNC.COLLECTIVE R26, `(.L_x_75) ;  /* 0x000000001a087348 */ /* 0x000fea0003c00000 */
[----:B------:R0:W1:Y:S02]  /*6fd0*/  SHFL.BFLY P3, R28, R31, R30, R33 ;  /* 0x0c00001e1f1c7389 */ /* 0x0000640000060021 */
[----:B01----:R-:W-:Y:S05]  /*6fe0*/  ENDCOLLECTIVE ;  /* 0x000000000000791b */ /* 0x003fea0003800000 */
.L_x_75:
[----:B------:R-:W-:-:S05]  /*6ff0*/  FADD.FTZ R16, R16, R13 ;  /* 0x0000000d10107221 */ /* 0x000fca0000010000 */
[----:B------:R-:W-:Y:S02]  /*7000*/  MOV R31, R16 ;  /* 0x00000010001f7202 */ /* 0x000fe40000000f00 */
[----:B------:R-:W-:-:S07]  /*7010*/  MOV R18, R28 ;  /* 0x0000001c00127202 */ /* 0x000fce0000000f00 */
[----:B------:R-:W-:Y:S05]  /*7020*/  WARPSYNC.COLLECTIVE R26, `(.L_x_76) ;  /* 0x000000001a087348 */ /* 0x000fea0003c00000 */
[----:B------:R0:W1:Y:S02]  /*7030*/  SHFL.BFLY P3, R28, R31, R30, R33 ;  /* 0x0c00001e1f1c7389 */ /* 0x0000640000060021 */
[----:B01----:R-:W-:Y:S05]  /*7040*/  ENDCOLLECTIVE ;  /* 0x000000000000791b */ /* 0x003fea0003800000 */
.L_x_76:
[----:B------:R-:W-:Y:S01]  /*7050*/  FADD.FTZ R18, R19, R18 ;  /* 0x0000001213127221 */ /* 0x000fe20000010000 */
[----:B------:R-:W-:-:S04]  /*7060*/  HFMA2 R30, -RZ, RZ, 0, 1.1920928955078125e-07 ;  /* 0x00000002ff1e7431 */ /* 0x000fc800000001ff */
[----:B------:R-:W-:Y:S02]  /*7070*/  MOV R31, R18 ;  /* 0x00000012001f7202 */ /* 0x000fe40000000f00 */
[----:B------:R-:W-:-:S07]  /*7080*/  MOV R25, R28 ;  /* 0x0000001c00197202 */ /* 0x000fce0000000f00 */
[----:B------:R-:W-:Y:S05]  /*7090*/  WARPSYNC.COLLECTIVE R26, `(.L_x_77) ;  /* 0x000000001a087348 */ /* 0x000fea0003c00000 */
[----:B------:R0:W1:Y:S02]  /*70a0*/  SHFL.BFLY P3, R28, R31, R30, R33 ;  /* 0x0c00001e1f1c7389 */ /* 0x0000640000060021 */
[----:B01----:R-:W-:Y:S05]  /*70b0*/  ENDCOLLECTIVE ;  /* 0x000000000000791b */ /* 0x003fea0003800000 */
.L_x_77:
[----:B------:R-:W-:-:S05]  /*70c0*/  FADD.FTZ R25, R16, R25 ;  /* 0x0000001910197221 */ /* 0x000fca0000010000 */
[----:B------:R-:W-:Y:S02]  /*70d0*/  MOV R31, R25 ;  /* 0x00000019001f7202 */ /* 0x000fe40000000f00 */
[----:B------:R-:W-:-:S07]  /*70e0*/  MOV R29, R28 ;  /* 0x0000001c001d7202 */ /* 0x000fce0000000f00 */
[----:B------:R-:W-:Y:S05]  /*70f0*/  WARPSYNC.COLLECTIVE R26, `(.L_x_78) ;  /* 0x000000001a087348 */ /* 0x000fea0003c00000 */
[----:B------:R0:W1:Y:S02]  /*7100*/  SHFL.BFLY P3, R28, R31, R30, R33 ;  /* 0x0c00001e1f1c7389 */ /* 0x0000640000060021 */
[----:B01----:R-:W-:Y:S05]  /*7110*/  ENDCOLLECTIVE ;  /* 0x000000000000791b */ /* 0x003fea0003800000 */
.L_x_78:
[----:B------:R-:W-:Y:S01]  /*7120*/  FADD.FTZ R29, R18, R29 ;  /* 0x0000001d121d7221 */ /* 0x000fe20000010000 */
[----:B------:R-:W-:-:S04]  /*7130*/  HFMA2 R30, -RZ, RZ, 0, 5.9604644775390625e-08 ;  /* 0x00000001ff1e7431 */ /* 0x000fc800000001ff */
[----:B------:R-:W-:Y:S02]  /*7140*/  MOV R31, R29 ;  /* 0x0000001d001f7202 */ /* 0x000fe40000000f00 */
[----:B------:R-:W-:-:S07]  /*7150*/  MOV R12, R28 ;  /* 0x0000001c000c7202 */ /* 0x000fce0000000f00 */
[----:B------:R-:W-:Y:S05]  /*7160*/  WARPSYNC.COLLECTIVE R26, `(.L_x_79) ;  /* 0x000000001a087348 */ /* 0x000fea0003c00000 */
[----:B------:R0:W1:Y:S02]  /*7170*/  SHFL.BFLY P3, R28, R31, R30, R33 ;  /* 0x0c00001e1f1c7389 */ /* 0x0000640000060021 */
[----:B01----:R-:W-:Y:S05]  /*7180*/  ENDCOLLECTIVE ;  /* 0x000000000000791b */ /* 0x003fea0003800000 */
.L_x_79:
[----:B------:R-:W-:-:S05]  /*7190*/  FADD.FTZ R12, R25, R12 ;  /* 0x0000000c190c7221 */ /* 0x000fca0000010000 */
[----:B------:R-:W-:Y:S02]  /*71a0*/  MOV R31, R12 ;  /* 0x0000000c001f7202 */ /* 0x000fe40000000f00 */
[----:B------:R-:W-:-:S07]  /*71b0*/  MOV R24, R28 ;  /* 0x0000001c00187202 */ /* 0x000fce0000000f00 */
[----:B------:R-:W-:Y:S05]  /*71c0*/  WARPSYNC.COLLECTIVE R26, `(.L_x_80) ;  /* 0x000000001a087348 */ /* 0x000fea0003c00000 */
[----:B------:R0:W1:Y:S02]  /*71d0*/  SHFL.BFLY P3, R28, R31, R30, R33 ;  /* 0x0c00001e1f1c7389 */ /* 0x0000640000060021 */
[----:B01----:R-:W-:Y:S05]  /*71e0*/  ENDCOLLECTIVE ;  /* 0x000000000000791b */ /* 0x003fea0003800000 */
.L_x_80:
[----:B------:R-:W-:Y:S01]  /*71f0*/  FADD.FTZ R24, R29, R24 ;  /* 0x000000181d187221 */ /* 0x000fe20000010000 */
[----:B------:R-:W-:Y:S01]  /*7200*/  MOV R13, R28 ;  /* 0x0000001c000d7202 */ /* 0x000fe20000000f00 */
[----:B------:R-:W-:Y:S06]  /*7210*/  BRA `(.L_x_81) ;  /* 0xfffffff800c07947 */ /* 0x000fec000383ffff */
.L_x_82:
        /* <DEDUP_REMOVED lines=14> */
.L_x_1407:


//--------------------- .text._ZN13group_norm_v218gn_bwd_cuda_kernelI13__nv_bfloat16Li480ELi3ELi32ELi30ELi4096ELb0ELb1ELi32ELi960ELi960ELi4ELb1ELi2ELb1ELb0ELNS_15WgradSyncMethodE3ENS_16CompileConditionILi1000EEEEEvPT_S6_S6_PKS5_S8_S8_S8_PKfflPfPj --------------------------
	.section	.text._ZN13group_norm_v218gn_bwd_cuda_kernelI13__nv_bfloat16Li480ELi3ELi32ELi30ELi4096ELb0ELb1ELi32ELi960ELi960ELi4ELb1ELi2ELb1ELb0ELNS_15WgradSyncMethodE3ENS_16CompileConditionILi1000EEEEEvPT_S6_S6_PKS5_S8_S8_S8_PKfflPfPj,"ax",@progbits
	.align	128
        .global         _ZN13group_norm_v218gn_bwd_cuda_kernelI13__nv_bfloat16Li480ELi3ELi32ELi30ELi4096ELb0ELb1ELi32ELi960ELi960ELi4ELb1ELi2ELb1ELb0ELNS_15WgradSyncMethodE3ENS_16CompileConditionILi1000EEEEEvPT_S6_S6_PKS5_S8_S8_S8_PKfflPfPj
        .type           _ZN13group_norm_v218gn_bwd_cuda_kernelI13__nv_bfloat16Li480ELi3ELi32ELi30ELi4096ELb0ELb1ELi32ELi960ELi960ELi4ELb1ELi2ELb1ELb0ELNS_15WgradSyncMethodE3ENS_16CompileConditionILi1000EEEEEvPT_S6_S6_PKS5_S8_S8_S8_PKfflPfPj,@function
        .size           _ZN13group_norm_v218gn_bwd_cuda_kernelI13__nv_bfloat16Li480ELi3ELi32ELi30ELi4096ELb0ELb1ELi32ELi960ELi960ELi4ELb1ELi2ELb1ELb0ELNS_15WgradSyncMethodE3ENS_16CompileConditionILi1000EEEEEvPT_S6_S6_PKS5_S8_S8_S8_PKfflPfPj,(.L_x_1408 - _ZN13group_norm_v218gn_bwd_cuda_kernelI13__nv_bfloat16Li480ELi3ELi32ELi30ELi4096ELb0ELb1ELi32ELi960ELi960ELi4ELb1ELi2ELb1ELb0ELNS_15WgradSyncMethodE3ENS_16CompileConditionILi1000EEEEEvPT_S6_S6_PKS5_S8_S8_S8_PKfflPfPj)
        .other          _ZN13group_norm_v218gn_bwd_cuda_kernelI13__nv_bfloat16Li480ELi3ELi32ELi30ELi4096ELb0ELb1ELi32ELi960ELi960ELi4ELb1ELi2ELb1ELb0ELNS_15WgradSyncMethodE3ENS_16CompileConditionILi1000EEEEEvPT_S6_S6_PKS5_S8_S8_S8_PKfflPfPj,@"STO_CUDA_ENTRY STV_DEFAULT"
_ZN13group_norm_v218gn_bwd_cuda_kernelI13__nv_bfloat16Li480ELi3ELi32ELi30ELi4096ELb0ELb1ELi32ELi960ELi960ELi4ELb1ELi2ELb1ELb0ELNS_15WgradSyncMethodE3ENS_16CompileConditionILi1000EEEEEvPT_S6_S6_PKS5_S8_S8_S8_PKfflPfPj:
.text._ZN13group_norm_v218gn_bwd_cuda_kernelI13__nv_bfloat16Li480ELi3ELi32ELi30ELi4096ELb0ELb1ELi32ELi960ELi960ELi4ELb1ELi2ELb1ELb0ELNS_15WgradSyncMethodE3ENS_16CompileConditionILi1000EEEEEvPT_S6_S6_PKS5_S8_S8_S8_PKfflPfPj:
[----:B------:R-:W-:Y:S08]  /*0000*/  LDC R1, c[0x0][0x37c] ;  /* 0x0000df00ff017b82 */ /* 0x000ff00000000800 */
[----:B------:R-:W0:Y:S01]  /*0010*/  S2UR UR10, SR_CTAID.Y ;  /* 0x00000000000a79c3 */ /* 0x000e220000002600 */
[----:B------:R-:W0:Y:S01]  /*0020*/  LDCU.64 UR14, c[0x0][0x3c8] ;  /* 0x00007900ff0e77ac */ /* 0x000e220008000a00 */
[----:B------:R-:W1:Y:S01]  /*0030*/  S2R R3, SR_CTAID.X ;  /* 0x0000000000037919 */ /* 0x000e620000002500 */
[----:B------:R-:W2:Y:S01]  /*0040*/  LDCU.64 UR4, c[0x0][0x3d8] ;  /* 0x00007b00ff0477ac */ /* 0x000ea20008000a00 */
[----:B------:R-:W-:Y:S01]  /*0050*/  UMOV UR8, 0x8 ;  /* 0x0000000800087882 */ /* 0x000fe20000000000 */
[----:B------:R-:W-:Y:S01]  /*0060*/  UMOV UR9, 0x0 ;  /* 0x0000000000097882 */ /* 0x000fe20000000000 */
[----:B------:R-:W3:Y:S01]  /*0070*/  LDCU.64 UR12, c[0x0][0x358] ;  /* 0x00006b00ff0c77ac */ /* 0x000ee20008000a00 */
[----:B------:R-:W-:Y:S01]  /*0080*/  UMOV UR6, URZ ;  /* 0x000000ff00067c82 */ /* 0x000fe20008000000 */
[----:B--2---:R-:W-:-:S02]  /*0090*/  UIMAD.WIDE.U32 UR8, UR4, 0x1, UR8 ;  /* 0x00000001040878a5 */ /* 0x004fc4000f8e0008 */
[----:B0-----:R-:W-:Y:S02]  /*00a0*/  UISETP.GE.U32.AND UP0, UPT, UR10, UR14, UPT ;  /* 0x0000000e0a00728c */ /* 0x001fe4000bf06070 */
[----:B------:R-:W-:Y:S02]  /*00b0*/  UIADD3 UR9, UPT, UPT, UR9, UR5, URZ ;  /* 0x0000000509097290 */ /* 0x000fe4000fffe0ff */
[----:B------:R-:W-:Y:S01]  /*00c0*/  UISETP.GE.AND.EX UP0, UPT, URZ, UR15, UPT, UP0 ;  /* 0x0000000fff00728c */ /* 0x000fe2000bf06300 */
[----:B------:R-:W-:-:S08]  /*00d0*/  UMOV UR11, UR10 ;  /* 0x0000000a000b7c82 */ /* 0x000fd00008000000 */
[----:B-1-3--:R-:W-:Y:S05]  /*00e0*/  BRA.U !UP0, `(.L_x_83) ;  /* 0x0000000108607547 */ /* 0x00afea000b800000 */
        /* <DEDUP_REMOVED lines=13> */
.L_x_85:
        /* <DEDUP_REMOVED lines=8> */
.L_x_84:
[----:B------:R-:W-:Y:S05]  /*0240*/  WARPSYNC.ALL ;  /* 0x0000000000007948 */ /* 0x000fea0003800000 */
[----:B------:R-:W-:Y:S06]  /*0250*/  BAR.SYNC.DEFER_BLOCKING 0x0 ;  /* 0x0000000000007b1d */ /* 0x000fec0000010000 */
[----:B------:R-:W-:Y:S05]  /*0260*/  BRA `(.L_x_86) ;  /* 0x0000002800cc7947 */ /* 0x000fea0003800000 */
.L_x_83:
[----:B------:R-:W0:Y:S01]  /*0270*/  S2R R7, SR_TID.X ;  /* 0x0000000000077919 */ /* 0x000e220000002100 */
[----:B------:R-:W1:Y:S01]  /*0280*/  LDC.64 R4, c[0x0][0x3a8] ;  /* 0x0000ea00ff047b82 */ /* 0x000e620000000a00 */
[----:B0-----:R-:W-:-:S05]  /*0290*/  LOP3.LUT R0, R7, 0xffff, RZ, 0xc0, !PT ;  /* 0x0000ffff07007812 */ /* 0x001fca00078ec0ff */
[----:B------:R-:W-:-:S05]  /*02a0*/  IMAD R0, R0, 0x445, RZ ;  /* 0x0000044500007824 */ /* 0x000fca00078e02ff */
[----:B------:R-:W-:-:S04]  /*02b0*/  SHF.R.U32.HI R0, RZ, 0x12, R0 ;  /* 0x00000012ff007819 */ /* 0x000fc80000011600 */
[----:B------:R-:W-:-:S05]  /*02c0*/  PRMT R2, R0, 0x9910, RZ ;  /* 0x0000991000027816 */ /* 0x000fca00000000ff */
[----:B------:R-:W-:-:S04]  /*02d0*/  IMAD R2, R2, 0xf0, RZ ;  /* 0x000000f002027824 */ /* 0x000fc800078e02ff */
[----:B------:R-:W-:-:S05]  /*02e0*/  IMAD.MOV R2, RZ, RZ, -R2 ;  /* 0x000000ffff027224 */ /* 0x000fca00078e0a02 */
[----:B------:R-:W-:-:S04]  /*02f0*/  PRMT R2, R2, 0x7710, RZ ;  /* 0x0000771002027816 */ /* 0x000fc800000000ff */
[----:B------:R-:W-:-:S04]  /*0300*/  IADD3 R2, PT, PT, R2, R7, RZ ;  /* 0x0000000702027210 */ /* 0x000fc80007ffe0ff */
[----:B------:R-:W-:-:S04]  /*0310*/  LOP3.LUT R9, R2, 0xffff, RZ, 0xc0, !PT ;  /* 0x0000ffff02097812 */ /* 0x000fc800078ec0ff */
[----:B------:R-:W-:-:S05]  /*0320*/  SHF.L.U32 R7, R9, 0x2, RZ ;  /* 0x0000000209077819 */ /* 0x000fca00000006ff */
[----:B-1----:R-:W-:-:S06]  /*0330*/  IMAD.WIDE.U32 R4, R7, 0x2, R4 ;  /* 0x0000000207047825 */ /* 0x002fcc00078e0004 */
[----:B------:R-:W2:Y:S01]  /*0340*/  LDG.E.64.CONSTANT R4, desc[UR12][R4.64] ;  /* 0x0000000c04047981 */ /* 0x000ea2000c1e9b00 */
[----:B------:R-:W0:Y:S01]  /*0350*/  S2UR UR5, SR_CgaCtaId ;  /* 0x00000000000579c3 */ /* 0x000e220000008800 */
[----:B------:R-:W-:Y:S01]  /*0360*/  UMOV UR4, 0x400 ;  /* 0x0000040000047882 */ /* 0x000fe20000000000 */
[----:B------:R-:W-:Y:S01]  /*0370*/  IMAD.SHL.U32 R3, R3, 0x20, RZ ;  /* 0x0000002003037824 */ /* 0x000fe200078e00ff */
[----:B------:R-:W-:Y:S01]  /*0380*/  UIADD3 UR4, UPT, UPT, UR4, 0x3c00, URZ ;  /* 0x00003c0004047890 */ /* 0x000fe2000fffe0ff */
[----:B------:R-:W-:Y:S02]  /*0390*/  CS2R R14, SRZ ;  /* 0x00000000000e7805 */ /* 0x000fe4000001ff00 */
[----:B------:R-:W-:Y:S02]  /*03a0*/  CS2R R12, SRZ ;  /* 0x00000000000c7805 */ /* 0x000fe4000001ff00 */
[----:B------:R-:W-:Y:S01]  /*03b0*/  CS2R R10, SRZ ;  /* 0x00000000000a7805 */ /* 0x000fe2000001ff00 */
[----:B0-----:R-:W-:-:S06]  /*03c0*/  ULEA UR4, UR5, UR4, 0x18 ;  /* 0x0000000405047291 */ /* 0x001fcc000f8ec0ff */
[C---:B------:R-:W-:Y:S01]  /*03d0*/  LEA R2, R0.reuse, UR4, 0x3 ;  /* 0x0000000400027c11 */ /* 0x040fe2000f8e18ff */
[----:B------:R-:W-:Y:S01]  /*03e0*/  UMOV UR4, URZ ;  /* 0x000000ff00047c82 */ /* 0x000fe20008000000 */
[----:B------:R-:W-:-:S03]  /*03f0*/  LOP3.LUT R0, R0, 0xfe0, R3, 0xf8, !PT ;  /* 0x00000fe000007812 */ /* 0x000fc600078ef803 */
[----:B------:R-:W-:Y:S01]  /*0400*/  IMAD R2, R9, 0x18, R2 ;  /* 0x0000001809027824 */ /* 0x000fe200078e0202 */
[----:B------:R-:W-:Y:S02]  /*0410*/  CS2R R8, SRZ ;  /* 0x0000000000087805 */ /* 0x000fe4000001ff00 */
[C---:B--2---:R-:W-:Y:S02]  /*0420*/  PRMT R16, R4.reuse, 0x7632, R16 ;  /* 0x0000763204107816 */ /* 0x044fe40000000010 */
[----:B------:R-:W-:Y:S01]  /*0430*/  SHF.L.U32 R3, R4, 0x10, RZ ;  /* 0x0000001004037819 */ /* 0x000fe200000006ff */
[C---:B------:R-:W-:Y:S01]  /*0440*/  VIADD R4, R7.reuse, 0x2 ;  /* 0x0000000207047836 */ /* 0x040fe20000000000 */
[----:B------:R-:W-:Y:S02]  /*0450*/  LOP3.LUT R7, R7, 0xffff, RZ, 0xc0, !PT ;  /* 0x0000ffff07077812 */ /* 0x000fe400078ec0ff */
[----:B------:R-:W-:Y:S02]  /*0460*/  PRMT R31, R5, 0x7632, R31 ;  /* 0x00007632051f7816 */ /* 0x000fe4000000001f */
[----:B------:R-:W-:Y:S01]  /*0470*/  LOP3.LUT R6, R4, 0xffff, RZ, 0xc0, !PT ;  /* 0x0000ffff04067812 */ /* 0x000fe200078ec0ff */
[----:B------:R-:W-:Y:S01]  /*0480*/  IMAD R4, R7, 0x889, RZ ;  /* 0x0000088907047824 */ /* 0x000fe200078e02ff */
[----:B------:R-:W-:-:S02]  /*0490*/  SHF.L.U32 R5, R5, 0x10, RZ ;  /* 0x0000001005057819 */ /* 0x000fc400000006ff */
[----:B------:R-:W-:Y:S01]  /*04a0*/  SHF.L.U32 R7, R16, 0x10, RZ ;  /* 0x0000001010077819 */ /* 0x000fe200000006ff */
[----:B------:R-:W-:Y:S01]  /*04b0*/  IMAD R6, R6, 0x889, RZ ;  /* 0x0000088906067824 */ /* 0x000fe200078e02ff */
[----:B------:R-:W-:Y:S02]  /*04c0*/  SHF.R.U32.HI R4, RZ, 0x10, R4 ;  /* 0x00000010ff047819 */ /* 0x000fe40000011604 */
[----:B------:R-:W-:Y:S02]  /*04d0*/  SHF.L.U32 R31, R31, 0x10, RZ ;  /* 0x000000101f1f7819 */ /* 0x000fe400000006ff */
[----:B------:R-:W-:-:S07]  /*04e0*/  SHF.R.U32.HI R6, RZ, 0x10, R6 ;  /* 0x00000010ff067819 */ /* 0x000fce0000011606 */
.L_x_102:
[----:B------:R-:W0:Y:S01]  /*04f0*/  LDCU.64 UR14, c[0x0][0x3b8] ;  /* 0x00007700ff0e77ac */ /* 0x000e220008000a00 */
[----:B------:R-:W-:Y:S02]  /*0500*/  USHF.L.U64.HI UR5, UR11, 0x6, UR6 ;  /* 0x000000060b057899 */ /* 0x000fe40008010206 */
[----:B------:R-:W-:Y:S01]  /*0510*/  USHF.L.U32 UR7, UR11, 0x6, URZ ;  /* 0x000000060b077899 */ /* 0x000fe200080006ff */
[----:B---3--:R-:W1:Y:S01]  /*0520*/  S2R R24, SR_TID.X ;  /* 0x0000000000187919 */ /* 0x008e620000002100 */
[----:B------:R-:W2:Y:S02]  /*0530*/  LDCU UR22, c[0x0][0x3c0] ;  /* 0x00007800ff1677ac */ /* 0x000ea40008000800 */
[----:B------:R-:W-:Y:S02]  /*0540*/  MOV R17, UR5 ;  /* 0x0000000500117c02 */ /* 0x000fe40008000f00 */
[----:B------:R-:W-:Y:S01]  /*0550*/  IMAD.U32 R16, RZ, RZ, UR7 ;  /* 0x00000007ff107e24 */ /* 0x000fe2000f8e00ff */
[----:B------:R-:W-:Y:S01]  /*0560*/  UIMAD.WIDE.U32 UR16, UR11, 0x3c0000, URZ ;  /* 0x003c00000b1078a5 */ /* 0x000fe2000f8e00ff */
[----:B------:R-:W3:Y:S02]  /*0570*/  LDCU.64 UR20, c[0x0][0x3a0] ;  /* 0x00007400ff1477ac */ /* 0x000ee40008000a00 */
[--C-:B------:R-:W-:Y:S01]  /*0580*/  IMAD.WIDE.U32 R22, R4, 0x2, R16.reuse ;  /* 0x0000000204167825 */ /* 0x100fe200078e0010 */
[----:B------:R-:W4:Y:S03]  /*0590*/  LDCU.64 UR18, c[0x0][0x398] ;  /* 0x00007300ff1277ac */ /* 0x000f260008000a00 */
[----:B------:R-:W-:Y:S01]  /*05a0*/  IMAD.WIDE.U32 R18, R6, 0x2, R16 ;  /* 0x0000000206127825 */ /* 0x000fe200078e0010 */
[----:B0-----:R-:W-:-:S04]  /*05b0*/  LEA R20, P0, R22, UR14, 0x2 ;  /* 0x0000000e16147c11 */ /* 0x001fc8000f8010ff */
[----:B------:R-:W-:Y:S02]  /*05c0*/  LEA.HI.X R21, R22, UR15, R23, 0x2, P0 ;  /* 0x0000000f16157c11 */ /* 0x000fe400080f1417 */
[----:B------:R-:W-:-:S03]  /*05d0*/  LEA R22, P0, R18, UR14, 0x2 ;  /* 0x0000000e12167c11 */ /* 0x000fc6000f8010ff */
[----:B------:R-:W2:Y:S01]  /*05e0*/  LDG.E.64.CONSTANT R16, desc[UR12][R20.64] ;  /* 0x0000000c14107981 */ /* 0x000ea2000c1e9b00 */
[----:B------:R-:W-:Y:S01]  /*05f0*/  LEA.HI.X R23, R18, UR15, R19, 0x2, P0 ;  /* 0x0000000f12177c11 */ /* 0x000fe200080f1413 */
[----:B------:R-:W0:Y:S04]  /*0600*/  LDCU.64 UR14, c[0x0][0x3c8] ;  /* 0x00007900ff0e77ac */ /* 0x000e280008000a00 */
[----:B------:R5:W3:Y:S01]  /*0610*/  LDG.E.64.CONSTANT R18, desc[UR12][R22.64] ;  /* 0x0000000c16127981 */ /* 0x000ae2000c1e9b00 */
[----:B------:R-:W-:Y:S01]  /*0620*/  UIADD3 UR7, UP0, UPT, UR11, 0x2, URZ ;  /* 0x000000020b077890 */ /* 0x000fe2000ff1e0ff */
[----:B-1----:R-:W-:Y:S01]  /*0630*/  LOP3.LUT R25, R24, 0xffff, RZ, 0xc0, !PT ;  /* 0x0000ffff18197812 */ /* 0x002fe200078ec0ff */
[----:B------:R-:W-:Y:S02]  /*0640*/  UIMAD UR5, UR6, 0x3c0000, URZ ;  /* 0x003c0000060578a4 */ /* 0x000fe4000f8e02ff */
[----:B------:R-:W-:-:S02]  /*0650*/  UIADD3.X UR10, UPT, UPT, URZ, UR6, URZ, UP0, !UPT ;  /* 0x00000006ff0a7290 */ /* 0x000fc400087fe4ff */
[----:B------:R-:W-:Y:S01]  /*0660*/  IMAD R25, R25, 0x445, RZ ;  /* 0x0000044519197824 */ /* 0x000fe200078e02ff */
[----:B------:R-:W-:Y:S01]  /*0670*/  UIADD3 UR6, UPT, UPT, UR17, UR5, URZ ;  /* 0x0000000511067290 */ /* 0x000fe2000fffe0ff */
[----:B-----5:R-:W-:Y:S01]  /*0680*/  CS2R R22, SRZ ;  /* 0x0000000000167805 */ /* 0x020fe2000001ff00 */
[----:B------:R-:W-:Y:S01]  /*0690*/  UMOV UR11, UR7 ;  /* 0x00000007000b7c82 */ /* 0x000fe20008000000 */
[----:B------:R-:W-:Y:S01]  /*06a0*/  UMOV UR5, URZ ;  /* 0x000000ff00057c82 */ /* 0x000fe20008000000 */
[----:B------:R-:W-:Y:S01]  /*06b0*/  SHF.R.U32.HI R25, RZ, 0x12, R25 ;  /* 0x00000012ff197819 */ /* 0x000fe20000011619 */
[----:B0-----:R-:W-:-:S03]  /*06c0*/  UISETP.GE.U32.AND UP0, UPT, UR7, UR14, UPT ;  /* 0x0000000e0700728c */ /* 0x001fc6000bf06070 */
[----:B------:R-:W-:Y:S01]  /*06d0*/  PRMT R25, R25, 0x9910, RZ ;  /* 0x0000991019197816 */ /* 0x000fe200000000ff */
[----:B------:R-:W-:-:S04]  /*06e0*/  UISETP.GE.AND.EX UP0, UPT, UR10, UR15, UPT, UP0 ;  /* 0x0000000f0a00728c */ /* 0x000fc8000bf06300 */
[----:B------:R-:W-:-:S05]  /*06f0*/  IMAD R25, R25, 0xf0, RZ ;  /* 0x000000f019197824 */ /* 0x000fca00078e02ff */
[----:B------:R-:W-:-:S04]  /*0700*/  IADD3 R21, PT, PT, RZ, -R25, RZ ;  /* 0x80000019ff157210 */ /* 0x000fc80007ffe0ff */
[----:B------:R-:W-:-:S05]  /*0710*/  PRMT R21, R21, 0x7710, RZ ;  /* 0x0000771015157816 */ /* 0x000fca00000000ff */
[----:B------:R-:W-:-:S05]  /*0720*/  IMAD.IADD R21, R21, 0x1, R24 ;  /* 0x0000000115157824 */ /* 0x000fca00078e0218 */
[----:B------:R-:W-:-:S05]  /*0730*/  LOP3.LUT R21, R21, 0xffff, RZ, 0xc0, !PT ;  /* 0x0000ffff15157812 */ /* 0x000fca00078ec0ff */
[----:B------:R-:W-:-:S03]  /*0740*/  IMAD.WIDE.U32 R20, R21, 0x4, RZ ;  /* 0x0000000415147825 */ /* 0x000fc600078e00ff */
[----:B------:R-:W-:Y:S02]  /*0750*/  LOP3.LUT R32, R20, UR16, RZ, 0xfc, !PT ;  /* 0x0000001014207c12 */ /* 0x000fe4000f8efcff */
[----:B------:R-:W-:Y:S02]  /*0760*/  LOP3.LUT R30, R21, UR6, RZ, 0xfc, !PT ;  /* 0x00000006151e7c12 */ /* 0x000fe4000f8efcff */
[----:B------:R-:W-:Y:S01]  /*0770*/  CS2R R20, SRZ ;  /* 0x0000000000147805 */ /* 0x000fe2000001ff00 */
[----:B------:R-:W-:Y:S01]  /*0780*/  UMOV UR6, UR10 ;  /* 0x0000000a00067c82 */ /* 0x000fe20008000000 */
[----:B--2---:R-:W-:Y:S01]  /*0790*/  FADD.FTZ R17, R17, UR22 ;  /* 0x0000001611117e21 */ /* 0x004fe20008010000 */
[----:B---3--:R-:W-:-:S05]  /*07a0*/  FADD.FTZ R19, R19, UR22 ;  /* 0x0000001613137e21 */ /* 0x008fca0008010000 */
[----:B------:R-:W0:Y:S08]  /*07b0*/  MUFU.RSQ R17, R17 ;  /* 0x0000001100117308 */ /* 0x000e300000001400 */
[----:B----4-:R-:W1:Y:S02]  /*07c0*/  MUFU.RSQ R19, R19 ;  /* 0x0000001300137308 */ /* 0x010e640000001400 */
.L_x_87:
[----:B------:R-:W-:-:S04]  /*07d0*/  MOV R35, UR5 ;  /* 0x0000000500237c02 */ /* 0x000fc80008000f00 */
[----:B------:R-:W-:-:S05]  /*07e0*/  LEA R35, R35, R0, 0x1 ;  /* 0x0000000023237211 */ /* 0x000fca00078e08ff */
[----:B------:R-:W-:-:S05]  /*07f0*/  IMAD R35, R35, 0x3c0, RZ ;  /* 0x000003c023237824 */ /* 0x000fca00078e02ff */
[----:B------:R-:W-:-:S04]  /*0800*/  IADD3 R27, P0, PT, R35, R32, RZ ;  /* 0x00000020231b7210 */ /* 0x000fc80007f1e0ff */
[----:B------:R-:W-:Y:S01]  /*0810*/  SHF.L.U32 R26, R27, 0x1, RZ ;  /* 0x000000011b1a7819 */ /* 0x000fe200000006ff */
[----:B------:R-:W-:-:S05]  /*0820*/  IMAD.X R24, RZ, RZ, R30, P0 ;  /* 0x000000ffff187224 */ /* 0x000fca00000e061e */
[----:B------:R-:W-:Y:S02]  /*0830*/  SHF.L.U64.HI R27, R27, 0x1, R24 ;  /* 0x000000011b1b7819 */ /* 0x000fe40000010218 */
[C---:B------:R-:W-:Y:S02]  /*0840*/  IADD3 R24, P0, PT, R26.reuse, UR20, RZ ;  /* 0x000000141a187c10 */ /* 0x040fe4000ff1e0ff */
[----:B------:R-:W-:Y:S02]  /*0850*/  IADD3 R26, P1, PT, R26, UR18, RZ ;  /* 0x000000121a1a7c10 */ /* 0x000fe4000ff3e0ff */
[C---:B------:R-:W-:Y:S02]  /*0860*/  IADD3.X R25, PT, PT, R27.reuse, UR21, RZ, P0, !PT ;  /* 0x000000151b197c10 */ /* 0x040fe400087fe4ff */
[----:B------:R-:W-:-:S04]  /*0870*/  IADD3.X R27, PT, PT, R27, UR19, RZ, P1, !PT ;  /* 0x000000131b1b7c10 */ /* 0x000fc80008ffe4ff */
[----:B------:R-:W2:Y:S04]  /*0880*/  LDG.E.64.CONSTANT R24, desc[UR12][R24.64] ;  /* 0x0000000c18187981 */ /* 0x000ea8000c1e9b00 */
[----:B------:R-:W3:Y:S01]  /*0890*/  LDG.E.64.CONSTANT R26, desc[UR12][R26.64] ;  /* 0x0000000c1a1a7981 */ /* 0x000ee2000c1e9b00 */
[----:B------:R-:W-:-:S05]  /*08a0*/  VIADD R35, R35, 0x780 ;  /* 0x0000078023237836 */ /* 0x000fca0000000000 */
[----:B------:R-:W-:Y:S02]  /*08b0*/  IADD3 R35, P0, PT, R35, R32, RZ ;  /* 0x0000002023237210 */ /* 0x000fe40007f1e0ff */
[----:B--2---:R-:W-:Y:S01]  /*08c0*/  SHF.L.U32 R29, R24, 0x10, RZ ;  /* 0x00000010181d7819 */ /* 0x004fe200000006ff */
[----:B---3--:R-:W-:-:S04]  /*08d0*/  IMAD.U32 R36, R26, 0x10000, RZ ;  /* 0x000100001a247824 */ /* 0x008fc800078e00ff */
[----:B------:R-:W-:Y:S01]  /*08e0*/  FADD.FTZ R28, -R16, R29 ;  /* 0x0000001d101c7221 */ /* 0x000fe20000010100 */
[----:B------:R-:W-:-:S03]  /*08f0*/  FMUL.FTZ R34, R3, R36 ;  /* 0x0000002403227220 */ /* 0x000fc60000410000 */
[----:B0-----:R-:W-:Y:S01]  /*0900*/  FMUL.FTZ R29, R17, R28 ;  /* 0x0000001c111d7220 */ /* 0x001fe20000410000 */
[----:B------:R-:W-:-:S03]  /*0910*/  FADD.FTZ R15, R36, R15 ;  /* 0x0000000f240f7221 */ /* 0x000fc60000010000 */
[C---:B------:R-:W-:Y:S01]  /*0920*/  FFMA.FTZ R14, R29.reuse, R36, R14 ;  /* 0x000000241d0e7223 */ /* 0x040fe2000001000e */
[----:B------:R-:W-:Y:S01]  /*0930*/  FFMA.FTZ R29, R29, R34, R21 ;  /* 0x000000221d1d7223 */ /* 0x000fe20000010015 */
[----:B------:R-:W-:Y:S01]  /*0940*/  SHF.L.U32 R21, R25, 0x10, RZ ;  /* 0x0000001019157819 */ /* 0x000fe200000006ff */
[----:B------:R-:W-:Y:S01]  /*0950*/  FADD.FTZ R34, R34, R20 ;  /* 0x0000001422227221 */ /* 0x000fe20000010000 */
[----:B------:R-:W-:-:S03]  /*0960*/  SHF.L.U32 R36, R27, 0x10, RZ ;  /* 0x000000101b247819 */ /* 0x000fc600000006ff */
[----:B------:R-:W-:Y:S02]  /*0970*/  FADD.FTZ R20, -R18, R21 ;  /* 0x0000001512147221 */ /* 0x000fe40000010100 */
[----:B------:R-:W-:Y:S02]  /*0980*/  FADD.FTZ R28, R36, R11 ;  /* 0x0000000b241c7221 */ /* 0x000fe40000010000 */
[----:B-1----:R-:W-:Y:S01]  /*0990*/  FMUL.FTZ R21, R19, R20 ;  /* 0x0000001413157220 */ /* 0x002fe20000410000 */
[----:B------:R-:W-:-:S03]  /*09a0*/  SHF.L.U32 R20, R35, 0x1, RZ ;  /* 0x0000000123147819 */ /* 0x000fc600000006ff */
[-C--:B------:R-:W-:Y:S01]  /*09b0*/  FFMA.FTZ R33, R21, R36.reuse, R10 ;  /* 0x0000002415217223 */ /* 0x080fe2000001000a */
[----:B------:R-:W-:Y:S01]  /*09c0*/  FMUL.FTZ R36, R5, R36 ;  /* 0x0000002405247220 */ /* 0x000fe20000410000 */
[----:B------:R-:W-:-:S03]  /*09d0*/  IADD3.X R10, PT, PT, RZ, R30, RZ, P0, !PT ;  /* 0x0000001eff0a7210 */ /* 0x000fc600007fe4ff */
[----:B------:R-:W-:Y:S01]  /*09e0*/  FFMA.FTZ R23, R21, R36, R23 ;  /* 0x0000002415177223 */ /* 0x000fe20000010017 */
[----:B------:R-:W-:Y:S01]  /*09f0*/  SHF.L.U64.HI R21, R35, 0x1, R10 ;  /* 0x0000000123157819 */ /* 0x000fe2000001020a */
[----:B------:R-:W-:Y:S01]  /*0a00*/  FADD.FTZ R22, R36, R22 ;  /* 0x0000001624167221 */ /* 0x000fe20000010000 */
[C---:B------:R-:W-:Y:S02]  /*0a10*/  IADD3 R10, P0, PT, R20.reuse, UR20, RZ ;  /* 0x00000014140a7c10 */ /* 0x040fe4000ff1e0ff */
[----:B------:R-:W-:Y:S02]  /*0a20*/  IADD3 R20, P1, PT, R20, UR18, RZ ;  /* 0x0000001214147c10 */ /* 0x000fe4000ff3e0ff */
[C---:B------:R-:W-:Y:S02]  /*0a30*/  IADD3.X R11, PT, PT, R21.reuse, UR21, RZ, P0, !PT ;  /* 0x00000015150b7c10 */ /* 0x040fe400087fe4ff */
[----:B------:R-:W-:-:S04]  /*0a40*/  IADD3.X R21, PT, PT, R21, UR19, RZ, P1, !PT ;  /* 0x0000001315157c10 */ /* 0x000fc80008ffe4ff */
[----:B------:R-:W2:Y:S04]  /*0a50*/  LDG.E.64.CONSTANT R10, desc[UR12][R10.64] ;  /* 0x0000000c0a0a7981 */ /* 0x000ea8000c1e9b00 */
[----:B------:R-:W3:Y:S01]  /*0a60*/  LDG.E.64.CONSTANT R20, desc[UR12][R20.64] ;  /* 0x0000000c14147981 */ /* 0x000ee2000c1e9b00 */
[----:B------:R-:W-:Y:S01]  /*0a70*/  PRMT R24, R24, 0x7632, R24 ;  /* 0x0000763218187816 */ /* 0x000fe20000000018 */
[----:B------:R-:W-:Y:S01]  /*0a80*/  UIADD3 UR5, UPT, UPT, UR5, 0x2, URZ ;  /* 0x0000000205057890 */ /* 0x000fe2000fffe0ff */
[----:B------:R-:W-:Y:S02]  /*0a90*/  PRMT R25, R25, 0x7632, R25 ;  /* 0x0000763219197816 */ /* 0x000fe40000000019 */
[----:B------:R-:W-:Y:S01]  /*0aa0*/  PRMT R27, R27, 0x7632, R27 ;  /* 0x000076321b1b7816 */ /* 0x000fe2000000001b */
[----:B------:R-:W-:Y:S01]  /*0ab0*/  IMAD.U32 R35, R24, 0x10000, RZ ;  /* 0x0001000018237824 */ /* 0x000fe200078e00ff */
[----:B------:R-:W-:Y:S01]  /*0ac0*/  PRMT R24, R26, 0x7632, R24 ;  /* 0x000076321a187816 */ /* 0x000fe20000000018 */
[----:B------:R-:W-:Y:S01]  /*0ad0*/  UISETP.NE.AND UP1, UPT, UR5, 0x10, UPT ;  /* 0x000000100500788c */ /* 0x000fe2000bf25270 */
[----:B------:R-:W-:Y:S01]  /*0ae0*/  SHF.L.U32 R25, R25, 0x10, RZ ;  /* 0x0000001019197819 */ /* 0x000fe200000006ff */
[----:B------:R-:W-:Y:S01]  /*0af0*/  FADD.FTZ R26, -R16, R35 ;  /* 0x00000023101a7221 */ /* 0x000fe20000010100 */
[----:B------:R-:W-:-:S03]  /*0b00*/  SHF.L.U32 R24, R24, 0x10, RZ ;  /* 0x0000001018187819 */ /* 0x000fc600000006ff */
[----:B------:R-:W-:Y:S01]  /*0b10*/  FMUL.FTZ R35, R17, R26 ;  /* 0x0000001a11237220 */ /* 0x000fe20000410000 */
[----:B------:R-:W-:Y:S02]  /*0b20*/  IMAD.U32 R26, R27, 0x10000, RZ ;  /* 0x000100001b1a7824 */ /* 0x000fe400078e00ff */
[----:B------:R-:W-:Y:S01]  /*0b30*/  FADD.FTZ R13, R24, R13 ;  /* 0x0000000d180d7221 */ /* 0x000fe20000010000 */
[----:B------:R-:W-:Y:S01]  /*0b40*/  FADD.FTZ R36, -R18, R25 ;  /* 0x0000001912247221 */ /* 0x000fe20000010100 */
[-C--:B------:R-:W-:Y:S01]  /*0b50*/  FFMA.FTZ R12, R35, R24.reuse, R12 ;  /* 0x00000018230c7223 */ /* 0x080fe2000001000c */
[----:B------:R-:W-:Y:S01]  /*0b60*/  FMUL.FTZ R24, R7, R24 ;  /* 0x0000001807187220 */ /* 0x000fe20000410000 */
[----:B------:R-:W-:Y:S01]  /*0b70*/  FADD.FTZ R9, R26, R9 ;  /* 0x000000091a097221 */ /* 0x000fe20000010000 */
[----:B------:R-:W-:Y:S02]  /*0b80*/  FMUL.FTZ R27, R19, R36 ;  /* 0x00000024131b7220 */ /* 0x000fe40000410000 */
[----:B------:R-:W-:Y:S01]  /*0b90*/  FFMA.FTZ R29, R35, R24, R29 ;  /* 0x00000018231d7223 */ /* 0x000fe2000001001d */
[----:B------:R-:W-:Y:S01]  /*0ba0*/  FADD.FTZ R25, R34, R24 ;  /* 0x0000001822197221 */ /* 0x000fe20000010000 */
[-C--:B------:R-:W-:Y:S01]  /*0bb0*/  FMUL.FTZ R24, R31, R26.reuse ;  /* 0x0000001a1f187220 */ /* 0x080fe20000410000 */
[----:B------:R-:W-:-:S03]  /*0bc0*/  FFMA.FTZ R8, R27, R26, R8 ;  /* 0x0000001a1b087223 */ /* 0x000fc60000010008 */
[----:B------:R-:W-:Y:S01]  /*0bd0*/  FFMA.FTZ R23, R27, R24, R23 ;  /* 0x000000181b177223 */ /* 0x000fe20000010017 */
[----:B------:R-:W-:Y:S01]  /*0be0*/  FADD.FTZ R24, R22, R24 ;  /* 0x0000001816187221 */ /* 0x000fe20000010000 */
[----:B--2---:R-:W-:-:S05]  /*0bf0*/  SHF.L.U32 R27, R10, 0x10, RZ ;  /* 0x000000100a1b7819 */ /* 0x004fca00000006ff */
[----:B------:R-:W-:Y:S01]  /*0c00*/  FADD.FTZ R22, -R16, R27 ;  /* 0x0000001b10167221 */ /* 0x000fe20000010100 */
[----:B---3--:R-:W-:-:S03]  /*0c10*/  SHF.L.U32 R27, R20, 0x10, RZ ;  /* 0x00000010141b7819 */ /* 0x008fc600000006ff */
[----:B------:R-:W-:Y:S02]  /*0c20*/  FMUL.FTZ R26, R17, R22 ;  /* 0x00000016111a7220 */ /* 0x000fe40000410000 */
[-C--:B------:R-:W-:Y:S01]  /*0c30*/  FMUL.FTZ R22, R3, R27.reuse ;  /* 0x0000001b03167220 */ /* 0x080fe20000410000 */
[----:B------:R-:W-:Y:S01]  /*0c40*/  FADD.FTZ R15, R15, R27 ;  /* 0x0000001b0f0f7221 */ /* 0x000fe20000010000 */
[C---:B------:R-:W-:Y:S02]  /*0c50*/  FFMA.FTZ R14, R26.reuse, R27, R14 ;  /* 0x0000001b1a0e7223 */ /* 0x040fe4000001000e */
[----:B------:R-:W-:Y:S01]  /*0c60*/  FADD.FTZ R25, R25, R22 ;  /* 0x0000001619197221 */ /* 0x000fe20000010000 */
[----:B------:R-:W-:Y:S01]  /*0c70*/  FFMA.FTZ R22, R26, R22, R29 ;  /* 0x000000161a167223 */ /* 0x000fe2000001001d */
[----:B------:R-:W-:Y:S01]  /*0c80*/  IMAD.U32 R29, R11, 0x10000, RZ ;  /* 0x000100000b1d7824 */ /* 0x000fe200078e00ff */
[----:B------:R-:W-:Y:S02]  /*0c90*/  SHF.L.U32 R26, R21, 0x10, RZ ;  /* 0x00000010151a7819 */ /* 0x000fe400000006ff */
[----:B------:R-:W-:Y:S01]  /*0ca0*/  PRMT R11, R10, 0x7632, R11 ;  /* 0x000076320a0b7816 */ /* 0x000fe2000000000b */
[----:B------:R-:W-:-:S02]  /*0cb0*/  FADD.FTZ R34, -R18, R29 ;  /* 0x0000001d12227221 */ /* 0x000fc40000010100 */
[----:B------:R-:W-:Y:S01]  /*0cc0*/  FMUL.FTZ R29, R5, R26 ;  /* 0x0000001a051d7220 */ /* 0x000fe20000410000 */
[----:B------:R-:W-:Y:S01]  /*0cd0*/  PRMT R20, R11, 0x7632, R20 ;  /* 0x000076320b147816 */ /* 0x000fe20000000014 */
[----:B------:R-:W-:Y:S02]  /*0ce0*/  FMUL.FTZ R34, R19, R34 ;  /* 0x0000002213227220 */ /* 0x000fe40000410000 */
[----:B------:R-:W-:Y:S01]  /*0cf0*/  FADD.FTZ R24, R24, R29 ;  /* 0x0000001d18187221 */ /* 0x000fe20000010000 */
[----:B------:R-:W-:Y:S01]  /*0d00*/  PRMT R21, R20, 0x7632, R21 ;  /* 0x0000763214157816 */ /* 0x000fe20000000015 */
[C---:B------:R-:W-:Y:S01]  /*0d10*/  FFMA.FTZ R23, R34.reuse, R29, R23 ;  /* 0x0000001d22177223 */ /* 0x040fe20000010017 */
[----:B------:R-:W-:Y:S01]  /*0d20*/  SHF.L.U32 R29, R11, 0x10, RZ ;  /* 0x000000100b1d7819 */ /* 0x000fe200000006ff */
[----:B------:R-:W-:Y:S01]  /*0d30*/  FFMA.FTZ R10, R34, R26, R33 ;  /* 0x0000001a220a7223 */ /* 0x000fe20000010021 */
[----:B------:R-:W-:Y:S01]  /*0d40*/  IMAD.U32 R33, R20, 0x10000, RZ ;  /* 0x0001000014217824 */ /* 0x000fe200078e00ff */
[C---:B------:R-:W-:Y:S01]  /*0d50*/  PRMT R27, R21.reuse, 0x7632, R27 ;  /* 0x00007632151b7816 */ /* 0x040fe2000000001b */
[----:B------:R-:W-:Y:S01]  /*0d60*/  FADD.FTZ R11, R28, R26 ;  /* 0x0000001a1c0b7221 */ /* 0x000fe20000010000 */
[----:B------:R-:W-:Y:S01]  /*0d70*/  FADD.FTZ R20, -R16, R29 ;  /* 0x0000001d10147221 */ /* 0x000fe20000010100 */
[----:B------:R-:W-:Y:S01]  /*0d80*/  FADD.FTZ R26, -R18, R33 ;  /* 0x00000021121a7221 */ /* 0x000fe20000010100 */
[----:B------:R-:W-:-:S02]  /*0d90*/  SHF.L.U32 R28, R21, 0x10, RZ ;  /* 0x00000010151c7819 */ /* 0x000fc400000006ff */
[----:B------:R-:W-:Y:S01]  /*0da0*/  FMUL.FTZ R21, R17, R20 ;  /* 0x0000001411157220 */ /* 0x000fe20000410000 */
[----:B------:R-:W-:Y:S01]  /*0db0*/  SHF.L.U32 R27, R27, 0x10, RZ ;  /* 0x000000101b1b7819 */ /* 0x000fe200000006ff */
[----:B------:R-:W-:Y:S01]  /*0dc0*/  FMUL.FTZ R26, R19, R26 ;  /* 0x0000001a131a7220 */ /* 0x000fe20000410000 */
[----:B------:R-:W-:Y:S01]  /*0dd0*/  FADD.FTZ R13, R13, R28 ;  /* 0x0000001c0d0d7221 */ /* 0x000fe20000010000 */
[-C--:B------:R-:W-:Y:S01]  /*0de0*/  FFMA.FTZ R12, R21, R28.reuse, R12 ;  /* 0x0000001c150c7223 */ /* 0x080fe2000001000c */
[----:B------:R-:W-:Y:S01]  /*0df0*/  FMUL.FTZ R28, R7, R28 ;  /* 0x0000001c071c7220 */ /* 0x000fe20000410000 */
[----:B------:R-:W-:Y:S01]  /*0e00*/  FADD.FTZ R9, R9, R27 ;  /* 0x0000001b09097221 */ /* 0x000fe20000010000 */
[-C--:B------:R-:W-:Y:S01]  /*0e10*/  FFMA.FTZ R8, R26, R27.reuse, R8 ;  /* 0x0000001b1a087223 */ /* 0x080fe20000010008 */
[----:B------:R-:W-:Y:S01]  /*0e20*/  FMUL.FTZ R27, R31, R27 ;  /* 0x0000001b1f1b7220 */ /* 0x000fe20000410000 */
[----:B------:R-:W-:Y:S01]  /*0e30*/  FFMA.FTZ R21, R21, R28, R22 ;  /* 0x0000001c15157223 */ /* 0x000fe20000010016 */
[----:B------:R-:W-:-:S02]  /*0e40*/  FADD.FTZ R20, R25, R28 ;  /* 0x0000001c19147221 */ /* 0x000fc40000010000 */
[----:B------:R-:W-:Y:S01]  /*0e50*/  FADD.FTZ R22, R24, R27 ;  /* 0x0000001b18167221 */ /* 0x000fe20000010000 */
[----:B------:R-:W-:Y:S01]  /*0e60*/  FFMA.FTZ R23, R26, R27, R23 ;  /* 0x0000001b1a177223 */ /* 0x000fe20000010017 */
[----:B------:R-:W-:Y:S06]  /*0e70*/  BRA.U UP1, `(.L_x_87) ;  /* 0xfffffff901547547 */ /* 0x000fec000b83ffff */
[----:B------:R-:W0:Y:S01]  /*0e80*/  S2R R33, SR_TID.X ;  /* 0x0000000000217919 */ /* 0x000e220000002100 */
[----:B------:R-:W-:Y:S01]  /*0e90*/  UISETP.GE.U32.AND UP1, UPT, UR7, UR14, UPT ;  /* 0x0000000e0700728c */ /* 0x000fe2000bf26070 */
[----:B------:R1:W-:Y:S03]  /*0ea0*/  STS.64 [R2], R20 ;  /* 0x0000001402007388 */ /* 0x0003e60000000a00 */
[----:B------:R-:W-:Y:S01]  /*0eb0*/  UISETP.GE.AND.EX UP1, UPT, UR10, UR15, UPT, UP1 ;  /* 0x0000000f0a00728c */ /* 0x000fe2000bf26310 */
[----:B------:R-:W2:Y:S01]  /*0ec0*/  S2UR UR10, SR_CTAID.Y ;  /* 0x00000000000a79c3 */ /* 0x000ea20000002600 */
[----:B------:R1:W-:Y:S07]  /*0ed0*/  STS.64 [R2+0x1680], R22 ;  /* 0x0016801602007388 */ /* 0x0003ee0000000a00 */
[----:B------:R-:W-:Y:S01]  /*0ee0*/  BAR.SYNC.DEFER_BLOCKING 0x0 ;  /* 0x0000000000007b1d */ /* 0x000fe20000010000 */
[----:B0-----:R-:W-:-:S05]  /*0ef0*/  ISETP.GT.U32.AND P0, PT, R33, 0x3f, PT ;  /* 0x0000003f2100780c */ /* 0x001fca0003f04070 */
[----:B-12---:R-:W-:Y:S08]  /*0f00*/  BRA.U !UP1, `(.L_x_88) ;  /* 0x0000000109e47547 */ /* 0x006ff0000b800000 */
[----:B------:R-:W0:Y:S01]  /*0f10*/  S2UR UR7, SR_CgaCtaId ;  /* 0x00000000000779c3 */ /* 0x000e220000008800 */
[----:B------:R-:W-:Y:S01]  /*0f20*/  SHF.R.U32.HI R20, RZ, 0x4, R33 ;  /* 0x00000004ff147819 */ /* 0x000fe20000011621 */
[----:B------:R-:W-:Y:S01]  /*0f30*/  UMOV UR5, 0x400 ;  /* 0x0000040000057882 */ /* 0x000fe20000000000 */
[C---:B------:R-:W-:Y:S01]  /*0f40*/  IMAD.SHL.U32 R21, R33.reuse, 0x2, RZ ;  /* 0x0000000221157824 */ /* 0x040fe200078e00ff */
[----:B------:R-:W-:Y:S02]  /*0f50*/  SHF.L.U32 R24, R33, 0x3, RZ ;  /* 0x0000000321187819 */ /* 0x000fe400000006ff */
[----:B------:R-:W-:Y:S02]  /*0f60*/  LOP3.LUT R22, R20, R33, RZ, 0x3c, !PT ;  /* 0x0000002114167212 */ /* 0x000fe400078e3cff */
[----:B------:R-:W-:Y:S02]  /*0f70*/  LOP3.LUT R23, R21, 0x18, RZ, 0xc0, !PT ;  /* 0x0000001815177812 */ /* 0x000fe400078ec0ff */
[----:B------:R-:W-:Y:S01]  /*0f80*/  LOP3.LUT R21, R24, 0x1fe0, RZ, 0xc0, !PT ;  /* 0x00001fe018157812 */ /* 0x000fe200078ec0ff */
[----:B------:R-:W-:Y:S01]  /*0f90*/  IMAD.SHL.U32 R24, R22, 0x8, RZ ;  /* 0x0000000816187824 */ /* 0x000fe200078e00ff */
[----:B------:R-:W-:-:S02]  /*0fa0*/  LOP3.LUT R25, R23, 0x8, RZ, 0x3c, !PT ;  /* 0x0000000817197812 */ /* 0x000fc400078e3cff */
[C---:B------:R-:W-:Y:S02]  /*0fb0*/  LOP3.LUT R27, R23.reuse, 0x10, RZ, 0x3c, !PT ;  /* 0x00000010171b7812 */ /* 0x040fe400078e3cff */
[----:B------:R-:W-:Y:S02]  /*0fc0*/  LOP3.LUT R29, R23, 0x18, RZ, 0x3c, !PT ;  /* 0x00000018171d7812 */ /* 0x000fe400078e3cff */
[C---:B------:R-:W-:Y:S02]  /*0fd0*/  IADD3 R20, PT, PT, R33.reuse, 0x1e0, RZ ;  /* 0x000001e021147810 */ /* 0x040fe40007ffe0ff */
[----:B------:R-:W-:Y:S01]  /*0fe0*/  LOP3.LUT R24, R24, 0x18, RZ, 0xc0, !PT ;  /* 0x0000001818187812 */ /* 0x000fe200078ec0ff */
[----:B0-----:R-:W-:Y:S01]  /*0ff0*/  ULEA UR5, UR7, UR5, 0x18 ;  /* 0x0000000507057291 */ /* 0x001fe2000f8ec0ff */
[----:B------:R-:W0:Y:S05]  /*1000*/  S2UR UR7, SR_CTAID.X ;  /* 0x00000000000779c3 */ /* 0x000e2a0000002500 */
[----:B------:R-:W-:-:S02]  /*1010*/  LEA R22, R33, UR5, 0x5 ;  /* 0x0000000521167c11 */ /* 0x000fc4000f8e28ff */
[----:B------:R-:W-:Y:S02]  /*1020*/  IADD3 R34, PT, PT, R21, UR5, R24 ;  /* 0x0000000515227c10 */ /* 0x000fe4000fffe018 */
        /* <DEDUP_REMOVED lines=10> */
[----:B------:R-:W-:Y:S02]  /*10d0*/  STS.64 [R27], R10 ;  /* 0x0000000a1b007388 */ /* 0x000fe40000000a00 */
[----:B------:R-:W-:Y:S02]  /*10e0*/  IMAD.SHL.U32 R22, R22, 0x8, RZ ;  /* 0x0000000816167824 */ /* 0x000fe400078e00ff */
[----:B------:R1:W-:Y:S03]  /*10f0*/  STS.64 [R29], R8 ;  /* 0x000000081d007388 */ /* 0x0003e60000000a00 */
[----:B------:R-:W-:Y:S01]  /*1100*/  LOP3.LUT R24, R22, 0x18, RZ, 0xc0, !PT ;  /* 0x0000001816187812 */ /* 0x000fe200078ec0ff */
[----:B------:R-:W-:Y:S03]  /*1110*/  BAR.SYNC.DEFER_BLOCKING 0x0 ;  /* 0x0000000000007b1d */ /* 0x000fe60000010000 */
[----:B------:R-:W-:Y:S01]  /*1120*/  IADD3 R37, PT, PT, R35, UR5, R24 ;  /* 0x0000000523257c10 */ /* 0x000fe2000fffe018 */
[----:B0-----:R-:W-:-:S04]  /*1130*/  ULOP3.LUT UR5, UR7, 0x7f, URZ, 0xc0, !UPT ;  /* 0x0000007f07057892 */ /* 0x001fc8000f8ec0ff */
[----:B------:R-:W-:Y:S01]  /*1140*/  ULEA UR5, UR10, UR5, 0x7 ;  /* 0x000000050a057291 */ /* 0x000fe2000f8e38ff */
[----:B-1----:R-:W0:Y:S05]  /*1150*/  LDC.64 R28, c[0x0][0x3d0] ;  /* 0x0000f400ff1c7b82 */ /* 0x002e2a0000000a00 */
[----:B------:R-:W-:-:S05]  /*1160*/  MOV R36, UR5 ;  /* 0x0000000500247c02 */ /* 0x000fca0008000f00 */
[----:B------:R-:W-:Y:S01]  /*1170*/  IMAD R36, R36, 0x3c0, R33 ;  /* 0x000003c024247824 */ /* 0x000fe200078e0221 */
[----:B------:R-:W1:Y:S04]  /*1180*/  LDS.64 R20, [R34] ;  /* 0x0000000022147984 */ /* 0x000e680000000a00 */
[----:B------:R-:W2:Y:S04]  /*1190*/  LDS.64 R22, [R34+0x1e00] ;  /* 0x001e000022167984 */ /* 0x000ea80000000a00 */
[----:B------:R-:W3:Y:S04]  /*11a0*/  LDS.64 R24, [R37] ;  /* 0x0000000025187984 */ /* 0x000ee80000000a00 */
[----:B------:R-:W4:Y:S01]  /*11b0*/  LDS.64 R26, [R37+0x1e00] ;  /* 0x001e0000251a7984 */ /* 0x000f220000000a00 */
[----:B-1----:R-:W-:Y:S01]  /*11c0*/  FADD.FTZ R35, RZ, R20 ;  /* 0x00000014ff237221 */ /* 0x002fe20000010000 */
[----:B------:R-:W-:Y:S01]  /*11d0*/  FADD.FTZ R20, RZ, R21 ;  /* 0x00000015ff147221 */ /* 0x000fe20000010000 */
[----:B------:R-:W-:-:S02]  /*11e0*/  SHF.L.U32 R21, R36, 0x1, RZ ;  /* 0x0000000124157819 */ /* 0x000fc400000006ff */
[----:B--2---:R-:W-:Y:S01]  /*11f0*/  FADD.FTZ R22, R35, R22 ;  /* 0x0000001623167221 */ /* 0x004fe20000010000 */
[----:B------:R-:W-:Y:S02]  /*1200*/  FADD.FTZ R23, R20, R23 ;  /* 0x0000001714177221 */ /* 0x000fe40000010000 */
[C---:B------:R-:W-:Y:S02]  /*1210*/  VIADD R35, R21.reuse, 0x3c0 ;  /* 0x000003c015237836 */ /* 0x040fe40000000000 */
[----:B0-----:R-:W-:-:S04]  /*1220*/  IMAD.WIDE.U32 R20, R21, 0x4, R28 ;  /* 0x0000000415147825 */ /* 0x001fc800078e001c */
[----:B------:R-:W-:-:S04]  /*1230*/  IMAD.WIDE.U32 R28, R35, 0x4, R28 ;  /* 0x00000004231c7825 */ /* 0x000fc800078e001c */
[----:B---3--:R-:W-:Y:S01]  /*1240*/  FADD.FTZ R35, RZ, R24 ;  /* 0x00000018ff237221 */ /* 0x008fe20000010000 */
[----:B------:R-:W-:Y:S01]  /*1250*/  FADD.FTZ R24, RZ, R25 ;  /* 0x00000019ff187221 */ /* 0x000fe20000010000 */
[----:B------:R0:W-:Y:S02]  /*1260*/  STG.E.64 desc[UR12][R20.64+0x20000], R22 ;  /* 0x0200001614007986 */ /* 0x0001e4000c101b0c */
[----:B----4-:R-:W-:Y:S01]  /*1270*/  FADD.FTZ R26, R35, R26 ;  /* 0x0000001a231a7221 */ /* 0x010fe20000010000 */
[----:B------:R-:W-:-:S05]  /*1280*/  FADD.FTZ R27, R24, R27 ;  /* 0x0000001b181b7221 */ /* 0x000fca0000010000 */
[----:B------:R0:W-:Y:S02]  /*1290*/  STG.E.64 desc[UR12][R28.64+0x20000], R26 ;  /* 0x0200001a1c007986 */ /* 0x0001e4000c101b0c */
.L_x_88:
[----:B------:R-:W-:Y:S01]  /*12a0*/  BSSY.RECONVERGENT B0, `(.L_x_89) ;  /* 0x000008c000007945 */ /* 0x000fe20003800200 */
[----:B0-----:R-:W-:Y:S01]  /*12b0*/  HFMA2 R22, -RZ, RZ, 0, 0 ;  /* 0x00000000ff167431 */ /* 0x001fe200000001ff */
[----:B------:R-:W-:Y:S02]  /*12c0*/  MOV R28, RZ ;  /* 0x000000ff001c7202 */ /* 0x000fe40000000f00 */
[----:B------:R-:W-:Y:S05]  /*12d0*/  @P0 BRA `(.L_x_90) ;  /* 0x0000000800200947 */ /* 0x000fea0003800000 */
[----:B------:R-:W0:Y:S01]  /*12e0*/  S2R R22, SR_CgaCtaId ;  /* 0x0000000000167919 */ /* 0x000e220000008800 */
[----:B------:R-:W-:Y:S02]  /*12f0*/  SHF.R.U32.HI R20, RZ, 0x1, R33 ;  /* 0x00000001ff147819 */ /* 0x000fe40000011621 */
[----:B------:R-:W-:Y:S02]  /*1300*/  MOV R21, 0x400 ;  /* 0x0000040000157802 */ /* 0x000fe40000000f00 */
[----:B------:R-:W-:Y:S01]  /*1310*/  SHF.L.U32 R28, R33, 0x3, RZ ;  /* 0x00000003211c7819 */ /* 0x000fe200000006ff */
[C---:B------:R-:W-:Y:S02]  /*1320*/  IMAD R35, R20.reuse, 0x1e, RZ ;  /* 0x0000001e14237824 */ /* 0x040fe400078e02ff */
[----:B------:R-:W-:Y:S01]  /*1330*/  IMAD R20, R20, -0x80000000, RZ ;  /* 0x8000000014147824 */ /* 0x000fe200078e02ff */
[----:B------:R-:W-:Y:S01]  /*1340*/  LOP3.LUT R28, R28, 0x8, RZ, 0xc0, !PT ;  /* 0x000000081c1c7812 */ /* 0x000fe200078ec0ff */
[----:B------:R-:W-:Y:S01]  /*1350*/  VIADD R29, R21, 0x3c00 ;  /* 0x00003c00151d7836 */ /* 0x000fe20000000000 */
[C---:B------:R-:W-:Y:S01]  /*1360*/  LOP3.LUT P0, RZ, R35.reuse, 0x2, RZ, 0xc0, !PT ;  /* 0x0000000223ff7812 */ /* 0x040fe2000780c0ff */
[----:B------:R-:W-:Y:S01]  /*1370*/  VIADD R26, R35, 0x6 ;  /* 0x00000006231a7836 */ /* 0x000fe20000000000 */
[----:B------:R-:W-:-:S02]  /*1380*/  SHF.R.S32.HI R20, RZ, 0x1f, R20 ;  /* 0x0000001fff147819 */ /* 0x000fc40000011414 */
[C---:B------:R-:W-:Y:S02]  /*1390*/  IADD3 R21, PT, PT, R35.reuse, 0x2, RZ ;  /* 0x0000000223157810 */ /* 0x040fe40007ffe0ff */
[----:B------:R-:W-:Y:S02]  /*13a0*/  LOP3.LUT R34, R20, 0xf0, RZ, 0xc0, !PT ;  /* 0x000000f014227812 */ /* 0x000fe400078ec0ff */
[----:B------:R-:W-:Y:S02]  /*13b0*/  SHF.R.U32.HI R23, RZ, 0x2, R21 ;  /* 0x00000002ff177819 */ /* 0x000fe40000011615 */
[C---:B------:R-:W-:Y:S02]  /*13c0*/  LEA.HI R20, R35.reuse, R34, RZ, 0x1e ;  /* 0x0000002223147211 */ /* 0x040fe400078ff0ff */
[----:B------:R-:W-:Y:S02]  /*13d0*/  SHF.L.U32 R24, R26, 0x1e, RZ ;  /* 0x0000001e1a187819 */ /* 0x000fe400000006ff */
[----:B------:R-:W-:-:S02]  /*13e0*/  IADD3 R25, PT, PT, R35, 0x4, RZ ;  /* 0x0000000423197810 */ /* 0x000fc40007ffe0ff */
[----:B------:R-:W-:-:S04]  /*13f0*/  SHF.R.S32.HI R24, RZ, 0x1f, R24 ;  /* 0x0000001fff187819 */ /* 0x000fc80000011418 */
[----:B------:R-:W-:Y:S02]  /*1400*/  LOP3.LUT R27, R24, 0xf0, RZ, 0xc0, !PT ;  /* 0x000000f0181b7812 */ /* 0x000fe400078ec0ff */
[----:B0-----:R-:W-:Y:S02]  /*1410*/  LEA R29, R22, R29, 0x18 ;  /* 0x0000001d161d7211 */ /* 0x001fe400078ec0ff */
[----:B------:R-:W-:Y:S01]  /*1420*/  LEA.HI R22, R21, 0xf0, RZ, 0x1e ;  /* 0x000000f015167811 */ /* 0x000fe200078ff0ff */
[----:B------:R-:W-:Y:S01]  /*1430*/  @P0 IMAD.MOV R22, RZ, RZ, R23 ;  /* 0x000000ffff160224 */ /* 0x000fe200078e0217 */
[----:B------:R-:W-:Y:S01]  /*1440*/  LEA.HI R24, R25, R34, RZ, 0x1e ;  /* 0x0000002219187211 */ /* 0x000fe200078ff0ff */
[--C-:B------:R-:W-:Y:S01]  /*1450*/  IMAD R21, R20, 0x18, R29.reuse ;  /* 0x0000001814157824 */ /* 0x100fe200078e021d */
[----:B------:R-:W-:Y:S01]  /*1460*/  LEA.HI R26, R26, R27, RZ, 0x1e ;  /* 0x0000001b1a1a7211 */ /* 0x000fe200078ff0ff */
[--C-:B------:R-:W-:Y:S02]  /*1470*/  IMAD R23, R22, 0x18, R29.reuse ;  /* 0x0000001816177824 */ /* 0x100fe400078e021d */
[--C-:B------:R-:W-:Y:S01]  /*1480*/  IMAD R25, R24, 0x18, R29.reuse ;  /* 0x0000001818197824 */ /* 0x100fe200078e021d */
[----:B------:R-:W-:Y:S01]  /*1490*/  IADD3 R21, PT, PT, R21, R28, RZ ;  /* 0x0000001c15157210 */ /* 0x000fe20007ffe0ff */
[----:B------:R-:W-:Y:S01]  /*14a0*/  IMAD R27, R26, 0x18, R29 ;  /* 0x000000181a1b7824 */ /* 0x000fe200078e021d */
[C---:B------:R-:W-:Y:S01]  /*14b0*/  IADD3 R23, PT, PT, R28.reuse, R23, RZ ;  /* 0x000000171c177210 */ /* 0x040fe20007ffe0ff */
[----:B------:R-:W-:-:S03]  /*14c0*/  IMAD.IADD R36, R28, 0x1, R25 ;  /* 0x000000011c247824 */ /* 0x000fc600078e0219 */
[----:B------:R-:W0:Y:S01]  /*14d0*/  LDS.64 R20, [R21] ;  /* 0x0000000015147984 */ /* 0x000e220000000a00 */
[----:B------:R-:W-:-:S03]  /*14e0*/  IADD3 R27, PT, PT, R28, R27, RZ ;  /* 0x0000001b1c1b7210 */ /* 0x000fc60007ffe0ff */
[----:B------:R-:W1:Y:S04]  /*14f0*/  LDS.64 R22, [R23] ;  /* 0x0000000017167984 */ /* 0x000e680000000a00 */
[----:B------:R-:W2:Y:S04]  /*1500*/  LDS.64 R24, [R36] ;  /* 0x0000000024187984 */ /* 0x000ea80000000a00 */
[----:B------:R-:W3:Y:S01]  /*1510*/  LDS.64 R26, [R27] ;  /* 0x000000001b1a7984 */ /* 0x000ee20000000a00 */
[----:B0-----:R-:W-:Y:S01]  /*1520*/  FADD.FTZ R37, RZ, R20 ;  /* 0x00000014ff257221 */ /* 0x001fe20000010000 */
[----:B------:R-:W-:Y:S01]  /*1530*/  FADD.FTZ R20, RZ, R21 ;  /* 0x00000015ff147221 */ /* 0x000fe20000010000 */
[----:B------:R-:W-:-:S02]  /*1540*/  IADD3 R21, PT, PT, R35, 0x8, RZ ;  /* 0x0000000823157810 */ /* 0x000fc40007ffe0ff */
[----:B-1----:R-:W-:Y:S01]  /*1550*/  FADD.FTZ R37, R37, R22 ;  /* 0x0000001625257221 */ /* 0x002fe20000010000 */
[----:B------:R-:W-:Y:S01]  /*1560*/  FADD.FTZ R20, R20, R23 ;  /* 0x0000001714147221 */ /* 0x000fe20000010000 */
[----:B------:R-:W-:Y:S02]  /*1570*/  LEA.HI R22, R21, R34, RZ, 0x1e ;  /* 0x0000002215167211 */ /* 0x000fe400078ff0ff */
[----:B--2---:R-:W-:Y:S01]  /*1580*/  FADD.FTZ R37, R37, R24 ;  /* 0x0000001825257221 */ /* 0x004fe20000010000 */
[----:B------:R-:W-:Y:S01]  /*1590*/  FADD.FTZ R24, R20, R25 ;  /* 0x0000001914187221 */ /* 0x000fe20000010000 */
[----:B------:R-:W-:Y:S01]  /*15a0*/  IADD3 R20, PT, PT, R35, 0xa, RZ ;  /* 0x0000000a23147810 */ /* 0x000fe20007ffe0ff */
[----:B------:R-:W-:Y:S02]  /*15b0*/  IMAD R21, R22, 0x18, R29 ;  /* 0x0000001816157824 */ /* 0x000fe400078e021d */
[----:B---3--:R-:W-:Y:S01]  /*15c0*/  FADD.FTZ R25, R37, R26 ;  /* 0x0000001a25197221 */ /* 0x008fe20000010000 */
[----:B------:R-:W-:Y:S01]  /*15d0*/  FADD.FTZ R24, R24, R27 ;  /* 0x0000001b18187221 */ /* 0x000fe20000010000 */
[----:B------:R-:W-:Y:S01]  /*15e0*/  IMAD.IADD R22, R28, 0x1, R21 ;  /* 0x000000011c167824 */ /* 0x000fe200078e0215 */
[----:B------:R-:W-:-:S04]  /*15f0*/  SHF.L.U32 R21, R20, 0x1e, RZ ;  /* 0x0000001e14157819 */ /* 0x000fc800000006ff */
[----:B------:R-:W-:Y:S01]  /*1600*/  SHF.R.S32.HI R21, RZ, 0x1f, R21 ;  /* 0x0000001fff157819 */ /* 0x000fe20000011415 */
[----:B------:R-:W0:Y:S03]  /*1610*/  LDS.64 R22, [R22] ;  /* 0x0000000016167984 */ /* 0x000e260000000a00 */
[----:B------:R-:W-:-:S04]  /*1620*/  LOP3.LUT R21, R21, 0xf0, RZ, 0xc0, !PT ;  /* 0x000000f015157812 */ /* 0x000fc800078ec0ff */
[----:B------:R-:W-:-:S05]  /*1630*/  LEA.HI R20, R20, R21, RZ, 0x1e ;  /* 0x0000001514147211 */ /* 0x000fca00078ff0ff */
[----:B------:R-:W-:-:S04]  /*1640*/  IMAD R21, R20, 0x18, R29 ;  /* 0x0000001814157824 */ /* 0x000fc800078e021d */
[----:B------:R-:W-:-:S06]  /*1650*/  IMAD.IADD R21, R28, 0x1, R21 ;  /* 0x000000011c157824 */ /* 0x000fcc00078e0215 */
[----:B------:R-:W1:Y:S01]  /*1660*/  LDS.64 R20, [R21] ;  /* 0x0000000015147984 */ /* 0x000e620000000a00 */
[----:B0-----:R-:W-:Y:S01]  /*1670*/  FADD.FTZ R26, R24, R23 ;  /* 0x00000017181a7221 */ /* 0x001fe20000010000 */
[----:B------:R-:W-:Y:S01]  /*1680*/  IADD3 R24, PT, PT, R35, 0xe, RZ ;  /* 0x0000000e23187810 */ /* 0x000fe20007ffe0ff */
[----:B------:R-:W-:Y:S01]  /*1690*/  FADD.FTZ R25, R25, R22 ;  /* 0x0000001619197221 */ /* 0x000fe20000010000 */
[----:B------:R-:W-:Y:S02]  /*16a0*/  VIADD R23, R35, 0xc ;  /* 0x0000000c23177836 */ /* 0x000fe40000000000 */
[----:B------:R-:W-:-:S04]  /*16b0*/  SHF.L.U32 R22, R24, 0x1e, RZ ;  /* 0x0000001e18167819 */ /* 0x000fc800000006ff */
[----:B------:R-:W-:Y:S02]  /*16c0*/  SHF.R.S32.HI R27, RZ, 0x1f, R22 ;  /* 0x0000001fff1b7819 */ /* 0x000fe40000011416 */
[----:B------:R-:W-:Y:S02]  /*16d0*/  LEA.HI R22, R23, R34, RZ, 0x1e ;  /* 0x0000002217167211 */ /* 0x000fe400078ff0ff */
[----:B------:R-:W-:-:S03]  /*16e0*/  LOP3.LUT R27, R27, 0xf0, RZ, 0xc0, !PT ;  /* 0x000000f01b1b7812 */ /* 0x000fc600078ec0ff */
[----:B------:R-:W-:Y:S01]  /*16f0*/  IMAD R23, R22, 0x18, R29 ;  /* 0x0000001816177824 */ /* 0x000fe200078e021d */
[----:B------:R-:W-:-:S04]  /*1700*/  LEA.HI R24, R24, R27, RZ, 0x1e ;  /* 0x0000001b18187211 */ /* 0x000fc800078ff0ff */
[----:B------:R-:W-:Y:S01]  /*1710*/  IADD3 R22, PT, PT, R28, R23, RZ ;  /* 0x000000171c167210 */ /* 0x000fe20007ffe0ff */
[----:B------:R-:W-:Y:S02]  /*1720*/  IMAD R37, R24, 0x18, R29 ;  /* 0x0000001818257824 */ /* 0x000fe400078e021d */
[----:B-1----:R-:W-:Y:S01]  /*1730*/  FADD.FTZ R27, R25, R20 ;  /* 0x00000014191b7221 */ /* 0x002fe20000010000 */
[----:B------:R-:W-:Y:S01]  /*1740*/  FADD.FTZ R26, R26, R21 ;  /* 0x000000151a1a7221 */ /* 0x000fe20000010000 */
[C---:B------:R-:W-:Y:S01]  /*1750*/  VIADD R21, R35.reuse, 0x10 ;  /* 0x0000001023157836 */ /* 0x040fe20000000000 */
[----:B------:R-:W-:Y:S01]  /*1760*/  IADD3 R24, PT, PT, R28, R37, RZ ;  /* 0x000000251c187210 */ /* 0x000fe20007ffe0ff */
[----:B------:R-:W0:Y:S01]  /*1770*/  LDS.64 R22, [R22] ;  /* 0x0000000016167984 */ /* 0x000e220000000a00 */
[----:B------:R-:W-:Y:S02]  /*1780*/  IADD3 R37, PT, PT, R35, 0x1c, RZ ;  /* 0x0000001c23257810 */ /* 0x000fe40007ffe0ff */
[----:B------:R-:W-:-:S02]  /*1790*/  LEA.HI R20, R21, R34, RZ, 0x1e ;  /* 0x0000002215147211 */ /* 0x000fc400078ff0ff */
[----:B------:R-:W1:Y:S03]  /*17a0*/  LDS.64 R24, [R24] ;  /* 0x0000000018187984 */ /* 0x000e660000000a00 */
[----:B------:R-:W-:-:S05]  /*17b0*/  IMAD R21, R20, 0x18, R29 ;  /* 0x0000001814157824 */ /* 0x000fca00078e021d */
[----:B------:R-:W-:-:S06]  /*17c0*/  IADD3 R21, PT, PT, R28, R21, RZ ;  /* 0x000000151c157210 */ /* 0x000fcc0007ffe0ff */
[----:B------:R-:W2:Y:S01]  /*17d0*/  LDS.64 R20, [R21] ;  /* 0x0000000015147984 */ /* 0x000ea20000000a00 */
[----:B0-----:R-:W-:Y:S01]  /*17e0*/  FADD.FTZ R27, R27, R22 ;  /* 0x000000161b1b7221 */ /* 0x001fe20000010000 */
[----:B------:R-:W-:Y:S01]  /*17f0*/  IADD3 R22, PT, PT, R35, 0x12, RZ ;  /* 0x0000001223167810 */ /* 0x000fe20007ffe0ff */
[----:B------:R-:W-:Y:S02]  /*1800*/  FADD.FTZ R26, R26, R23 ;  /* 0x000000171a1a7221 */ /* 0x000fe40000010000 */
[----:B-1----:R-:W-:Y:S02]  /*1810*/  FADD.FTZ R23, R27, R24 ;  /* 0x000000181b177221 */ /* 0x002fe40000010000 */
[----:B------:R-:W-:-:S05]  /*1820*/  IMAD.SHL.U32 R24, R22, 0x40000000, RZ ;  /* 0x4000000016187824 */ /* 0x000fca00078e00ff */
[----:B------:R-:W-:-:S04]  /*1830*/  SHF.R.S32.HI R24, RZ, 0x1f, R24 ;  /* 0x0000001fff187819 */ /* 0x000fc80000011418 */
[----:B------:R-:W-:Y:S01]  /*1840*/  LOP3.LUT R27, R24, 0xf0, RZ, 0xc0, !PT ;  /* 0x000000f0181b7812 */ /* 0x000fe200078ec0ff */
[----:B------:R-:W-:Y:S01]  /*1850*/  FADD.FTZ R24, R26, R25 ;  /* 0x000000191a187221 */ /* 0x000fe20000010000 */
[C---:B------:R-:W-:Y:S02]  /*1860*/  IADD3 R26, PT, PT, R35.reuse, 0x16, RZ ;  /* 0x00000016231a7810 */ /* 0x040fe40007ffe0ff */
[----:B------:R-:W-:Y:S01]  /*1870*/  LEA.HI R22, R22, R27, RZ, 0x1e ;  /* 0x0000001b16167211 */ /* 0x000fe200078ff0ff */
[----:B--2---:R-:W-:Y:S01]  /*1880*/  FADD.FTZ R24, R24, R21 ;  /* 0x0000001518187221 */ /* 0x004fe20000010000 */
[----:B------:R-:W-:Y:S01]  /*1890*/  SHF.L.U32 R25, R26, 0x1e, RZ ;  /* 0x0000001e1a197819 */ /* 0x000fe200000006ff */
[C---:B------:R-:W-:Y:S01]  /*18a0*/  VIADD R21, R35.reuse, 0x1a ;  /* 0x0000001a23157836 */ /* 0x040fe20000000000 */
[----:B------:R-:W-:Y:S02]  /*18b0*/  IADD3 R27, PT, PT, R35, 0x18, RZ ;  /* 0x00000018231b7810 */ /* 0x000fe40007ffe0ff */
[----:B------:R-:W-:-:S02]  /*18c0*/  SHF.R.S32.HI R25, RZ, 0x1f, R25 ;  /* 0x0000001fff197819 */ /* 0x000fc40000011419 */
[----:B------:R-:W-:Y:S02]  /*18d0*/  LEA.HI R36, R27, R34, RZ, 0x1e ;  /* 0x000000221b247211 */ /* 0x000fe400078ff0ff */
[----:B------:R-:W-:-:S04]  /*18e0*/  LOP3.LUT R25, R25, 0xf0, RZ, 0xc0, !PT ;  /* 0x000000f019197812 */ /* 0x000fc800078ec0ff */
[----:B------:R-:W-:Y:S01]  /*18f0*/  LEA.HI R26, R26, R25, RZ, 0x1e ;  /* 0x000000191a1a7211 */ /* 0x000fe200078ff0ff */
[----:B------:R-:W-:Y:S01]  /*1900*/  FADD.FTZ R25, R23, R20 ;  /* 0x0000001417197221 */ /* 0x000fe20000010000 */
[----:B------:R-:W-:Y:S02]  /*1910*/  VIADD R23, R35, 0x14 ;  /* 0x0000001423177836 */ /* 0x000fe40000000000 */
[----:B------:R-:W-:-:S03]  /*1920*/  IMAD R35, R36, 0x18, R29 ;  /* 0x0000001824237824 */ /* 0x000fc600078e021d */
[-C--:B------:R-:W-:Y:S02]  /*1930*/  LEA.HI R20, R23, R34.reuse, RZ, 0x1e ;  /* 0x0000002217147211 */ /* 0x080fe400078ff0ff */
[----:B------:R-:W-:Y:S02]  /*1940*/  SHF.L.U32 R23, R21, 0x1e, RZ ;  /* 0x0000001e15177819 */ /* 0x000fe400000006ff */
[----:B------:R-:W-:Y:S01]  /*1950*/  LEA.HI R34, R37, R34, RZ, 0x1e ;  /* 0x0000002225227211 */ /* 0x000fe200078ff0ff */
[----:B------:R-:W-:Y:S01]  /*1960*/  IMAD R37, R26, 0x18, R29 ;  /* 0x000000181a257824 */ /* 0x000fe200078e021d */
[----:B------:R-:W-:Y:S01]  /*1970*/  SHF.R.S32.HI R27, RZ, 0x1f, R23 ;  /* 0x0000001fff1b7819 */ /* 0x000fe20000011417 */
[----:B------:R-:W-:-:S03]  /*1980*/  IMAD R23, R22, 0x18, R29 ;  /* 0x0000001816177824 */ /* 0x000fc600078e021d */
[----:B------:R-:W-:Y:S01]  /*1990*/  LOP3.LUT R22, R27, 0xf0, RZ, 0xc0, !PT ;  /* 0x000000f01b167812 */ /* 0x000fe200078ec0ff */
[----:B------:R-:W-:Y:S01]  /*19a0*/  IMAD R27, R20, 0x18, R29 ;  /* 0x00000018141b7824 */ /* 0x000fe200078e021d */
[C---:B------:R-:W-:Y:S02]  /*19b0*/  IADD3 R23, PT, PT, R28.reuse, R23, RZ ;  /* 0x000000171c177210 */ /* 0x040fe40007ffe0ff */
[----:B------:R-:W-:Y:S01]  /*19c0*/  LEA.HI R21, R21, R22, RZ, 0x1e ;  /* 0x0000001615157211 */ /* 0x000fe200078ff0ff */
[C---:B------:R-:W-:Y:S01]  /*19d0*/  IMAD.IADD R20, R28.reuse, 0x1, R27 ;  /* 0x000000011c147824 */ /* 0x040fe200078e021b */
[----:B------:R-:W-:Y:S01]  /*19e0*/  IADD3 R37, PT, PT, R28, R37, RZ ;  /* 0x000000251c257210 */ /* 0x000fe20007ffe0ff */
[--C-:B------:R-:W-:Y:S01]  /*19f0*/  IMAD R27, R34, 0x18, R29.reuse ;  /* 0x00000018221b7824 */ /* 0x100fe200078e021d */
[----:B------:R-:W0:Y:S01]  /*1a00*/  LDS.64 R22, [R23] ;  /* 0x0000000017167984 */ /* 0x000e220000000a00 */
[----:B------:R-:W-:Y:S01]  /*1a10*/  IMAD R26, R21, 0x18, R29 ;  /* 0x00000018151a7824 */ /* 0x000fe200078e021d */
[C---:B------:R-:W-:Y:S01]  /*1a20*/  IADD3 R34, PT, PT, R28.reuse, R35, RZ ;  /* 0x000000231c227210 */ /* 0x040fe20007ffe0ff */
[C---:B------:R-:W-:Y:S01]  /*1a30*/  IMAD.IADD R29, R28.reuse, 0x1, R27 ;  /* 0x000000011c1d7824 */ /* 0x040fe200078e021b */
[----:B------:R-:W1:Y:S02]  /*1a40*/  LDS.64 R20, [R20] ;  /* 0x0000000014147984 */ /* 0x000e640000000a00 */
[----:B------:R-:W-:-:S03]  /*1a50*/  IADD3 R26, PT, PT, R28, R26, RZ ;  /* 0x0000001a1c1a7210 */ /* 0x000fc60007ffe0ff */
[----:B------:R-:W-:Y:S01]  /*1a60*/  LDS.64 R28, [R29] ;  /* 0x000000001d1c7984 */ /* 0x000fe20000000a00 */
[----:B0-----:R-:W-:Y:S01]  /*1a70*/  FADD.FTZ R27, R25, R22 ;  /* 0x00000016191b7221 */ /* 0x001fe20000010000 */
[----:B------:R-:W-:Y:S02]  /*1a80*/  FADD.FTZ R36, R24, R23 ;  /* 0x0000001718247221 */ /* 0x000fe40000010000 */
[----:B------:R-:W0:Y:S01]  /*1a90*/  LDS.64 R22, [R37] ;  /* 0x0000000025167984 */ /* 0x000e220000000a00 */
[----:B-1----:R-:W-:Y:S01]  /*1aa0*/  FADD.FTZ R35, R27, R20 ;  /* 0x000000141b237221 */ /* 0x002fe20000010000 */
[----:B------:R-:W-:Y:S02]  /*1ab0*/  FADD.FTZ R36, R36, R21 ;  /* 0x0000001524247221 */ /* 0x000fe40000010000 */
[----:B------:R-:W1:Y:S04]  /*1ac0*/  LDS.64 R24, [R34] ;  /* 0x0000000022187984 */ /* 0x000e680000000a00 */
[----:B------:R-:W2:Y:S01]  /*1ad0*/  LDS.64 R26, [R26] ;  /* 0x000000001a1a7984 */ /* 0x000ea20000000a00 */
[----:B0-----:R-:W-:Y:S01]  /*1ae0*/  FADD.FTZ R35, R35, R22 ;  /* 0x0000001623237221 */ /* 0x001fe20000010000 */
[----:B------:R-:W-:-:S03]  /*1af0*/  FADD.FTZ R36, R36, R23 ;  /* 0x0000001724247221 */ /* 0x000fc60000010000 */
[----:B-1----:R-:W-:Y:S01]  /*1b00*/  FADD.FTZ R35, R35, R24 ;  /* 0x0000001823237221 */ /* 0x002fe20000010000 */
[----:B------:R-:W-:-:S03]  /*1b10*/  FADD.FTZ R36, R36, R25 ;  /* 0x0000001924247221 */ /* 0x000fc60000010000 */
[----:B--2---:R-:W-:Y:S01]  /*1b20*/  FADD.FTZ R35, R35, R26 ;  /* 0x0000001a23237221 */ /* 0x004fe20000010000 */
[----:B------:R-:W-:-:S03]  /*1b30*/  FADD.FTZ R36, R36, R27 ;  /* 0x0000001b24247221 */ /* 0x000fc60000010000 */
[----:B------:R-:W-:Y:S01]  /*1b40*/  FADD.FTZ R28, R35, R28 ;  /* 0x0000001c231c7221 */ /* 0x000fe20000010000 */
[----:B------:R-:W-:-:S07]  /*1b50*/  FADD.FTZ R22, R36, R29 ;  /* 0x0000001d24167221 */ /* 0x000fce0000010000 */
.L_x_90:
[----:B------:R-:W-:Y:S05]  /*1b60*/  BSYNC.RECONVERGENT B0 ;  /* 0x0000000000007941 */ /* 0x000fea0003800200 */
.L_x_89:
[----:B------:R-:W0:Y:S01]  /*1b70*/  SHFL.BFLY PT, R21, R28, 0x1, 0x1f ;  /* 0x0c201f001c157f89 */ /* 0x000e2200000e0000 */
[----:B------:R-:W-:Y:S01]  /*1b80*/  LOP3.LUT P0, RZ, R33, 0x3c1, RZ, 0xc0, !PT ;  /* 0x000003c121ff7812 */ /* 0x000fe2000780c0ff */
[----:B------:R-:W-:Y:S02]  /*1b90*/  BSSY.RECONVERGENT B0, `(.L_x_91) ;  /* 0x0000010000007945 */ /* 0x000fe40003800200 */
[----:B------:R-:W1:Y:S01]  /*1ba0*/  SHFL.BFLY PT, R23, R22, 0x1, 0x1f ;  /* 0x0c201f0016177f89 */ /* 0x000e6200000e0000 */
[----:B0-----:R-:W-:Y:S01]  /*1bb0*/  FADD.FTZ R20, R21, R28 ;  /* 0x0000001c15147221 */ /* 0x001fe20000010000 */
[----:B-1----:R-:W-:-:S08]  /*1bc0*/  FADD.FTZ R21, R23, R22 ;  /* 0x0000001617157221 */ /* 0x002fd00000010000 */
[----:B------:R-:W-:Y:S05]  /*1bd0*/  @P0 BRA `(.L_x_92) ;  /* 0x00000000002c0947 */ /* 0x000fea0003800000 */
[----:B------:R-:W0:Y:S01]  /*1be0*/  S2UR UR7, SR_CTAID.X ;  /* 0x00000000000779c3 */ /* 0x000e220000002500 */
[----:B------:R-:W1:Y:S07]  /*1bf0*/  LDCU UR5, c[0x0][0x374] ;  /* 0x00006e80ff0577ac */ /* 0x000e6e0008000800 */
[----:B------:R-:W2:Y:S01]  /*1c00*/  LDC.64 R22, c[0x0][0x3d0] ;  /* 0x0000f400ff167b82 */ /* 0x000ea20000000a00 */
[----:B-1----:R-:W-:Y:S02]  /*1c10*/  UIMAD UR5, UR5, UR4, UR10 ;  /* 0x00000004050572a4 */ /* 0x002fe4000f8e020a */
[----:B0-----:R-:W-:-:S04]  /*1c20*/  USHF.L.U32 UR7, UR7, 0x1, URZ ;  /* 0x0000000107077899 */ /* 0x001fc800080006ff */
[----:B------:R-:W-:Y:S01]  /*1c30*/  MOV R25, UR5 ;  /* 0x0000000500197c02 */ /* 0x000fe20008000f00 */
[----:B------:R-:W-:-:S06]  /*1c40*/  ULOP3.LUT UR7, UR7, 0xfe, URZ, 0xc0, !UPT ;  /* 0x000000fe07077892 */ /* 0x000fcc000f8ec0ff */
[----:B------:R-:W-:-:S05]  /*1c50*/  LEA R24, R33, UR7, 0x7 ;  /* 0x0000000721187c11 */ /* 0x000fca000f8e38ff */
[----:B------:R-:W-:-:S04]  /*1c60*/  IMAD R25, R25, 0x2000, R24 ;  /* 0x0000200019197824 */ /* 0x000fc800078e0218 */
[----:B--2---:R-:W-:-:S05]  /*1c70*/  IMAD.WIDE.U32 R22, R25, 0x4, R22 ;  /* 0x0000000419167825 */ /* 0x004fca00078e0016 */
[----:B------:R0:W-:Y:S02]  /*1c80*/  STG.E.64 desc[UR12][R22.64], R20 ;  /* 0x0000001416007986 */ /* 0x0001e4000c101b0c */
.L_x_92:
[----:B------:R-:W-:Y:S05]  /*1c90*/  BSYNC.RECONVERGENT B0 ;  /* 0x0000000000007941 */ /* 0x000fea0003800200 */
.L_x_91:
[----:B------:R-:W-:Y:S05]  /*1ca0*/  BRA.U !UP1, `(.L_x_93) ;  /* 0x0000000109607547 */ /* 0x000fea000b800000 */
[----:B------:R-:W-:Y:S01]  /*1cb0*/  BAR.SYNC.DEFER_BLOCKING 0x0 ;  /* 0x0000000000007b1d */ /* 0x000fe20000010000 */
[----:B------:R-:W-:-:S13]  /*1cc0*/  ISETP.NE.AND P0, PT, R33, RZ, PT ;  /* 0x000000ff2100720c */ /* 0x000fda0003f05270 */
[----:B------:R-:W-:Y:S05]  /*1cd0*/  @P0 BRA `(.L_x_94) ;  /* 0x0000000000480947 */ /* 0x000fea0003800000 */
[----:B------:R-:W1:Y:S01]  /*1ce0*/  S2UR UR5, SR_CTAID.X ;  /* 0x00000000000579c3 */ /* 0x000e620000002500 */
[----:B0-----:R-:W-:Y:S02]  /*1cf0*/  MOV R20, UR8 ;  /* 0x0000000800147c02 */ /* 0x001fe40008000f00 */
[----:B------:R-:W-:Y:S01]  /*1d00*/  MOV R21, UR9 ;  /* 0x0000000900157c02 */ /* 0x000fe20008000f00 */
[----:B-1----:R-:W-:-:S03]  /*1d10*/  ULOP3.LUT UP1, URZ, UR5, UR10, URZ, 0xfc, !UPT ;  /* 0x0000000a05ff7292 */ /* 0x002fc6000f82fcff */
[----:B------:R-:W-:Y:S02]  /*1d20*/  UMOV UR5, 0x7fffff01 ;  /* 0x7fffff0100057882 */ /* 0x000fe40000000000 */
[----:B------:R-:W-:-:S06]  /*1d30*/  USEL UR5, UR5, 0x1, !UP1 ;  /* 0x0000000105057887 */ /* 0x000fcc000c800000 */
[----:B------:R-:W-:Y:S01]  /*1d40*/  IMAD.U32 R25, RZ, RZ, UR5 ;  /* 0x00000005ff197e24 */ /* 0x000fe2000f8e00ff */
[----:B------:R-:W-:Y:S06]  /*1d50*/  MEMBAR.ALL.GPU ;  /* 0x0000000000007992 */ /* 0x000fec000000a000 */
[----:B------:R-:W-:-:S00]  /*1d60*/  ERRBAR ;  /* 0x00000000000079ab */ /* 0x000fc00000000000 */
[----:B------:R-:W-:Y:S06]  /*1d70*/  CGAERRBAR ;  /* 0x00000000000075ab */ /* 0x000fec0000000000 */
[----:B------:R0:W5:Y:S02]  /*1d80*/  ATOM.E.ADD.STRONG.GPU PT, R20, desc[UR12][R20.64], R25 ;  /* 0x800000191414798a */ /* 0x00016400081ef10c */
[----:B------:R-:W1:Y:S02]  /*1d90*/  LDC.64 R22, c[0x0][0x3d8] ;  /* 0x0000f600ff167b82 */ /* 0x000e640000000a00 */
.L_x_95:
[----:B01----:R-:W2:Y:S04]  /*1da0*/  LD.E.STRONG.GPU R21, desc[UR12][R22.64+0x8] ;  /* 0x0000080c16157980 */ /* 0x003ea8000c10f900 */
[----:B--2---:R-:W-:Y:S01]  /*1db0*/  CCTL.IVALL ;  /* 0x00000000ff00798f */ /* 0x004fe20002000000 */
[----:B------:R-:W-:Y:S05]  /*1dc0*/  YIELD ;  /* 0x0000000000007946 */ /* 0x000fea0003800000 */
[----:B-----5:R-:W-:-:S04]  /*1dd0*/  LOP3.LUT R21, R21, R20, RZ, 0x3c, !PT ;  /* 0x0000001415157212 */ /* 0x020fc800078e3cff */
[----:B------:R-:W-:-:S13]  /*1de0*/  ISETP.GT.AND P0, PT, R21, -0x1, PT ;  /* 0xffffffff1500780c */ /* 0x000fda0003f04270 */
[----:B------:R-:W-:Y:S05]  /*1df0*/  @P0 BRA `(.L_x_95) ;  /* 0xfffffffc00e80947 */ /* 0x000fea000383ffff */
.L_x_94:
[----:B------:R-:W-:Y:S05]  /*1e00*/  WARPSYNC.ALL ;  /* 0x0000000000007948 */ /* 0x000fea0003800000 */
[----:B------:R-:W-:Y:S06]  /*1e10*/  BAR.SYNC.DEFER_BLOCKING 0x0 ;  /* 0x0000000000007b1d */ /* 0x000fec0000010000 */
[----:B------:R-:W-:Y:S05]  /*1e20*/  BRA `(.L_x_96) ;  /* 0x0000000000607947 */ /* 0x000fea0003800000 */
.L_x_93:
[----:B------:R-:W-:Y:S01]  /*1e30*/  BAR.SYNC.DEFER_BLOCKING 0x0 ;  /* 0x0000000000007b1d */ /* 0x000fe20000010000 */
[----:B------:R-:W-:-:S13]  /*1e40*/  ISETP.NE.AND P0, PT, R33, RZ, PT ;  /* 0x000000ff2100720c */ /* 0x000fda0003f05270 */
[----:B------:R-:W-:Y:S05]  /*1e50*/  @P0 BRA `(.L_x_97) ;  /* 0x00000000004c0947 */ /* 0x000fea0003800000 */
[----:B------:R-:W1:Y:S01]  /*1e60*/  S2UR UR22, SR_CTAID.X ;  /* 0x00000000001679c3 */ /* 0x000e620000002500 */
[----:B------:R-:W2:Y:S01]  /*1e70*/  LDCU.64 UR16, c[0x0][0x3d8] ;  /* 0x00007b00ff1077ac */ /* 0x000ea20008000a00 */
[----:B0-----:R-:W-:Y:S01]  /*1e80*/  MOV R23, 0x7fffff81 ;  /* 0x7fffff8100177802 */ /* 0x001fe20000000f00 */
[----:B--2---:R-:W-:-:S04]  /*1e90*/  ULEA UR5, UP1, UR10, UR16, 0x2 ;  /* 0x000000100a057291 */ /* 0x004fc8000f8210ff */
[----:B------:R-:W-:Y:S01]  /*1ea0*/  ULEA.HI.X UR7, UR10, UR17, URZ, 0x2, UP1 ;  /* 0x000000110a077291 */ /* 0x000fe200088f14ff */
[----:B-1----:R-:W-:Y:S02]  /*1eb0*/  ISETP.NE.AND P0, PT, RZ, UR22, PT ;  /* 0x00000016ff007c0c */ /* 0x002fe4000bf05270 */
[----:B------:R-:W-:Y:S02]  /*1ec0*/  MOV R20, UR5 ;  /* 0x0000000500147c02 */ /* 0x000fe40008000f00 */
[----:B------:R-:W-:Y:S01]  /*1ed0*/  SEL R23, R23, 0x1, !P0 ;  /* 0x0000000117177807 */ /* 0x000fe20004000000 */
[----:B------:R-:W-:Y:S01]  /*1ee0*/  IMAD.U32 R21, RZ, RZ, UR7 ;  /* 0x00000007ff157e24 */ /* 0x000fe2000f8e00ff */
[----:B------:R-:W-:Y:S06]  /*1ef0*/  MEMBAR.ALL.GPU ;  /* 0x0000000000007992 */ /* 0x000fec000000a000 */
[----:B------:R-:W-:-:S00]  /*1f00*/  ERRBAR ;  /* 0x00000000000079ab */ /* 0x000fc00000000000 */
[----:B------:R-:W-:Y:S06]  /*1f10*/  CGAERRBAR ;  /* 0x00000000000075ab */ /* 0x000fec0000000000 */
[----:B------:R0:W5:Y:S02]  /*1f20*/  ATOM.E.ADD.STRONG.GPU PT, R23, desc[UR12][R20.64], R23 ;  /* 0x800000171417798a */ /* 0x00016400081ef10c */
.L_x_98:
[----:B------:R-:W2:Y:S04]  /*1f30*/  LD.E.STRONG.GPU R22, desc[UR12][R20.64] ;  /* 0x0000000c14167980 */ /* 0x000ea8000c10f900 */
[----:B--2---:R-:W-:Y:S01]  /*1f40*/  CCTL.IVALL ;  /* 0x00000000ff00798f */ /* 0x004fe20002000000 */
[----:B------:R-:W-:Y:S05]  /*1f50*/  YIELD ;  /* 0x0000000000007946 */ /* 0x000fea0003800000 */
[----:B-----5:R-:W-:-:S04]  /*1f60*/  LOP3.LUT R22, R22, R23, RZ, 0x3c, !PT ;  /* 0x0000001716167212 */ /* 0x020fc800078e3cff */
[----:B------:R-:W-:-:S13]  /*1f70*/  ISETP.GT.AND P0, PT, R22, -0x1, PT ;  /* 0xffffffff1600780c */ /* 0x000fda0003f04270 */
[----:B------:R-:W-:Y:S05]  /*1f80*/  @P0 BRA `(.L_x_98) ;  /* 0xfffffffc00e80947 */ /* 0x000fea000383ffff */
.L_x_97:
[----:B------:R-:W-:Y:S05]  /*1f90*/  WARPSYNC.ALL ;  /* 0x0000000000007948 */ /* 0x000fea0003800000 */
[----:B------:R-:W-:Y:S06]  /*1fa0*/  BAR.SYNC.DEFER_BLOCKING 0x0 ;  /* 0x0000000000007b1d */ /* 0x000fec0000010000 */
.L_x_96:
[----:B------:R-:W-:Y:S01]  /*1fb0*/  ISETP.GT.U32.AND P0, PT, R33, 0xff, PT ;  /* 0x000000ff2100780c */ /* 0x000fe20003f04070 */
[----:B------:R-:W-:Y:S01]  /*1fc0*/  BSSY.RECONVERGENT B0, `(.L_x_99) ;  /* 0x000005c000007945 */ /* 0x000fe20003800200 */
[----:B0-----:R-:W-:-:S11]  /*1fd0*/  CS2R R20, SRZ ;  /* 0x0000000000147805 */ /* 0x001fd6000001ff00 */
[----:B------:R-:W-:Y:S05]  /*1fe0*/  @P0 BRA `(.L_x_100) ;  /* 0x0000000400640947 */ /* 0x000fea0003800000 */
[----:B------:R-:W0:Y:S01]  /*1ff0*/  LDCU UR5, c[0x0][0x374] ;  /* 0x00006e80ff0577ac */ /* 0x000e220008000800 */
[----:B------:R-:W1:Y:S01]  /*2000*/  LDC.64 R28, c[0x0][0x3d0] ;  /* 0x0000f400ff1c7b82 */ /* 0x000e620000000a00 */
[C---:B------:R-:W-:Y:S02]  /*2010*/  SHF.L.U32 R20, R33.reuse, 0x4, RZ ;  /* 0x0000000421147819 */ /* 0x040fe400000006ff */
[----:B------:R-:W-:Y:S02]  /*2020*/  LOP3.LUT R21, R33, 0x7, RZ, 0xc0, !PT ;  /* 0x0000000721157812 */ /* 0x000fe400078ec0ff */
[----:B------:R-:W-:Y:S01]  /*2030*/  LOP3.LUT R20, R20, 0xf80, RZ, 0xc0, !PT ;  /* 0x00000f8014147812 */ /* 0x000fe200078ec0ff */
[----:B0-----:R-:W-:-:S06]  /*2040*/  UIMAD UR5, UR5, UR4, UR10 ;  /* 0x00000004050572a4 */ /* 0x001fcc000f8e020a */
[----:B------:R-:W-:-:S05]  /*2050*/  MOV R23, UR5 ;  /* 0x0000000500177c02 */ /* 0x000fca0008000f00 */
[----:B------:R-:W-:-:S05]  /*2060*/  IMAD R20, R23, 0x1000, R20 ;  /* 0x0000100017147824 */ /* 0x000fca00078e0214 */
[----:B------:R-:W-:-:S04]  /*2070*/  IADD3 R20, PT, PT, R20, R21, RZ ;  /* 0x0000001514147210 */ /* 0x000fc80007ffe0ff */
[----:B------:R-:W-:-:S04]  /*2080*/  SHF.L.U32 R26, R20, 0x1, RZ ;  /* 0x00000001141a7819 */ /* 0x000fc800000006ff */
[C---:B------:R-:W-:Y:S01]  /*2090*/  IADD3 R25, PT, PT, R26.reuse, 0x20, RZ ;  /* 0x000000201a197810 */ /* 0x040fe20007ffe0ff */
[C---:B------:R-:W-:Y:S02]  /*20a0*/  VIADD R23, R26.reuse, 0x10 ;  /* 0x000000101a177836 */ /* 0x040fe40000000000 */
[----:B-1----:R-:W-:-:S04]  /*20b0*/  IMAD.WIDE.U32 R20, R26, 0x4, R28 ;  /* 0x000000041a147825 */ /* 0x002fc800078e001c */
[--C-:B------:R-:W-:Y:S02]  /*20c0*/  IMAD.WIDE.U32 R22, R23, 0x4, R28.reuse ;  /* 0x0000000417167825 */ /* 0x100fe400078e001c */
[----:B------:R-:W2:Y:S02]  /*20d0*/  LDG.E.64 R20, desc[UR12][R20.64] ;  /* 0x0000000c14147981 */ /* 0x000ea4000c1e1b00 */
[----:B------:R-:W-:Y:S02]  /*20e0*/  IMAD.WIDE.U32 R24, R25, 0x4, R28 ;  /* 0x0000000419187825 */ /* 0x000fe400078e001c */
[----:B------:R-:W3:Y:S04]  /*20f0*/  LDG.E.64 R22, desc[UR12][R22.64] ;  /* 0x0000000c16167981 */ /* 0x000ee8000c1e1b00 */
[----:B------:R-:W4:Y:S01]  /*2100*/  LDG.E.64 R24, desc[UR12][R24.64] ;  /* 0x0000000c18187981 */ /* 0x000f22000c1e1b00 */
[C---:B------:R-:W-:Y:S01]  /*2110*/  IADD3 R35, PT, PT, R26.reuse, 0x30, RZ ;  /* 0x000000301a237810 */ /* 0x040fe20007ffe0ff */
[----:B------:R-:W-:-:S02]  /*2120*/  VIADD R37, R26, 0x40 ;  /* 0x000000401a257836 */ /* 0x000fc40000000000 */
[----:B--2---:R-:W-:Y:S01]  /*2130*/  FADD.FTZ R34, RZ, R21 ;  /* 0x00000015ff227221 */ /* 0x004fe20000010000 */
[----:B------:R-:W-:Y:S01]  /*2140*/  FADD.FTZ R27, RZ, R20 ;  /* 0x00000014ff1b7221 */ /* 0x000fe20000010000 */
[----:B------:R-:W-:-:S04]  /*2150*/  IMAD.WIDE.U32 R20, R35, 0x4, R28 ;  /* 0x0000000423147825 */ /* 0x000fc800078e001c */
[----:B---3--:R-:W-:Y:S01]  /*2160*/  FADD.FTZ R34, R23, R34 ;  /* 0x0000002217227221 */ /* 0x008fe20000010000 */
[----:B------:R-:W-:Y:S01]  /*2170*/  FADD.FTZ R27, R22, R27 ;  /* 0x0000001b161b7221 */ /* 0x000fe20000010000 */
[----:B------:R-:W-:-:S04]  /*2180*/  IMAD.WIDE.U32 R22, R37, 0x4, R28 ;  /* 0x0000000425167825 */ /* 0x000fc800078e001c */
[----:B----4-:R-:W-:Y:S01]  /*2190*/  FADD.FTZ R34, R25, R34 ;  /* 0x0000002219227221 */ /* 0x010fe20000010000 */
[----:B------:R-:W-:Y:S01]  /*21a0*/  IADD3 R25, PT, PT, R26, 0x50, RZ ;  /* 0x000000501a197810 */ /* 0x000fe20007ffe0ff */
[----:B------:R-:W2:Y:S01]  /*21b0*/  LDG.E.64 R20, desc[UR12][R20.64] ;  /* 0x0000000c14147981 */ /* 0x000ea2000c1e1b00 */
[----:B------:R-:W-:-:S03]  /*21c0*/  FADD.FTZ R27, R24, R27 ;  /* 0x0000001b181b7221 */ /* 0x000fc60000010000 */
[----:B------:R-:W-:Y:S01]  /*21d0*/  IMAD.WIDE.U32 R24, R25, 0x4, R28 ;  /* 0x0000000419187825 */ /* 0x000fe200078e001c */
[----:B------:R-:W3:Y:S05]  /*21e0*/  LDG.E.64 R22, desc[UR12][R22.64] ;  /* 0x0000000c16167981 */ /* 0x000eea000c1e1b00 */
[----:B------:R-:W4:Y:S01]  /*21f0*/  LDG.E.64 R24, desc[UR12][R24.64] ;  /* 0x0000000c18187981 */ /* 0x000f22000c1e1b00 */
[C---:B------:R-:W-:Y:S01]  /*2200*/  IADD3 R35, PT, PT, R26.reuse, 0x60, RZ ;  /* 0x000000601a237810 */ /* 0x040fe20007ffe0ff */
[----:B------:R-:W-:Y:S02]  /*2210*/  VIADD R37, R26, 0x70 ;  /* 0x000000701a257836 */ /* 0x000fe40000000000 */
[----:B--2---:R-:W-:Y:S01]  /*2220*/  FADD.FTZ R34, R21, R34 ;  /* 0x0000002215227221 */ /* 0x004fe20000010000 */
[----:B------:R-:W-:Y:S01]  /*2230*/  FADD.FTZ R27, R20, R27 ;  /* 0x0000001b141b7221 */ /* 0x000fe20000010000 */
[----:B------:R-:W-:-:S04]  /*2240*/  IMAD.WIDE.U32 R20, R35, 0x4, R28 ;  /* 0x0000000423147825 */ /* 0x000fc800078e001c */
[----:B---3--:R-:W-:Y:S01]  /*2250*/  FADD.FTZ R34, R23, R34 ;  /* 0x0000002217227221 */ /* 0x008fe20000010000 */
[----:B------:R-:W-:Y:S01]  /*2260*/  FADD.FTZ R27, R22, R27 ;  /* 0x0000001b161b7221 */ /* 0x000fe20000010000 */
[----:B------:R-:W-:Y:S01]  /*2270*/  IMAD.WIDE.U32 R22, R37, 0x4, R28 ;  /* 0x0000000425167825 */ /* 0x000fe200078e001c */
[----:B------:R-:W2:Y:S03]  /*2280*/  LDG.E.64 R20, desc[UR12][R20.64] ;  /* 0x0000000c14147981 */ /* 0x000ea6000c1e1b00 */
[----:B----4-:R-:W-:Y:S01]  /*2290*/  FADD.FTZ R34, R25, R34 ;  /* 0x0000002219227221 */ /* 0x010fe20000010000 */
[----:B------:R-:W-:Y:S01]  /*22a0*/  IADD3 R25, PT, PT, R26, 0x80, RZ ;  /* 0x000000801a197810 */ /* 0x000fe20007ffe0ff */
[----:B------:R-:W-:Y:S01]  /*22b0*/  FADD.FTZ R27, R24, R27 ;  /* 0x0000001b181b7221 */ /* 0x000fe20000010000 */
[----:B------:R-:W3:Y:S03]  /*22c0*/  LDG.E.64 R22, desc[UR12][R22.64] ;  /* 0x0000000c16167981 */ /* 0x000ee6000c1e1b00 */
[----:B------:R-:W-:-:S06]  /*22d0*/  IMAD.WIDE.U32 R24, R25, 0x4, R28 ;  /* 0x0000000419187825 */ /* 0x000fcc00078e001c */
        /* <DEDUP_REMOVED lines=9> */
[----:B------:R-:W2:Y:S05]  /*2370*/  LDG.E.64 R20, desc[UR12][R20.64] ;  /* 0x0000000c14147981 */ /* 0x000eaa000c1e1b00 */
[----:B------:R-:W3:Y:S01]  /*2380*/  LDG.E.64 R22, desc[UR12][R22.64] ;  /* 0x0000000c16167981 */ /* 0x000ee2000c1e1b00 */
[----:B----4-:R-:W-:Y:S01]  /*2390*/  FADD.FTZ R34, R25, R34 ;  /* 0x0000002219227221 */ /* 0x010fe20000010000 */
[----:B------:R-:W-:Y:S01]  /*23a0*/  IADD3 R25, PT, PT, R26, 0xb0, RZ ;  /* 0x000000b01a197810 */ /* 0x000fe20007ffe0ff */
[----:B------:R-:W-:-:S04]  /*23b0*/  FADD.FTZ R27, R24, R27 ;  /* 0x0000001b181b7221 */ /* 0x000fc80000010000 */
[----:B------:R-:W-:-:S06]  /*23c0*/  IMAD.WIDE.U32 R24, R25, 0x4, R28 ;  /* 0x0000000419187825 */ /* 0x000fcc00078e001c */
[----:B------:R-:W4:Y:S01]  /*23d0*/  LDG.E.64 R24, desc[UR12][R24.64] ;  /* 0x0000000c18187981 */ /* 0x000f22000c1e1b00 */
[----:B------:R-:W-:Y:S02]  /*23e0*/  VIADD R37, R26, 0xd0 ;  /* 0x000000d01a257836 */ /* 0x000fe40000000000 */
[----:B--2---:R-:W-:Y:S01]  /*23f0*/  FADD.FTZ R27, R20, R27 ;  /* 0x0000001b141b7221 */ /* 0x004fe20000010000 */
[----:B------:R-:W-:-:S03]  /*2400*/  FADD.FTZ R34, R21, R34 ;  /* 0x0000002215227221 */ /* 0x000fc60000010000 */
[----:B---3--:R-:W-:Y:S01]  /*2410*/  FADD.FTZ R35, R22, R27 ;  /* 0x0000001b16237221 */ /* 0x008fe20000010000 */
[----:B------:R-:W-:Y:S01]  /*2420*/  IADD3 R27, PT, PT, R26, 0xc0, RZ ;  /* 0x000000c01a1b7810 */ /* 0x000fe20007ffe0ff */
[----:B------:R-:W-:-:S04]  /*2430*/  FADD.FTZ R34, R23, R34 ;  /* 0x0000002217227221 */ /* 0x000fc80000010000 */
[----:B------:R-:W-:Y:S01]  /*2440*/  IMAD.WIDE.U32 R20, R27, 0x4, R28 ;  /* 0x000000041b147825 */ /* 0x000fe200078e001c */
[----:B------:R-:W-:-:S03]  /*2450*/  IADD3 R27, PT, PT, R26, 0xf0, RZ ;  /* 0x000000f01a1b7810 */ /* 0x000fc60007ffe0ff */
[----:B------:R-:W-:Y:S02]  /*2460*/  IMAD.WIDE.U32 R22, R37, 0x4, R28 ;  /* 0x0000000425167825 */ /* 0x000fe400078e001c */
[----:B------:R-:W2:Y:S02]  /*2470*/  LDG.E.64 R20, desc[UR12][R20.64] ;  /* 0x0000000c14147981 */ /* 0x000ea4000c1e1b00 */
[----:B----4-:R-:W-:Y:S01]  /*2480*/  FADD.FTZ R34, R25, R34 ;  /* 0x0000002219227221 */ /* 0x010fe20000010000 */
[----:B------:R-:W-:Y:S01]  /*2490*/  IADD3 R25, PT, PT, R26, 0xe0, RZ ;  /* 0x000000e01a197810 */ /* 0x000fe20007ffe0ff */
[----:B------:R-:W-:Y:S01]  /*24a0*/  FADD.FTZ R35, R24, R35 ;  /* 0x0000002318237221 */ /* 0x000fe20000010000 */
[----:B------:R-:W3:Y:S03]  /*24b0*/  LDG.E.64 R22, desc[UR12][R22.64] ;  /* 0x0000000c16167981 */ /* 0x000ee6000c1e1b00 */
[----:B------:R-:W-:-:S04]  /*24c0*/  IMAD.WIDE.U32 R24, R25, 0x4, R28 ;  /* 0x0000000419187825 */ /* 0x000fc800078e001c */
[----:B------:R-:W-:Y:S02]  /*24d0*/  IMAD.WIDE.U32 R26, R27, 0x4, R28 ;  /* 0x000000041b1a7825 */ /* 0x000fe400078e001c */
[----:B------:R-:W4:Y:S04]  /*24e0*/  LDG.E.64 R24, desc[UR12][R24.64] ;  /* 0x0000000c18187981 */ /* 0x000f28000c1e1b00 */
[----:B------:R-:W5:Y:S01]  /*24f0*/  LDG.E.64 R26, desc[UR12][R26.64] ;  /* 0x0000000c1a1a7981 */ /* 0x000f62000c1e1b00 */
        /* <DEDUP_REMOVED lines=8> */
.L_x_100:
[----:B------:R-:W-:Y:S05]  /*2580*/  BSYNC.RECONVERGENT B0 ;  /* 0x0000000000007941 */ /* 0x000fea0003800200 */
.L_x_99:
[----:B------:R-:W0:Y:S01]  /*2590*/  SHFL.BFLY PT, R22, R21, 0x4, 0x1f ;  /* 0x0c801f0015167f89 */ /* 0x000e2200000e0000 */
[----:B------:R-:W1:Y:S01]  /*25a0*/  S2UR UR7, SR_CgaCtaId ;  /* 0x00000000000779c3 */ /* 0x000e620000008800 */
[----:B------:R-:W-:Y:S01]  /*25b0*/  LOP3.LUT P0, RZ, R33, 0x307, RZ, 0xc0, !PT ;  /* 0x0000030721ff7812 */ /* 0x000fe2000780c0ff */
[----:B------:R-:W-:Y:S01]  /*25c0*/  UMOV UR5, 0x400 ;  /* 0x0000040000057882 */ /* 0x000fe20000000000 */
[----:B------:R-:W2:Y:S01]  /*25d0*/  SHFL.BFLY PT, R23, R20, 0x4, 0x1f ;  /* 0x0c801f0014177f89 */ /* 0x000ea200000e0000 */
[----:B------:R-:W-:Y:S01]  /*25e0*/  UIADD3 UR5, UPT, UPT, UR5, 0x6900, URZ ;  /* 0x0000690005057890 */ /* 0x000fe2000fffe0ff */
[----:B------:R-:W-:Y:S01]  /*25f0*/  IMAD.MOV.U32 R29, RZ, RZ, RZ ;  /* 0x000000ffff1d7224 */ /* 0x000fe200078e00ff */
[----:B------:R-:W3:Y:S01]  /*2600*/  LDCU.64 UR16, c[0x0][0x380] ;  /* 0x00007000ff1077ac */ /* 0x000ee20008000a00 */
[----:B0-----:R-:W-:Y:S01]  /*2610*/  FADD.FTZ R22, R22, R21 ;  /* 0x0000001516167221 */ /* 0x001fe20000010000 */
[----:B-1----:R-:W-:Y:S01]  /*2620*/  ULEA UR5, UR7, UR5, 0x18 ;  /* 0x0000000507057291 */ /* 0x002fe2000f8ec0ff */
[----:B--2---:R-:W-:-:S03]  /*2630*/  FADD.FTZ R23, R23, R20 ;  /* 0x0000001417177221 */ /* 0x004fc60000010000 */
[----:B------:R-:W0:Y:S04]  /*2640*/  SHFL.BFLY PT, R25, R22, 0x2, 0x1f ;  /* 0x0c401f0016197f89 */ /* 0x000e2800000e0000 */
[----:B------:R-:W1:Y:S01]  /*2650*/  SHFL.BFLY PT, R24, R23, 0x2, 0x1f ;  /* 0x0c401f0017187f89 */ /* 0x000e6200000e0000 */
[----:B0-----:R-:W-:Y:S01]  /*2660*/  FADD.FTZ R26, R22, R25 ;  /* 0x00000019161a7221 */ /* 0x001fe20000010000 */
[----:B------:R-:W-:Y:S01]  /*2670*/  LEA R22, R6, UR5, 0x3 ;  /* 0x0000000506167c11 */ /* 0x000fe2000f8e18ff */
[----:B-1----:R-:W-:-:S03]  /*2680*/  FADD.FTZ R27, R23, R24 ;  /* 0x00000018171b7221 */ /* 0x002fc60000010000 */
[----:B------:R-:W0:Y:S04]  /*2690*/  SHFL.BFLY PT, R25, R26, 0x1, 0x1f ;  /* 0x0c201f001a197f89 */ /* 0x000e2800000e0000 */
[----:B------:R-:W1:Y:S01]  /*26a0*/  SHFL.BFLY PT, R24, R27, 0x1, 0x1f ;  /* 0x0c201f001b187f89 */ /* 0x000e6200000e0000 */
[----:B0-----:R-:W-:Y:S01]  /*26b0*/  FADD.FTZ R25, R26, R25 ;  /* 0x000000191a197221 */ /* 0x001fe20000010000 */
[----:B-1----:R-:W-:-:S03]  /*26c0*/  FADD.FTZ R20, R27, R24 ;  /* 0x000000181b147221 */ /* 0x002fc60000010000 */
[----:B------:R-:W-:Y:S01]  /*26d0*/  @!P0 FMUL.FTZ R24, R25, 8.1380212577641941607e-06 ;  /* 0x3708888919188820 */ /* 0x000fe20000410000 */
[----:B------:R-:W-:Y:S01]  /*26e0*/  @!P0 FMUL.FTZ R25, R20, 8.1380212577641941607e-06 ;  /* 0x3708888914198820 */ /* 0x000fe20000410000 */
[----:B------:R-:W-:-:S04]  /*26f0*/  LEA R20, R4, UR5, 0x3 ;  /* 0x0000000504147c11 */ /* 0x000fc8000f8e18ff */
[----:B------:R0:W-:Y:S01]  /*2700*/  @!P0 STS.64 [R33+UR5], R24 ;  /* 0x0000001821008988 */ /* 0x0001e20008000a05 */
[----:B------:R-:W-:Y:S06]  /*2710*/  BAR.SYNC.DEFER_BLOCKING 0x0 ;  /* 0x0000000000007b1d */ /* 0x000fec0000010000 */
[----:B------:R-:W1:Y:S04]  /*2720*/  LDS.64 R20, [R20] ;  /* 0x0000000014147984 */ /* 0x000e680000000a00 */
[----:B---3--:R-:W2:Y:S02]  /*2730*/  LDS.64 R22, [R22] ;  /* 0x0000000016167984 */ /* 0x008ea40000000a00 */
.L_x_101:
[----:B------:R-:W-:-:S05]  /*2740*/  LEA R35, R29, R0, 0x1 ;  /* 0x000000001d237211 */ /* 0x000fca00078e08ff */
[----:B------:R-:W-:-:S05]  /*2750*/  IMAD R35, R35, 0x3c0, RZ ;  /* 0x000003c023237824 */ /* 0x000fca00078e02ff */
[----:B------:R-:W-:-:S04]  /*2760*/  IADD3 R28, P0, PT, R35, R32, RZ ;  /* 0x00000020231c7210 */ /* 0x000fc80007f1e0ff */
[----:B0--3--:R-:W-:Y:S01]  /*2770*/  IADD3.X R25, PT, PT, RZ, R30, RZ, P0, !PT ;  /* 0x0000001eff197210 */ /* 0x009fe200007fe4ff */
[----:B------:R-:W-:-:S03]  /*2780*/  IMAD.SHL.U32 R34, R28, 0x2, RZ ;  /* 0x000000021c227824 */ /* 0x000fc600078e00ff */
[----:B------:R-:W-:Y:S02]  /*2790*/  SHF.L.U64.HI R28, R28, 0x1, R25 ;  /* 0x000000011c1c7819 */ /* 0x000fe40000010219 */
[C---:B------:R-:W-:Y:S02]  /*27a0*/  IADD3 R24, P0, PT, R34.reuse, UR20, RZ ;  /* 0x0000001422187c10 */ /* 0x040fe4000ff1e0ff */
[----:B------:R-:W-:Y:S02]  /*27b0*/  IADD3 R26, P1, PT, R34, UR18, RZ ;  /* 0x00000012221a7c10 */ /* 0x000fe4000ff3e0ff */
[C---:B------:R-:W-:Y:S02]  /*27c0*/  IADD3.X R25, PT, PT, R28.reuse, UR21, RZ, P0, !PT ;  /* 0x000000151c197c10 */ /* 0x040fe400087fe4ff */
[----:B------:R-:W-:-:S04]  /*27d0*/  IADD3.X R27, PT, PT, R28, UR19, RZ, P1, !PT ;  /* 0x000000131c1b7c10 */ /* 0x000fc80008ffe4ff */
[----:B------:R-:W3:Y:S04]  /*27e0*/  LDG.E.64.CONSTANT R24, desc[UR12][R24.64] ;  /* 0x0000000c18187981 */ /* 0x000ee8000c1e9b00 */
[----:B------:R-:W4:Y:S01]  /*27f0*/  LDG.E.64.CONSTANT R26, desc[UR12][R26.64] ;  /* 0x0000000c1a1a7981 */ /* 0x000f22000c1e9b00 */
[----:B------:R-:W-:Y:S01]  /*2800*/  VIADD R35, R35, 0x780 ;  /* 0x0000078023237836 */ /* 0x000fe20000000000 */
[----:B---3--:R-:W-:Y:S02]  /*2810*/  SHF.L.U32 R36, R24, 0x10, RZ ;  /* 0x0000001018247819 */ /* 0x008fe400000006ff */
[----:B----4-:R-:W-:-:S03]  /*2820*/  SHF.L.U32 R37, R26, 0x10, RZ ;  /* 0x000000101a257819 */ /* 0x010fc600000006ff */
[----:B------:R-:W-:Y:S01]  /*2830*/  FADD.FTZ R36, -R16, R36 ;  /* 0x0000002410247221 */ /* 0x000fe20000010100 */
[----:B------:R-:W-:Y:S01]  /*2840*/  PRMT R26, R26, 0x7632, R26 ;  /* 0x000076321a1a7816 */ /* 0x000fe2000000001a */
[----:B-1----:R-:W-:Y:S02]  /*2850*/  FFMA.FTZ R37, R3, R37, -R20 ;  /* 0x0000002503257223 */ /* 0x002fe40000010814 */
[----:B------:R-:W-:Y:S01]  /*2860*/  FMUL.FTZ R36, R17, R36 ;  /* 0x0000002411247220 */ /* 0x000fe20000410000 */
[----:B------:R-:W-:-:S03]  /*2870*/  SHF.L.U32 R26, R26, 0x10, RZ ;  /* 0x000000101a1a7819 */ /* 0x000fc600000006ff */
[--C-:B------:R-:W-:Y:S01]  /*2880*/  FFMA.FTZ R36, R21, -R36, R37.reuse ;  /* 0x8000002415247223 */ /* 0x100fe20000010025 */
[----:B------:R-:W-:Y:S01]  /*2890*/  PRMT R37, R24, 0x7632, R37 ;  /* 0x0000763218257816 */ /* 0x000fe20000000025 */
[----:B------:R-:W-:-:S04]  /*28a0*/  FFMA.FTZ R26, R7, R26, -R20 ;  /* 0x0000001a071a7223 */ /* 0x000fc80000010814 */
[----:B------:R-:W-:-:S04]  /*28b0*/  IMAD.U32 R37, R37, 0x10000, RZ ;  /* 0x0001000025257824 */ /* 0x000fc800078e00ff */
[----:B------:R-:W-:-:S04]  /*28c0*/  FADD.FTZ R24, -R16, R37 ;  /* 0x0000002510187221 */ /* 0x000fc80000010100 */
[----:B------:R-:W-:-:S04]  /*28d0*/  FMUL.FTZ R24, R17, R24 ;  /* 0x0000001811187220 */ /* 0x000fc80000410000 */
[----:B------:R-:W-:Y:S01]  /*28e0*/  FFMA.FTZ R24, R21, -R24, R26 ;  /* 0x8000001815187223 */ /* 0x000fe2000001001a */
[----:B------:R-:W-:Y:S01]  /*28f0*/  FMUL.FTZ R26, R17, R36 ;  /* 0x00000024111a7220 */ /* 0x000fe20000410000 */
[C---:B------:R-:W-:Y:S01]  /*2900*/  IMAD.U32 R36, R27.reuse, 0x10000, RZ ;  /* 0x000100001b247824 */ /* 0x040fe200078e00ff */
[----:B------:R-:W-:Y:S01]  /*2910*/  PRMT R27, R27, 0x7632, R27 ;  /* 0x000076321b1b7816 */ /* 0x000fe2000000001b */
[----:B------:R-:W-:Y:S02]  /*2920*/  FMUL.FTZ R37, R17, R24 ;  /* 0x0000001811257220 */ /* 0x000fe40000410000 */
[--C-:B--2---:R-:W-:Y:S01]  /*2930*/  FFMA.FTZ R36, R5, R36, -R22.reuse ;  /* 0x0000002405247223 */ /* 0x104fe20000010816 */
[----:B------:R-:W-:Y:S02]  /*2940*/  SHF.L.U32 R27, R27, 0x10, RZ ;  /* 0x000000101b1b7819 */ /* 0x000fe400000006ff */
[----:B------:R-:W-:Y:S02]  /*2950*/  F2FP.BF16.F32.PACK_AB R26, R37, R26 ;  /* 0x0000001a251a723e */ /* 0x000fe400000010ff */
[----:B------:R-:W-:Y:S01]  /*2960*/  SHF.L.U32 R37, R25, 0x10, RZ ;  /* 0x0000001019257819 */ /* 0x000fe200000006ff */
[----:B------:R-:W-:Y:S01]  /*2970*/  FFMA.FTZ R27, R31, R27, -R22 ;  /* 0x0000001b1f1b7223 */ /* 0x000fe20000010816 */
[----:B------:R-:W-:-:S03]  /*2980*/  PRMT R25, R25, 0x7632, R25 ;  /* 0x0000763219197816 */ /* 0x000fc60000000019 */
[----:B------:R-:W-:Y:S01]  /*2990*/  FADD.FTZ R24, -R18, R37 ;  /* 0x0000002512187221 */ /* 0x000fe20000010100 */
[----:B------:R-:W-:-:S03]  /*29a0*/  SHF.L.U32 R25, R25, 0x10, RZ ;  /* 0x0000001019197819 */ /* 0x000fc600000006ff */
[----:B------:R-:W-:-:S04]  /*29b0*/  FMUL.FTZ R24, R19, R24 ;  /* 0x0000001813187220 */ /* 0x000fc80000410000 */
[----:B------:R-:W-:Y:S01]  /*29c0*/  FFMA.FTZ R24, R23, -R24, R36 ;  /* 0x8000001817187223 */ /* 0x000fe20000010024 */
[----:B------:R-:W-:-:S03]  /*29d0*/  FADD.FTZ R36, -R18, R25 ;  /* 0x0000001912247221 */ /* 0x000fc60000010100 */
[C---:B------:R-:W-:Y:S01]  /*29e0*/  FMUL.FTZ R24, R19.reuse, R24 ;  /* 0x0000001813187220 */ /* 0x040fe20000410000 */
[----:B------:R-:W-:-:S04]  /*29f0*/  FMUL.FTZ R36, R19, R36 ;  /* 0x0000002413247220 */ /* 0x000fc80000410000 */
[----:B------:R-:W-:-:S04]  /*2a00*/  FFMA.FTZ R36, R23, -R36, R27 ;  /* 0x8000002417247223 */ /* 0x000fc8000001001b */
[----:B------:R-:W-:Y:S01]  /*2a10*/  FMUL.FTZ R27, R19, R36 ;  /* 0x00000024131b7220 */ /* 0x000fe20000410000 */
[----:B------:R-:W-:-:S04]  /*2a20*/  IADD3 R36, P0, PT, R34, UR16, RZ ;  /* 0x0000001022247c10 */ /* 0x000fc8000ff1e0ff */
[----:B------:R-:W-:Y:S02]  /*2a30*/  F2FP.BF16.F32.PACK_AB R27, R27, R24 ;  /* 0x000000181b1b723e */ /* 0x000fe400000010ff */
[----:B------:R-:W-:Y:S02]  /*2a40*/  IADD3.X R37, PT, PT, R28, UR17, RZ, P0, !PT ;  /* 0x000000111c257c10 */ /* 0x000fe400087fe4ff */
[----:B------:R-:W-:-:S03]  /*2a50*/  IADD3 R35, P0, PT, R35, R32, RZ ;  /* 0x0000002023237210 */ /* 0x000fc60007f1e0ff */
[----:B------:R0:W-:Y:S01]  /*2a60*/  STG.E.64 desc[UR12][R36.64], R26 ;  /* 0x0000001a24007986 */ /* 0x0001e2000c101b0c */
[----:B------:R-:W-:-:S04]  /*2a70*/  IADD3.X R28, PT, PT, RZ, R30, RZ, P0, !PT ;  /* 0x0000001eff1c7210 */ /* 0x000fc800007fe4ff */
[C---:B------:R-:W-:Y:S02]  /*2a80*/  SHF.L.U64.HI R28, R35.reuse, 0x1, R28 ;  /* 0x00000001231c7819 */ /* 0x040fe4000001021c */
[----:B0-----:R-:W-:-:S04]  /*2a90*/  SHF.L.U32 R36, R35, 0x1, RZ ;  /* 0x0000000123247819 */ /* 0x001fc800000006ff */
[C---:B------:R-:W-:Y:S02]  /*2aa0*/  IADD3 R24, P0, PT, R36.reuse, UR20, RZ ;  /* 0x0000001424187c10 */ /* 0x040fe4000ff1e0ff */
[----:B------:R-:W-:Y:S02]  /*2ab0*/  IADD3 R34, P1, PT, R36, UR18, RZ ;  /* 0x0000001224227c10 */ /* 0x000fe4000ff3e0ff */
[C---:B------:R-:W-:Y:S02]  /*2ac0*/  IADD3.X R25, PT, PT, R28.reuse, UR21, RZ, P0, !PT ;  /* 0x000000151c197c10 */ /* 0x040fe400087fe4ff */
[----:B------:R-:W-:-:S04]  /*2ad0*/  IADD3.X R35, PT, PT, R28, UR19, RZ, P1, !PT ;  /* 0x000000131c237c10 */ /* 0x000fc80008ffe4ff */
[----:B------:R-:W2:Y:S04]  /*2ae0*/  LDG.E.64.CONSTANT R24, desc[UR12][R24.64] ;  /* 0x0000000c18187981 */ /* 0x000ea8000c1e9b00 */
[----:B------:R-:W3:Y:S01]  /*2af0*/  LDG.E.64.CONSTANT R26, desc[UR12][R34.64] ;  /* 0x0000000c221a7981 */ /* 0x000ee2000c1e9b00 */
[----:B------:R-:W-:Y:S02]  /*2b00*/  IADD3 R36, P0, PT, R36, UR16, RZ ;  /* 0x0000001024247c10 */ /* 0x000fe4000ff1e0ff */
[----:B------:R-:W-:Y:S01]  /*2b10*/  IADD3 R29, PT, PT, R29, 0x2, RZ ;  /* 0x000000021d1d7810 */ /* 0x000fe20007ffe0ff */
[----:B--2---:R-:W-:Y:S01]  /*2b20*/  IMAD.U32 R37, R24, 0x10000, RZ ;  /* 0x0001000018257824 */ /* 0x004fe200078e00ff */
[----:B---3--:R-:W-:-:S03]  /*2b30*/  SHF.L.U32 R34, R26, 0x10, RZ ;  /* 0x000000101a227819 */ /* 0x008fc600000006ff */
[----:B------:R-:W-:Y:S01]  /*2b40*/  FADD.FTZ R37, -R16, R37 ;  /* 0x0000002510257221 */ /* 0x000fe20000010100 */
[----:B------:R-:W-:Y:S01]  /*2b50*/  PRMT R26, R24, 0x7632, R26 ;  /* 0x00007632181a7816 */ /* 0x000fe2000000001a */
[----:B------:R-:W-:-:S03]  /*2b60*/  FFMA.FTZ R34, R3, R34, -R20 ;  /* 0x0000002203227223 */ /* 0x000fc60000010814 */
[C---:B------:R-:W-:Y:S01]  /*2b70*/  PRMT R24, R26.reuse, 0x7632, R24 ;  /* 0x000076321a187816 */ /* 0x040fe20000000018 */
[----:B------:R-:W-:Y:S01]  /*2b80*/  FMUL.FTZ R37, R17, R37 ;  /* 0x0000002511257220 */ /* 0x000fe20000410000 */
[----:B------:R-:W-:-:S03]  /*2b90*/  SHF.L.U32 R26, R26, 0x10, RZ ;  /* 0x000000101a1a7819 */ /* 0x000fc600000006ff */
[----:B------:R-:W-:Y:S02]  /*2ba0*/  IMAD.U32 R24, R24, 0x10000, RZ ;  /* 0x0001000018187824 */ /* 0x000fe400078e00ff */
[----:B------:R-:W-:Y:S01]  /*2bb0*/  FFMA.FTZ R37, R21, -R37, R34 ;  /* 0x8000002515257223 */ /* 0x000fe20000010022 */
[----:B------:R-:W-:Y:S01]  /*2bc0*/  FADD.FTZ R26, -R16, R26 ;  /* 0x0000001a101a7221 */ /* 0x000fe20000010100 */
[----:B------:R-:W-:Y:S01]  /*2bd0*/  SHF.L.U32 R34, R27, 0x10, RZ ;  /* 0x000000101b227819 */ /* 0x000fe200000006ff */
[----:B------:R-:W-:Y:S01]  /*2be0*/  FFMA.FTZ R24, R7, R24, -R20 ;  /* 0x0000001807187223 */ /* 0x000fe20000010814 */
[----:B------:R-:W-:Y:S01]  /*2bf0*/  PRMT R27, R27, 0x7632, R27 ;  /* 0x000076321b1b7816 */ /* 0x000fe2000000001b */
[----:B------:R-:W-:Y:S02]  /*2c00*/  FMUL.FTZ R26, R17, R26 ;  /* 0x0000001a111a7220 */ /* 0x000fe40000410000 */
[----:B------:R-:W-:Y:S01]  /*2c10*/  FFMA.FTZ R34, R5, R34, -R22 ;  /* 0x0000002205227223 */ /* 0x000fe20000010816 */
[----:B------:R-:W-:Y:S01]  /*2c20*/  SHF.L.U32 R27, R27, 0x10, RZ ;  /* 0x000000101b1b7819 */ /* 0x000fe200000006ff */
[----:B------:R-:W-:Y:S01]  /*2c30*/  FFMA.FTZ R26, R21, -R26, R24 ;  /* 0x8000001a151a7223 */ /* 0x000fe20000010018 */
[----:B------:R-:W-:Y:S01]  /*2c40*/  FMUL.FTZ R24, R17, R37 ;  /* 0x0000002511187220 */ /* 0x000fe20000410000 */
[----:B------:R-:W-:-:S02]  /*2c50*/  IADD3.X R37, PT, PT, R28, UR17, RZ, P0, !PT ;  /* 0x000000111c257c10 */ /* 0x000fc400087fe4ff */
[----:B------:R-:W-:Y:S01]  /*2c60*/  FMUL.FTZ R35, R17, R26 ;  /* 0x0000001a11237220 */ /* 0x000fe20000410000 */
[----:B------:R-:W-:Y:S01]  /*2c70*/  FFMA.FTZ R27, R31, R27, -R22 ;  /* 0x0000001b1f1b7223 */ /* 0x000fe20000010816 */
[----:B------:R-:W-:-:S03]  /*2c80*/  ISETP.NE.AND P0, PT, R29, 0x10, PT ;  /* 0x000000101d00780c */ /* 0x000fc60003f05270 */
[----:B------:R-:W-:Y:S02]  /*2c90*/  F2FP.BF16.F32.PACK_AB R24, R35, R24 ;  /* 0x000000182318723e */ /* 0x000fe400000010ff */
[C---:B------:R-:W-:Y:S02]  /*2ca0*/  SHF.L.U32 R35, R25.reuse, 0x10, RZ ;  /* 0x0000001019237819 */ /* 0x040fe400000006ff */
[----:B------:R-:W-:-:S03]  /*2cb0*/  PRMT R25, R25, 0x7632, R25 ;  /* 0x0000763219197816 */ /* 0x000fc60000000019 */
[----:B------:R-:W-:Y:S02]  /*2cc0*/  FADD.FTZ R26, -R18, R35 ;  /* 0x00000023121a7221 */ /* 0x000fe40000010100 */
[----:B------:R-:W-:Y:S02]  /*2cd0*/  IMAD.U32 R25, R25, 0x10000, RZ ;  /* 0x0001000019197824 */ /* 0x000fe400078e00ff */
[----:B------:R-:W-:-:S04]  /*2ce0*/  FMUL.FTZ R26, R19, R26 ;  /* 0x0000001a131a7220 */ /* 0x000fc80000410000 */
[----:B------:R-:W-:Y:S01]  /*2cf0*/  FFMA.FTZ R26, R23, -R26, R34 ;  /* 0x8000001a171a7223 */ /* 0x000fe20000010022 */
[----:B------:R-:W-:-:S03]  /*2d00*/  FADD.FTZ R34, -R18, R25 ;  /* 0x0000001912227221 */ /* 0x000fc60000010100 */
[C---:B------:R-:W-:Y:S01]  /*2d10*/  FMUL.FTZ R25, R19.reuse, R26 ;  /* 0x0000001a13197220 */ /* 0x040fe20000410000 */
[----:B------:R-:W-:-:S04]  /*2d20*/  FMUL.FTZ R34, R19, R34 ;  /* 0x0000002213227220 */ /* 0x000fc80000410000 */
[----:B------:R-:W-:-:S04]  /*2d30*/  FFMA.FTZ R34, R23, -R34, R27 ;  /* 0x8000002217227223 */ /* 0x000fc8000001001b */
[----:B------:R-:W-:-:S05]  /*2d40*/  FMUL.FTZ R34, R19, R34 ;  /* 0x0000002213227220 */ /* 0x000fca0000410000 */
[----:B------:R-:W-:-:S05]  /*2d50*/  F2FP.BF16.F32.PACK_AB R25, R34, R25 ;  /* 0x000000192219723e */ /* 0x000fca00000010ff */
[----:B------:R3:W-:Y:S01]  /*2d60*/  STG.E.64 desc[UR12][R36.64], R24 ;  /* 0x0000001824007986 */ /* 0x0007e2000c101b0c */
[----:B------:R-:W-:Y:S05]  /*2d70*/  @P0 BRA `(.L_x_101) ;  /* 0xfffffff800700947 */ /* 0x000fea000383ffff */
[----:B------:R-:W-:Y:S01]  /*2d80*/  ULOP3.LUT UR4, UR4, 0x1, URZ, 0x3c, !UPT ;  /* 0x0000000104047892 */ /* 0x000fe2000f8e3cff */
[----:B------:R-:W-:Y:S11]  /*2d90*/  BRA.U !UP0, `(.L_x_102) ;  /* 0xffffffd508d47547 */ /* 0x000ff6000b83ffff */
.L_x_86:
[----:B------:R-:W0:Y:S02]  /*2da0*/  S2UR UR5, SR_CTAID.X ;  /* 0x00000000000579c3 */ /* 0x000e240000002500 */
[----:B0-----:R-:W-:-:S04]  /*2db0*/  ULEA UR5, UR10, UR5, 0x7 ;  /* 0x000000050a057291 */ /* 0x001fc8000f8e38ff */
[----:B------:R-:W-:-:S04]  /*2dc0*/  USHF.L.U32 UR5, UR5, 0x5, URZ ;  /* 0x0000000505057899 */ /* 0x000fc800080006ff */
[----:B------:R-:W-:-:S06]  /*2dd0*/  UISETP.GT.AND UP0, UPT, UR5, 0x3bf, UPT ;  /* 0x000003bf0500788c */ /* 0x000fcc000bf04270 */
[----:B------:R-:W-:-:S13]  /*2de0*/  PLOP3.LUT P0, PT, PT, PT, UP0, 0x80, 0x8 ;  /* 0x000000000008781c */ /* 0x000fda0003f0f008 */
[----:B------:R-:W-:Y:S05]  /*2df0*/  @P0 EXIT ;  /* 0x000000000000094d */ /* 0x000fea0003800000 */
[----:B------:R-:W-:Y:S01]  /*2e00*/  UISETP.LT.U32.AND UP0, UPT, UR14, 0x2, UPT ;  /* 0x000000020e00788c */ /* 0x000fe2000bf01070 */
[----:B------:R-:W-:Y:S01]  /*2e10*/  SHF.R.U32.HI R0, RZ, 0x5, R33 ;  /* 0x00000005ff007819 */ /* 0x000fe20000011621 */
[----:B------:R-:W0:Y:S01]  /*2e20*/  S2UR UR7, SR_CgaCtaId ;  /* 0x00000000000779c3 */ /* 0x000e220000008800 */
[----:B------:R-:W-:Y:S01]  /*2e30*/  MOV R28, UR5 ;  /* 0x00000005001c7c02 */ /* 0x000fe20008000f00 */
[----:B------:R-:W-:Y:S01]  /*2e40*/  UISETP.LT.AND.EX UP0, UPT, UR15, URZ, UPT, UP0 ;  /* 0x000000ff0f00728c */ /* 0x000fe2000bf01300 */
[----:B------:R-:W-:-:S03]  /*2e50*/  LOP3.LUT R7, RZ, R0, RZ, 0x33, !PT ;  /* 0x00000000ff077212 */ /* 0x000fc600078e33ff */
[----:B------:R-:W-:Y:S02]  /*2e60*/  USEL UR6, UR14, 0x2, UP0 ;  /* 0x000000020e067887 */ /* 0x000fe40008000000 */
[----:B------:R-:W-:Y:S02]  /*2e70*/  USEL UR4, UR15, URZ, UP0 ;  /* 0x000000ff0f047287 */ /* 0x000fe40008000000 */
[----:B------:R-:W-:Y:S02]  /*2e80*/  USHF.L.U32 UR8, UR6, 0x7, URZ ;  /* 0x0000000706087899 */ /* 0x000fe400080006ff */
[----:B------:R-:W-:-:S03]  /*2e90*/  USHF.L.U64.HI UR6, UR6, 0x7, UR4 ;  /* 0x0000000706067899 */ /* 0x000fc60008010204 */
[----:B------:R-:W-:Y:S01]  /*2ea0*/  UMOV UR4, 0x400 ;  /* 0x0000040000047882 */ /* 0x000fe20000000000 */
[----:B------:R-:W-:Y:S02]  /*2eb0*/  IADD3 R7, P0, PT, R7, UR8, RZ ;  /* 0x0000000807077c10 */ /* 0x000fe4000ff1e0ff */
[----:B------:R-:W-:-:S05]  /*2ec0*/  IMAD.U32 R9, RZ, RZ, UR6 ;  /* 0x00000006ff097e24 */ /* 0x000fca000f8e00ff */
[----:B------:R-:W-:Y:S01]  /*2ed0*/  IADD3.X R9, PT, PT, R9, -0x1, RZ, P0, !PT ;  /* 0xffffffff09097810 */ /* 0x000fe200007fe4ff */
[----:B0-----:R-:W-:-:S04]  /*2ee0*/  ULEA UR4, UR7, UR4, 0x18 ;  /* 0x0000000407047291 */ /* 0x001fc8000f8ec0ff */
[----:B------:R-:W-:-:S04]  /*2ef0*/  IMAD.WIDE.U32 R2, R9, -0x77777777, RZ ;  /* 0x8888888909027825 */ /* 0x000fc800078e00ff */
[----:B------:R-:W-:-:S04]  /*2f00*/  IMAD.WIDE.U32 R4, P0, R7, -0x77777778, R2 ;  /* 0x8888888807047825 */ /* 0x000fc80007800002 */
[----:B------:R-:W-:Y:S01]  /*2f10*/  IMAD.WIDE.U32 R2, R7, -0x77777777, RZ ;  /* 0x8888888907027825 */ /* 0x000fe200078e00ff */
[----:B------:R-:W-:Y:S02]  /*2f20*/  IADD3.X R7, PT, PT, RZ, RZ, RZ, P0, !PT ;  /* 0x000000ffff077210 */ /* 0x000fe400007fe4ff */
[----:B------:R-:W-:Y:S02]  /*2f30*/  MOV R6, R5 ;  /* 0x0000000500067202 */ /* 0x000fe40000000f00 */
[----:B------:R-:W-:Y:S02]  /*2f40*/  IADD3 RZ, P0, PT, R3, R4, RZ ;  /* 0x0000000403ff7210 */ /* 0x000fe40007f1e0ff */
[----:B------:R-:W-:Y:S02]  /*2f50*/  SHF.R.U32.HI R2, RZ, 0x4, R33 ;  /* 0x00000004ff027819 */ /* 0x000fe40000011621 */
[----:B------:R-:W-:Y:S01]  /*2f60*/  LOP3.LUT R5, R33, 0x1f, RZ, 0xc0, !PT ;  /* 0x0000001f21057812 */ /* 0x000fe200078ec0ff */
[----:B------:R-:W-:Y:S01]  /*2f70*/  IMAD.WIDE.U32.X R6, R9, -0x77777778, R6, P0 ;  /* 0x8888888809067825 */ /* 0x000fe200000e0406 */
[----:B------:R-:W-:-:S04]  /*2f80*/  LOP3.LUT R4, R2, 0x1e, RZ, 0xc0, !PT ;  /* 0x0000001e02047812 */ /* 0x000fc800078ec0ff */
[----:B------:R-:W-:Y:S02]  /*2f90*/  SHF.R.U64 R3, R6, 0x3, R7 ;  /* 0x0000000306037819 */ /* 0x000fe40000001207 */
[----:B------:R-:W-:Y:S02]  /*2fa0*/  LOP3.LUT R9, R4, 0x1f, R33, 0x78, !PT ;  /* 0x0000001f04097812 */ /* 0x000fe400078e7821 */
[----:B------:R-:W-:Y:S02]  /*2fb0*/  IADD3 R4, P0, PT, R3, 0x1, RZ ;  /* 0x0000000103047810 */ /* 0x000fe40007f1e0ff */
[----:B------:R-:W-:Y:S02]  /*2fc0*/  LEA R6, R0, UR4, 0x7 ;  /* 0x0000000400067c11 */ /* 0x000fe4000f8e38ff */
[----:B------:R-:W-:Y:S02]  /*2fd0*/  LEA.HI.X R11, R7, RZ, RZ, 0x1d, P0 ;  /* 0x000000ff070b7211 */ /* 0x000fe400000fecff */
[----:B------:R-:W-:Y:S01]  /*2fe0*/  LOP3.LUT R33, R33, 0xf, RZ, 0xc0, !PT ;  /* 0x0000000f21217812 */ /* 0x000fe200078ec0ff */
[----:B------:R-:W-:Y:S01]  /*2ff0*/  IMAD R6, R9, 0x4, R6 ;  /* 0x0000000409067824 */ /* 0x000fe200078e0206 */
[----:B------:R-:W-:-:S02]  /*3000*/  LOP3.LUT R9, R4, 0x7, RZ, 0xc0, !PT ;  /* 0x0000000704097812 */ /* 0x000fc400078ec0ff */
[----:B------:R-:W-:Y:S02]  /*3010*/  LOP3.LUT R10, R4, 0xfffffff8, RZ, 0xc0, !PT ;  /* 0xfffffff8040a7812 */ /* 0x000fe400078ec0ff */
[----:B------:R-:W-:-:S07]  /*3020*/  LOP3.LUT R11, R11, 0x3fffffff, RZ, 0xc0, !PT ;  /* 0x3fffffff0b0b7812 */ /* 0x000fce00078ec0ff */
.L_x_115:
[----:B------:R-:W-:Y:S01]  /*3030*/  ISETP.LT.U32.AND P0, PT, R0, UR8, PT ;  /* 0x0000000800007c0c */ /* 0x000fe2000bf01070 */
[----:B------:R-:W-:Y:S01]  /*3040*/  BSSY.RECONVERGENT B0, `(.L_x_103) ;  /* 0x000006f000007945 */ /* 0x000fe20003800200 */
[----:B------:R-:W-:Y:S01]  /*3050*/  MOV R7, UR6 ;  /* 0x0000000600077c02 */ /* 0x000fe20008000f00 */
[----:B------:R-:W-:Y:S02]  /*3060*/  HFMA2 R30, -RZ, RZ, 0, 0 ;  /* 0x00000000ff1e7431 */ /* 0x000fe400000001ff */
[----:B------:R-:W-:Y:S01]  /*3070*/  IMAD.MOV.U32 R27, RZ, RZ, RZ ;  /* 0x000000ffff1b7224 */ /* 0x000fe200078e00ff */
[----:B------:R-:W-:-:S13]  /*3080*/  ISETP.GT.AND.EX P0, PT, R7, RZ, PT, P0 ;  /* 0x000000ff0700720c */ /* 0x000fda0003f04300 */
[----:B012---:R-:W-:Y:S05]  /*3090*/  @!P0 BRA `(.L_x_104) ;  /* 0x0000000400a48947 */ /* 0x007fea0003800000 */
[----:B------:R-:W0:Y:S01]  /*30a0*/  LDC.64 R12, c[0x0][0x3d0] ;  /* 0x0000f400ff0c7b82 */ /* 0x000e220000000a00 */
[----:B------:R-:W-:Y:S01]  /*30b0*/  IMAD.WIDE.U32 R26, R0, 0x3c0, RZ ;  /* 0x000003c0001a7825 */ /* 0x000fe200078e00ff */
[----:B------:R-:W-:Y:S01]  /*30c0*/  UMOV UR4, URZ ;  /* 0x000000ff00047c82 */ /* 0x000fe20008000000 */
[----:B------:R-:W-:Y:S01]  /*30d0*/  BSSY.RECONVERGENT B1, `(.L_x_105) ;  /* 0x0000030000017945 */ /* 0x000fe20003800200 */
[----:B------:R-:W-:Y:S01]  /*30e0*/  MOV R30, RZ ;  /* 0x000000ff001e7202 */ /* 0x000fe20000000f00 */
[----:B------:R-:W-:Y:S01]  /*30f0*/  IMAD.MOV.U32 R29, RZ, RZ, R10 ;  /* 0x000000ffff1d7224 */ /* 0x000fe200078e000a */
[----:B------:R-:W-:Y:S02]  /*3100*/  LOP3.LUT R7, R26, R5, RZ, 0xfc, !PT ;  /* 0x000000051a077212 */ /* 0x000fe400078efcff */
[----:B------:R-:W-:Y:S02]  /*3110*/  SHF.R.S32.HI R26, RZ, 0x1f, R28 ;  /* 0x0000001fff1a7819 */ /* 0x000fe4000001141c */
[----:B------:R-:W-:Y:S01]  /*3120*/  IADD3 R14, P0, PT, R28, R7, RZ ;  /* 0x000000071c0e7210 */ /* 0x000fe20007f1e0ff */
[----:B------:R-:W-:Y:S01]  /*3130*/  IMAD.MOV.U32 R7, RZ, RZ, RZ ;  /* 0x000000ffff077224 */ /* 0x000fe200078e00ff */
[----:B------:R-:W-:-:S02]  /*3140*/  MOV R31, R11 ;  /* 0x0000000b001f7202 */ /* 0x000fc40000000f00 */
[----:B------:R-:W-:Y:S02]  /*3150*/  IADD3.X R27, PT, PT, R26, UR4, R27, P0, !PT ;  /* 0x000000041a1b7c10 */ /* 0x000fe400087fe41b */
[----:B------:R-:W-:Y:S02]  /*3160*/  MOV R8, R0 ;  /* 0x0000000000087202 */ /* 0x000fe40000000f00 */
[----:B0-----:R-:W-:-:S04]  /*3170*/  LEA R34, P0, R14, R12, 0x3 ;  /* 0x0000000c0e227211 */ /* 0x001fc800078018ff */
[----:B------:R-:W-:Y:S02]  /*3180*/  LEA.HI.X R14, R14, R13, R27, 0x3, P0 ;  /* 0x0000000d0e0e7211 */ /* 0x000fe400000f1c1b */
[----:B------:R-:W-:Y:S02]  /*3190*/  IADD3 R34, P0, PT, R34, 0x74600, RZ ;  /* 0x0007460022227810 */ /* 0x000fe40007f1e0ff */
[----:B------:R-:W-:Y:S02]  /*31a0*/  MOV R27, RZ ;  /* 0x000000ff001b7202 */ /* 0x000fe40000000f00 */
[----:B------:R-:W-:-:S09]  /*31b0*/  IADD3.X R35, PT, PT, RZ, R14, RZ, P0, !PT ;  /* 0x0000000eff237210 */ /* 0x000fd200007fe4ff */
.L_x_106:
[----:B------:R-:W2:Y:S04]  /*31c0*/  LDG.E.64 R14, desc[UR12][R34.64+-0x54600] ;  /* 0xfaba000c220e7981 */ /* 0x000ea8000c1e1b00 */
[----:B---3--:R-:W3:Y:S04]  /*31d0*/  LDG.E.64 R24, desc[UR12][R34.64+-0x38400] ;  /* 0xfc7c000c22187981 */ /* 0x008ee8000c1e1b00 */
        /* <DEDUP_REMOVED lines=20> */
[----:B0-----:R-:W-:Y:S02]  /*3320*/  IADD3 R34, P2, PT, R34, 0xe1000, RZ ;  /* 0x000e100022227810 */ /* 0x001fe40007f5e0ff */
[----:B------:R-:W-:-:S03]  /*3330*/  IADD3 R8, P1, PT, R8, 0x78, RZ ;  /* 0x0000007808087810 */ /* 0x000fc60007f3e0ff */
        /* <DEDUP_REMOVED lines=10> */
.L_x_105:
        /* <DEDUP_REMOVED lines=14> */
[----:B------:R-:W-:-:S05]  /*34c0*/  IADD3 R8, P0, PT, R8, 0x3c, RZ ;  /* 0x0000003c08087810 */ /* 0x000fca0007f1e0ff */
[----:B------:R-:W-:Y:S02]  /*34d0*/  IMAD.X R7, RZ, RZ, R7, P0 ;  /* 0x000000ffff077224 */ /* 0x000fe400000e0607 */
        /* <DEDUP_REMOVED lines=8> */
.L_x_108:
[----:B------:R-:W-:Y:S05]  /*3560*/  BSYNC.RECONVERGENT B1 ;  /* 0x0000000000017941 */ /* 0x000fea0003800200 */
.L_x_107:
        /* <DEDUP_REMOVED lines=16> */
[----:B------:R-:W-:-:S03]  /*3670*/  @!P0 LEA R12, P2, R14, R12, 0x3 ;  /* 0x0000000c0e0c8211 */ /* 0x000fc600078418ff */
[----:B------:R-:W2:Y:S01]  /*3680*/  @P1 LDG.E.64 R16, desc[UR12][R18.64+0x20000] ;  /* 0x0200000c12101981 */ /* 0x000ea2000c1e1b00 */
[----:B------:R-:W-:-:S04]  /*3690*/  @!P0 IADD3 R7, PT, PT, R15, R7, RZ ;  /* 0x000000070f078210 */ /* 0x000fc80007ffe0ff */
        /* <DEDUP_REMOVED lines=9> */
.L_x_104:
[----:B------:R-:W-:Y:S05]  /*3730*/  BSYNC.RECONVERGENT B0 ;  /* 0x0000000000007941 */ /* 0x000fea0003800200 */
.L_x_103:
[----:B------:R0:W-:Y:S01]  /*3740*/  STS [R6], R27 ;  /* 0x0000001b06007388 */ /* 0x0001e20000000800 */
[----:B------:R-:W1:Y:S01]  /*3750*/  LDC.64 R12, c[0x0][0x388] ;  /* 0x0000e200ff0c7b82 */ /* 0x000e620000000a00 */
[----:B------:R-:W-:Y:S01]  /*3760*/  ISETP.NE.AND P0, PT, R33, 0xf, PT ;  /* 0x0000000f2100780c */ /* 0x000fe20003f05270 */
[----:B------:R-:W-:Y:S01]  /*3770*/  IMAD.MOV.U32 R7, RZ, RZ, R2 ;  /* 0x000000ffff077224 */ /* 0x000fe200078e0002 */
[----:B------:R0:W-:Y:S05]  /*3780*/  STS [R6+0x780], R30 ;  /* 0x0007801e06007388 */ /* 0x0001ea0000000800 */
[----:B------:R-:W2:Y:S08]  /*3790*/  LDC.64 R14, c[0x0][0x390] ;  /* 0x0000e400ff0e7b82 */ /* 0x000eb00000000a00 */
[----:B0-----:R-:W-:Y:S06]  /*37a0*/  BAR.SYNC.DEFER_BLOCKING 0x0 ;  /* 0x0000000000007b1d */ /* 0x001fec0000010000 */
.L_x_114:
[----:B------:R-:W-:Y:S01]  /*37b0*/  BSSY.RECONVERGENT B0, `(.L_x_109) ;  /* 0x000000f000007945 */ /* 0x000fe20003800200 */
[----:B0-----:R-:W-:Y:S01]  /*37c0*/  HFMA2 R16, -RZ, RZ, 0, 0 ;  /* 0x00000000ff107431 */ /* 0x001fe200000001ff */
[----:B------:R-:W-:Y:S02]  /*37d0*/  ISETP.NE.AND P1, PT, R33, RZ, PT ;  /* 0x000000ff2100720c */ /* 0x000fe40003f25270 */
[----:B------:R-:W-:Y:S01]  /*37e0*/  MOV R8, RZ ;  /* 0x000000ff00087202 */ /* 0x000fe20000000f00 */
[----:B------:R-:W-:Y:S10]  /*37f0*/  @!P0 BRA `(.L_x_110) ;  /* 0x0000000000288947 */ /* 0x000ff40003800000 */
[----:B------:R-:W0:Y:S01]  /*3800*/  S2UR UR5, SR_CgaCtaId ;  /* 0x00000000000579c3 */ /* 0x000e220000008800 */
[----:B------:R-:W-:Y:S01]  /*3810*/  UMOV UR4, 0x400 ;  /* 0x0000040000047882 */ /* 0x000fe20000000000 */
[----:B------:R-:W-:Y:S01]  /*3820*/  IMAD.SHL.U32 R8, R7, 0x4, RZ ;  /* 0x0000000407087824 */ /* 0x000fe200078e00ff */
[----:B------:R-:W-:-:S04]  /*3830*/  SHF.L.U32 R17, R33, 0x3, RZ ;  /* 0x0000000321117819 */ /* 0x000fc800000006ff */
[----:B------:R-:W-:Y:S01]  /*3840*/  LOP3.LUT R17, R17, R8, RZ, 0x3c, !PT ;  /* 0x0000000811117212 */ /* 0x000fe200078e3cff */
[----:B0-----:R-:W-:-:S06]  /*3850*/  ULEA UR4, UR5, UR4, 0x18 ;  /* 0x0000000405047291 */ /* 0x001fcc000f8ec0ff */
[----:B------:R-:W-:-:S04]  /*3860*/  LEA R8, R33, UR4, 0x7 ;  /* 0x0000000421087c11 */ /* 0x000fc8000f8e38ff */
[----:B------:R-:W-:-:S05]  /*3870*/  IADD3 R17, PT, PT, R8, R17, RZ ;  /* 0x0000001108117210 */ /* 0x000fca0007ffe0ff */
[----:B------:R0:W4:Y:S04]  /*3880*/  LDS R8, [R17] ;  /* 0x0000000011087984 */ /* 0x0001280000000800 */
[----:B------:R0:W0:Y:S02]  /*3890*/  LDS R16, [R17+0x780] ;  /* 0x0007800011107984 */ /* 0x0000240000000800 */
.L_x_110:
[----:B------:R-:W-:Y:S05]  /*38a0*/  BSYNC.RECONVERGENT B0 ;  /* 0x0000000000007941 */ /* 0x000fea0003800200 */
.L_x_109:
[----:B------:R-:W-:-:S03]  /*38b0*/  UMOV UR4, 0xffff ;  /* 0x0000ffff00047882 */ /* 0x000fc60000000000 */
[----:B------:R-:W-:Y:S05]  /*38c0*/  BRA.DIV UR4, `(.L_x_111) ;  /* 0x0000000204ac7947 */ /* 0x000fea000b800000 */
[----:B------:R-:W-:Y:S01]  /*38d0*/  IMAD.MOV.U32 R21, RZ, RZ, 0xffff ;  /* 0x0000ffffff157424 */ /* 0x000fe200078e00ff */
[----:B------:R-:W-:Y:S01]  /*38e0*/  MOV R23, 0xffff ;  /* 0x0000ffff00177802 */ /* 0x000fe20000000f00 */
[----:B---3--:R-:W-:Y:S01]  /*38f0*/  IMAD.MOV.U32 R24, RZ, RZ, 0xffff ;  /* 0x0000ffffff187424 */ /* 0x008fe200078e00ff */
[----:B------:R-:W-:Y:S01]  /*3900*/  MOV R22, 0xffff ;  /* 0x0000ffff00167802 */ /* 0x000fe20000000f00 */
[----:B------:R-:W-:Y:S01]  /*3910*/  IMAD.MOV.U32 R26, RZ, RZ, 0xffff ;  /* 0x0000ffffff1a7424 */ /* 0x000fe200078e00ff */
[----:B0---4-:R-:W0:Y:S01]  /*3920*/  SHFL.BFLY PT, R17, R8, 0x8, 0x101f ;  /* 0x0d101f0008117f89 */ /* 0x011e2200000e0000 */
[----:B------:R-:W-:Y:S02]  /*3930*/  MOV R25, 0xffff ;  /* 0x0000ffff00197802 */ /* 0x000fe40000000f00 */
[----:B------:R-:W-:Y:S01]  /*3940*/  MOV R27, 0xffff ;  /* 0x0000ffff001b7802 */ /* 0x000fe20000000f00 */
[----:B------:R-:W3:Y:S01]  /*3950*/  SHFL.BFLY PT, R19, R16, 0x8, 0x101f ;  /* 0x0d101f0010137f89 */ /* 0x000ee200000e0000 */
        /* <DEDUP_REMOVED lines=14> */
.L_x_125:
        /* <DEDUP_REMOVED lines=10> */
.L_x_113:
[----:B------:R-:W-:Y:S05]  /*3ae0*/  BSYNC.RECONVERGENT B0 ;  /* 0x0000000000007941 */ /* 0x000fea0003800200 */
.L_x_112:
[C---:B------:R-:W-:Y:S01]  /*3af0*/  ISETP.GE.U32.AND P1, PT, R7.reuse, 0x2, PT ;  /* 0x000000020700780c */ /* 0x040fe20003f26070 */
[----:B------:R-:W-:-:S12]  /*3b00*/  VIADD R7, R7, 0x1e ;  /* 0x0000001e07077836 */ /* 0x000fd80000000000 */
[----:B------:R-:W-:Y:S05]  /*3b10*/  @!P1 BRA `(.L_x_114) ;  /* 0xfffffffc00249947 */ /* 0x000fea000383ffff */
[----:B------:R-:W-:Y:S05]  /*3b20*/  WARPSYNC.ALL ;  /* 0x0000000000007948 */ /* 0x000fea0003800000 */
[----:B------:R-:W-:Y:S01]  /*3b30*/  BAR.SYNC.DEFER_BLOCKING 0x0 ;  /* 0x0000000000007b1d */ /* 0x000fe20000010000 */
[C---:B------:R-:W-:Y:S02]  /*3b40*/  ISETP.GE.AND P0, PT, R28.reuse, -0x1c40, PT ;  /* 0xffffe3c01c00780c */ /* 0x040fe40003f06270 */
[----:B------:R-:W-:-:S11]  /*3b50*/  IADD3 R28, PT, PT, R28, 0x2000, RZ ;  /* 0x000020001c1c7810 */ /* 0x000fd60007ffe0ff */
[----:B------:R-:W-:Y:S05]  /*3b60*/  @!P0 BRA `(.L_x_115) ;  /* 0xfffffff400308947 */ /* 0x000fea000383ffff */
[----:B------:R-:W-:Y:S05]  /*3b70*/  EXIT ;  /* 0x000000000000794d */ /* 0x000fea0003800000 */
.L_x_111:
[----:B------:R-:W-:Y:S01]  /*3b80*/  HFMA2 R27, -RZ, RZ, 0, 0.000503063201904296875 ;  /* 0x0000101fff1b7431 */ /* 0x000fe200000001ff */
[----:B------:R-:W-:Y:S01]  /*3b90*/  BSSY B0, `(.L_x_116) ;  /* 0x0000007000007945 */ /* 0x000fe20003800000 */
[----:B---34-:R-:W-:Y:S01]  /*3ba0*/  MOV R25, R8 ;  /* 0x0000000800197202 */ /* 0x018fe20000000f00 */
[----:B------:R-:W-:Y:S01]  /*3bb0*/  IMAD.MOV.U32 R26, RZ, RZ, 0x8 ;  /* 0x00000008ff1a7424 */ /* 0x000fe200078e00ff */
[----:B------:R-:W-:-:S07]  /*3bc0*/  MOV R22, 0xffff ;  /* 0x0000ffff00167802 */ /* 0x000fce0000000f00 */
[----:B012---:R-:W-:Y:S05]  /*3bd0*/  WARPSYNC.COLLECTIVE R22, `(.L_x_117) ;  /* 0x0000000016087348 */ /* 0x007fea0003c00000 */
[----:B------:R3:W4:Y:S02]  /*3be0*/  SHFL.BFLY P2, R24, R25, R26, R27 ;  /* 0x0c00001a19187389 */ /* 0x000724000004001b */
[----:B01234-:R-:W-:Y:S05]  /*3bf0*/  ENDCOLLECTIVE ;  /* 0x000000000000791b */ /* 0x01ffea0003800000 */
.L_x_117:
[----:B------:R-:W-:Y:S05]  /*3c00*/  BSYNC B0 ;  /* 0x0000000000007941 */ /* 0x000fea0003800000 */
.L_x_116:
        /* <DEDUP_REMOVED lines=8> */
.L_x_118:
[----:B------:R-:W-:Y:S01]  /*3c90*/  FADD.FTZ R17, R17, R8 ;  /* 0x0000000811117221 */ /* 0x000fe20000010000 */
[----:B------:R-:W-:-:S04]  /*3ca0*/  HFMA2 R26, -RZ, RZ, 0, 2.384185791015625e-07 ;  /* 0x00000004ff1a7431 */ /* 0x000fc800000001ff */
[----:B------:R-:W-:Y:S01]  /*3cb0*/  MOV R25, R17 ;  /* 0x0000001100197202 */ /* 0x000fe20000000f00 */
[----:B------:R-:W-:-:S07]  /*3cc0*/  IMAD.MOV.U32 R19, RZ, RZ, R24 ;  /* 0x000000ffff137224 */ /* 0x000fce00078e0018 */
[----:B------:R-:W-:Y:S05]  /*3cd0*/  WARPSYNC.COLLECTIVE R22, `(.L_x_119) ;  /* 0x0000000016087348 */ /* 0x000fea0003c00000 */
[----:B------:R0:W1:Y:S02]  /*3ce0*/  SHFL.BFLY P2, R24, R25, R26, R27 ;  /* 0x0c00001a19187389 */ /* 0x000064000004001b */
[----:B01----:R-:W-:Y:S05]  /*3cf0*/  ENDCOLLECTIVE ;  /* 0x000000000000791b */ /* 0x003fea0003800000 */
.L_x_119:
[----:B------:R-:W-:-:S04]  /*3d00*/  FADD.FTZ R19, R19, R16 ;  /* 0x0000001013137221 */ /* 0x000fc80000010000 */
[----:B------:R-:W-:Y:S01]  /*3d10*/  IMAD.MOV.U32 R25, RZ, RZ, R19 ;  /* 0x000000ffff197224 */ /* 0x000fe200078e0013 */
[----:B------:R-:W-:-:S07]  /*3d20*/  MOV R18, R24 ;  /* 0x0000001800127202 */ /* 0x000fce0000000f00 */
[----:B------:R-:W-:Y:S05]  /*3d30*/  WARPSYNC.COLLECTIVE R22, `(.L_x_120) ;  /* 0x0000000016087348 */ /* 0x000fea0003c00000 */
[----:B------:R0:W1:Y:S02]  /*3d40*/  SHFL.BFLY P2, R24, R25, R26, R27 ;  /* 0x0c00001a19187389 */ /* 0x000064000004001b */
[----:B01----:R-:W-:Y:S05]  /*3d50*/  ENDCOLLECTIVE ;  /* 0x000000000000791b */ /* 0x003fea0003800000 */
.L_x_120:
[----:B------:R-:W-:Y:S01]  /*3d60*/  FADD.FTZ R18, R17, R18 ;  /* 0x0000001211127221 */ /* 0x000fe20000010000 */
[----:B------:R-:W-:-:S04]  /*3d70*/  HFMA2 R26, -RZ, RZ, 0, 1.1920928955078125e-07 ;  /* 0x00000002ff1a7431 */ /* 0x000fc800000001ff */
[----:B------:R-:W-:Y:S02]  /*3d80*/  MOV R25, R18 ;  /* 0x0000001200197202 */ /* 0x000fe40000000f00 */
[----:B------:R-:W-:-:S07]  /*3d90*/  MOV R20, R24 ;  /* 0x0000001800147202 */ /* 0x000fce0000000f00 */
[----:B------:R-:W-:Y:S05]  /*3da0*/  WARPSYNC.COLLECTIVE R22, `(.L_x_121) ;  /* 0x0000000016087348 */ /* 0x000fea0003c00000 */
[----:B------:R0:W1:Y:S02]  /*3db0*/  SHFL.BFLY P2, R24, R25, R26, R27 ;  /* 0x0c00001a19187389 */ /* 0x000064000004001b */
[----:B01----:R-:W-:Y:S05]  /*3dc0*/  ENDCOLLECTIVE ;  /* 0x000000000000791b */ /* 0x003fea0003800000 */
.L_x_121:
[----:B------:R-:W-:-:S05]  /*3dd0*/  FADD.FTZ R20, R19, R20 ;  /* 0x0000001413147221 */ /* 0x000fca0000010000 */
[----:B------:R-:W-:Y:S01]  /*3de0*/  MOV R25, R20 ;  /* 0x0000001400197202 */ /* 0x000fe20000000f00 */
[----:B------:R-:W-:-:S07]  /*3df0*/  IMAD.MOV.U32 R21, RZ, RZ, R24 ;  /* 0x000000ffff157224 */ /* 0x000fce00078e0018 */
[----:B------:R-:W-:Y:S05]  /*3e00*/  WARPSYNC.COLLECTIVE R22, `(.L_x_122) ;  /* 0x0000000016087348 */ /* 0x000fea0003c00000 */
[----:B------:R0:W1:Y:S02]  /*3e10*/  SHFL.BFLY P2, R24, R25, R26, R27 ;  /* 0x0c00001a19187389 */ /* 0x000064000004001b */
[----:B01----:R-:W-:Y:S05]  /*3e20*/  ENDCOLLECTIVE ;  /* 0x000000000000791b */ /* 0x003fea0003800000 */
.L_x_122:
[----:B------:R-:W-:-:S05]  /*3e30*/  FADD.FTZ R21, R18, R21 ;  /* 0x0000001512157221 */ /* 0x000fca0000010000 */
[----:B------:R-:W-:Y:S01]  /*3e40*/  MOV R25, R21 ;  /* 0x0000001500197202 */ /* 0x000fe20000000f00 */
[----:B------:R-:W-:Y:S01]  /*3e50*/  IMAD.MOV.U32 R26, RZ, RZ, 0x1 ;  /* 0x00000001ff1a7424 */ /* 0x000fe200078e00ff */
[----:B------:R-:W-:-:S07]  /*3e60*/  MOV R23, R24 ;  /* 0x0000001800177202 */ /* 0x000fce0000000f00 */
[----:B------:R-:W-:Y:S05]  /*3e70*/  WARPSYNC.COLLECTIVE R22, `(.L_x_123) ;  /* 0x0000000016087348 */ /* 0x000fea0003c00000 */
[----:B------:R0:W1:Y:S02]  /*3e80*/  SHFL.BFLY P2, R24, R25, R26, R27 ;  /* 0x0c00001a19187389 */ /* 0x000064000004001b */
[----:B01----:R-:W-:Y:S05]  /*3e90*/  ENDCOLLECTIVE ;  /* 0x000000000000791b */ /* 0x003fea0003800000 */
.L_x_123:
[----:B------:R-:W-:-:S05]  /*3ea0*/  FADD.FTZ R23, R20, R23 ;  /* 0x0000001714177221 */ /* 0x000fca0000010000 */
[----:B------:R-:W-:Y:S02]  /*3eb0*/  MOV R25, R23 ;  /* 0x0000001700197202 */ /* 0x000fe40000000f00 */
[----:B------:R-:W-:-:S07]  /*3ec0*/  MOV R8, R24 ;  /* 0x0000001800087202 */ /* 0x000fce0000000f00 */
[----:B------:R-:W-:Y:S05]  /*3ed0*/  WARPSYNC.COLLECTIVE R22, `(.L_x_124) ;  /* 0x0000000016087348 */ /* 0x000fea0003c00000 */
[----:B------:R0:W1:Y:S02]  /*3ee0*/  SHFL.BFLY P2, R24, R25, R26, R27 ;  /* 0x0c00001a19187389 */ /* 0x000064000004001b */
[----:B01----:R-:W-:Y:S05]  /*3ef0*/  ENDCOLLECTIVE ;  /* 0x000000000000791b */ /* 0x003fea0003800000 */
.L_x_124:
[----:B------:R-:W-:Y:S01]  /*3f00*/  FADD.FTZ R8, R21, R8 ;  /* 0x0000000815087221 */ /* 0x000fe20000010000 */
[----:B------:R-:W-:Y:S01]  /*3f10*/  MOV R16, R24 ;  /* 0x0000001800107202 */ /* 0x000fe20000000f00 */
[----:B------:R-:W-:Y:S06]  /*3f20*/  BRA `(.L_x_125) ;  /* 0xfffffff800c47947 */ /* 0x000fec000383ffff */
.L_x_126:
        /* <DEDUP_REMOVED lines=13> */
.L_x_1408:


//--------------------- .text._ZN13group_norm_v218gn_bwd_cuda_kernelI13__nv_bfloat16Li480ELi3ELi32ELi30ELi4096ELb0ELb1ELi64ELi960ELi960ELi4ELb1ELi5ELb1ELb0ELNS_15WgradSyncMethodE3ENS_16CompileConditionILi1000EEEEEvPT_S6_S6_PKS5_S8_S8_S8_PKfflPfPj --------------------------
	.section	.text._ZN13group_norm_v218gn_bwd_cuda_kernelI13__nv_bfloat16Li480ELi3ELi32ELi30ELi4096ELb0ELb1ELi64ELi960ELi960ELi4ELb1ELi5ELb1ELb0ELNS_15WgradSyncMethodE3ENS_16CompileConditionILi1000EEEEEvPT_S6_S6_PKS5_S8_S8_S8_PKfflPfPj,"ax",@progbits
	.align	128
        .global         _ZN13group_norm_v218gn_bwd_cuda_kernelI13__nv_bfloat16Li480ELi3ELi32ELi30ELi4096ELb0ELb1ELi64ELi960ELi960ELi4ELb1ELi5ELb1ELb0ELNS_15WgradSyncMethodE3ENS_16CompileConditionILi1000EEEEEvPT_S6_S6_PKS5_S8_S8_S8_PKfflPfPj
        .type           _ZN13group_norm_v218gn_bwd_cuda_kernelI13__nv_bfloat16Li480ELi3ELi32ELi30ELi4096ELb0ELb1ELi64ELi960ELi960ELi4ELb1ELi5ELb1ELb0ELNS_15WgradSyncMethodE3ENS_16CompileConditionILi1000EEEEEvPT_S6_S6_PKS5_S8_S8_S8_PKfflPfPj,@function
        .size           _ZN13group_norm_v218gn_bwd_cuda_kernelI13__nv_bfloat16Li480ELi3ELi32ELi30ELi4096ELb0ELb1ELi64ELi960ELi960ELi4ELb1ELi5ELb1ELb0ELNS_15WgradSyncMethodE3ENS_16CompileConditionILi1000EEEEEvPT_S6_S6_PKS5_S8_S8_S8_PKfflPfPj,(.L_x_1409 - _ZN13group_norm_v218gn_bwd_cuda_kernelI13__nv_bfloat16Li480ELi3ELi32ELi30ELi4096ELb0ELb1ELi64ELi960ELi960ELi4ELb1ELi5ELb1ELb0ELNS_15WgradSyncMethodE3ENS_16CompileConditionILi1000EEEEEvPT_S6_S6_PKS5_S8_S8_S8_PKfflPfPj)
        .other          _ZN13group_norm_v218gn_bwd_cuda_kernelI13__nv_bfloat16Li480ELi3ELi32ELi30ELi4096ELb0ELb1ELi64ELi960ELi960ELi4ELb1ELi5ELb1ELb0ELNS_15WgradSyncMethodE3ENS_16CompileConditionILi1000EEEEEvPT_S6_S6_PKS5_S8_S8_S8_PKfflPfPj,@"STO_CUDA_ENTRY STV_DEFAULT"
_ZN13group_norm_v218gn_bwd_cuda_kernelI13__nv_bfloat16Li480ELi3ELi32ELi30ELi4096ELb0ELb1ELi64ELi960ELi960ELi4ELb1ELi5ELb1ELb0ELNS_15WgradSyncMethodE3ENS_16CompileConditionILi1000EEEEEvPT_S6_S6_PKS5_S8_S8_S8_PKfflPfPj:
.text._ZN13group_norm_v218gn_bwd_cuda_kernelI13__nv_bfloat16Li480ELi3ELi32ELi30ELi4096ELb0ELb1ELi64ELi960ELi960ELi4ELb1ELi5ELb1ELb0ELNS_15WgradSyncMethodE3ENS_16CompileConditionILi1000EEEEEvPT_S6_S6_PKS5_S8_S8_S8_PKfflPfPj:
        /* <DEDUP_REMOVED lines=28> */
.L_x_129:
[----:B0-----:R-:W-:Y:S01]  /*01c0*/  IMAD.U32 R2, RZ, RZ, UR8 ;  /* 0x00000008ff027e24 */ /* 0x001fe2000f8e00ff */
[----:B------:R-:W-:-:S05]  /*01d0*/  MOV R3, UR9 ;  /* 0x0000000900037c02 */ /* 0x000fca0008000f00 */
[----:B------:R-:W2:Y:S04]  /*01e0*/  LD.E.STRONG.GPU R2, desc[UR12][R2.64] ;  /* 0x0000000c02027980 */ /* 0x000ea8000c10f900 */
[----:B--2---:R-:W-:Y:S01]  /*01f0*/  CCTL.IVALL ;  /* 0x00000000ff00798f */ /* 0x004fe20002000000 */
[----:B------:R-:W-:Y:S05]  /*0200*/  YIELD ;  /* 0x0000000000007946 */ /* 0x000fea0003800000 */
[----:B-----5:R-:W-:-:S04]  /*0210*/  LOP3.LUT R0, R2, R5, RZ, 0x3c, !PT ;  /* 0x0000000502007212 */ /* 0x020fc800078e3cff */
[----:B------:R-:W-:-:S13]  /*0220*/  ISETP.GT.AND P0, PT, R0, -0x1, PT ;  /* 0xffffffff0000780c */ /* 0x000fda0003f04270 */
[----:B------:R-:W-:Y:S05]  /*0230*/  @P0 BRA `(.L_x_129) ;  /* 0xfffffffc00e00947 */ /* 0x000fea000383ffff */
.L_x_128:
[----:B------:R-:W-:Y:S05]  /*0240*/  WARPSYNC.ALL ;  /* 0x0000000000007948 */ /* 0x000fea0003800000 */
[----:B------:R-:W-:Y:S06]  /*0250*/  BAR.SYNC.DEFER_BLOCKING 0x0 ;  /* 0x0000000000007b1d */ /* 0x000fec0000010000 */
[----:B------:R-:W-:Y:S05]  /*0260*/  BRA `(.L_x_130) ;  /* 0x0000002800307947 */ /* 0x000fea0003800000 */
.L_x_127:
        /* <DEDUP_REMOVED lines=10> */
[----:B------:R-:W-:-:S05]  /*0310*/  LOP3.LUT R9, R2, 0xffff, RZ, 0xc0, !PT ;  /* 0x0000ffff02097812 */ /* 0x000fca00078ec0ff */
[----:B------:R-:W-:-:S04]  /*0320*/  IMAD.SHL.U32 R7, R9, 0x4, RZ ;  /* 0x0000000409077824 */ /* 0x000fc800078e00ff */
[----:B-1----:R-:W-:-:S06]  /*0330*/  IMAD.WIDE.U32 R4, R7, 0x2, R4 ;  /* 0x0000000207047825 */ /* 0x002fcc00078e0004 */
[----:B------:R-:W2:Y:S01]  /*0340*/  LDG.E.64.CONSTANT R4, desc[UR12][R4.64] ;  /* 0x0000000c04047981 */ /* 0x000ea2000c1e9b00 */
[----:B------:R-:W0:Y:S01]  /*0350*/  S2UR UR5, SR_CgaCtaId ;  /* 0x00000000000579c3 */ /* 0x000e220000008800 */
[----:B------:R-:W-:Y:S01]  /*0360*/  UMOV UR4, 0x400 ;  /* 0x0000040000047882 */ /* 0x000fe20000000000 */
[----:B------:R-:W-:Y:S01]  /*0370*/  SHF.L.U32 R3, R3, 0x6, RZ ;  /* 0x0000000603037819 */ /* 0x000fe200000006ff */
        /* <DEDUP_REMOVED lines=10> */
[C---:B--2---:R-:W-:Y:S01]  /*0420*/  PRMT R16, R4.reuse, 0x7632, R16 ;  /* 0x0000763204107816 */ /* 0x044fe20000000010 */
[----:B------:R-:W-:Y:S01]  /*0430*/  IMAD.U32 R3, R4, 0x10000, RZ ;  /* 0x0001000004037824 */ /* 0x000fe200078e00ff */
[----:B------:R-:W-:Y:S01]  /*0440*/  PRMT R31, R5, 0x7632, R31 ;  /* 0x00007632051f7816 */ /* 0x000fe2000000001f */
[C---:B------:R-:W-:Y:S01]  /*0450*/  VIADD R4, R7.reuse, 0x2 ;  /* 0x0000000207047836 */ /* 0x040fe20000000000 */
[----:B------:R-:W-:Y:S02]  /*0460*/  LOP3.LUT R7, R7, 0xffff, RZ, 0xc0, !PT ;  /* 0x0000ffff07077812 */ /* 0x000fe400078ec0ff */
[----:B------:R-:W-:Y:S01]  /*0470*/  SHF.L.U32 R5, R5, 0x10, RZ ;  /* 0x0000001005057819 */ /* 0x000fe200000006ff */
[----:B------:R-:W-:Y:S01]  /*0480*/  IMAD.U32 R31, R31, 0x10000, RZ ;  /* 0x000100001f1f7824 */ /* 0x000fe200078e00ff */
[----:B------:R-:W-:Y:S01]  /*0490*/  LOP3.LUT R6, R4, 0xffff, RZ, 0xc0, !PT ;  /* 0x0000ffff04067812 */ /* 0x000fe200078ec0ff */
[----:B------:R-:W-:Y:S01]  /*04a0*/  IMAD R4, R7, 0x889, RZ ;  /* 0x0000088907047824 */ /* 0x000fe200078e02ff */
[----:B------:R-:W-:-:S03]  /*04b0*/  SHF.L.U32 R7, R16, 0x10, RZ ;  /* 0x0000001010077819 */ /* 0x000fc600000006ff */
[----:B------:R-:W-:Y:S01]  /*04c0*/  IMAD R6, R6, 0x889, RZ ;  /* 0x0000088906067824 */ /* 0x000fe200078e02ff */
[----:B------:R-:W-:-:S04]  /*04d0*/  SHF.R.U32.HI R4, RZ, 0x10, R4 ;  /* 0x00000010ff047819 */ /* 0x000fc80000011604 */
[----:B------:R-:W-:-:S07]  /*04e0*/  SHF.R.U32.HI R6, RZ, 0x10, R6 ;  /* 0x00000010ff067819 */ /* 0x000fce0000011606 */
.L_x_146:
[----:B------:R-:W0:Y:S01]  /*04f0*/  LDCU.64 UR14, c[0x0][0x3b8] ;  /* 0x00007700ff0e77ac */ /* 0x000e220008000a00 */
[----:B------:R-:W-:Y:S02]  /*0500*/  USHF.L.U32 UR7, UR11, 0x6, URZ ;  /* 0x000000060b077899 */ /* 0x000fe400080006ff */
[----:B------:R-:W-:Y:S01]  /*0510*/  USHF.L.U64.HI UR5, UR11, 0x6, UR6 ;  /* 0x000000060b057899 */ /* 0x000fe20008010206 */
[----:B---3--:R-:W1:Y:S01]  /*0520*/  S2R R24, SR_TID.X ;  /* 0x0000000000187919 */ /* 0x008e620000002100 */
[----:B------:R-:W2:Y:S02]  /*0530*/  LDCU UR22, c[0x0][0x3c0] ;  /* 0x00007800ff1677ac */ /* 0x000ea40008000800 */
[----:B------:R-:W-:Y:S02]  /*0540*/  MOV R16, UR7 ;  /* 0x0000000700107c02 */ /* 0x000fe40008000f00 */
[----:B------:R-:W-:Y:S01]  /*0550*/  IMAD.U32 R17, RZ, RZ, UR5 ;  /* 0x00000005ff117e24 */ /* 0x000fe2000f8e00ff */
[----:B------:R-:W-:Y:S01]  /*0560*/  UIMAD.WIDE.U32 UR16, UR11, 0x3c0000, URZ ;  /* 0x003c00000b1078a5 */ /* 0x000fe2000f8e00ff */
[----:B------:R-:W3:Y:S01]  /*0570*/  LDCU.64 UR20, c[0x0][0x3a0] ;  /* 0x00007400ff1477ac */ /* 0x000ee20008000a00 */
        /* <DEDUP_REMOVED lines=37> */
.L_x_131:
[----:B------:R-:W-:-:S05]  /*07d0*/  MOV R35, UR5 ;  /* 0x0000000500237c02 */ /* 0x000fca0008000f00 */
[----:B------:R-:W-:-:S04]  /*07e0*/  IMAD R35, R35, 0x2, R0 ;  /* 0x0000000223237824 */ /* 0x000fc800078e0200 */
[----:B------:R-:W-:-:S05]  /*07f0*/  IMAD R35, R35, 0x3c0, RZ ;  /* 0x000003c023237824 */ /* 0x000fca00078e02ff */
[----:B------:R-:W-:-:S04]  /*0800*/  IADD3 R27, P0, PT, R35, R32, RZ ;  /* 0x00000020231b7210 */ /* 0x000fc80007f1e0ff */
[----:B------:R-:W-:Y:S01]  /*0810*/  IADD3.X R24, PT, PT, RZ, R30, RZ, P0, !PT ;  /* 0x0000001eff187210 */ /* 0x000fe200007fe4ff */
[----:B------:R-:W-:-:S03]  /*0820*/  IMAD.SHL.U32 R26, R27, 0x2, RZ ;  /* 0x000000021b1a7824 */ /* 0x000fc600078e00ff */
[----:B------:R-:W-:Y:S02]  /*0830*/  SHF.L.U64.HI R27, R27, 0x1, R24 ;  /* 0x000000011b1b7819 */ /* 0x000fe40000010218 */
[C---:B------:R-:W-:Y:S02]  /*0840*/  IADD3 R24, P0, PT, R26.reuse, UR20, RZ ;  /* 0x000000141a187c10 */ /* 0x040fe4000ff1e0ff */
[----:B------:R-:W-:Y:S02]  /*0850*/  IADD3 R26, P1, PT, R26, UR18, RZ ;  /* 0x000000121a1a7c10 */ /* 0x000fe4000ff3e0ff */
[C---:B------:R-:W-:Y:S02]  /*0860*/  IADD3.X R25, PT, PT, R27.reuse, UR21, RZ, P0, !PT ;  /* 0x000000151b197c10 */ /* 0x040fe400087fe4ff */
[----:B------:R-:W-:-:S04]  /*0870*/  IADD3.X R27, PT, PT, R27, UR19, RZ, P1, !PT ;  /* 0x000000131b1b7c10 */ /* 0x000fc80008ffe4ff */
[----:B------:R-:W2:Y:S04]  /*0880*/  LDG.E.64.CONSTANT R24, desc[UR12][R24.64] ;  /* 0x0000000c18187981 */ /* 0x000ea8000c1e9b00 */
[----:B------:R-:W3:Y:S01]  /*0890*/  LDG.E.64.CONSTANT R26, desc[UR12][R26.64] ;  /* 0x0000000c1a1a7981 */ /* 0x000ee2000c1e9b00 */
[----:B------:R-:W-:-:S04]  /*08a0*/  IADD3 R35, PT, PT, R35, 0x780, RZ ;  /* 0x0000078023237810 */ /* 0x000fc80007ffe0ff */
        /* <DEDUP_REMOVED lines=11> */
[----:B------:R-:W-:-:S03]  /*0960*/  IMAD.U32 R36, R27, 0x10000, RZ ;  /* 0x000100001b247824 */ /* 0x000fc600078e00ff */
[----:B------:R-:W-:Y:S01]  /*0970*/  FADD.FTZ R20, -R18, R21 ;  /* 0x0000001512147221 */ /* 0x000fe20000010100 */
[----:B------:R-:W-:-:S03]  /*0980*/  FADD.FTZ R28, R36, R11 ;  /* 0x0000000b241c7221 */ /* 0x000fc60000010000 */
[----:B-1----:R-:W-:Y:S01]  /*0990*/  FMUL.FTZ R21, R19, R20 ;  /* 0x0000001413157220 */ /* 0x002fe20000410000 */
[----:B------:R-:W-:-:S03]  /*09a0*/  SHF.L.U32 R20, R35, 0x1, RZ ;  /* 0x0000000123147819 */ /* 0x000fc600000006ff */
[-C--:B------:R-:W-:Y:S01]  /*09b0*/  FFMA.FTZ R33, R21, R36.reuse, R10 ;  /* 0x0000002415217223 */ /* 0x080fe2000001000a */
[----:B------:R-:W-:Y:S01]  /*09c0*/  FMUL.FTZ R36, R5, R36 ;  /* 0x0000002405247220 */ /* 0x000fe20000410000 */
[----:B------:R-:W-:-:S03]  /*09d0*/  IMAD.X R10, RZ, RZ, R30, P0 ;  /* 0x000000ffff0a7224 */ /* 0x000fc600000e061e */
[----:B------:R-:W-:Y:S01]  /*09e0*/  FFMA.FTZ R23, R21, R36, R23 ;  /* 0x0000002415177223 */ /* 0x000fe20000010017 */
[----:B------:R-:W-:Y:S01]  /*09f0*/  PRMT R24, R24, 0x7632, R24 ;  /* 0x0000763218187816 */ /* 0x000fe20000000018 */
[----:B------:R-:W-:Y:S01]  /*0a00*/  FADD.FTZ R22, R36, R22 ;  /* 0x0000001624167221 */ /* 0x000fe20000010000 */
[----:B------:R-:W-:Y:S02]  /*0a10*/  SHF.L.U64.HI R21, R35, 0x1, R10 ;  /* 0x0000000123157819 */ /* 0x000fe4000001020a */
[C---:B------:R-:W-:Y:S02]  /*0a20*/  IADD3 R10, P0, PT, R20.reuse, UR20, RZ ;  /* 0x00000014140a7c10 */ /* 0x040fe4000ff1e0ff */
[----:B------:R-:W-:Y:S02]  /*0a30*/  IADD3 R20, P1, PT, R20, UR18, RZ ;  /* 0x0000001214147c10 */ /* 0x000fe4000ff3e0ff */
[C---:B------:R-:W-:Y:S02]  /*0a40*/  IADD3.X R11, PT, PT, R21.reuse, UR21, RZ, P0, !PT ;  /* 0x00000015150b7c10 */ /* 0x040fe400087fe4ff */
[----:B------:R-:W-:-:S04]  /*0a50*/  IADD3.X R21, PT, PT, R21, UR19, RZ, P1, !PT ;  /* 0x0000001315157c10 */ /* 0x000fc80008ffe4ff */
[----:B------:R-:W2:Y:S04]  /*0a60*/  LDG.E.64.CONSTANT R10, desc[UR12][R10.64] ;  /* 0x0000000c0a0a7981 */ /* 0x000ea8000c1e9b00 */
[----:B------:R-:W3:Y:S01]  /*0a70*/  LDG.E.64.CONSTANT R20, desc[UR12][R20.64] ;  /* 0x0000000c14147981 */ /* 0x000ee2000c1e9b00 */
[----:B------:R-:W-:Y:S01]  /*0a80*/  IMAD.U32 R35, R24, 0x10000, RZ ;  /* 0x0001000018237824 */ /* 0x000fe200078e00ff */
[----:B------:R-:W-:Y:S01]  /*0a90*/  PRMT R24, R26, 0x7632, R24 ;  /* 0x000076321a187816 */ /* 0x000fe20000000018 */
[----:B------:R-:W-:Y:S01]  /*0aa0*/  UIADD3 UR5, UPT, UPT, UR5, 0x2, URZ ;  /* 0x0000000205057890 */ /* 0x000fe2000fffe0ff */
[----:B------:R-:W-:Y:S01]  /*0ab0*/  PRMT R25, R25, 0x7632, R25 ;  /* 0x0000763219197816 */ /* 0x000fe20000000019 */
[----:B------:R-:W-:Y:S01]  /*0ac0*/  FADD.FTZ R26, -R16, R35 ;  /* 0x00000023101a7221 */ /* 0x000fe20000010100 */
[----:B------:R-:W-:Y:S01]  /*0ad0*/  SHF.L.U32 R24, R24, 0x10, RZ ;  /* 0x0000001018187819 */ /* 0x000fe200000006ff */
[----:B------:R-:W-:Y:S01]  /*0ae0*/  UISETP.NE.AND UP1, UPT, UR5, 0x20, UPT ;  /* 0x000000200500788c */ /* 0x000fe2000bf25270 */
[----:B------:R-:W-:Y:S01]  /*0af0*/  PRMT R27, R27, 0x7632, R27 ;  /* 0x000076321b1b7816 */ /* 0x000fe2000000001b */
[----:B------:R-:W-:Y:S01]  /*0b00*/  FMUL.FTZ R35, R17, R26 ;  /* 0x0000001a11237220 */ /* 0x000fe20000410000 */
[----:B------:R-:W-:-:S02]  /*0b10*/  IMAD.U32 R25, R25, 0x10000, RZ ;  /* 0x0001000019197824 */ /* 0x000fc400078e00ff */
[----:B------:R-:W-:Y:S01]  /*0b20*/  FADD.FTZ R13, R24, R13 ;  /* 0x0000000d180d7221 */ /* 0x000fe20000010000 */
[----:B------:R-:W-:Y:S01]  /*0b30*/  SHF.L.U32 R26, R27, 0x10, RZ ;  /* 0x000000101b1a7819 */ /* 0x000fe200000006ff */
[-C--:B------:R-:W-:Y:S01]  /*0b40*/  FFMA.FTZ R12, R35, R24.reuse, R12 ;  /* 0x00000018230c7223 */ /* 0x080fe2000001000c */
[----:B------:R-:W-:Y:S01]  /*0b50*/  FMUL.FTZ R24, R7, R24 ;  /* 0x0000001807187220 */ /* 0x000fe20000410000 */
[----:B------:R-:W-:Y:S02]  /*0b60*/  FADD.FTZ R36, -R18, R25 ;  /* 0x0000001912247221 */ /* 0x000fe40000010100 */
[----:B------:R-:W-:Y:S01]  /*0b70*/  FADD.FTZ R9, R26, R9 ;  /* 0x000000091a097221 */ /* 0x000fe20000010000 */
[----:B------:R-:W-:Y:S01]  /*0b80*/  FFMA.FTZ R29, R35, R24, R29 ;  /* 0x00000018231d7223 */ /* 0x000fe2000001001d */
[----:B------:R-:W-:Y:S01]  /*0b90*/  FADD.FTZ R25, R34, R24 ;  /* 0x0000001822197221 */ /* 0x000fe20000010000 */
[----:B------:R-:W-:Y:S01]  /*0ba0*/  FMUL.FTZ R27, R19, R36 ;  /* 0x00000024131b7220 */ /* 0x000fe20000410000 */
[----:B------:R-:W-:-:S03]  /*0bb0*/  FMUL.FTZ R24, R31, R26 ;  /* 0x0000001a1f187220 */ /* 0x000fc60000410000 */
[C---:B------:R-:W-:Y:S01]  /*0bc0*/  FFMA.FTZ R8, R27.reuse, R26, R8 ;  /* 0x0000001a1b087223 */ /* 0x040fe20000010008 */
[----:B------:R-:W-:Y:S01]  /*0bd0*/  FFMA.FTZ R23, R27, R24, R23 ;  /* 0x000000181b177223 */ /* 0x000fe20000010017 */
[----:B------:R-:W-:Y:S01]  /*0be0*/  FADD.FTZ R24, R22, R24 ;  /* 0x0000001816187221 */ /* 0x000fe20000010000 */
[----:B--2---:R-:W-:-:S04]  /*0bf0*/  IMAD.U32 R27, R10, 0x10000, RZ ;  /* 0x000100000a1b7824 */ /* 0x004fc800078e00ff */
        /* <DEDUP_REMOVED lines=18> */
[----:B------:R-:W-:Y:S01]  /*0d20*/  FFMA.FTZ R10, R34, R26, R33 ;  /* 0x0000001a220a7223 */ /* 0x000fe20000010021 */
[----:B------:R-:W-:Y:S01]  /*0d30*/  IMAD.U32 R29, R11, 0x10000, RZ ;  /* 0x000100000b1d7824 */ /* 0x000fe200078e00ff */
[----:B------:R-:W-:Y:S01]  /*0d40*/  SHF.L.U32 R33, R20, 0x10, RZ ;  /* 0x0000001014217819 */ /* 0x000fe200000006ff */
[----:B------:R-:W-:Y:S01]  /*0d50*/  FADD.FTZ R11, R28, R26 ;  /* 0x0000001a1c0b7221 */ /* 0x000fe20000010000 */
[C---:B------:R-:W-:Y:S01]  /*0d60*/  PRMT R27, R21.reuse, 0x7632, R27 ;  /* 0x00007632151b7816 */ /* 0x040fe2000000001b */
[----:B------:R-:W-:Y:S01]  /*0d70*/  FADD.FTZ R20, -R16, R29 ;  /* 0x0000001d10147221 */ /* 0x000fe20000010100 */
[----:B------:R-:W-:-:S02]  /*0d80*/  IMAD.U32 R28, R21, 0x10000, RZ ;  /* 0x00010000151c7824 */ /* 0x000fc400078e00ff */
[----:B------:R-:W-:Y:S01]  /*0d90*/  FADD.FTZ R26, -R18, R33 ;  /* 0x00000021121a7221 */ /* 0x000fe20000010100 */
[----:B------:R-:W-:Y:S01]  /*0da0*/  SHF.L.U32 R27, R27, 0x10, RZ ;  /* 0x000000101b1b7819 */ /* 0x000fe200000006ff */
[----:B------:R-:W-:Y:S01]  /*0db0*/  FMUL.FTZ R21, R17, R20 ;  /* 0x0000001411157220 */ /* 0x000fe20000410000 */
[----:B------:R-:W-:Y:S01]  /*0dc0*/  FADD.FTZ R13, R13, R28 ;  /* 0x0000001c0d0d7221 */ /* 0x000fe20000010000 */
[----:B------:R-:W-:Y:S02]  /*0dd0*/  FMUL.FTZ R26, R19, R26 ;  /* 0x0000001a131a7220 */ /* 0x000fe40000410000 */
        /* <DEDUP_REMOVED lines=23> */
[C---:B------:R-:W-:Y:S02]  /*0f50*/  SHF.L.U32 R24, R33.reuse, 0x3, RZ ;  /* 0x0000000321187819 */ /* 0x040fe400000006ff */
[----:B------:R-:W-:Y:S01]  /*0f60*/  LOP3.LUT R22, R20, R33, RZ, 0x3c, !PT ;  /* 0x0000002114167212 */ /* 0x000fe200078e3cff */
[----:B------:R-:W-:Y:S01]  /*0f70*/  VIADD R20, R33, 0x1e0 ;  /* 0x000001e021147836 */ /* 0x000fe20000000000 */
[----:B------:R-:W-:Y:S02]  /*0f80*/  LOP3.LUT R23, R21, 0x18, RZ, 0xc0, !PT ;  /* 0x0000001815177812 */ /* 0x000fe400078ec0ff */
[----:B------:R-:W-:-:S02]  /*0f90*/  LOP3.LUT R21, R24, 0x1fe0, RZ, 0xc0, !PT ;  /* 0x00001fe018157812 */ /* 0x000fc400078ec0ff */
[----:B------:R-:W-:Y:S02]  /*0fa0*/  SHF.L.U32 R24, R22, 0x3, RZ ;  /* 0x0000000316187819 */ /* 0x000fe400000006ff */
[C---:B------:R-:W-:Y:S02]  /*0fb0*/  LOP3.LUT R25, R23.reuse, 0x8, RZ, 0x3c, !PT ;  /* 0x0000000817197812 */ /* 0x040fe400078e3cff */
[C---:B------:R-:W-:Y:S02]  /*0fc0*/  LOP3.LUT R27, R23.reuse, 0x10, RZ, 0x3c, !PT ;  /* 0x00000010171b7812 */ /* 0x040fe400078e3cff */
[----:B------:R-:W-:Y:S02]  /*0fd0*/  LOP3.LUT R29, R23, 0x18, RZ, 0x3c, !PT ;  /* 0x00000018171d7812 */ /* 0x000fe400078e3cff */
[----:B------:R-:W-:Y:S01]  /*0fe0*/  LOP3.LUT R24, R24, 0x18, RZ, 0xc0, !PT ;  /* 0x0000001818187812 */ /* 0x000fe200078ec0ff */
[----:B0-----:R-:W-:Y:S01]  /*0ff0*/  ULEA UR5, UR7, UR5, 0x18 ;  /* 0x0000000507057291 */ /* 0x001fe2000f8ec0ff */
[----:B------:R-:W0:Y:S05]  /*1000*/  S2UR UR7, SR_CTAID.X ;  /* 0x00000000000779c3 */ /* 0x000e2a0000002500 */
[----:B------:R-:W-:-:S02]  /*1010*/  LEA R22, R33, UR5, 0x5 ;  /* 0x0000000521167c11 */ /* 0x000fc4000f8e28ff */
[----:B------:R-:W-:Y:S01]  /*1020*/  IADD3 R34, PT, PT, R21, UR5, R24 ;  /* 0x0000000515227c10 */ /* 0x000fe2000fffe018 */
[----:B------:R-:W-:Y:S01]  /*1030*/  IMAD.SHL.U32 R24, R20, 0x8, RZ ;  /* 0x0000000814187824 */ /* 0x000fe200078e00ff */
[C---:B------:R-:W-:Y:S01]  /*1040*/  IADD3 R25, PT, PT, R22.reuse, R25, RZ ;  /* 0x0000001916197210 */ /* 0x040fe20007ffe0ff */
[C---:B------:R-:W-:Y:S01]  /*1050*/  IMAD.IADD R23, R22.reuse, 0x1, R23 ;  /* 0x0000000116177824 */ /* 0x040fe200078e0217 */
[C---:B------:R-:W-:Y:S01]  /*1060*/  IADD3 R29, PT, PT, R22.reuse, R29, RZ ;  /* 0x0000001d161d7210 */ /* 0x040fe20007ffe0ff */
[----:B------:R-:W-:Y:S01]  /*1070*/  IMAD.IADD R27, R22, 0x1, R27 ;  /* 0x00000001161b7824 */ /* 0x000fe200078e021b */
[----:B------:R-:W-:Y:S02]  /*1080*/  SHF.R.U32.HI R22, RZ, 0x4, R20 ;  /* 0x00000004ff167819 */ /* 0x000fe40000011614 */
[----:B------:R-:W-:Y:S01]  /*1090*/  STS.64 [R23], R14 ;  /* 0x0000000e17007388 */ /* 0x000fe20000000a00 */
[----:B------:R-:W-:Y:S02]  /*10a0*/  LOP3.LUT R35, R24, 0x3fe0, RZ, 0xc0, !PT ;  /* 0x00003fe018237812 */ /* 0x000fe400078ec0ff */
[----:B------:R-:W-:Y:S01]  /*10b0*/  LOP3.LUT R22, R22, R33, RZ, 0x3c, !PT ;  /* 0x0000002116167212 */ /* 0x000fe200078e3cff */
[----:B------:R-:W-:Y:S03]  /*10c0*/  STS.64 [R25], R12 ;  /* 0x0000000c19007388 */ /* 0x000fe60000000a00 */
[----:B------:R-:W-:Y:S01]  /*10d0*/  SHF.L.U32 R22, R22, 0x3, RZ ;  /* 0x0000000316167819 */ /* 0x000fe200000006ff */
[----:B------:R-:W-:Y:S03]  /*10e0*/  STS.64 [R27], R10 ;  /* 0x0000000a1b007388 */ /* 0x000fe60000000a00 */
[----:B------:R-:W-:Y:S01]  /*10f0*/  LOP3.LUT R24, R22, 0x18, RZ, 0xc0, !PT ;  /* 0x0000001816187812 */ /* 0x000fe200078ec0ff */
[----:B------:R1:W-:Y:S03]  /*1100*/  STS.64 [R29], R8 ;  /* 0x000000081d007388 */ /* 0x0003e60000000a00 */
[----:B------:R-:W-:Y:S01]  /*1110*/  IADD3 R37, PT, PT, R35, UR5, R24 ;  /* 0x0000000523257c10 */ /* 0x000fe2000fffe018 */
[----:B------:R-:W-:Y:S01]  /*1120*/  BAR.SYNC.DEFER_BLOCKING 0x0 ;  /* 0x0000000000007b1d */ /* 0x000fe20000010000 */
[----:B0-----:R-:W-:-:S04]  /*1130*/  ULOP3.LUT UR5, UR7, 0x3f, URZ, 0xc0, !UPT ;  /* 0x0000003f07057892 */ /* 0x001fc8000f8ec0ff */
[----:B------:R-:W-:-:S03]  /*1140*/  ULEA UR5, UR10, UR5, 0x6 ;  /* 0x000000050a057291 */ /* 0x000fc6000f8e30ff */
[----:B-1----:R-:W0:Y:S03]  /*1150*/  LDC.64 R28, c[0x0][0x3d0] ;  /* 0x0000f400ff1c7b82 */ /* 0x002e260000000a00 */
[----:B------:R-:W-:-:S04]  /*1160*/  IMAD.U32 R36, RZ, RZ, UR5 ;  /* 0x00000005ff247e24 */ /* 0x000fc8000f8e00ff */
        /* <DEDUP_REMOVED lines=19> */
.L_x_132:
[----:B------:R-:W-:Y:S01]  /*12a0*/  BSSY.RECONVERGENT B0, `(.L_x_133) ;  /* 0x000008c000007945 */ /* 0x000fe20003800200 */
[----:B0-----:R-:W-:Y:S02]  /*12b0*/  HFMA2 R22, -RZ, RZ, 0, 0 ;  /* 0x00000000ff167431 */ /* 0x001fe400000001ff */
[----:B------:R-:W-:Y:S01]  /*12c0*/  IMAD.MOV.U32 R28, RZ, RZ, RZ ;  /* 0x000000ffff1c7224 */ /* 0x000fe200078e00ff */
[----:B------:R-:W-:Y:S06]  /*12d0*/  @P0 BRA `(.L_x_134) ;  /* 0x0000000800200947 */ /* 0x000fec0003800000 */
[----:B------:R-:W0:Y:S01]  /*12e0*/  S2R R22, SR_CgaCtaId ;  /* 0x0000000000167919 */ /* 0x000e220000008800 */
[----:B------:R-:W-:Y:S01]  /*12f0*/  SHF.R.U32.HI R20, RZ, 0x1, R33 ;  /* 0x00000001ff147819 */ /* 0x000fe20000011621 */
[----:B------:R-:W-:Y:S01]  /*1300*/  IMAD.SHL.U32 R28, R33, 0x8, RZ ;  /* 0x00000008211c7824 */ /* 0x000fe200078e00ff */
[----:B------:R-:W-:-:S03]  /*1310*/  MOV R21, 0x400 ;  /* 0x0000040000157802 */ /* 0x000fc60000000f00 */
[C---:B------:R-:W-:Y:S01]  /*1320*/  IMAD R35, R20.reuse, 0x1e, RZ ;  /* 0x0000001e14237824 */ /* 0x040fe200078e02ff */
[----:B------:R-:W-:Y:S01]  /*1330*/  IADD3 R29, PT, PT, R21, 0x3c00, RZ ;  /* 0x00003c00151d7810 */ /* 0x000fe20007ffe0ff */
[----:B------:R-:W-:Y:S01]  /*1340*/  IMAD R20, R20, -0x80000000, RZ ;  /* 0x8000000014147824 */ /* 0x000fe200078e02ff */
[----:B------:R-:W-:Y:S01]  /*1350*/  LOP3.LUT R28, R28, 0x8, RZ, 0xc0, !PT ;  /* 0x000000081c1c7812 */ /* 0x000fe200078ec0ff */
[C---:B------:R-:W-:Y:S01]  /*1360*/  VIADD R25, R35.reuse, 0x4 ;  /* 0x0000000423197836 */ /* 0x040fe20000000000 */
[C---:B------:R-:W-:Y:S02]  /*1370*/  LOP3.LUT P0, RZ, R35.reuse, 0x2, RZ, 0xc0, !PT ;  /* 0x0000000223ff7812 */ /* 0x040fe4000780c0ff */
[----:B------:R-:W-:Y:S02]  /*1380*/  SHF.R.S32.HI R20, RZ, 0x1f, R20 ;  /* 0x0000001fff147819 */ /* 0x000fe40000011414 */
[----:B------:R-:W-:Y:S02]  /*1390*/  IADD3 R21, PT, PT, R35, 0x2, RZ ;  /* 0x0000000223157810 */ /* 0x000fe40007ffe0ff */
[----:B------:R-:W-:-:S02]  /*13a0*/  LOP3.LUT R34, R20, 0xf0, RZ, 0xc0, !PT ;  /* 0x000000f014227812 */ /* 0x000fc400078ec0ff */
[----:B------:R-:W-:Y:S02]  /*13b0*/  SHF.R.U32.HI R23, RZ, 0x2, R21 ;  /* 0x00000002ff177819 */ /* 0x000fe40000011615 */
[C---:B------:R-:W-:Y:S02]  /*13c0*/  LEA.HI R20, R35.reuse, R34, RZ, 0x1e ;  /* 0x0000002223147211 */ /* 0x040fe400078ff0ff */
[----:B------:R-:W-:-:S04]  /*13d0*/  IADD3 R26, PT, PT, R35, 0x6, RZ ;  /* 0x00000006231a7810 */ /* 0x000fc80007ffe0ff */
[----:B------:R-:W-:-:S04]  /*13e0*/  SHF.L.U32 R24, R26, 0x1e, RZ ;  /* 0x0000001e1a187819 */ /* 0x000fc800000006ff */
[----:B------:R-:W-:Y:S02]  /*13f0*/  SHF.R.S32.HI R24, RZ, 0x1f, R24 ;  /* 0x0000001fff187819 */ /* 0x000fe40000011418 */
[----:B0-----:R-:W-:Y:S02]  /*1400*/  LEA R29, R22, R29, 0x18 ;  /* 0x0000001d161d7211 */ /* 0x001fe400078ec0ff */
[----:B------:R-:W-:Y:S02]  /*1410*/  LEA.HI R22, R21, 0xf0, RZ, 0x1e ;  /* 0x000000f015167811 */ /* 0x000fe400078ff0ff */
[----:B------:R-:W-:Y:S01]  /*1420*/  @P0 IADD3 R22, PT, PT, R23, RZ, RZ ;  /* 0x000000ff17160210 */ /* 0x000fe20007ffe0ff */
[--C-:B------:R-:W-:Y:S01]  /*1430*/  IMAD R21, R20, 0x18, R29.reuse ;  /* 0x0000001814157824 */ /* 0x100fe200078e021d */
[----:B------:R-:W-:Y:S02]  /*1440*/  LOP3.LUT R27, R24, 0xf0, RZ, 0xc0, !PT ;  /* 0x000000f0181b7812 */ /* 0x000fe400078ec0ff */
[----:B------:R-:W-:Y:S01]  /*1450*/  LEA.HI R24, R25, R34, RZ, 0x1e ;  /* 0x0000002219187211 */ /* 0x000fe200078ff0ff */
[----:B------:R-:W-:Y:S01]  /*1460*/  IMAD R23, R22, 0x18, R29 ;  /* 0x0000001816177824 */ /* 0x000fe200078e021d */
[----:B------:R-:W-:-:S02]  /*1470*/  IADD3 R21, PT, PT, R21, R28, RZ ;  /* 0x0000001c15157210 */ /* 0x000fc40007ffe0ff */
[----:B------:R-:W-:Y:S01]  /*1480*/  LEA.HI R26, R26, R27, RZ, 0x1e ;  /* 0x0000001b1a1a7211 */ /* 0x000fe200078ff0ff */
[----:B------:R-:W-:Y:S02]  /*1490*/  IMAD.IADD R23, R28, 0x1, R23 ;  /* 0x000000011c177824 */ /* 0x000fe400078e0217 */
[--C-:B------:R-:W-:Y:S01]  /*14a0*/  IMAD R25, R24, 0x18, R29.reuse ;  /* 0x0000001818197824 */ /* 0x100fe200078e021d */
[----:B------:R-:W0:Y:S01]  /*14b0*/  LDS.64 R20, [R21] ;  /* 0x0000000015147984 */ /* 0x000e220000000a00 */
[----:B------:R-:W-:-:S03]  /*14c0*/  IMAD R27, R26, 0x18, R29 ;  /* 0x000000181a1b7824 */ /* 0x000fc600078e021d */
[----:B------:R-:W1:Y:S01]  /*14d0*/  LDS.64 R22, [R23] ;  /* 0x0000000017167984 */ /* 0x000e620000000a00 */
[C---:B------:R-:W-:Y:S02]  /*14e0*/  IADD3 R36, PT, PT, R28.reuse, R25, RZ ;  /* 0x000000191c247210 */ /* 0x040fe40007ffe0ff */
[----:B------:R-:W-:-:S03]  /*14f0*/  IADD3 R27, PT, PT, R28, R27, RZ ;  /* 0x0000001b1c1b7210 */ /* 0x000fc60007ffe0ff */
[----:B------:R-:W2:Y:S04]  /*1500*/  LDS.64 R24, [R36] ;  /* 0x0000000024187984 */ /* 0x000ea80000000a00 */
[----:B------:R-:W3:Y:S01]  /*1510*/  LDS.64 R26, [R27] ;  /* 0x000000001b1a7984 */ /* 0x000ee20000000a00 */
[----:B0-----:R-:W-:Y:S01]  /*1520*/  FADD.FTZ R37, RZ, R20 ;  /* 0x00000014ff257221 */ /* 0x001fe20000010000 */
[----:B------:R-:W-:Y:S01]  /*1530*/  FADD.FTZ R20, RZ, R21 ;  /* 0x00000015ff147221 */ /* 0x000fe20000010000 */
[----:B------:R-:W-:Y:S02]  /*1540*/  VIADD R21, R35, 0x8 ;  /* 0x0000000823157836 */ /* 0x000fe40000000000 */
[----:B-1----:R-:W-:Y:S01]  /*1550*/  FADD.FTZ R37, R37, R22 ;  /* 0x0000001625257221 */ /* 0x002fe20000010000 */
[----:B------:R-:W-:-:S02]  /*1560*/  FADD.FTZ R20, R20, R23 ;  /* 0x0000001714147221 */ /* 0x000fc40000010000 */
[----:B------:R-:W-:Y:S01]  /*1570*/  LEA.HI R22, R21, R34, RZ, 0x1e ;  /* 0x0000002215167211 */ /* 0x000fe200078ff0ff */
[----:B--2---:R-:W-:Y:S01]  /*1580*/  FADD.FTZ R37, R37, R24 ;  /* 0x0000001825257221 */ /* 0x004fe20000010000 */
[----:B------:R-:W-:-:S03]  /*1590*/  FADD.FTZ R24, R20, R25 ;  /* 0x0000001914187221 */ /* 0x000fc60000010000 */
[----:B------:R-:W-:Y:S01]  /*15a0*/  IMAD R21, R22, 0x18, R29 ;  /* 0x0000001816157824 */ /* 0x000fe200078e021d */
[----:B------:R-:W-:Y:S01]  /*15b0*/  IADD3 R20, PT, PT, R35, 0xa, RZ ;  /* 0x0000000a23147810 */ /* 0x000fe20007ffe0ff */
[----:B---3--:R-:W-:Y:S01]  /*15c0*/  FADD.FTZ R25, R37, R26 ;  /* 0x0000001a25197221 */ /* 0x008fe20000010000 */
[----:B------:R-:W-:Y:S02]  /*15d0*/  FADD.FTZ R24, R24, R27 ;  /* 0x0000001b18187221 */ /* 0x000fe40000010000 */
[----:B------:R-:W-:Y:S01]  /*15e0*/  IADD3 R22, PT, PT, R28, R21, RZ ;  /* 0x000000151c167210 */ /* 0x000fe20007ffe0ff */
[----:B------:R-:W-:-:S05]  /*15f0*/  IMAD.SHL.U32 R21, R20, 0x40000000, RZ ;  /* 0x4000000014157824 */ /* 0x000fca00078e00ff */
[----:B------:R-:W0:Y:S01]  /*1600*/  LDS.64 R22, [R22] ;  /* 0x0000000016167984 */ /* 0x000e220000000a00 */
[----:B------:R-:W-:-:S04]  /*1610*/  SHF.R.S32.HI R21, RZ, 0x1f, R21 ;  /* 0x0000001fff157819 */ /* 0x000fc80000011415 */
[----:B------:R-:W-:-:S04]  /*1620*/  LOP3.LUT R21, R21, 0xf0, RZ, 0xc0, !PT ;  /* 0x000000f015157812 */ /* 0x000fc800078ec0ff */
[----:B------:R-:W-:-:S05]  /*1630*/  LEA.HI R20, R20, R21, RZ, 0x1e ;  /* 0x0000001514147211 */ /* 0x000fca00078ff0ff */
[----:B------:R-:W-:-:S05]  /*1640*/  IMAD R21, R20, 0x18, R29 ;  /* 0x0000001814157824 */ /* 0x000fca00078e021d */
[----:B------:R-:W-:-:S06]  /*1650*/  IADD3 R21, PT, PT, R28, R21, RZ ;  /* 0x000000151c157210 */ /* 0x000fcc0007ffe0ff */
[----:B------:R-:W1:Y:S01]  /*1660*/  LDS.64 R20, [R21] ;  /* 0x0000000015147984 */ /* 0x000e620000000a00 */
[----:B0-----:R-:W-:Y:S01]  /*1670*/  FADD.FTZ R26, R24, R23 ;  /* 0x00000017181a7221 */ /* 0x001fe20000010000 */
[----:B------:R-:W-:Y:S01]  /*1680*/  IADD3 R24, PT, PT, R35, 0xe, RZ ;  /* 0x0000000e23187810 */ /* 0x000fe20007ffe0ff */
[----:B------:R-:W-:Y:S01]  /*1690*/  FADD.FTZ R25, R25, R22 ;  /* 0x0000001619197221 */ /* 0x000fe20000010000 */
[----:B------:R-:W-:-:S03]  /*16a0*/  IADD3 R23, PT, PT, R35, 0xc, RZ ;  /* 0x0000000c23177810 */ /* 0x000fc60007ffe0ff */
[----:B------:R-:W-:-:S05]  /*16b0*/  IMAD.SHL.U32 R22, R24, 0x40000000, RZ ;  /* 0x4000000018167824 */ /* 0x000fca00078e00ff */
        /* <DEDUP_REMOVED lines=9> */
[C---:B------:R-:W-:Y:S01]  /*1750*/  IADD3 R21, PT, PT, R35.reuse, 0x10, RZ ;  /* 0x0000001023157810 */ /* 0x040fe20007ffe0ff */
[----:B------:R-:W-:Y:S01]  /*1760*/  IMAD.IADD R24, R28, 0x1, R37 ;  /* 0x000000011c187824 */ /* 0x000fe200078e0225 */
[----:B------:R-:W0:Y:S01]  /*1770*/  LDS.64 R22, [R22] ;  /* 0x0000000016167984 */ /* 0x000e220000000a00 */
[----:B------:R-:W-:Y:S01]  /*1780*/  VIADD R37, R35, 0x1c ;  /* 0x0000001c23257836 */ /* 0x000fe20000000000 */
[----:B------:R-:W-:-:S03]  /*1790*/  LEA.HI R20, R21, R34, RZ, 0x1e ;  /* 0x0000002215147211 */ /* 0x000fc600078ff0ff */
[----:B------:R-:W1:Y:S02]  /*17a0*/  LDS.64 R24, [R24] ;  /* 0x0000000018187984 */ /* 0x000e640000000a00 */
[----:B------:R-:W-:-:S05]  /*17b0*/  IMAD R21, R20, 0x18, R29 ;  /* 0x0000001814157824 */ /* 0x000fca00078e021d */
[----:B------:R-:W-:-:S06]  /*17c0*/  IADD3 R21, PT, PT, R28, R21, RZ ;  /* 0x000000151c157210 */ /* 0x000fcc0007ffe0ff */
[----:B------:R-:W2:Y:S01]  /*17d0*/  LDS.64 R20, [R21] ;  /* 0x0000000015147984 */ /* 0x000ea20000000a00 */
[----:B0-----:R-:W-:Y:S01]  /*17e0*/  FADD.FTZ R27, R27, R22 ;  /* 0x000000161b1b7221 */ /* 0x001fe20000010000 */
[----:B------:R-:W-:Y:S02]  /*17f0*/  VIADD R22, R35, 0x12 ;  /* 0x0000001223167836 */ /* 0x000fe40000000000 */
[----:B------:R-:W-:Y:S01]  /*1800*/  FADD.FTZ R26, R26, R23 ;  /* 0x000000171a1a7221 */ /* 0x000fe20000010000 */
[----:B-1----:R-:W-:Y:S02]  /*1810*/  FADD.FTZ R23, R27, R24 ;  /* 0x000000181b177221 */ /* 0x002fe40000010000 */
[----:B------:R-:W-:-:S04]  /*1820*/  SHF.L.U32 R24, R22, 0x1e, RZ ;  /* 0x0000001e16187819 */ /* 0x000fc800000006ff */
[----:B------:R-:W-:-:S04]  /*1830*/  SHF.R.S32.HI R24, RZ, 0x1f, R24 ;  /* 0x0000001fff187819 */ /* 0x000fc80000011418 */
[----:B------:R-:W-:Y:S01]  /*1840*/  LOP3.LUT R27, R24, 0xf0, RZ, 0xc0, !PT ;  /* 0x000000f0181b7812 */ /* 0x000fe200078ec0ff */
[----:B------:R-:W-:Y:S01]  /*1850*/  FADD.FTZ R24, R26, R25 ;  /* 0x000000191a187221 */ /* 0x000fe20000010000 */
[C---:B------:R-:W-:Y:S02]  /*1860*/  IADD3 R26, PT, PT, R35.reuse, 0x16, RZ ;  /* 0x00000016231a7810 */ /* 0x040fe40007ffe0ff */
[----:B------:R-:W-:Y:S01]  /*1870*/  LEA.HI R22, R22, R27, RZ, 0x1e ;  /* 0x0000001b16167211 */ /* 0x000fe200078ff0ff */
[----:B--2---:R-:W-:Y:S01]  /*1880*/  FADD.FTZ R24, R24, R21 ;  /* 0x0000001518187221 */ /* 0x004fe20000010000 */
[C---:B------:R-:W-:Y:S01]  /*1890*/  IADD3 R21, PT, PT, R35.reuse, 0x1a, RZ ;  /* 0x0000001a23157810 */ /* 0x040fe20007ffe0ff */
[----:B------:R-:W-:Y:S01]  /*18a0*/  IMAD.SHL.U32 R25, R26, 0x40000000, RZ ;  /* 0x400000001a197824 */ /* 0x000fe200078e00ff */
[----:B------:R-:W-:-:S04]  /*18b0*/  IADD3 R27, PT, PT, R35, 0x18, RZ ;  /* 0x00000018231b7810 */ /* 0x000fc80007ffe0ff */
[----:B------:R-:W-:Y:S02]  /*18c0*/  SHF.R.S32.HI R25, RZ, 0x1f, R25 ;  /* 0x0000001fff197819 */ /* 0x000fe40000011419 */
[----:B------:R-:W-:Y:S02]  /*18d0*/  LEA.HI R36, R27, R34, RZ, 0x1e ;  /* 0x000000221b247211 */ /* 0x000fe400078ff0ff */
[----:B------:R-:W-:-:S04]  /*18e0*/  LOP3.LUT R25, R25, 0xf0, RZ, 0xc0, !PT ;  /* 0x000000f019197812 */ /* 0x000fc800078ec0ff */
[----:B------:R-:W-:Y:S01]  /*18f0*/  LEA.HI R26, R26, R25, RZ, 0x1e ;  /* 0x000000191a1a7211 */ /* 0x000fe200078ff0ff */
[----:B------:R-:W-:Y:S01]  /*1900*/  FADD.FTZ R25, R23, R20 ;  /* 0x0000001417197221 */ /* 0x000fe20000010000 */
[----:B------:R-:W-:Y:S01]  /*1910*/  IADD3 R23, PT, PT, R35, 0x14, RZ ;  /* 0x0000001423177810 */ /* 0x000fe20007ffe0ff */
[----:B------:R-:W-:-:S03]  /*1920*/  IMAD R35, R36, 0x18, R29 ;  /* 0x0000001824237824 */ /* 0x000fc600078e021d */
[-C--:B------:R-:W-:Y:S02]  /*1930*/  LEA.HI R20, R23, R34.reuse, RZ, 0x1e ;  /* 0x0000002217147211 */ /* 0x080fe400078ff0ff */
[----:B------:R-:W-:Y:S02]  /*1940*/  SHF.L.U32 R23, R21, 0x1e, RZ ;  /* 0x0000001e15177819 */ /* 0x000fe400000006ff */
[----:B------:R-:W-:Y:S01]  /*1950*/  LEA.HI R34, R37, R34, RZ, 0x1e ;  /* 0x0000002225227211 */ /* 0x000fe200078ff0ff */
[----:B------:R-:W-:Y:S01]  /*1960*/  IMAD R37, R26, 0x18, R29 ;  /* 0x000000181a257824 */ /* 0x000fe200078e021d */
[----:B------:R-:W-:Y:S01]  /*1970*/  SHF.R.S32.HI R27, RZ, 0x1f, R23 ;  /* 0x0000001fff1b7819 */ /* 0x000fe20000011417 */
[----:B------:R-:W-:Y:S02]  /*1980*/  IMAD R23, R22, 0x18, R29 ;  /* 0x0000001816177824 */ /* 0x000fe400078e021d */
[C---:B------:R-:W-:Y:S01]  /*1990*/  IMAD.IADD R37, R28.reuse, 0x1, R37 ;  /* 0x000000011c257824 */ /* 0x040fe200078e0225 */
[----:B------:R-:W-:Y:S01]  /*19a0*/  LOP3.LUT R22, R27, 0xf0, RZ, 0xc0, !PT ;  /* 0x000000f01b167812 */ /* 0x000fe200078ec0ff */
[----:B------:R-:W-:-:S02]  /*19b0*/  IMAD.IADD R23, R28, 0x1, R23 ;  /* 0x000000011c177824 */ /* 0x000fc400078e0217 */
[----:B------:R-:W-:Y:S01]  /*19c0*/  IMAD R27, R20, 0x18, R29 ;  /* 0x00000018141b7824 */ /* 0x000fe200078e021d */
[----:B------:R-:W-:-:S03]  /*19d0*/  LEA.HI R21, R21, R22, RZ, 0x1e ;  /* 0x0000001615157211 */ /* 0x000fc600078ff0ff */
[----:B------:R-:W0:Y:S01]  /*19e0*/  LDS.64 R22, [R23] ;  /* 0x0000000017167984 */ /* 0x000e220000000a00 */
[----:B------:R-:W-:Y:S01]  /*19f0*/  IADD3 R20, PT, PT, R28, R27, RZ ;  /* 0x0000001b1c147210 */ /* 0x000fe20007ffe0ff */
[--C-:B------:R-:W-:Y:S02]  /*1a00*/  IMAD R26, R21, 0x18, R29.reuse ;  /* 0x00000018151a7824 */ /* 0x100fe400078e021d */
[----:B------:R-:W-:Y:S01]  /*1a10*/  IMAD R27, R34, 0x18, R29 ;  /* 0x00000018221b7824 */ /* 0x000fe200078e021d */
[C---:B------:R-:W-:Y:S02]  /*1a20*/  IADD3 R34, PT, PT, R28.reuse, R35, RZ ;  /* 0x000000231c227210 */ /* 0x040fe40007ffe0ff */
[----:B------:R-:W1:Y:S01]  /*1a30*/  LDS.64 R20, [R20] ;  /* 0x0000000014147984 */ /* 0x000e620000000a00 */
[C---:B------:R-:W-:Y:S02]  /*1a40*/  IADD3 R26, PT, PT, R28.reuse, R26, RZ ;  /* 0x0000001a1c1a7210 */ /* 0x040fe40007ffe0ff */
[----:B------:R-:W-:-:S06]  /*1a50*/  IADD3 R29, PT, PT, R28, R27, RZ ;  /* 0x0000001b1c1d7210 */ /* 0x000fcc0007ffe0ff */
[----:B------:R-:W-:Y:S01]  /*1a60*/  LDS.64 R28, [R29] ;  /* 0x000000001d1c7984 */ /* 0x000fe20000000a00 */
[----:B0-----:R-:W-:Y:S01]  /*1a70*/  FADD.FTZ R27, R25, R22 ;  /* 0x00000016191b7221 */ /* 0x001fe20000010000 */
[----:B------:R-:W-:Y:S02]  /*1a80*/  FADD.FTZ R36, R24, R23 ;  /* 0x0000001718247221 */ /* 0x000fe40000010000 */
[----:B------:R-:W0:Y:S04]  /*1a90*/  LDS.64 R22, [R37] ;  /* 0x0000000025167984 */ /* 0x000e280000000a00 */
[----:B------:R-:W2:Y:S01]  /*1aa0*/  LDS.64 R24, [R34] ;  /* 0x0000000022187984 */ /* 0x000ea20000000a00 */
[----:B-1----:R-:W-:Y:S01]  /*1ab0*/  FADD.FTZ R35, R27, R20 ;  /* 0x000000141b237221 */ /* 0x002fe20000010000 */
[----:B------:R-:W-:-:S02]  /*1ac0*/  FADD.FTZ R36, R36, R21 ;  /* 0x0000001524247221 */ /* 0x000fc40000010000 */
[----:B------:R-:W1:Y:S01]  /*1ad0*/  LDS.64 R26, [R26] ;  /* 0x000000001a1a7984 */ /* 0x000e620000000a00 */
[----:B0-----:R-:W-:Y:S01]  /*1ae0*/  FADD.FTZ R35, R35, R22 ;  /* 0x0000001623237221 */ /* 0x001fe20000010000 */
[----:B------:R-:W-:-:S03]  /*1af0*/  FADD.FTZ R36, R36, R23 ;  /* 0x0000001724247221 */ /* 0x000fc60000010000 */
[----:B--2---:R-:W-:Y:S01]  /*1b00*/  FADD.FTZ R35, R35, R24 ;  /* 0x0000001823237221 */ /* 0x004fe20000010000 */
[----:B------:R-:W-:-:S03]  /*1b10*/  FADD.FTZ R36, R36, R25 ;  /* 0x0000001924247221 */ /* 0x000fc60000010000 */
[----:B-1----:R-:W-:Y:S01]  /*1b20*/  FADD.FTZ R35, R35, R26 ;  /* 0x0000001a23237221 */ /* 0x002fe20000010000 */
[----:B------:R-:W-:-:S03]  /*1b30*/  FADD.FTZ R36, R36, R27 ;  /* 0x0000001b24247221 */ /* 0x000fc60000010000 */
[----:B------:R-:W-:Y:S01]  /*1b40*/  FADD.FTZ R28, R35, R28 ;  /* 0x0000001c231c7221 */ /* 0x000fe20000010000 */
[----:B------:R-:W-:-:S07]  /*1b50*/  FADD.FTZ R22, R36, R29 ;  /* 0x0000001d24167221 */ /* 0x000fce0000010000 */
.L_x_134:
[----:B------:R-:W-:Y:S05]  /*1b60*/  BSYNC.RECONVERGENT B0 ;  /* 0x0000000000007941 */ /* 0x000fea0003800200 */
.L_x_133:
        /* <DEDUP_REMOVED lines=12> */
[----:B------:R-:W-:Y:S01]  /*1c30*/  IMAD.U32 R25, RZ, RZ, UR5 ;  /* 0x00000005ff197e24 */ /* 0x000fe2000f8e00ff */
[----:B------:R-:W-:-:S06]  /*1c40*/  ULOP3.LUT UR7, UR7, 0x7e, URZ, 0xc0, !UPT ;  /* 0x0000007e07077892 */ /* 0x000fcc000f8ec0ff */
[----:B------:R-:W-:-:S04]  /*1c50*/  LEA R24, R33, UR7, 0x6 ;  /* 0x0000000721187c11 */ /* 0x000fc8000f8e30ff */
[----:B------:R-:W-:-:S05]  /*1c60*/  LEA R25, R25, R24, 0xc ;  /* 0x0000001819197211 */ /* 0x000fca00078e60ff */
[----:B--2---:R-:W-:-:S05]  /*1c70*/  IMAD.WIDE.U32 R22, R25, 0x4, R22 ;  /* 0x0000000419167825 */ /* 0x004fca00078e0016 */
[----:B------:R0:W-:Y:S02]  /*1c80*/  STG.E.64 desc[UR12][R22.64], R20 ;  /* 0x0000001416007986 */ /* 0x0001e4000c101b0c */
.L_x_136:
[----:B------:R-:W-:Y:S05]  /*1c90*/  BSYNC.RECONVERGENT B0 ;  /* 0x0000000000007941 */ /* 0x000fea0003800200 */
.L_x_135:
[----:B------:R-:W-:Y:S05]  /*1ca0*/  BRA.U !UP1, `(.L_x_137) ;  /* 0x0000000109607547 */ /* 0x000fea000b800000 */
[----:B------:R-:W-:Y:S01]  /*1cb0*/  BAR.SYNC.DEFER_BLOCKING 0x0 ;  /* 0x0000000000007b1d */ /* 0x000fe20000010000 */
[----:B------:R-:W-:-:S13]  /*1cc0*/  ISETP.NE.AND P0, PT, R33, RZ, PT ;  /* 0x000000ff2100720c */ /* 0x000fda0003f05270 */
[----:B------:R-:W-:Y:S05]  /*1cd0*/  @P0 BRA `(.L_x_138) ;  /* 0x0000000000480947 */ /* 0x000fea0003800000 */
[----:B------:R-:W1:Y:S01]  /*1ce0*/  S2UR UR5, SR_CTAID.X ;  /* 0x00000000000579c3 */ /* 0x000e620000002500 */
[----:B0-----:R-:W-:Y:S01]  /*1cf0*/  MOV R20, UR8 ;  /* 0x0000000800147c02 */ /* 0x001fe20008000f00 */
[----:B------:R-:W-:Y:S01]  /*1d00*/  IMAD.U32 R21, RZ, RZ, UR9 ;  /* 0x00000009ff157e24 */ /* 0x000fe2000f8e00ff */
[----:B-1----:R-:W-:-:S03]  /*1d10*/  ULOP3.LUT UP1, URZ, UR5, UR10, URZ, 0xfc, !UPT ;  /* 0x0000000a05ff7292 */ /* 0x002fc6000f82fcff */
[----:B------:R-:W-:Y:S02]  /*1d20*/  UMOV UR5, 0x7ffffec1 ;  /* 0x7ffffec100057882 */ /* 0x000fe40000000000 */
[----:B------:R-:W-:-:S06]  /*1d30*/  USEL UR5, UR5, 0x1, !UP1 ;  /* 0x0000000105057887 */ /* 0x000fcc000c800000 */
[----:B------:R-:W-:Y:S01]  /*1d40*/  MOV R25, UR5 ;  /* 0x0000000500197c02 */ /* 0x000fe20008000f00 */
[----:B------:R-:W-:Y:S06]  /*1d50*/  MEMBAR.ALL.GPU ;  /* 0x0000000000007992 */ /* 0x000fec000000a000 */
[----:B------:R-:W-:-:S00]  /*1d60*/  ERRBAR ;  /* 0x00000000000079ab */ /* 0x000fc00000000000 */
[----:B------:R-:W-:Y:S06]  /*1d70*/  CGAERRBAR ;  /* 0x00000000000075ab */ /* 0x000fec0000000000 */
[----:B------:R0:W5:Y:S02]  /*1d80*/  ATOM.E.ADD.STRONG.GPU PT, R20, desc[UR12][R20.64], R25 ;  /* 0x800000191414798a */ /* 0x00016400081ef10c */
[----:B------:R-:W1:Y:S02]  /*1d90*/  LDC.64 R22, c[0x0][0x3d8] ;  /* 0x0000f600ff167b82 */ /* 0x000e640000000a00 */
.L_x_139:
[----:B01----:R-:W2:Y:S04]  /*1da0*/  LD.E.STRONG.GPU R21, desc[UR12][R22.64+0x14] ;  /* 0x0000140c16157980 */ /* 0x003ea8000c10f900 */
[----:B--2---:R-:W-:Y:S01]  /*1db0*/  CCTL.IVALL ;  /* 0x00000000ff00798f */ /* 0x004fe20002000000 */
[----:B------:R-:W-:Y:S05]  /*1dc0*/  YIELD ;  /* 0x0000000000007946 */ /* 0x000fea0003800000 */
[----:B-----5:R-:W-:-:S04]  /*1dd0*/  LOP3.LUT R21, R21, R20, RZ, 0x3c, !PT ;  /* 0x0000001415157212 */ /* 0x020fc800078e3cff */
[----:B------:R-:W-:-:S13]  /*1de0*/  ISETP.GT.AND P0, PT, R21, -0x1, PT ;  /* 0xffffffff1500780c */ /* 0x000fda0003f04270 */
[----:B------:R-:W-:Y:S05]  /*1df0*/  @P0 BRA `(.L_x_139) ;  /* 0xfffffffc00e80947 */ /* 0x000fea000383ffff */
.L_x_138:
[----:B------:R-:W-:Y:S05]  /*1e00*/  WARPSYNC.ALL ;  /* 0x0000000000007948 */ /* 0x000fea0003800000 */
[----:B------:R-:W-:Y:S06]  /*1e10*/  BAR.SYNC.DEFER_BLOCKING 0x0 ;  /* 0x0000000000007b1d */ /* 0x000fec0000010000 */
[----:B------:R-:W-:Y:S05]  /*1e20*/  BRA `(.L_x_140) ;  /* 0x0000000000607947 */ /* 0x000fea0003800000 */
.L_x_137:
        /* <DEDUP_REMOVED lines=8> */
[----:B-1----:R-:W-:Y:S01]  /*1eb0*/  ISETP.NE.AND P0, PT, RZ, UR22, PT ;  /* 0x00000016ff007c0c */ /* 0x002fe2000bf05270 */
[----:B------:R-:W-:-:S03]  /*1ec0*/  IMAD.U32 R20, RZ, RZ, UR5 ;  /* 0x00000005ff147e24 */ /* 0x000fc6000f8e00ff */
[----:B------:R-:W-:Y:S02]  /*1ed0*/  SEL R23, R23, 0x1, !P0 ;  /* 0x0000000117177807 */ /* 0x000fe40004000000 */
[----:B------:R-:W-:Y:S01]  /*1ee0*/  MOV R21, UR7 ;  /* 0x0000000700157c02 */ /* 0x000fe20008000f00 */
[----:B------:R-:W-:Y:S06]  /*1ef0*/  MEMBAR.ALL.GPU ;  /* 0x0000000000007992 */ /* 0x000fec000000a000 */
[----:B------:R-:W-:-:S00]  /*1f00*/  ERRBAR ;  /* 0x00000000000079ab */ /* 0x000fc00000000000 */
[----:B------:R-:W-:Y:S06]  /*1f10*/  CGAERRBAR ;  /* 0x00000000000075ab */ /* 0x000fec0000000000 */
[----:B------:R0:W5:Y:S02]  /*1f20*/  ATOM.E.ADD.STRONG.GPU PT, R23, desc[UR12][R20.64], R23 ;  /* 0x800000171417798a */ /* 0x00016400081ef10c */
.L_x_142:
[----:B------:R-:W2:Y:S04]  /*1f30*/  LD.E.STRONG.GPU R22, desc[UR12][R20.64] ;  /* 0x0000000c14167980 */ /* 0x000ea8000c10f900 */
[----:B--2---:R-:W-:Y:S01]  /*1f40*/  CCTL.IVALL ;  /* 0x00000000ff00798f */ /* 0x004fe20002000000 */
[----:B------:R-:W-:Y:S05]  /*1f50*/  YIELD ;  /* 0x0000000000007946 */ /* 0x000fea0003800000 */
[----:B-----5:R-:W-:-:S04]  /*1f60*/  LOP3.LUT R22, R22, R23, RZ, 0x3c, !PT ;  /* 0x0000001716167212 */ /* 0x020fc800078e3cff */
[----:B------:R-:W-:-:S13]  /*1f70*/  ISETP.GT.AND P0, PT, R22, -0x1, PT ;  /* 0xffffffff1600780c */ /* 0x000fda0003f04270 */
[----:B------:R-:W-:Y:S05]  /*1f80*/  @P0 BRA `(.L_x_142) ;  /* 0xfffffffc00e80947 */ /* 0x000fea000383ffff */
.L_x_141:
[----:B------:R-:W-:Y:S05]  /*1f90*/  WARPSYNC.ALL ;  /* 0x0000000000007948 */ /* 0x000fea0003800000 */
[----:B------:R-:W-:Y:S06]  /*1fa0*/  BAR.SYNC.DEFER_BLOCKING 0x0 ;  /* 0x0000000000007b1d */ /* 0x000fec0000010000 */
.L_x_140:
        /* <DEDUP_REMOVED lines=10> */
[----:B------:R-:W-:-:S05]  /*2050*/  IMAD.U32 R23, RZ, RZ, UR5 ;  /* 0x00000005ff177e24 */ /* 0x000fca000f8e00ff */
[----:B------:R-:W-:-:S04]  /*2060*/  LEA R20, R23, R20, 0xb ;  /* 0x0000001417147211 */ /* 0x000fc800078e58ff */
[----:B------:R-:W-:-:S05]  /*2070*/  IADD3 R20, PT, PT, R20, R21, RZ ;  /* 0x0000001514147210 */ /* 0x000fca0007ffe0ff */
[----:B------:R-:W-:-:S04]  /*2080*/  IMAD.SHL.U32 R35, R20, 0x2, RZ ;  /* 0x0000000214237824 */ /* 0x000fc800078e00ff */
[C---:B-1----:R-:W-:Y:S01]  /*2090*/  IMAD.WIDE.U32 R20, R35.reuse, 0x4, R28 ;  /* 0x0000000423147825 */ /* 0x042fe200078e001c */
[C---:B------:R-:W-:Y:S02]  /*20a0*/  IADD3 R23, PT, PT, R35.reuse, 0x10, RZ ;  /* 0x0000001023177810 */ /* 0x040fe40007ffe0ff */
[----:B------:R-:W-:-:S03]  /*20b0*/  IADD3 R25, PT, PT, R35, 0x20, RZ ;  /* 0x0000002023197810 */ /* 0x000fc60007ffe0ff */
[--C-:B------:R-:W-:Y:S01]  /*20c0*/  IMAD.WIDE.U32 R22, R23, 0x4, R28.reuse ;  /* 0x0000000417167825 */ /* 0x100fe200078e001c */
[----:B------:R-:W2:Y:S03]  /*20d0*/  LDG.E.64 R20, desc[UR12][R20.64] ;  /* 0x0000000c14147981 */ /* 0x000ea6000c1e1b00 */
[--C-:B------:R-:W-:Y:S02]  /*20e0*/  IMAD.WIDE.U32 R24, R25, 0x4, R28.reuse ;  /* 0x0000000419187825 */ /* 0x100fe400078e001c */
[----:B------:R-:W3:Y:S02]  /*20f0*/  LDG.E.64 R22, desc[UR12][R22.64] ;  /* 0x0000000c16167981 */ /* 0x000ee4000c1e1b00 */
[----:B------:R-:W-:Y:S02]  /*2100*/  VIADD R27, R35, 0x30 ;  /* 0x00000030231b7836 */ /* 0x000fe40000000000 */
[----:B------:R-:W4:Y:S02]  /*2110*/  LDG.E.64 R24, desc[UR12][R24.64] ;  /* 0x0000000c18187981 */ /* 0x000f24000c1e1b00 */
[----:B------:R-:W-:-:S06]  /*2120*/  IMAD.WIDE.U32 R26, R27, 0x4, R28 ;  /* 0x000000041b1a7825 */ /* 0x000fcc00078e001c */
[----:B------:R-:W5:Y:S01]  /*2130*/  LDG.E.64 R26, desc[UR12][R26.64] ;  /* 0x0000000c1a1a7981 */ /* 0x000f62000c1e1b00 */
[----:B--2---:R-:W-:Y:S01]  /*2140*/  FADD.FTZ R34, RZ, R21 ;  /* 0x00000015ff227221 */ /* 0x004fe20000010000 */
[----:B------:R-:W-:Y:S01]  /*2150*/  IADD3 R21, PT, PT, R35, 0x40, RZ ;  /* 0x0000004023157810 */ /* 0x000fe20007ffe0ff */
[----:B------:R-:W-:Y:S02]  /*2160*/  FADD.FTZ R37, RZ, R20 ;  /* 0x00000014ff257221 */ /* 0x000fe40000010000 */
[----:B---3--:R-:W-:Y:S01]  /*2170*/  FADD.FTZ R34, R23, R34 ;  /* 0x0000002217227221 */ /* 0x008fe20000010000 */
[----:B------:R-:W-:Y:S01]  /*2180*/  IADD3 R23, PT, PT, R35, 0x50, RZ ;  /* 0x0000005023177810 */ /* 0x000fe20007ffe0ff */
[----:B------:R-:W-:-:S04]  /*2190*/  IMAD.WIDE.U32 R20, R21, 0x4, R28 ;  /* 0x0000000415147825 */ /* 0x000fc800078e001c */
[----:B------:R-:W-:Y:S01]  /*21a0*/  FADD.FTZ R37, R22, R37 ;  /* 0x0000002516257221 */ /* 0x000fe20000010000 */
[----:B----4-:R-:W-:Y:S01]  /*21b0*/  FADD.FTZ R34, R25, R34 ;  /* 0x0000002219227221 */ /* 0x010fe20000010000 */
[----:B------:R-:W-:-:S04]  /*21c0*/  IMAD.WIDE.U32 R22, R23, 0x4, R28 ;  /* 0x0000000417167825 */ /* 0x000fc800078e001c */
[----:B------:R-:W-:Y:S01]  /*21d0*/  FADD.FTZ R37, R24, R37 ;  /* 0x0000002518257221 */ /* 0x000fe20000010000 */
[----:B------:R-:W2:Y:S01]  /*21e0*/  LDG.E.64 R20, desc[UR12][R20.64] ;  /* 0x0000000c14147981 */ /* 0x000ea2000c1e1b00 */
[----:B------:R-:W-:Y:S02]  /*21f0*/  VIADD R25, R35, 0x60 ;  /* 0x0000006023197836 */ /* 0x000fe40000000000 */
[----:B-----5:R-:W-:Y:S01]  /*2200*/  FADD.FTZ R34, R27, R34 ;  /* 0x000000221b227221 */ /* 0x020fe20000010000 */
[----:B------:R-:W-:Y:S01]  /*2210*/  IADD3 R27, PT, PT, R35, 0x70, RZ ;  /* 0x00000070231b7810 */ /* 0x000fe20007ffe0ff */
[----:B------:R-:W-:Y:S01]  /*2220*/  IMAD.WIDE.U32 R24, R25, 0x4, R28 ;  /* 0x0000000419187825 */ /* 0x000fe200078e001c */
[----:B------:R-:W3:Y:S03]  /*2230*/  LDG.E.64 R22, desc[UR12][R22.64] ;  /* 0x0000000c16167981 */ /* 0x000ee6000c1e1b00 */
[----:B------:R-:W-:Y:S01]  /*2240*/  FADD.FTZ R37, R26, R37 ;  /* 0x000000251a257221 */ /* 0x000fe20000010000 */
[----:B------:R-:W-:Y:S01]  /*2250*/  IMAD.WIDE.U32 R26, R27, 0x4, R28 ;  /* 0x000000041b1a7825 */ /* 0x000fe200078e001c */
[----:B------:R-:W4:Y:S05]  /*2260*/  LDG.E.64 R24, desc[UR12][R24.64] ;  /* 0x0000000c18187981 */ /* 0x000f2a000c1e1b00 */
        /* <DEDUP_REMOVED lines=9> */
.L_x_144:
[----:B------:R-:W-:Y:S05]  /*2300*/  BSYNC.RECONVERGENT B0 ;  /* 0x0000000000007941 */ /* 0x000fea0003800200 */
.L_x_143:
[----:B------:R-:W0:Y:S01]  /*2310*/  SHFL.BFLY PT, R22, R21, 0x4, 0x1f ;  /* 0x0c801f0015167f89 */ /* 0x000e2200000e0000 */
[----:B------:R-:W1:Y:S01]  /*2320*/  S2UR UR7, SR_CgaCtaId ;  /* 0x00000000000779c3 */ /* 0x000e620000008800 */
[----:B------:R-:W-:Y:S01]  /*2330*/  LOP3.LUT P0, RZ, R33, 0x307, RZ, 0xc0, !PT ;  /* 0x0000030721ff7812 */ /* 0x000fe2000780c0ff */
[----:B------:R-:W-:Y:S01]  /*2340*/  UMOV UR5, 0x400 ;  /* 0x0000040000057882 */ /* 0x000fe20000000000 */
[----:B------:R-:W2:Y:S01]  /*2350*/  SHFL.BFLY PT, R23, R20, 0x4, 0x1f ;  /* 0x0c801f0014177f89 */ /* 0x000ea200000e0000 */
[----:B------:R-:W-:Y:S01]  /*2360*/  UIADD3 UR5, UPT, UPT, UR5, 0x6900, URZ ;  /* 0x0000690005057890 */ /* 0x000fe2000fffe0ff */
[----:B------:R-:W3:Y:S01]  /*2370*/  LDCU.64 UR16, c[0x0][0x380] ;  /* 0x00007000ff1077ac */ /* 0x000ee20008000a00 */
[----:B0-----:R-:W-:Y:S02]  /*2380*/  FADD.FTZ R22, R22, R21 ;  /* 0x0000001516167221 */ /* 0x001fe40000010000 */
[----:B-1----:R-:W-:Y:S01]  /*2390*/  ULEA UR5, UR7, UR5, 0x18 ;  /* 0x0000000507057291 */ /* 0x002fe2000f8ec0ff */
[----:B--2---:R-:W-:-:S02]  /*23a0*/  FADD.FTZ R23, R23, R20 ;  /* 0x0000001417177221 */ /* 0x004fc40000010000 */
        /* <DEDUP_REMOVED lines=13> */
[----:B------:R-:W-:Y:S01]  /*2480*/  UMOV UR5, URZ ;  /* 0x000000ff00057c82 */ /* 0x000fe20008000000 */
[----:B------:R-:W-:Y:S06]  /*2490*/  BAR.SYNC.DEFER_BLOCKING 0x0 ;  /* 0x0000000000007b1d */ /* 0x000fec0000010000 */
[----:B------:R-:W1:Y:S04]  /*24a0*/  LDS.64 R20, [R20] ;  /* 0x0000000014147984 */ /* 0x000e680000000a00 */
[----:B---3--:R-:W2:Y:S02]  /*24b0*/  LDS.64 R22, [R22] ;  /* 0x0000000016167984 */ /* 0x008ea40000000a00 */
.L_x_145:
[----:B------:R-:W-:-:S05]  /*24c0*/  MOV R35, UR5 ;  /* 0x0000000500237c02 */ /* 0x000fca0008000f00 */
[----:B------:R-:W-:-:S04]  /*24d0*/  IMAD R35, R35, 0x2, R0 ;  /* 0x0000000223237824 */ /* 0x000fc800078e0200 */
[----:B------:R-:W-:-:S05]  /*24e0*/  IMAD R35, R35, 0x3c0, RZ ;  /* 0x000003c023237824 */ /* 0x000fca00078e02ff */
[----:B------:R-:W-:-:S04]  /*24f0*/  IADD3 R36, P0, PT, R35, R32, RZ ;  /* 0x0000002023247210 */ /* 0x000fc80007f1e0ff */
[----:B0--3--:R-:W-:Y:S02]  /*2500*/  IADD3.X R25, PT, PT, RZ, R30, RZ, P0, !PT ;  /* 0x0000001eff197210 */ /* 0x009fe400007fe4ff */
[C---:B------:R-:W-:Y:S02]  /*2510*/  SHF.L.U32 R34, R36.reuse, 0x1, RZ ;  /* 0x0000000124227819 */ /* 0x040fe400000006ff */
[----:B------:R-:W-:Y:S02]  /*2520*/  SHF.L.U64.HI R36, R36, 0x1, R25 ;  /* 0x0000000124247819 */ /* 0x000fe40000010219 */
[C---:B------:R-:W-:Y:S02]  /*2530*/  IADD3 R24, P0, PT, R34.reuse, UR20, RZ ;  /* 0x0000001422187c10 */ /* 0x040fe4000ff1e0ff */
[----:B------:R-:W-:Y:S02]  /*2540*/  IADD3 R26, P1, PT, R34, UR18, RZ ;  /* 0x00000012221a7c10 */ /* 0x000fe4000ff3e0ff */
[----:B------:R-:W-:-:S02]  /*2550*/  IADD3.X R25, PT, PT, R36, UR21, RZ, P0, !PT ;  /* 0x0000001524197c10 */ /* 0x000fc400087fe4ff */
[----:B------:R-:W-:-:S04]  /*2560*/  IADD3.X R27, PT, PT, R36, UR19, RZ, P1, !PT ;  /* 0x00000013241b7c10 */ /* 0x000fc80008ffe4ff */
[----:B------:R-:W3:Y:S04]  /*2570*/  LDG.E.64.CONSTANT R24, desc[UR12][R24.64] ;  /* 0x0000000c18187981 */ /* 0x000ee8000c1e9b00 */
[----:B------:R-:W4:Y:S01]  /*2580*/  LDG.E.64.CONSTANT R26, desc[UR12][R26.64] ;  /* 0x0000000c1a1a7981 */ /* 0x000f22000c1e9b00 */
[----:B------:R-:W-:Y:S01]  /*2590*/  IADD3 R34, P0, PT, R34, UR16, RZ ;  /* 0x0000001022227c10 */ /* 0x000fe2000ff1e0ff */
[----:B---3--:R-:W-:Y:S01]  /*25a0*/  IMAD.U32 R29, R24, 0x10000, RZ ;  /* 0x00010000181d7824 */ /* 0x008fe200078e00ff */
[----:B----4-:R-:W-:-:S03]  /*25b0*/  SHF.L.U32 R37, R26, 0x10, RZ ;  /* 0x000000101a257819 */ /* 0x010fc600000006ff */
[--C-:B------:R-:W-:Y:S01]  /*25c0*/  FADD.FTZ R28, -R16, R29.reuse ;  /* 0x0000001d101c7221 */ /* 0x100fe20000010100 */
[----:B------:R-:W-:Y:S01]  /*25d0*/  PRMT R29, R24, 0x7632, R29 ;  /* 0x00007632181d7816 */ /* 0x000fe2000000001d */
[----:B-1----:R-:W-:Y:S02]  /*25e0*/  FFMA.FTZ R37, R3, R37, -R20 ;  /* 0x0000002503257223 */ /* 0x002fe40000010814 */
[----:B------:R-:W-:Y:S01]  /*25f0*/  FMUL.FTZ R28, R17, R28 ;  /* 0x0000001c111c7220 */ /* 0x000fe20000410000 */
[----:B------:R-:W-:-:S03]  /*2600*/  SHF.L.U32 R29, R29, 0x10, RZ ;  /* 0x000000101d1d7819 */ /* 0x000fc600000006ff */
[--C-:B------:R-:W-:Y:S01]  /*2610*/  FFMA.FTZ R28, R21, -R28, R37.reuse ;  /* 0x8000001c151c7223 */ /* 0x100fe20000010025 */
[----:B------:R-:W-:Y:S01]  /*2620*/  PRMT R37, R26, 0x7632, R37 ;  /* 0x000076321a257816 */ /* 0x000fe20000000025 */
[----:B------:R-:W-:Y:S02]  /*2630*/  FADD.FTZ R24, -R16, R29 ;  /* 0x0000001d10187221 */ /* 0x000fe40000010100 */
[----:B------:R-:W-:Y:S02]  /*2640*/  FMUL.FTZ R28, R17, R28 ;  /* 0x0000001c111c7220 */ /* 0x000fe40000410000 */
[----:B------:R-:W-:Y:S02]  /*2650*/  IMAD.U32 R37, R37, 0x10000, RZ ;  /* 0x0001000025257824 */ /* 0x000fe400078e00ff */
[----:B------:R-:W-:Y:S02]  /*2660*/  FMUL.FTZ R24, R17, R24 ;  /* 0x0000001811187220 */ /* 0x000fe40000410000 */
[----:B------:R-:W-:-:S04]  /*2670*/  FFMA.FTZ R26, R7, R37, -R20 ;  /* 0x00000025071a7223 */ /* 0x000fc80000010814 */
[----:B------:R-:W-:Y:S01]  /*2680*/  FFMA.FTZ R24, R21, -R24, R26 ;  /* 0x8000001815187223 */ /* 0x000fe2000001001a */
[C---:B------:R-:W-:Y:S02]  /*2690*/  SHF.L.U32 R26, R27.reuse, 0x10, RZ ;  /* 0x000000101b1a7819 */ /* 0x040fe400000006ff */
        /* <DEDUP_REMOVED lines=8> */
[----:B------:R-:W-:Y:S02]  /*2720*/  FADD.FTZ R24, -R18, R29 ;  /* 0x0000001d12187221 */ /* 0x000fe40000010100 */
[----:B------:R-:W-:Y:S02]  /*2730*/  IMAD.U32 R25, R25, 0x10000, RZ ;  /* 0x0001000019197824 */ /* 0x000fe400078e00ff */
[----:B------:R-:W-:-:S04]  /*2740*/  FMUL.FTZ R24, R19, R24 ;  /* 0x0000001813187220 */ /* 0x000fc80000410000 */
[----:B------:R-:W-:Y:S01]  /*2750*/  FFMA.FTZ R24, R23, -R24, R26 ;  /* 0x8000001817187223 */ /* 0x000fe2000001001a */
[----:B------:R-:W-:Y:S01]  /*2760*/  FADD.FTZ R26, -R18, R25 ;  /* 0x00000019121a7221 */ /* 0x000fe20000010100 */
[----:B------:R-:W-:Y:S02]  /*2770*/  IADD3 R25, PT, PT, R35, 0x780, RZ ;  /* 0x0000078023197810 */ /* 0x000fe40007ffe0ff */
[C---:B------:R-:W-:Y:S01]  /*2780*/  FMUL.FTZ R24, R19.reuse, R24 ;  /* 0x0000001813187220 */ /* 0x040fe20000410000 */
[----:B------:R-:W-:Y:S01]  /*2790*/  FMUL.FTZ R26, R19, R26 ;  /* 0x0000001a131a7220 */ /* 0x000fe20000410000 */
[----:B------:R-:W-:Y:S02]  /*27a0*/  IADD3.X R35, PT, PT, R36, UR17, RZ, P0, !PT ;  /* 0x0000001124237c10 */ /* 0x000fe400087fe4ff */
[----:B------:R-:W-:Y:S01]  /*27b0*/  IADD3 R25, P0, PT, R25, R32, RZ ;  /* 0x0000002019197210 */ /* 0x000fe20007f1e0ff */
[----:B------:R-:W-:-:S04]  /*27c0*/  FFMA.FTZ R26, R23, -R26, R27 ;  /* 0x8000001a171a7223 */ /* 0x000fc8000001001b */
[----:B------:R-:W-:-:S05]  /*27d0*/  FMUL.FTZ R29, R19, R26 ;  /* 0x0000001a131d7220 */ /* 0x000fca0000410000 */
[----:B------:R-:W-:Y:S01]  /*27e0*/  F2FP.BF16.F32.PACK_AB R29, R29, R24 ;  /* 0x000000181d1d723e */ /* 0x000fe200000010ff */
[----:B------:R-:W-:-:S04]  /*27f0*/  IMAD.X R24, RZ, RZ, R30, P0 ;  /* 0x000000ffff187224 */ /* 0x000fc800000e061e */
[----:B------:R0:W-:Y:S02]  /*2800*/  STG.E.64 desc[UR12][R34.64], R28 ;  /* 0x0000001c22007986 */ /* 0x0001e4000c101b0c */
[C---:B0-----:R-:W-:Y:S02]  /*2810*/  SHF.L.U32 R35, R25.reuse, 0x1, RZ ;  /* 0x0000000119237819 */ /* 0x041fe400000006ff */
[----:B------:R-:W-:Y:S02]  /*2820*/  SHF.L.U64.HI R34, R25, 0x1, R24 ;  /* 0x0000000119227819 */ /* 0x000fe40000010218 */
[C---:B------:R-:W-:Y:S02]  /*2830*/  IADD3 R24, P0, PT, R35.reuse, UR20, RZ ;  /* 0x0000001423187c10 */ /* 0x040fe4000ff1e0ff */
[----:B------:R-:W-:Y:S02]  /*2840*/  IADD3 R26, P1, PT, R35, UR18, RZ ;  /* 0x00000012231a7c10 */ /* 0x000fe4000ff3e0ff */
[----:B------:R-:W-:-:S02]  /*2850*/  IADD3.X R25, PT, PT, R34, UR21, RZ, P0, !PT ;  /* 0x0000001522197c10 */ /* 0x000fc400087fe4ff */
[----:B------:R-:W-:-:S04]  /*2860*/  IADD3.X R27, PT, PT, R34, UR19, RZ, P1, !PT ;  /* 0x00000013221b7c10 */ /* 0x000fc80008ffe4ff */
[----:B------:R-:W2:Y:S04]  /*2870*/  LDG.E.64.CONSTANT R24, desc[UR12][R24.64] ;  /* 0x0000000c18187981 */ /* 0x000ea8000c1e9b00 */
[----:B------:R-:W3:Y:S01]  /*2880*/  LDG.E.64.CONSTANT R26, desc[UR12][R26.64] ;  /* 0x0000000c1a1a7981 */ /* 0x000ee2000c1e9b00 */
[----:B------:R-:W-:-:S04]  /*2890*/  UIADD3 UR5, UPT, UPT, UR5, 0x2, URZ ;  /* 0x0000000205057890 */ /* 0x000fc8000fffe0ff */
[----:B------:R-:W-:Y:S01]  /*28a0*/  UISETP.NE.AND UP1, UPT, UR5, 0x20, UPT ;  /* 0x000000200500788c */ /* 0x000fe2000bf25270 */
[----:B--2---:R-:W-:Y:S01]  /*28b0*/  SHF.L.U32 R37, R24, 0x10, RZ ;  /* 0x0000001018257819 */ /* 0x004fe200000006ff */
[----:B---3--:R-:W-:-:S04]  /*28c0*/  IMAD.U32 R29, R26, 0x10000, RZ ;  /* 0x000100001a1d7824 */ /* 0x008fc800078e00ff */
[----:B------:R-:W-:Y:S01]  /*28d0*/  FADD.FTZ R28, -R16, R37 ;  /* 0x00000025101c7221 */ /* 0x000fe20000010100 */
[----:B------:R-:W-:-:S03]  /*28e0*/  FFMA.FTZ R36, R3, R29, -R20 ;  /* 0x0000001d03247223 */ /* 0x000fc60000010814 */
[----:B------:R-:W-:Y:S01]  /*28f0*/  FMUL.FTZ R28, R17, R28 ;  /* 0x0000001c111c7220 */ /* 0x000fe20000410000 */
[----:B------:R-:W-:-:S03]  /*2900*/  PRMT R29, R24, 0x7632, R29 ;  /* 0x00007632181d7816 */ /* 0x000fc6000000001d */
[--C-:B------:R-:W-:Y:S01]  /*2910*/  FFMA.FTZ R28, R21, -R28, R36.reuse ;  /* 0x8000001c151c7223 */ /* 0x100fe20000010024 */
[----:B------:R-:W-:Y:S02]  /*2920*/  PRMT R36, R26, 0x7632, R36 ;  /* 0x000076321a247816 */ /* 0x000fe40000000024 */
[----:B------:R-:W-:Y:S01]  /*2930*/  SHF.L.U32 R29, R29, 0x10, RZ ;  /* 0x000000101d1d7819 */ /* 0x000fe200000006ff */
[----:B------:R-:W-:Y:S01]  /*2940*/  FMUL.FTZ R28, R17, R28 ;  /* 0x0000001c111c7220 */ /* 0x000fe20000410000 */
[----:B------:R-:W-:-:S03]  /*2950*/  SHF.L.U32 R36, R36, 0x10, RZ ;  /* 0x0000001024247819 */ /* 0x000fc600000006ff */
[----:B------:R-:W-:Y:S01]  /*2960*/  FADD.FTZ R24, -R16, R29 ;  /* 0x0000001d10187221 */ /* 0x000fe20000010100 */
[----:B------:R-:W-:Y:S02]  /*2970*/  IMAD.U32 R29, R25, 0x10000, RZ ;  /* 0x00010000191d7824 */ /* 0x000fe400078e00ff */
[----:B------:R-:W-:Y:S01]  /*2980*/  FFMA.FTZ R36, R7, R36, -R20 ;  /* 0x0000002407247223 */ /* 0x000fe20000010814 */
[----:B------:R-:W-:Y:S01]  /*2990*/  PRMT R25, R25, 0x7632, R25 ;  /* 0x0000763219197816 */ /* 0x000fe20000000019 */
[----:B------:R-:W-:Y:S01]  /*29a0*/  FMUL.FTZ R24, R17, R24 ;  /* 0x0000001811187220 */ /* 0x000fe20000410000 */
[----:B------:R-:W-:Y:S02]  /*29b0*/  FADD.FTZ R26, -R18, R29 ;  /* 0x0000001d121a7221 */ /* 0x000fe40000010100 */
[----:B------:R-:W-:Y:S01]  /*29c0*/  SHF.L.U32 R25, R25, 0x10, RZ ;  /* 0x0000001019197819 */ /* 0x000fe200000006ff */
[----:B------:R-:W-:Y:S01]  /*29d0*/  FFMA.FTZ R24, R21, -R24, R36 ;  /* 0x8000001815187223 */ /* 0x000fe20000010024 */
[----:B------:R-:W-:Y:S01]  /*29e0*/  SHF.L.U32 R36, R27, 0x10, RZ ;  /* 0x000000101b247819 */ /* 0x000fe200000006ff */
[----:B------:R-:W-:Y:S01]  /*29f0*/  FMUL.FTZ R26, R19, R26 ;  /* 0x0000001a131a7220 */ /* 0x000fe20000410000 */
[----:B------:R-:W-:-:S03]  /*2a00*/  PRMT R27, R27, 0x7632, R27 ;  /* 0x000076321b1b7816 */ /* 0x000fc6000000001b */
[----:B------:R-:W-:Y:S02]  /*2a10*/  FFMA.FTZ R36, R5, R36, -R22 ;  /* 0x0000002405247223 */ /* 0x000fe40000010816 */
[----:B------:R-:W-:Y:S02]  /*2a20*/  IMAD.U32 R27, R27, 0x10000, RZ ;  /* 0x000100001b1b7824 */ /* 0x000fe400078e00ff */
[----:B------:R-:W-:Y:S01]  /*2a30*/  FFMA.FTZ R26, R23, -R26, R36 ;  /* 0x8000001a171a7223 */ /* 0x000fe20000010024 */
[----:B------:R-:W-:Y:S01]  /*2a40*/  FADD.FTZ R36, -R18, R25 ;  /* 0x0000001912247221 */ /* 0x000fe20000010100 */
[----:B------:R-:W-:Y:S01]  /*2a50*/  FFMA.FTZ R27, R31, R27, -R22 ;  /* 0x0000001b1f1b7223 */ /* 0x000fe20000010816 */
[----:B------:R-:W-:Y:S02]  /*2a60*/  FMUL.FTZ R25, R17, R24 ;  /* 0x0000001811197220 */ /* 0x000fe40000410000 */
[----:B------:R-:W-:-:S03]  /*2a70*/  FMUL.FTZ R36, R19, R36 ;  /* 0x0000002413247220 */ /* 0x000fc60000410000 */
[----:B------:R-:W-:Y:S01]  /*2a80*/  F2FP.BF16.F32.PACK_AB R24, R25, R28 ;  /* 0x0000001c1918723e */ /* 0x000fe200000010ff */
[----:B------:R-:W-:Y:S01]  /*2a90*/  FFMA.FTZ R36, R23, -R36, R27 ;  /* 0x8000002417247223 */ /* 0x000fe2000001001b */
[----:B------:R-:W-:Y:S01]  /*2aa0*/  FMUL.FTZ R25, R19, R26 ;  /* 0x0000001a13197220 */ /* 0x000fe20000410000 */
[----:B------:R-:W-:Y:S02]  /*2ab0*/  IADD3 R26, P0, PT, R35, UR16, RZ ;  /* 0x00000010231a7c10 */ /* 0x000fe4000ff1e0ff */
[----:B------:R-:W-:Y:S02]  /*2ac0*/  FMUL.FTZ R36, R19, R36 ;  /* 0x0000002413247220 */ /* 0x000fe40000410000 */
[----:B------:R-:W-:-:S03]  /*2ad0*/  IADD3.X R27, PT, PT, R34, UR17, RZ, P0, !PT ;  /* 0x00000011221b7c10 */ /* 0x000fc600087fe4ff */
[----:B------:R-:W-:-:S05]  /*2ae0*/  F2FP.BF16.F32.PACK_AB R25, R36, R25 ;  /* 0x000000192419723e */ /* 0x000fca00000010ff */
[----:B------:R3:W-:Y:S01]  /*2af0*/  STG.E.64 desc[UR12][R26.64], R24 ;  /* 0x000000181a007986 */ /* 0x0007e2000c101b0c */
[----:B------:R-:W-:Y:S05]  /*2b00*/  BRA.U UP1, `(.L_x_145) ;  /* 0xfffffff9016c7547 */ /* 0x000fea000b83ffff */
[----:B------:R-:W-:Y:S01]  /*2b10*/  ULOP3.LUT UR4, UR4, 0x1, URZ, 0x3c, !UPT ;  /* 0x0000000104047892 */ /* 0x000fe2000f8e3cff */
[----:B------:R-:W-:Y:S11]  /*2b20*/  BRA.U !UP0, `(.L_x_146) ;  /* 0xffffffd908707547 */ /* 0x000ff6000b83ffff */
.L_x_130:
        /* <DEDUP_REMOVED lines=9> */
[----:B---3--:R-:W-:Y:S01]  /*2bc0*/  MOV R26, UR5 ;  /* 0x00000005001a7c02 */ /* 0x008fe20008000f00 */
        /* <DEDUP_REMOVED lines=8> */
[----:B------:R-:W-:-:S04]  /*2c50*/  MOV R3, UR6 ;  /* 0x0000000600037c02 */ /* 0x000fc80008000f00 */
[----:B------:R-:W-:Y:S01]  /*2c60*/  IADD3.X R3, PT, PT, R3, -0x1, RZ, P0, !PT ;  /* 0xffffffff03037810 */ /* 0x000fe200007fe4ff */
[----:B0-----:R-:W-:-:S04]  /*2c70*/  ULEA UR4, UR7, UR4, 0x18 ;  /* 0x0000000407047291 */ /* 0x001fc8000f8ec0ff */
[----:B------:R-:W-:-:S04]  /*2c80*/  IMAD.WIDE.U32 R4, R3, -0x77777777, RZ ;  /* 0x8888888903047825 */ /* 0x000fc800078e00ff */
[----:B------:R-:W-:-:S04]  /*2c90*/  IMAD.WIDE.U32 R6, P0, R2, -0x77777778, R4 ;  /* 0x8888888802067825 */ /* 0x000fc80007800004 */
[----:B------:R-:W-:Y:S01]  /*2ca0*/  IMAD.WIDE.U32 R4, R2, -0x77777777, RZ ;  /* 0x8888888902047825 */ /* 0x000fe200078e00ff */
[----:B------:R-:W-:Y:S02]  /*2cb0*/  IADD3.X R9, PT, PT, RZ, RZ, RZ, P0, !PT ;  /* 0x000000ffff097210 */ /* 0x000fe400007fe4ff */
[----:B------:R-:W-:Y:S01]  /*2cc0*/  SHF.R.U32.HI R4, RZ, 0x4, R33 ;  /* 0x00000004ff047819 */ /* 0x000fe20000011621 */
[----:B------:R-:W-:Y:S01]  /*2cd0*/  IMAD.MOV.U32 R8, RZ, RZ, R7 ;  /* 0x000000ffff087224 */ /* 0x000fe200078e0007 */
[----:B------:R-:W-:Y:S02]  /*2ce0*/  IADD3 RZ, P0, PT, R5, R6, RZ ;  /* 0x0000000605ff7210 */ /* 0x000fe40007f1e0ff */
[----:B------:R-:W-:Y:S02]  /*2cf0*/  LOP3.LUT R6, R4, 0x1e, RZ, 0xc0, !PT ;  /* 0x0000001e04067812 */ /* 0x000fe400078ec0ff */
[----:B------:R-:W-:Y:S01]  /*2d00*/  LOP3.LUT R7, R33, 0x1f, RZ, 0xc0, !PT ;  /* 0x0000001f21077812 */ /* 0x000fe200078ec0ff */
[----:B------:R-:W-:Y:S01]  /*2d10*/  IMAD.WIDE.U32.X R8, R3, -0x77777778, R8, P0 ;  /* 0x8888888803087825 */ /* 0x000fe200000e0408 */
[----:B------:R-:W-:-:S02]  /*2d20*/  LOP3.LUT R11, R6, 0x1f, R33, 0x78, !PT ;  /* 0x0000001f060b7812 */ /* 0x000fc400078e7821 */
[----:B------:R-:W-:Y:S02]  /*2d30*/  LOP3.LUT R33, R33, 0xf, RZ, 0xc0, !PT ;  /* 0x0000000f21217812 */ /* 0x000fe400078ec0ff */
[----:B------:R-:W-:Y:S02]  /*2d40*/  SHF.R.U64 R5, R8, 0x3, R9 ;  /* 0x0000000308057819 */ /* 0x000fe40000001209 */
[----:B------:R-:W-:Y:S02]  /*2d50*/  LEA R8, R0, UR4, 0x7 ;  /* 0x0000000400087c11 */ /* 0x000fe4000f8e38ff */
[----:B------:R-:W-:Y:S02]  /*2d60*/  IADD3 R6, P0, PT, R5, 0x1, RZ ;  /* 0x0000000105067810 */ /* 0x000fe40007f1e0ff */
[----:B------:R-:W-:Y:S02]  /*2d70*/  LEA R8, R11, R8, 0x2 ;  /* 0x000000080b087211 */ /* 0x000fe400078e10ff */
[----:B------:R-:W-:-:S02]  /*2d80*/  LEA.HI.X R25, R9, RZ, RZ, 0x1d, P0 ;  /* 0x000000ff09197211 */ /* 0x000fc400000fecff */
[C---:B------:R-:W-:Y:S02]  /*2d90*/  LOP3.LUT R11, R6.reuse, 0x7, RZ, 0xc0, !PT ;  /* 0x00000007060b7812 */ /* 0x040fe400078ec0ff */
[----:B------:R-:W-:Y:S02]  /*2da0*/  LOP3.LUT R24, R6, 0xfffffff8, RZ, 0xc0, !PT ;  /* 0xfffffff806187812 */ /* 0x000fe400078ec0ff */
[----:B------:R-:W-:-:S07]  /*2db0*/  LOP3.LUT R25, R25, 0x3fffffff, RZ, 0xc0, !PT ;  /* 0x3fffffff19197812 */ /* 0x000fce00078ec0ff */
.L_x_160:
[----:B------:R-:W-:Y:S01]  /*2dc0*/  IMAD.U32 R9, RZ, RZ, UR6 ;  /* 0x00000006ff097e24 */ /* 0x000fe2000f8e00ff */
[----:B------:R-:W-:Y:S01]  /*2dd0*/  ISETP.LT.U32.AND P0, PT, R0, UR8, PT ;  /* 0x0000000800007c0c */ /* 0x000fe2000bf01070 */
[----:B------:R-:W-:Y:S01]  /*2de0*/  BSSY.RECONVERGENT B0, `(.L_x_147) ;  /* 0x000007c000007945 */ /* 0x000fe20003800200 */
[----:B------:R-:W-:Y:S01]  /*2df0*/  HFMA2 R27, -RZ, RZ, 0, 0 ;  /* 0x00000000ff1b7431 */ /* 0x000fe200000001ff */
[----:B------:R-:W-:Y:S02]  /*2e00*/  MOV R28, RZ ;  /* 0x000000ff001c7202 */ /* 0x000fe40000000f00 */
[----:B------:R-:W-:-:S13]  /*2e10*/  ISETP.GT.AND.EX P0, PT, R9, RZ, PT, P0 ;  /* 0x000000ff0900720c */ /* 0x000fda0003f04300 */
[----:B012---:R-:W-:Y:S05]  /*2e20*/  @!P0 BRA `(.L_x_148) ;  /* 0x0000000400dc8947 */ /* 0x007fea0003800000 */
[----:B------:R-:W-:Y:S01]  /*2e30*/  ISETP.GE.U32.AND P1, PT, R2, 0x69, PT ;  /* 0x000000690200780c */ /* 0x000fe20003f26070 */
[----:B------:R-:W-:Y:S01]  /*2e40*/  BSSY.RECONVERGENT B1, `(.L_x_149) ;  /* 0x000003a000017945 */ /* 0x000fe20003800200 */
[----:B------:R-:W-:Y:S01]  /*2e50*/  ISETP.NE.U32.AND P0, PT, R11, RZ, PT ;  /* 0x000000ff0b00720c */ /* 0x000fe20003f05070 */
[----:B------:R-:W-:Y:S01]  /*2e60*/  IMAD.MOV.U32 R28, RZ, RZ, RZ ;  /* 0x000000ffff1c7224 */ /* 0x000fe200078e00ff */
[----:B------:R-:W-:Y:S01]  /*2e70*/  ISETP.GE.U32.AND.EX P1, PT, R3, RZ, PT, P1 ;  /* 0x000000ff0300720c */ /* 0x000fe20003f26110 */
[----:B------:R-:W-:Y:S01]  /*2e80*/  IMAD.MOV.U32 R27, RZ, RZ, RZ ;  /* 0x000000ffff1b7224 */ /* 0x000fe200078e00ff */
[----:B------:R-:W-:Y:S02]  /*2e90*/  ISETP.NE.AND.EX P0, PT, RZ, RZ, PT, P0 ;  /* 0x000000ffff00720c */ /* 0x000fe40003f05300 */
[----:B------:R-:W-:Y:S02]  /*2ea0*/  SHF.R.S32.HI R31, RZ, 0x1f, R26 ;  /* 0x0000001fff1f7819 */ /* 0x000fe4000001141a */
[----:B------:R-:W-:-:S02]  /*2eb0*/  MOV R10, R0 ;  /* 0x00000000000a7202 */ /* 0x000fc40000000f00 */
[----:B------:R-:W-:-:S05]  /*2ec0*/  MOV R9, RZ ;  /* 0x000000ff00097202 */ /* 0x000fca0000000f00 */
[----:B------:R-:W-:Y:S05]  /*2ed0*/  @!P1 BRA `(.L_x_150) ;  /* 0x0000000000c09947 */ /* 0x000fea0003800000 */
[----:B------:R-:W0:Y:S01]  /*2ee0*/  LDCU.64 UR10, c[0x0][0x3d0] ;  /* 0x00007a00ff0a77ac */ /* 0x000e220008000a00 */
[----:B------:R-:W-:-:S04]  /*2ef0*/  IMAD.WIDE.U32 R12, R0, 0x3c0, RZ ;  /* 0x000003c0000c7825 */ /* 0x000fc800078e00ff */
[----:B------:R-:W-:Y:S01]  /*2f00*/  HFMA2 R28, -RZ, RZ, 0, 0 ;  /* 0x00000000ff1c7431 */ /* 0x000fe200000001ff */
[----:B------:R-:W-:Y:S01]  /*2f10*/  MOV R30, R24 ;  /* 0x00000018001e7202 */ /* 0x000fe20000000f00 */
[----:B------:R-:W-:Y:S01]  /*2f20*/  UMOV UR4, URZ ;  /* 0x000000ff00047c82 */ /* 0x000fe20008000000 */
[----:B------:R-:W-:Y:S01]  /*2f30*/  HFMA2 R9, -RZ, RZ, 0, 0 ;  /* 0x00000000ff097431 */ /* 0x000fe200000001ff */
[----:B------:R-:W-:Y:S01]  /*2f40*/  LOP3.LUT R35, R12, R7, RZ, 0xfc, !PT ;  /* 0x000000070c237212 */ /* 0x000fe200078efcff */
[----:B------:R-:W-:Y:S01]  /*2f50*/  IMAD.MOV.U32 R29, RZ, RZ, R25 ;  /* 0x000000ffff1d7224 */ /* 0x000fe200078e0019 */
[----:B------:R-:W-:Y:S02]  /*2f60*/  MOV R10, R0 ;  /* 0x00000000000a7202 */ /* 0x000fe40000000f00 */
[----:B------:R-:W-:-:S04]  /*2f70*/  IADD3 R35, P1, PT, R26, R35, RZ ;  /* 0x000000231a237210 */ /* 0x000fc80007f3e0ff */
[----:B------:R-:W-:Y:S02]  /*2f80*/  IADD3.X R12, PT, PT, R31, UR4, R13, P1, !PT ;  /* 0x000000041f0c7c10 */ /* 0x000fe40008ffe40d */
[----:B0-----:R-:W-:-:S04]  /*2f90*/  LEA R34, P2, R35, UR10, 0x3 ;  /* 0x0000000a23227c11 */ /* 0x001fc8000f8418ff */
[----:B------:R-:W-:Y:S02]  /*2fa0*/  IADD3 R34, P1, PT, R34, 0x7c600, RZ ;  /* 0x0007c60022227810 */ /* 0x000fe40007f3e0ff */
[----:B------:R-:W-:-:S05]  /*2fb0*/  LEA.HI.X R35, R35, UR11, R12, 0x3, P2 ;  /* 0x0000000b23237c11 */ /* 0x000fca00090f1c0c */
[----:B------:R-:W-:-:S07]  /*2fc0*/  IMAD.X R35, RZ, RZ, R35, P1 ;  /* 0x000000ffff237224 */ /* 0x000fce00008e0623 */
.L_x_151:
        /* <DEDUP_REMOVED lines=23> */
[----:B0-----:R-:W-:Y:S02]  /*3140*/  IADD3 R34, P3, PT, R34, 0xe1000, RZ ;  /* 0x000e100022227810 */ /* 0x001fe40007f7e0ff */
[----:B------:R-:W-:Y:S02]  /*3150*/  IADD3.X R9, PT, PT, RZ, R9, RZ, P2, !PT ;  /* 0x00000009ff097210 */ /* 0x000fe400017fe4ff */
        /* <DEDUP_REMOVED lines=8> */
.L_x_150:
[----:B------:R-:W-:Y:S05]  /*31e0*/  BSYNC.RECONVERGENT B1 ;  /* 0x0000000000017941 */ /* 0x000fea0003800200 */
.L_x_149:
[----:B------:R-:W-:Y:S05]  /*31f0*/  @!P0 BRA `(.L_x_148) ;  /* 0x0000000000e88947 */ /* 0x000fea0003800000 */
[----:B------:R-:W-:Y:S01]  /*3200*/  IADD3 R12, P1, PT, R11, -0x1, RZ ;  /* 0xffffffff0b0c7810 */ /* 0x000fe20007f3e0ff */
[----:B------:R-:W-:Y:S01]  /*3210*/  BSSY.RECONVERGENT B1, `(.L_x_152) ;  /* 0x000001c000017945 */ /* 0x000fe20003800200 */
[----:B------:R-:W-:Y:S02]  /*3220*/  IADD3 R20, P2, PT, R7, R26, RZ ;  /* 0x0000001a07147210 */ /* 0x000fe40007f5e0ff */
[----:B------:R-:W-:Y:S01]  /*3230*/  ISETP.GE.U32.AND P0, PT, R12, 0x3, PT ;  /* 0x000000030c00780c */ /* 0x000fe20003f06070 */
[----:B------:R-:W-:Y:S01]  /*3240*/  IMAD.X R12, RZ, RZ, -0x1, P1 ;  /* 0xffffffffff0c7424 */ /* 0x000fe200008e06ff */
[----:B------:R-:W-:Y:S02]  /*3250*/  LOP3.LUT P1, RZ, R6, 0x3, RZ, 0xc0, !PT ;  /* 0x0000000306ff7812 */ /* 0x000fe4000782c0ff */
[----:B------:R-:W-:Y:S02]  /*3260*/  IADD3.X R21, PT, PT, RZ, R31, RZ, P2, !PT ;  /* 0x0000001fff157210 */ /* 0x000fe400017fe4ff */
[----:B------:R-:W-:-:S13]  /*3270*/  ISETP.GE.U32.AND.EX P0, PT, R12, RZ, PT, P0 ;  /* 0x000000ff0c00720c */ /* 0x000fda0003f06100 */
[----:B------:R-:W-:Y:S05]  /*3280*/  @!P0 BRA `(.L_x_153) ;  /* 0x0000000000508947 */ /* 0x000fea0003800000 */
[----:B------:R-:W0:Y:S01]  /*3290*/  LDCU.64 UR4, c[0x0][0x3d0] ;  /* 0x00007a00ff0477ac */ /* 0x000e220008000a00 */
[----:B------:R-:W-:Y:S02]  /*32a0*/  IMAD R15, R9, 0x3c0, RZ ;  /* 0x000003c0090f7824 */ /* 0x000fe400078e02ff */
[----:B------:R-:W-:-:S05]  /*32b0*/  IMAD.WIDE.U32 R12, R10, 0x3c0, R20 ;  /* 0x000003c00a0c7825 */ /* 0x000fca00078e0014 */
[----:B------:R-:W-:Y:S02]  /*32c0*/  IADD3 R13, PT, PT, R13, R15, RZ ;  /* 0x0000000f0d0d7210 */ /* 0x000fe40007ffe0ff */
[----:B0-----:R-:W-:-:S04]  /*32d0*/  LEA R22, P0, R12, UR4, 0x3 ;  /* 0x000000040c167c11 */ /* 0x001fc8000f8018ff */
[----:B------:R-:W-:-:S05]  /*32e0*/  LEA.HI.X R23, R12, UR5, R13, 0x3, P0 ;  /* 0x000000050c177c11 */ /* 0x000fca00080f1c0d */
        /* <DEDUP_REMOVED lines=14> */
.L_x_153:
[----:B------:R-:W-:Y:S05]  /*33d0*/  BSYNC.RECONVERGENT B1 ;  /* 0x0000000000017941 */ /* 0x000fea0003800200 */
.L_x_152:
[----:B------:R-:W-:Y:S05]  /*33e0*/  @!P1 BRA `(.L_x_148) ;  /* 0x00000000006c9947 */ /* 0x000fea0003800000 */
[C---:B------:R-:W-:Y:S02]  /*33f0*/  LOP3.LUT P1, RZ, R5.reuse, 0x3, RZ, 0xc0, !PT ;  /* 0x0000000305ff7812 */ /* 0x040fe4000782c0ff */
[----:B------:R-:W-:-:S11]  /*3400*/  LOP3.LUT P0, RZ, R5, 0x1, RZ, 0xc0, !PT ;  /* 0x0000000105ff7812 */ /* 0x000fd6000780c0ff */
[----:B------:R-:W0:Y:S01]  /*3410*/  @P1 LDC.64 R12, c[0x0][0x3d0] ;  /* 0x0000f400ff0c1b82 */ /* 0x000e220000000a00 */
[----:B------:R-:W-:Y:S01]  /*3420*/  @P1 MOV R16, R20 ;  /* 0x0000001400101202 */ /* 0x000fe20000000f00 */
[----:B------:R-:W-:Y:S01]  /*3430*/  @P1 IMAD R19, R9, 0x3c0, RZ ;  /* 0x000003c009131824 */ /* 0x000fe200078e02ff */
[----:B------:R-:W-:-:S05]  /*3440*/  @P1 MOV R17, R21 ;  /* 0x0000001500111202 */ /* 0x000fca0000000f00 */
[----:B------:R-:W1:Y:S01]  /*3450*/  @!P0 LDC.64 R14, c[0x0][0x3d0] ;  /* 0x0000f400ff0e8b82 */ /* 0x000e620000000a00 */
[C---:B------:R-:W-:Y:S01]  /*3460*/  @P1 IMAD.WIDE.U32 R16, R10.reuse, 0x3c0, R16 ;  /* 0x000003c00a101825 */ /* 0x040fe200078e0010 */
[----:B------:R-:W-:-:S04]  /*3470*/  @P1 IADD3 R10, P2, PT, R10, 0x1e, RZ ;  /* 0x0000001e0a0a1810 */ /* 0x000fc80007f5e0ff */
[----:B------:R-:W-:Y:S01]  /*3480*/  @P1 IADD3 R19, PT, PT, R17, R19, RZ ;  /* 0x0000001311131210 */ /* 0x000fe20007ffe0ff */
[----:B------:R-:W-:Y:S02]  /*3490*/  @P1 IMAD.X R9, RZ, RZ, R9, P2 ;  /* 0x000000ffff091224 */ /* 0x000fe400010e0609 */
[----:B------:R-:W-:-:S04]  /*34a0*/  @!P0 IMAD.WIDE.U32 R20, R10, 0x3c0, R20 ;  /* 0x000003c00a148825 */ /* 0x000fc800078e0014 */
[----:B------:R-:W-:Y:S01]  /*34b0*/  @!P0 IMAD R9, R9, 0x3c0, RZ ;  /* 0x000003c009098824 */ /* 0x000fe200078e02ff */
[----:B0-----:R-:W-:-:S04]  /*34c0*/  @P1 LEA R12, P2, R16, R12, 0x3 ;  /* 0x0000000c100c1211 */ /* 0x001fc800078418ff */
[----:B------:R-:W-:Y:S02]  /*34d0*/  @!P0 IADD3 R9, PT, PT, R21, R9, RZ ;  /* 0x0000000915098210 */ /* 0x000fe40007ffe0ff */
        /* <DEDUP_REMOVED lines=12> */
.L_x_148:
[----:B------:R-:W-:Y:S05]  /*35a0*/  BSYNC.RECONVERGENT B0 ;  /* 0x0000000000007941 */ /* 0x000fea0003800200 */
.L_x_147:
[----:B------:R0:W-:Y:S01]  /*35b0*/  STS [R8], R27 ;  /* 0x0000001b08007388 */ /* 0x0001e20000000800 */
[----:B------:R-:W1:Y:S01]  /*35c0*/  LDC.64 R14, c[0x0][0x388] ;  /* 0x0000e200ff0e7b82 */ /* 0x000e620000000a00 */
[----:B------:R-:W-:Y:S01]  /*35d0*/  ISETP.NE.AND P0, PT, R33, 0xf, PT ;  /* 0x0000000f2100780c */ /* 0x000fe20003f05270 */
[----:B------:R-:W-:Y:S01]  /*35e0*/  IMAD.MOV.U32 R9, RZ, RZ, R4 ;  /* 0x000000ffff097224 */ /* 0x000fe200078e0004 */
[----:B------:R0:W-:Y:S05]  /*35f0*/  STS [R8+0x780], R28 ;  /* 0x0007801c08007388 */ /* 0x0001ea0000000800 */
[----:B------:R-:W2:Y:S08]  /*3600*/  LDC.64 R12, c[0x0][0x390] ;  /* 0x0000e400ff0c7b82 */ /* 0x000eb00000000a00 */
[----:B0-----:R-:W-:Y:S06]  /*3610*/  BAR.SYNC.DEFER_BLOCKING 0x0 ;  /* 0x0000000000007b1d */ /* 0x001fec0000010000 */
.L_x_159:
        /* <DEDUP_REMOVED lines=13> */
[----:B------:R0:W3:Y:S04]  /*36f0*/  LDS R10, [R17] ;  /* 0x00000000110a7984 */ /* 0x0000e80000000800 */
[----:B------:R0:W4:Y:S02]  /*3700*/  LDS R16, [R17+0x780] ;  /* 0x0007800011107984 */ /* 0x0001240000000800 */
.L_x_155:
[----:B------:R-:W-:Y:S05]  /*3710*/  BSYNC.RECONVERGENT B0 ;  /* 0x0000000000007941 */ /* 0x000fea0003800200 */
.L_x_154:
[----:B------:R-:W-:-:S03]  /*3720*/  UMOV UR4, 0xffff ;  /* 0x0000ffff00047882 */ /* 0x000fc60000000000 */
[----:B------:R-:W-:Y:S05]  /*3730*/  BRA.DIV UR4, `(.L_x_156) ;  /* 0x0000000204ac7947 */ /* 0x000fea000b800000 */
[----:B------:R-:W-:Y:S01]  /*3740*/  IMAD.MOV.U32 R21, RZ, RZ, 0xffff ;  /* 0x0000ffffff157424 */ /* 0x000fe200078e00ff */
[----:B------:R-:W-:Y:S01]  /*3750*/  MOV R23, 0xffff ;  /* 0x0000ffff00177802 */ /* 0x000fe20000000f00 */
[----:B------:R-:W-:Y:S01]  /*3760*/  IMAD.MOV.U32 R28, RZ, RZ, 0xffff ;  /* 0x0000ffffff1c7424 */ /* 0x000fe200078e00ff */
[----:B------:R-:W-:Y:S01]  /*3770*/  MOV R22, 0xffff ;  /* 0x0000ffff00167802 */ /* 0x000fe20000000f00 */
[----:B------:R-:W-:Y:S01]  /*3780*/  IMAD.MOV.U32 R30, RZ, RZ, 0xffff ;  /* 0x0000ffffff1e7424 */ /* 0x000fe200078e00ff */
        /* <DEDUP_REMOVED lines=18> */
.L_x_170:
        /* <DEDUP_REMOVED lines=10> */
.L_x_158:
[----:B------:R-:W-:Y:S05]  /*3950*/  BSYNC.RECONVERGENT B0 ;  /* 0x0000000000007941 */ /* 0x000fea0003800200 */
.L_x_157:
        /* <DEDUP_REMOVED lines=9> */
.L_x_156:
[----:B------:R-:W-:Y:S01]  /*39f0*/  HFMA2 R31, -RZ, RZ, 0, 0.000503063201904296875 ;  /* 0x0000101fff1f7431 */ /* 0x000fe200000001ff */
[----:B------:R-:W-:Y:S01]  /*3a00*/  BSSY B0, `(.L_x_161) ;  /* 0x0000007000007945 */ /* 0x000fe20003800000 */
[----:B---3--:R-:W-:Y:S01]  /*3a10*/  MOV R29, R10 ;  /* 0x0000000a001d7202 */ /* 0x008fe20000000f00 */
[----:B------:R-:W-:Y:S01]  /*3a20*/  IMAD.MOV.U32 R28, RZ, RZ, 0x8 ;  /* 0x00000008ff1c7424 */ /* 0x000fe200078e00ff */
[----:B------:R-:W-:-:S07]  /*3a30*/  MOV R22, 0xffff ;  /* 0x0000ffff00167802 */ /* 0x000fce0000000f00 */
[----:B012-4-:R-:W-:Y:S05]  /*3a40*/  WARPSYNC.COLLECTIVE R22, `(.L_x_162) ;  /* 0x0000000016087348 */ /* 0x017fea0003c00000 */
[----:B------:R3:W0:Y:S02]  /*3a50*/  SHFL.BFLY P2, R27, R29, R28, R31 ;  /* 0x0c00001c1d1b7389 */ /* 0x000624000004001f */
[----:B01234-:R-:W-:Y:S05]  /*3a60*/  ENDCOLLECTIVE ;  /* 0x000000000000791b */ /* 0x01ffea0003800000 */
.L_x_162:
[----:B------:R-:W-:Y:S05]  /*3a70*/  BSYNC B0 ;  /* 0x0000000000007941 */ /* 0x000fea0003800000 */
.L_x_161:
[----:B------:R-:W-:Y:S01]  /*3a80*/  HFMA2 R28, -RZ, RZ, 0, 4.76837158203125e-07 ;  /* 0x00000008ff1c7431 */ /* 0x000fe200000001ff */
[----:B------:R-:W-:Y:S01]  /*3a90*/  MOV R29, R16 ;  /* 0x00000010001d7202 */ /* 0x000fe20000000f00 */
[----:B------:R-:W-:Y:S01]  /*3aa0*/  IMAD.MOV.U32 R31, RZ, RZ, 0x101f ;  /* 0x0000101fff1f7424 */ /* 0x000fe200078e00ff */
[----:B------:R-:W-:Y:S01]  /*3ab0*/  MOV R22, 0xffff ;  /* 0x0000ffff00167802 */ /* 0x000fe20000000f00 */
[----:B------:R-:W-:-:S07]  /*3ac0*/  IMAD.MOV.U32 R17, RZ, RZ, R27 ;  /* 0x000000ffff117224 */ /* 0x000fce00078e001b */
[----:B------:R-:W-:Y:S05]  /*3ad0*/  WARPSYNC.COLLECTIVE R22, `(.L_x_163) ;  /* 0x0000000016087348 */ /* 0x000fea0003c00000 */
[----:B------:R0:W1:Y:S02]  /*3ae0*/  SHFL.BFLY P2, R27, R29, R28, R31 ;  /* 0x0c00001c1d1b7389 */ /* 0x000064000004001f */
[----:B01----:R-:W-:Y:S05]  /*3af0*/  ENDCOLLECTIVE ;  /* 0x000000000000791b */ /* 0x003fea0003800000 */
.L_x_163:
[----:B------:R-:W-:Y:S01]  /*3b00*/  FADD.FTZ R17, R17, R10 ;  /* 0x0000000a11117221 */ /* 0x000fe20000010000 */
[----:B------:R-:W-:-:S03]  /*3b10*/  HFMA2 R28, -RZ, RZ, 0, 2.384185791015625e-07 ;  /* 0x00000004ff1c7431 */ /* 0x000fc600000001ff */
[----:B------:R-:W-:Y:S01]  /*3b20*/  IMAD.MOV.U32 R29, RZ, RZ, R17 ;  /* 0x000000ffff1d7224 */ /* 0x000fe200078e0011 */
[----:B------:R-:W-:-:S07]  /*3b30*/  MOV R19, R27 ;  /* 0x0000001b00137202 */ /* 0x000fce0000000f00 */
[----:B------:R-:W-:Y:S05]  /*3b40*/  WARPSYNC.COLLECTIVE R22, `(.L_x_164) ;  /* 0x0000000016087348 */ /* 0x000fea0003c00000 */
[----:B------:R0:W1:Y:S02]  /*3b50*/  SHFL.BFLY P2, R27, R29, R28, R31 ;  /* 0x0c00001c1d1b7389 */ /* 0x000064000004001f */
[----:B01----:R-:W-:Y:S05]  /*3b60*/  ENDCOLLECTIVE ;  /* 0x000000000000791b */ /* 0x003fea0003800000 */
.L_x_164:
[----:B------:R-:W-:-:S04]  /*3b70*/  FADD.FTZ R19, R19, R16 ;  /* 0x0000001013137221 */ /* 0x000fc80000010000 */
[----:B------:R-:W-:Y:S01]  /*3b80*/  IMAD.MOV.U32 R29, RZ, RZ, R19 ;  /* 0x000000ffff1d7224 */ /* 0x000fe200078e0013 */
[----:B------:R-:W-:-:S07]  /*3b90*/  MOV R18, R27 ;  /* 0x0000001b00127202 */ /* 0x000fce0000000f00 */
[----:B------:R-:W-:Y:S05]  /*3ba0*/  WARPSYNC.COLLECTIVE R22, `(.L_x_165) ;  /* 0x0000000016087348 */ /* 0x000fea0003c00000 */
[----:B------:R0:W1:Y:S02]  /*3bb0*/  SHFL.BFLY P2, R27, R29, R28, R31 ;  /* 0x0c00001c1d1b7389 */ /* 0x000064000004001f */
[----:B01----:R-:W-:Y:S05]  /*3bc0*/  ENDCOLLECTIVE ;  /* 0x000000000000791b */ /* 0x003fea0003800000 */
.L_x_165:
[----:B------:R-:W-:-:S05]  /*3bd0*/  FADD.FTZ R18, R17, R18 ;  /* 0x0000001211127221 */ /* 0x000fca0000010000 */
[----:B------:R-:W-:Y:S01]  /*3be0*/  MOV R29, R18 ;  /* 0x00000012001d7202 */ /* 0x000fe20000000f00 */
[----:B------:R-:W-:Y:S01]  /*3bf0*/  IMAD.MOV.U32 R28, RZ, RZ, 0x2 ;  /* 0x00000002ff1c7424 */ /* 0x000fe200078e00ff */
[----:B------:R-:W-:-:S07]  /*3c00*/  MOV R20, R27 ;  /* 0x0000001b00147202 */ /* 0x000fce0000000f00 */
[----:B------:R-:W-:Y:S05]  /*3c10*/  WARPSYNC.COLLECTIVE R22, `(.L_x_166) ;  /* 0x0000000016087348 */ /* 0x000fea0003c00000 */
[----:B------:R0:W1:Y:S02]  /*3c20*/  SHFL.BFLY P2, R27, R29, R28, R31 ;  /* 0x0c00001c1d1b7389 */ /* 0x000064000004001f */
[----:B01----:R-:W-:Y:S05]  /*3c30*/  ENDCOLLECTIVE ;  /* 0x000000000000791b */ /* 0x003fea0003800000 */
.L_x_166:
[----:B------:R-:W-:-:S05]  /*3c40*/  FADD.FTZ R20, R19, R20 ;  /* 0x0000001413147221 */ /* 0x000fca0000010000 */
[----:B------:R-:W-:Y:S02]  /*3c50*/  MOV R29, R20 ;  /* 0x00000014001d7202 */ /* 0x000fe40000000f00 */
[----:B------:R-:W-:-:S07]  /*3c60*/  MOV R21, R27 ;  /* 0x0000001b00157202 */ /* 0x000fce0000000f00 */
[----:B------:R-:W-:Y:S05]  /*3c70*/  WARPSYNC.COLLECTIVE R22, `(.L_x_167) ;  /* 0x0000000016087348 */ /* 0x000fea0003c00000 */
[----:B------:R0:W1:Y:S02]  /*3c80*/  SHFL.BFLY P2, R27, R29, R28, R31 ;  /* 0x0c00001c1d1b7389 */ /* 0x000064000004001f */
[----:B01----:R-:W-:Y:S05]  /*3c90*/  ENDCOLLECTIVE ;  /* 0x000000000000791b */ /* 0x003fea0003800000 */
.L_x_167:
[----:B------:R-:W-:Y:S01]  /*3ca0*/  FADD.FTZ R21, R18, R21 ;  /* 0x0000001512157221 */ /* 0x000fe20000010000 */
[----:B------:R-:W-:-:S04]  /*3cb0*/  HFMA2 R28, -RZ, RZ, 0, 5.9604644775390625e-08 ;  /* 0x00000001ff1c7431 */ /* 0x000fc800000001ff */
[----:B------:R-:W-:Y:S01]  /*3cc0*/  MOV R29, R21 ;  /* 0x00000015001d7202 */ /* 0x000fe20000000f00 */
[----:B------:R-:W-:-:S07]  /*3cd0*/  IMAD.MOV.U32 R23, RZ, RZ, R27 ;  /* 0x000000ffff177224 */ /* 0x000fce00078e001b */
[----:B------:R-:W-:Y:S05]  /*3ce0*/  WARPSYNC.COLLECTIVE R22, `(.L_x_168) ;  /* 0x0000000016087348 */ /* 0x000fea0003c00000 */
[----:B------:R0:W1:Y:S02]  /*3cf0*/  SHFL.BFLY P2, R27, R29, R28, R31 ;  /* 0x0c00001c1d1b7389 */ /* 0x000064000004001f */
[----:B01----:R-:W-:Y:S05]  /*3d00*/  ENDCOLLECTIVE ;  /* 0x000000000000791b */ /* 0x003fea0003800000 */
.L_x_168:
[----:B------:R-:W-:-:S05]  /*3d10*/  FADD.FTZ R23, R20, R23 ;  /* 0x0000001714177221 */ /* 0x000fca0000010000 */
[----:B------:R-:W-:Y:S01]  /*3d20*/  MOV R29, R23 ;  /* 0x00000017001d7202 */ /* 0x000fe20000000f00 */
[----:B------:R-:W-:-:S07]  /*3d30*/  IMAD.MOV.U32 R10, RZ, RZ, R27 ;  /* 0x000000ffff0a7224 */ /* 0x000fce00078e001b */
[----:B------:R-:W-:Y:S05]  /*3d40*/  WARPSYNC.COLLECTIVE R22, `(.L_x_169) ;  /* 0x0000000016087348 */ /* 0x000fea0003c00000 */
[----:B------:R0:W1:Y:S02]  /*3d50*/  SHFL.BFLY P2, R27, R29, R28, R31 ;  /* 0x0c00001c1d1b7389 */ /* 0x000064000004001f */
[----:B01----:R-:W-:Y:S05]  /*3d60*/  ENDCOLLECTIVE ;  /* 0x000000000000791b */ /* 0x003fea0003800000 */
.L_x_169:
[----:B------:R-:W-:Y:S01]  /*3d70*/  FADD.FTZ R10, R21, R10 ;  /* 0x0000000a150a7221 */ /* 0x000fe20000010000 */
[----:B------:R-:W-:Y:S01]  /*3d80*/  MOV R16, R27 ;  /* 0x0000001b00107202 */ /* 0x000fe20000000f00 */
[----:B------:R-:W-:Y:S06]  /*3d90*/  BRA `(.L_x_170) ;  /* 0xfffffff800c47947 */ /* 0x000fec000383ffff */
.L_x_171:
        /* <DEDUP_REMOVED lines=14> */
.L_x_1409:


//--------------------- .text._ZN13group_norm_v218gn_bwd_cuda_kernelI13__nv_bfloat16Li480ELi3ELi32ELi30ELi4096ELb0ELb1ELi128ELi960ELi960ELi4ELb1ELi10ELb1ELb0ELNS_15WgradSyncMethodE3ENS_16CompileConditionILi1000EEEEEvPT_S6_S6_PKS5_S8_S8_S8_PKfflPfPj --------------------------
	.section	.text._ZN13group_norm_v218gn_bwd_cuda_kernelI13__nv_bfloat16Li480ELi3ELi32ELi30ELi4096ELb0ELb1ELi128ELi960ELi960ELi4ELb1ELi10ELb1ELb0ELNS_15WgradSyncMethodE3ENS_16CompileConditionILi1000EEEEEvPT_S6_S6_PKS5_S8_S8_S8_PKfflPfPj,"ax",@progbits
	.align	128
        .global         _ZN13group_norm_v218gn_bwd_cuda_kernelI13__nv_bfloat16Li480ELi3ELi32ELi30ELi4096ELb0ELb1ELi128ELi960ELi960ELi4ELb1ELi10ELb1ELb0ELNS_15WgradSyncMethodE3ENS_16CompileConditionILi1000EEEEEvPT_S6_S6_PKS5_S8_S8_S8_PKfflPfPj
        .type           _ZN13group_norm_v218gn_bwd_cuda_kernelI13__nv_bfloat16Li480ELi3ELi32ELi30ELi4096ELb0ELb1ELi128ELi960ELi960ELi4ELb1ELi10ELb1ELb0ELNS_15WgradSyncMethodE3ENS_16CompileConditionILi1000EEEEEvPT_S6_S6_PKS5_S8_S8_S8_PKfflPfPj,@function
        .size           _ZN13group_norm_v218gn_bwd_cuda_kernelI13__nv_bfloat16Li480ELi3ELi32ELi30ELi4096ELb0ELb1ELi128ELi960ELi960ELi4ELb1ELi10ELb1ELb0ELNS_15WgradSyncMethodE3ENS_16CompileConditionILi1000EEEEEvPT_S6_S6_PKS5_S8_S8_S8_PKfflPfPj,(.L_x_1410 - _ZN13group_norm_v218gn_bwd_cuda_kernelI13__nv_bfloat16Li480ELi3ELi32ELi30ELi4096ELb0ELb1ELi128ELi960ELi960ELi4ELb1ELi10ELb1ELb0ELNS_15WgradSyncMethodE3ENS_16CompileConditionILi1000EEEEEvPT_S6_S6_PKS5_S8_S8_S8_PKfflPfPj)
        .other          _ZN13group_norm_v218gn_bwd_cuda_kernelI13__nv_bfloat16Li480ELi3ELi32ELi30ELi4096ELb0ELb1ELi128ELi960ELi960ELi4ELb1ELi10ELb1ELb0ELNS_15WgradSyncMethodE3ENS_16CompileConditionILi1000EEEEEvPT_S6_S6_PKS5_S8_S8_S8_PKfflPfPj,@"STO_CUDA_ENTRY STV_DEFAULT"
_ZN13group_norm_v218gn_bwd_cuda_kernelI13__nv_bfloat16Li480ELi3ELi32ELi30ELi4096ELb0ELb1ELi128ELi960ELi960ELi4ELb1ELi10ELb1ELb0ELNS_15WgradSyncMethodE3ENS_16CompileConditionILi1000EEEEEvPT_S6_S6_PKS5_S8_S8_S8_PKfflPfPj:
.text._ZN13group_norm_v218gn_bwd_cuda_kernelI13__nv_bfloat16Li480ELi3ELi32ELi30ELi4096ELb0ELb1ELi128ELi960ELi960ELi4ELb1ELi10ELb1ELb0ELNS_15WgradSyncMethodE3ENS_16CompileConditionILi1000EEEEEvPT_S6_S6_PKS5_S8_S8_S8_PKfflPfPj:
        /* <DEDUP_REMOVED lines=28> */
.L_x_174:
        /* <DEDUP_REMOVED lines=8> */
.L_x_173:
[----:B------:R-:W-:Y:S05]  /*0240*/  WARPSYNC.ALL ;  /* 0x0000000000007948 */ /* 0x000fea0003800000 */
[----:B------:R-:W-:Y:S06]  /*0250*/  BAR.SYNC.DEFER_BLOCKING 0x0 ;  /* 0x0000000000007b1d */ /* 0x000fec0000010000 */
[----:B------:R-:W-:Y:S05]  /*0260*/  BRA `(.L_x_175) ;  /* 0x0000002400e07947 */ /* 0x000fea0003800000 */
.L_x_172:
        /* <DEDUP_REMOVED lines=40> */
.L_x_191:
        /* <DEDUP_REMOVED lines=46> */
.L_x_176:
        /* <DEDUP_REMOVED lines=173> */
.L_x_177:
[----:B------:R-:W-:Y:S01]  /*12a0*/  BSSY.RECONVERGENT B0, `(.L_x_178) ;  /* 0x000008c000007945 */ /* 0x000fe20003800200 */
[----:B0-----:R-:W-:Y:S02]  /*12b0*/  HFMA2 R22, -RZ, RZ, 0, 0 ;  /* 0x00000000ff167431 */ /* 0x001fe400000001ff */
[----:B------:R-:W-:Y:S01]  /*12c0*/  IMAD.MOV.U32 R28, RZ, RZ, RZ ;  /* 0x000000ffff1c7224 */ /* 0x000fe200078e00ff */
[----:B------:R-:W-:Y:S06]  /*12d0*/  @P0 BRA `(.L_x_179) ;  /* 0x0000000800200947 */ /* 0x000fec0003800000 */
[----:B------:R-:W0:Y:S01]  /*12e0*/  S2R R22, SR_CgaCtaId ;  /* 0x0000000000167919 */ /* 0x000e220000008800 */
[----:B------:R-:W-:Y:S02]  /*12f0*/  SHF.R.U32.HI R20, RZ, 0x1, R33 ;  /* 0x00000001ff147819 */ /* 0x000fe40000011621 */
[----:B------:R-:W-:Y:S02]  /*1300*/  MOV R21, 0x400 ;  /* 0x0000040000157802 */ /* 0x000fe40000000f00 */
[----:B------:R-:W-:Y:S01]  /*1310*/  SHF.L.U32 R28, R33, 0x3, RZ ;  /* 0x00000003211c7819 */ /* 0x000fe200000006ff */
[C---:B------:R-:W-:Y:S01]  /*1320*/  IMAD R35, R20.reuse, 0x1e, RZ ;  /* 0x0000001e14237824 */ /* 0x040fe200078e02ff */
[----:B------:R-:W-:Y:S01]  /*1330*/  IADD3 R29, PT, PT, R21, 0x3c00, RZ ;  /* 0x00003c00151d7810 */ /* 0x000fe20007ffe0ff */
[----:B------:R-:W-:Y:S01]  /*1340*/  IMAD R20, R20, -0x80000000, RZ ;  /* 0x8000000014147824 */ /* 0x000fe200078e02ff */
[----:B------:R-:W-:Y:S01]  /*1350*/  LOP3.LUT R28, R28, 0x8, RZ, 0xc0, !PT ;  /* 0x000000081c1c7812 */ /* 0x000fe200078ec0ff */
[C---:B------:R-:W-:Y:S01]  /*1360*/  VIADD R21, R35.reuse, 0x2 ;  /* 0x0000000223157836 */ /* 0x040fe20000000000 */
[----:B------:R-:W-:-:S02]  /*1370*/  LOP3.LUT P0, RZ, R35, 0x2, RZ, 0xc0, !PT ;  /* 0x0000000223ff7812 */ /* 0x000fc4000780c0ff */
[----:B------:R-:W-:Y:S02]  /*1380*/  SHF.R.S32.HI R20, RZ, 0x1f, R20 ;  /* 0x0000001fff147819 */ /* 0x000fe40000011414 */
[----:B------:R-:W-:Y:S02]  /*1390*/  SHF.R.U32.HI R23, RZ, 0x2, R21 ;  /* 0x00000002ff177819 */ /* 0x000fe40000011615 */
[----:B------:R-:W-:Y:S02]  /*13a0*/  LOP3.LUT R34, R20, 0xf0, RZ, 0xc0, !PT ;  /* 0x000000f014227812 */ /* 0x000fe400078ec0ff */
[C---:B------:R-:W-:Y:S02]  /*13b0*/  IADD3 R26, PT, PT, R35.reuse, 0x6, RZ ;  /* 0x00000006231a7810 */ /* 0x040fe40007ffe0ff */
[C---:B------:R-:W-:Y:S02]  /*13c0*/  LEA.HI R20, R35.reuse, R34, RZ, 0x1e ;  /* 0x0000002223147211 */ /* 0x040fe400078ff0ff */
[----:B------:R-:W-:Y:S01]  /*13d0*/  IADD3 R25, PT, PT, R35, 0x4, RZ ;  /* 0x0000000423197810 */ /* 0x000fe20007ffe0ff */
[----:B------:R-:W-:-:S05]  /*13e0*/  IMAD.SHL.U32 R24, R26, 0x40000000, RZ ;  /* 0x400000001a187824 */ /* 0x000fca00078e00ff */
[----:B------:R-:W-:Y:S02]  /*13f0*/  SHF.R.S32.HI R24, RZ, 0x1f, R24 ;  /* 0x0000001fff187819 */ /* 0x000fe40000011418 */
[----:B0-----:R-:W-:Y:S02]  /*1400*/  LEA R29, R22, R29, 0x18 ;  /* 0x0000001d161d7211 */ /* 0x001fe400078ec0ff */
[----:B------:R-:W-:Y:S01]  /*1410*/  LEA.HI R22, R21, 0xf0, RZ, 0x1e ;  /* 0x000000f015167811 */ /* 0x000fe200078ff0ff */
[----:B------:R-:W-:Y:S01]  /*1420*/  @P0 IMAD.MOV R22, RZ, RZ, R23 ;  /* 0x000000ffff160224 */ /* 0x000fe200078e0217 */
[----:B------:R-:W-:Y:S01]  /*1430*/  LOP3.LUT R27, R24, 0xf0, RZ, 0xc0, !PT ;  /* 0x000000f0181b7812 */ /* 0x000fe200078ec0ff */
[--C-:B------:R-:W-:Y:S01]  /*1440*/  IMAD R21, R20, 0x18, R29.reuse ;  /* 0x0000001814157824 */ /* 0x100fe200078e021d */
[----:B------:R-:W-:Y:S01]  /*1450*/  LEA.HI R24, R25, R34, RZ, 0x1e ;  /* 0x0000002219187211 */ /* 0x000fe200078ff0ff */
[----:B------:R-:W-:Y:S01]  /*1460*/  IMAD R23, R22, 0x18, R29 ;  /* 0x0000001816177824 */ /* 0x000fe200078e021d */
[----:B------:R-:W-:-:S02]  /*1470*/  LEA.HI R26, R26, R27, RZ, 0x1e ;  /* 0x0000001b1a1a7211 */ /* 0x000fc400078ff0ff */
[----:B------:R-:W-:Y:S01]  /*1480*/  IADD3 R21, PT, PT, R21, R28, RZ ;  /* 0x0000001c15157210 */ /* 0x000fe20007ffe0ff */
[----:B------:R-:W-:Y:S02]  /*1490*/  IMAD.IADD R23, R28, 0x1, R23 ;  /* 0x000000011c177824 */ /* 0x000fe400078e0217 */
[--C-:B------:R-:W-:Y:S02]  /*14a0*/  IMAD R25, R24, 0x18, R29.reuse ;  /* 0x0000001818197824 */ /* 0x100fe400078e021d */
[----:B------:R-:W-:Y:S01]  /*14b0*/  IMAD R27, R26, 0x18, R29 ;  /* 0x000000181a1b7824 */ /* 0x000fe200078e021d */
[----:B------:R-:W0:Y:S01]  /*14c0*/  LDS.64 R20, [R21] ;  /* 0x0000000015147984 */ /* 0x000e220000000a00 */
[----:B------:R-:W-:-:S03]  /*14d0*/  IMAD.IADD R36, R28, 0x1, R25 ;  /* 0x000000011c247824 */ /* 0x000fc600078e0219 */
[----:B------:R-:W1:Y:S01]  /*14e0*/  LDS.64 R22, [R23] ;  /* 0x0000000017167984 */ /* 0x000e620000000a00 */
        /* <DEDUP_REMOVED lines=10> */
[----:B------:R-:W-:Y:S01]  /*1590*/  FADD.FTZ R24, R20, R25 ;  /* 0x0000001914187221 */ /* 0x000fe20000010000 */
[----:B------:R-:W-:Y:S02]  /*15a0*/  VIADD R20, R35, 0xa ;  /* 0x0000000a23147836 */ /* 0x000fe40000000000 */
[----:B------:R-:W-:Y:S02]  /*15b0*/  IMAD R21, R22, 0x18, R29 ;  /* 0x0000001816157824 */ /* 0x000fe400078e021d */
[----:B---3--:R-:W-:Y:S01]  /*15c0*/  FADD.FTZ R24, R24, R27 ;  /* 0x0000001b18187221 */ /* 0x008fe20000010000 */
[----:B------:R-:W-:Y:S02]  /*15d0*/  FADD.FTZ R25, R37, R26 ;  /* 0x0000001a25197221 */ /* 0x000fe40000010000 */
[----:B------:R-:W-:-:S02]  /*15e0*/  IADD3 R22, PT, PT, R28, R21, RZ ;  /* 0x000000151c167210 */ /* 0x000fc40007ffe0ff */
[----:B------:R-:W-:-:S04]  /*15f0*/  SHF.L.U32 R21, R20, 0x1e, RZ ;  /* 0x0000001e14157819 */ /* 0x000fc800000006ff */
[----:B------:R-:W0:Y:S01]  /*1600*/  LDS.64 R22, [R22] ;  /* 0x0000000016167984 */ /* 0x000e220000000a00 */
[----:B------:R-:W-:-:S04]  /*1610*/  SHF.R.S32.HI R21, RZ, 0x1f, R21 ;  /* 0x0000001fff157819 */ /* 0x000fc80000011415 */
        /* <DEDUP_REMOVED lines=14> */
[----:B------:R-:W-:-:S03]  /*1700*/  LEA.HI R24, R24, R27, RZ, 0x1e ;  /* 0x0000001b18187211 */ /* 0x000fc600078ff0ff */
[----:B------:R-:W-:Y:S02]  /*1710*/  IMAD.IADD R22, R28, 0x1, R23 ;  /* 0x000000011c167824 */ /* 0x000fe400078e0217 */
[----:B------:R-:W-:Y:S02]  /*1720*/  IMAD R37, R24, 0x18, R29 ;  /* 0x0000001818257824 */ /* 0x000fe400078e021d */
[----:B-1----:R-:W-:Y:S01]  /*1730*/  FADD.FTZ R27, R25, R20 ;  /* 0x00000014191b7221 */ /* 0x002fe20000010000 */
[----:B------:R-:W-:Y:S01]  /*1740*/  FADD.FTZ R26, R26, R21 ;  /* 0x000000151a1a7221 */ /* 0x000fe20000010000 */
[C---:B------:R-:W-:Y:S01]  /*1750*/  VIADD R21, R35.reuse, 0x10 ;  /* 0x0000001023157836 */ /* 0x040fe20000000000 */
[----:B------:R-:W0:Y:S01]  /*1760*/  LDS.64 R22, [R22] ;  /* 0x0000000016167984 */ /* 0x000e220000000a00 */
[----:B------:R-:W-:Y:S01]  /*1770*/  IADD3 R24, PT, PT, R28, R37, RZ ;  /* 0x000000251c187210 */ /* 0x000fe20007ffe0ff */
[----:B------:R-:W-:Y:S02]  /*1780*/  VIADD R37, R35, 0x1c ;  /* 0x0000001c23257836 */ /* 0x000fe40000000000 */
        /* <DEDUP_REMOVED lines=13> */
[C---:B------:R-:W-:Y:S02]  /*1860*/  VIADD R26, R35.reuse, 0x16 ;  /* 0x00000016231a7836 */ /* 0x040fe40000000000 */
[----:B------:R-:W-:Y:S01]  /*1870*/  LEA.HI R22, R22, R27, RZ, 0x1e ;  /* 0x0000001b16167211 */ /* 0x000fe200078ff0ff */
[----:B--2---:R-:W-:Y:S01]  /*1880*/  FADD.FTZ R24, R24, R21 ;  /* 0x0000001518187221 */ /* 0x004fe20000010000 */
[C---:B------:R-:W-:Y:S02]  /*1890*/  IADD3 R21, PT, PT, R35.reuse, 0x1a, RZ ;  /* 0x0000001a23157810 */ /* 0x040fe40007ffe0ff */
[----:B------:R-:W-:Y:S02]  /*18a0*/  SHF.L.U32 R25, R26, 0x1e, RZ ;  /* 0x0000001e1a197819 */ /* 0x000fe400000006ff */
[----:B------:R-:W-:-:S02]  /*18b0*/  IADD3 R27, PT, PT, R35, 0x18, RZ ;  /* 0x00000018231b7810 */ /* 0x000fc40007ffe0ff */
[----:B------:R-:W-:Y:S02]  /*18c0*/  SHF.R.S32.HI R25, RZ, 0x1f, R25 ;  /* 0x0000001fff197819 */ /* 0x000fe40000011419 */
[----:B------:R-:W-:Y:S02]  /*18d0*/  LEA.HI R36, R27, R34, RZ, 0x1e ;  /* 0x000000221b247211 */ /* 0x000fe400078ff0ff */
[----:B------:R-:W-:-:S04]  /*18e0*/  LOP3.LUT R25, R25, 0xf0, RZ, 0xc0, !PT ;  /* 0x000000f019197812 */ /* 0x000fc800078ec0ff */
[----:B------:R-:W-:Y:S01]  /*18f0*/  LEA.HI R26, R26, R25, RZ, 0x1e ;  /* 0x000000191a1a7211 */ /* 0x000fe200078ff0ff */
[----:B------:R-:W-:Y:S01]  /*1900*/  FADD.FTZ R25, R23, R20 ;  /* 0x0000001417197221 */ /* 0x000fe20000010000 */
[----:B------:R-:W-:Y:S02]  /*1910*/  VIADD R23, R35, 0x14 ;  /* 0x0000001423177836 */ /* 0x000fe40000000000 */
[----:B------:R-:W-:-:S03]  /*1920*/  IMAD R35, R36, 0x18, R29 ;  /* 0x0000001824237824 */ /* 0x000fc600078e021d */
[-C--:B------:R-:W-:Y:S01]  /*1930*/  LEA.HI R20, R23, R34.reuse, RZ, 0x1e ;  /* 0x0000002217147211 */ /* 0x080fe200078ff0ff */
[----:B------:R-:W-:Y:S01]  /*1940*/  IMAD.SHL.U32 R23, R21, 0x40000000, RZ ;  /* 0x4000000015177824 */ /* 0x000fe200078e00ff */
[----:B------:R-:W-:Y:S01]  /*1950*/  LEA.HI R34, R37, R34, RZ, 0x1e ;  /* 0x0000002225227211 */ /* 0x000fe200078ff0ff */
[----:B------:R-:W-:-:S03]  /*1960*/  IMAD R37, R26, 0x18, R29 ;  /* 0x000000181a257824 */ /* 0x000fc600078e021d */
[----:B------:R-:W-:Y:S01]  /*1970*/  SHF.R.S32.HI R27, RZ, 0x1f, R23 ;  /* 0x0000001fff1b7819 */ /* 0x000fe20000011417 */
[--C-:B------:R-:W-:Y:S01]  /*1980*/  IMAD R23, R22, 0x18, R29.reuse ;  /* 0x0000001816177824 */ /* 0x100fe200078e021d */
[----:B------:R-:W-:Y:S02]  /*1990*/  IADD3 R37, PT, PT, R28, R37, RZ ;  /* 0x000000251c257210 */ /* 0x000fe40007ffe0ff */
[----:B------:R-:W-:Y:S01]  /*19a0*/  LOP3.LUT R22, R27, 0xf0, RZ, 0xc0, !PT ;  /* 0x000000f01b167812 */ /* 0x000fe200078ec0ff */
[--C-:B------:R-:W-:Y:S01]  /*19b0*/  IMAD R27, R20, 0x18, R29.reuse ;  /* 0x00000018141b7824 */ /* 0x100fe200078e021d */
[C---:B------:R-:W-:Y:S02]  /*19c0*/  IADD3 R23, PT, PT, R28.reuse, R23, RZ ;  /* 0x000000171c177210 */ /* 0x040fe40007ffe0ff */
[----:B------:R-:W-:Y:S02]  /*19d0*/  LEA.HI R21, R21, R22, RZ, 0x1e ;  /* 0x0000001615157211 */ /* 0x000fe400078ff0ff */
[----:B------:R-:W-:Y:S01]  /*19e0*/  IADD3 R20, PT, PT, R28, R27, RZ ;  /* 0x0000001b1c147210 */ /* 0x000fe20007ffe0ff */
[--C-:B------:R-:W-:Y:S01]  /*19f0*/  IMAD R27, R34, 0x18, R29.reuse ;  /* 0x00000018221b7824 */ /* 0x100fe200078e021d */
[----:B------:R-:W0:Y:S01]  /*1a00*/  LDS.64 R22, [R23] ;  /* 0x0000000017167984 */ /* 0x000e220000000a00 */
[----:B------:R-:W-:-:S02]  /*1a10*/  IMAD R26, R21, 0x18, R29 ;  /* 0x00000018151a7824 */ /* 0x000fc400078e021d */
[C---:B------:R-:W-:Y:S01]  /*1a20*/  IMAD.IADD R34, R28.reuse, 0x1, R35 ;  /* 0x000000011c227824 */ /* 0x040fe200078e0223 */
[----:B------:R-:W1:Y:S01]  /*1a30*/  LDS.64 R20, [R20] ;  /* 0x0000000014147984 */ /* 0x000e620000000a00 */
[C---:B------:R-:W-:Y:S01]  /*1a40*/  IADD3 R29, PT, PT, R28.reuse, R27, RZ ;  /* 0x0000001b1c1d7210 */ /* 0x040fe20007ffe0ff */
[----:B------:R-:W-:-:S05]  /*1a50*/  IMAD.IADD R26, R28, 0x1, R26 ;  /* 0x000000011c1a7824 */ /* 0x000fca00078e021a */
        /* <DEDUP_REMOVED lines=16> */
.L_x_179:
[----:B------:R-:W-:Y:S05]  /*1b60*/  BSYNC.RECONVERGENT B0 ;  /* 0x0000000000007941 */ /* 0x000fea0003800200 */
.L_x_178:
        /* <DEDUP_REMOVED lines=14> */
[----:B------:R-:W-:-:S04]  /*1c50*/  LEA R24, R33, UR7, 0x5 ;  /* 0x0000000721187c11 */ /* 0x000fc8000f8e28ff */
[----:B------:R-:W-:-:S05]  /*1c60*/  LEA R25, R25, R24, 0xb ;  /* 0x0000001819197211 */ /* 0x000fca00078e58ff */
[----:B--2---:R-:W-:-:S05]  /*1c70*/  IMAD.WIDE.U32 R22, R25, 0x4, R22 ;  /* 0x0000000419167825 */ /* 0x004fca00078e0016 */
[----:B------:R0:W-:Y:S02]  /*1c80*/  STG.E.64 desc[UR12][R22.64], R20 ;  /* 0x0000001416007986 */ /* 0x0001e4000c101b0c */
.L_x_181:
[----:B------:R-:W-:Y:S05]  /*1c90*/  BSYNC.RECONVERGENT B0 ;  /* 0x0000000000007941 */ /* 0x000fea0003800200 */
.L_x_180:
[----:B------:R-:W-:Y:S05]  /*1ca0*/  BRA.U !UP1, `(.L_x_182) ;  /* 0x0000000109607547 */ /* 0x000fea000b800000 */
[----:B------:R-:W-:Y:S01]  /*1cb0*/  BAR.SYNC.DEFER_BLOCKING 0x0 ;  /* 0x0000000000007b1d */ /* 0x000fe20000010000 */
[----:B------:R-:W-:-:S13]  /*1cc0*/  ISETP.NE.AND P0, PT, R33, RZ, PT ;  /* 0x000000ff2100720c */ /* 0x000fda0003f05270 */
[----:B------:R-:W-:Y:S05]  /*1cd0*/  @P0 BRA `(.L_x_183) ;  /* 0x0000000000480947 */ /* 0x000fea0003800000 */
[----:B------:R-:W1:Y:S01]  /*1ce0*/  S2UR UR5, SR_CTAID.X ;  /* 0x00000000000579c3 */ /* 0x000e620000002500 */
[----:B0-----:R-:W-:Y:S01]  /*1cf0*/  IMAD.U32 R20, RZ, RZ, UR8 ;  /* 0x00000008ff147e24 */ /* 0x001fe2000f8e00ff */
[----:B------:R-:W-:Y:S01]  /*1d00*/  MOV R21, UR9 ;  /* 0x0000000900157c02 */ /* 0x000fe20008000f00 */
        /* <DEDUP_REMOVED lines=9> */
.L_x_184:
[----:B01----:R-:W2:Y:S04]  /*1da0*/  LD.E.STRONG.GPU R21, desc[UR12][R22.64+0x28] ;  /* 0x0000280c16157980 */ /* 0x003ea8000c10f900 */
[----:B--2---:R-:W-:Y:S01]  /*1db0*/  CCTL.IVALL ;  /* 0x00000000ff00798f */ /* 0x004fe20002000000 */
[----:B------:R-:W-:Y:S05]  /*1dc0*/  YIELD ;  /* 0x0000000000007946 */ /* 0x000fea0003800000 */
[----:B-----5:R-:W-:-:S04]  /*1dd0*/  LOP3.LUT R21, R21, R20, RZ, 0x3c, !PT ;  /* 0x0000001415157212 */ /* 0x020fc800078e3cff */
[----:B------:R-:W-:-:S13]  /*1de0*/  ISETP.GT.AND P0, PT, R21, -0x1, PT ;  /* 0xffffffff1500780c */ /* 0x000fda0003f04270 */
[----:B------:R-:W-:Y:S05]  /*1df0*/  @P0 BRA `(.L_x_184) ;  /* 0xfffffffc00e80947 */ /* 0x000fea000383ffff */
.L_x_183:
[----:B------:R-:W-:Y:S05]  /*1e00*/  WARPSYNC.ALL ;  /* 0x0000000000007948 */ /* 0x000fea0003800000 */
[----:B------:R-:W-:Y:S06]  /*1e10*/  BAR.SYNC.DEFER_BLOCKING 0x0 ;  /* 0x0000000000007b1d */ /* 0x000fec0000010000 */
[----:B------:R-:W-:Y:S05]  /*1e20*/  BRA `(.L_x_185) ;  /* 0x0000000000607947 */ /* 0x000fea0003800000 */
.L_x_182:
[----:B------:R-:W-:Y:S01]  /*1e30*/  BAR.SYNC.DEFER_BLOCKING 0x0 ;  /* 0x0000000000007b1d */ /* 0x000fe20000010000 */
[----:B------:R-:W-:-:S13]  /*1e40*/  ISETP.NE.AND P0, PT, R33, RZ, PT ;  /* 0x000000ff2100720c */ /* 0x000fda0003f05270 */
[----:B------:R-:W-:Y:S05]  /*1e50*/  @P0 BRA `(.L_x_186) ;  /* 0x00000000004c0947 */ /* 0x000fea0003800000 */
[----:B------:R-:W1:Y:S01]  /*1e60*/  S2UR UR22, SR_CTAID.X ;  /* 0x00000000001679c3 */ /* 0x000e620000002500 */
[----:B------:R-:W2:Y:S01]  /*1e70*/  LDCU.64 UR16, c[0x0][0x3d8] ;  /* 0x00007b00ff1077ac */ /* 0x000ea20008000a00 */
[----:B0-----:R-:W-:Y:S01]  /*1e80*/  IMAD.MOV.U32 R23, RZ, RZ, 0x7fffffe1 ;  /* 0x7fffffe1ff177424 */ /* 0x001fe200078e00ff */
[----:B--2---:R-:W-:-:S04]  /*1e90*/  ULEA UR5, UP1, UR10, UR16, 0x2 ;  /* 0x000000100a057291 */ /* 0x004fc8000f8210ff */
[----:B------:R-:W-:Y:S01]  /*1ea0*/  ULEA.HI.X UR7, UR10, UR17, URZ, 0x2, UP1 ;  /* 0x000000110a077291 */ /* 0x000fe200088f14ff */
[----:B-1----:R-:W-:Y:S02]  /*1eb0*/  ISETP.NE.AND P0, PT, RZ, UR22, PT ;  /* 0x00000016ff007c0c */ /* 0x002fe4000bf05270 */
[----:B------:R-:W-:Y:S02]  /*1ec0*/  MOV R20, UR5 ;  /* 0x0000000500147c02 */ /* 0x000fe40008000f00 */
[----:B------:R-:W-:Y:S02]  /*1ed0*/  SEL R23, R23, 0x1, !P0 ;  /* 0x0000000117177807 */ /* 0x000fe40004000000 */
[----:B------:R-:W-:Y:S01]  /*1ee0*/  MOV R21, UR7 ;  /* 0x0000000700157c02 */ /* 0x000fe20008000f00 */
[----:B------:R-:W-:Y:S06]  /*1ef0*/  MEMBAR.ALL.GPU ;  /* 0x0000000000007992 */ /* 0x000fec000000a000 */
[----:B------:R-:W-:-:S00]  /*1f00*/  ERRBAR ;  /* 0x00000000000079ab */ /* 0x000fc00000000000 */
[----:B------:R-:W-:Y:S06]  /*1f10*/  CGAERRBAR ;  /* 0x00000000000075ab */ /* 0x000fec0000000000 */
[----:B------:R0:W5:Y:S02]  /*1f20*/  ATOM.E.ADD.STRONG.GPU PT, R23, desc[UR12][R20.64], R23 ;  /* 0x800000171417798a */ /* 0x00016400081ef10c */
.L_x_187:
[----:B------:R-:W2:Y:S04]  /*1f30*/  LD.E.STRONG.GPU R22, desc[UR12][R20.64] ;  /* 0x0000000c14167980 */ /* 0x000ea8000c10f900 */
[----:B--2---:R-:W-:Y:S01]  /*1f40*/  CCTL.IVALL ;  /* 0x00000000ff00798f */ /* 0x004fe20002000000 */
[----:B------:R-:W-:Y:S05]  /*1f50*/  YIELD ;  /* 0x0000000000007946 */ /* 0x000fea0003800000 */
[----:B-----5:R-:W-:-:S04]  /*1f60*/  LOP3.LUT R22, R22, R23, RZ, 0x3c, !PT ;  /* 0x0000001716167212 */ /* 0x020fc800078e3cff */
[----:B------:R-:W-:-:S13]  /*1f70*/  ISETP.GT.AND P0, PT, R22, -0x1, PT ;  /* 0xffffffff1600780c */ /* 0x000fda0003f04270 */
[----:B------:R-:W-:Y:S05]  /*1f80*/  @P0 BRA `(.L_x_187) ;  /* 0xfffffffc00e80947 */ /* 0x000fea000383ffff */
.L_x_186:
[----:B------:R-:W-:Y:S05]  /*1f90*/  WARPSYNC.ALL ;  /* 0x0000000000007948 */ /* 0x000fea0003800000 */
[----:B------:R-:W-:Y:S06]  /*1fa0*/  BAR.SYNC.DEFER_BLOCKING 0x0 ;  /* 0x0000000000007b1d */ /* 0x000fec0000010000 */
.L_x_185:
[----:B------:R-:W-:Y:S01]  /*1fb0*/  ISETP.GT.U32.AND P0, PT, R33, 0xff, PT ;  /* 0x000000ff2100780c */ /* 0x000fe20003f04070 */
[----:B------:R-:W-:Y:S01]  /*1fc0*/  BSSY.RECONVERGENT B0, `(.L_x_188) ;  /* 0x0000020000007945 */ /* 0x000fe20003800200 */
[----:B0-----:R-:W-:-:S11]  /*1fd0*/  CS2R R20, SRZ ;  /* 0x0000000000147805 */ /* 0x001fd6000001ff00 */
[----:B------:R-:W-:Y:S05]  /*1fe0*/  @P0 BRA `(.L_x_189) ;  /* 0x0000000000740947 */ /* 0x000fea0003800000 */
[----:B------:R-:W0:Y:S01]  /*1ff0*/  LDCU UR5, c[0x0][0x374] ;  /* 0x00006e80ff0577ac */ /* 0x000e220008000800 */
[----:B------:R-:W1:Y:S01]  /*2000*/  LDC.64 R26, c[0x0][0x3d0] ;  /* 0x0000f400ff1a7b82 */ /* 0x000e620000000a00 */
[C---:B------:R-:W-:Y:S01]  /*2010*/  IMAD.SHL.U32 R20, R33.reuse, 0x4, RZ ;  /* 0x0000000421147824 */ /* 0x040fe200078e00ff */
[----:B------:R-:W-:-:S04]  /*2020*/  LOP3.LUT R21, R33, 0x7, RZ, 0xc0, !PT ;  /* 0x0000000721157812 */ /* 0x000fc800078ec0ff */
[----:B------:R-:W-:Y:S01]  /*2030*/  LOP3.LUT R20, R20, 0x3e0, RZ, 0xc0, !PT ;  /* 0x000003e014147812 */ /* 0x000fe200078ec0ff */
[----:B0-----:R-:W-:-:S06]  /*2040*/  UIMAD UR5, UR5, UR4, UR10 ;  /* 0x00000004050572a4 */ /* 0x001fcc000f8e020a */
[----:B------:R-:W-:-:S04]  /*2050*/  MOV R23, UR5 ;  /* 0x0000000500177c02 */ /* 0x000fc80008000f00 */
[----:B------:R-:W-:-:S05]  /*2060*/  LEA R20, R23, R20, 0xa ;  /* 0x0000001417147211 */ /* 0x000fca00078e50ff */
[----:B------:R-:W-:-:S05]  /*2070*/  IMAD.IADD R20, R20, 0x1, R21 ;  /* 0x0000000114147824 */ /* 0x000fca00078e0215 */
[----:B------:R-:W-:-:S04]  /*2080*/  SHF.L.U32 R25, R20, 0x1, RZ ;  /* 0x0000000114197819 */ /* 0x000fc800000006ff */
[C---:B------:R-:W-:Y:S01]  /*2090*/  IADD3 R23, PT, PT, R25.reuse, 0x10, RZ ;  /* 0x0000001019177810 */ /* 0x040fe20007ffe0ff */
[C---:B-1----:R-:W-:Y:S01]  /*20a0*/  IMAD.WIDE.U32 R20, R25.reuse, 0x4, R26 ;  /* 0x0000000419147825 */ /* 0x042fe200078e001a */
[----:B------:R-:W-:-:S03]  /*20b0*/  IADD3 R35, PT, PT, R25, 0x30, RZ ;  /* 0x0000003019237810 */ /* 0x000fc60007ffe0ff */
[----:B------:R-:W-:Y:S02]  /*20c0*/  VIADD R29, R25, 0x20 ;  /* 0x00000020191d7836 */ /* 0x000fe40000000000 */
[--C-:B------:R-:W-:Y:S01]  /*20d0*/  IMAD.WIDE.U32 R22, R23, 0x4, R26.reuse ;  /* 0x0000000417167825 */ /* 0x100fe200078e001a */
[----:B------:R-:W2:Y:S03]  /*20e0*/  LDG.E.64 R20, desc[UR12][R20.64] ;  /* 0x0000000c14147981 */ /* 0x000ea6000c1e1b00 */
[--C-:B------:R-:W-:Y:S02]  /*20f0*/  IMAD.WIDE.U32 R24, R29, 0x4, R26.reuse ;  /* 0x000000041d187825 */ /* 0x100fe400078e001a */
[----:B------:R-:W3:Y:S02]  /*2100*/  LDG.E.64 R22, desc[UR12][R22.64] ;  /* 0x0000000c16167981 */ /* 0x000ee4000c1e1b00 */
[----:B------:R-:W-:-:S02]  /*2110*/  IMAD.WIDE.U32 R26, R35, 0x4, R26 ;  /* 0x00000004231a7825 */ /* 0x000fc400078e001a */
[----:B------:R-:W4:Y:S04]  /*2120*/  LDG.E.64 R24, desc[UR12][R24.64] ;  /* 0x0000000c18187981 */ /* 0x000f28000c1e1b00 */
[----:B------:R-:W5:Y:S01]  /*2130*/  LDG.E.64 R26, desc[UR12][R26.64] ;  /* 0x0000000c1a1a7981 */ /* 0x000f62000c1e1b00 */
[----:B--2---:R-:W-:Y:S01]  /*2140*/  FADD.FTZ R29, RZ, R20 ;  /* 0x00000014ff1d7221 */ /* 0x004fe20000010000 */
[----:B------:R-:W-:-:S03]  /*2150*/  FADD.FTZ R28, RZ, R21 ;  /* 0x00000015ff1c7221 */ /* 0x000fc60000010000 */
[----:B---3--:R-:W-:Y:S01]  /*2160*/  FADD.FTZ R29, R22, R29 ;  /* 0x0000001d161d7221 */ /* 0x008fe20000010000 */
[----:B------:R-:W-:-:S03]  /*2170*/  FADD.FTZ R28, R23, R28 ;  /* 0x0000001c171c7221 */ /* 0x000fc60000010000 */
[----:B----4-:R-:W-:Y:S01]  /*2180*/  FADD.FTZ R29, R24, R29 ;  /* 0x0000001d181d7221 */ /* 0x010fe20000010000 */
[----:B------:R-:W-:-:S03]  /*2190*/  FADD.FTZ R28, R25, R28 ;  /* 0x0000001c191c7221 */ /* 0x000fc60000010000 */
[----:B-----5:R-:W-:Y:S01]  /*21a0*/  FADD.FTZ R21, R26, R29 ;  /* 0x0000001d1a157221 */ /* 0x020fe20000010000 */
[----:B------:R-:W-:-:S07]  /*21b0*/  FADD.FTZ R20, R27, R28 ;  /* 0x0000001c1b147221 */ /* 0x000fce0000010000 */
.L_x_189:
[----:B------:R-:W-:Y:S05]  /*21c0*/  BSYNC.RECONVERGENT B0 ;  /* 0x0000000000007941 */ /* 0x000fea0003800200 */
.L_x_188:
        /* <DEDUP_REMOVED lines=27> */
.L_x_190:
        /* <DEDUP_REMOVED lines=103> */
.L_x_175:
        /* <DEDUP_REMOVED lines=41> */
.L_x_205:
        /* <DEDUP_REMOVED lines=33> */
.L_x_196:
        /* <DEDUP_REMOVED lines=33> */
.L_x_195:
[----:B------:R-:W-:Y:S05]  /*30a0*/  BSYNC.RECONVERGENT B1 ;  /* 0x0000000000017941 */ /* 0x000fea0003800200 */
.L_x_194:
        /* <DEDUP_REMOVED lines=30> */
.L_x_198:
[----:B------:R-:W-:Y:S05]  /*3290*/  BSYNC.RECONVERGENT B1 ;  /* 0x0000000000017941 */ /* 0x000fea0003800200 */
.L_x_197:
        /* <DEDUP_REMOVED lines=28> */
.L_x_193:
[----:B------:R-:W-:Y:S05]  /*3460*/  BSYNC.RECONVERGENT B0 ;  /* 0x0000000000007941 */ /* 0x000fea0003800200 */
.L_x_192:
[----:B------:R0:W-:Y:S01]  /*3470*/  STS [R8], R27 ;  /* 0x0000001b08007388 */ /* 0x0001e20000000800 */
[----:B------:R-:W1:Y:S01]  /*3480*/  LDC.64 R14, c[0x0][0x388] ;  /* 0x0000e200ff0e7b82 */ /* 0x000e620000000a00 */
[----:B------:R-:W-:Y:S01]  /*3490*/  ISETP.NE.AND P0, PT, R33, 0xf, PT ;  /* 0x0000000f2100780c */ /* 0x000fe20003f05270 */
[----:B------:R-:W-:Y:S01]  /*34a0*/  IMAD.MOV.U32 R9, RZ, RZ, R4 ;  /* 0x000000ffff097224 */ /* 0x000fe200078e0004 */
[----:B------:R0:W-:Y:S05]  /*34b0*/  STS [R8+0x780], R28 ;  /* 0x0007801c08007388 */ /* 0x0001ea0000000800 */
[----:B------:R-:W2:Y:S08]  /*34c0*/  LDC.64 R12, c[0x0][0x390] ;  /* 0x0000e400ff0c7b82 */ /* 0x000eb00000000a00 */
[----:B0-----:R-:W-:Y:S06]  /*34d0*/  BAR.SYNC.DEFER_BLOCKING 0x0 ;  /* 0x0000000000007b1d */ /* 0x001fec0000010000 */
.L_x_204:
        /* <DEDUP_REMOVED lines=15> */
.L_x_200:
[----:B------:R-:W-:Y:S05]  /*35d0*/  BSYNC.RECONVERGENT B0 ;  /* 0x0000000000007941 */ /* 0x000fea0003800200 */
.L_x_199:
        /* <DEDUP_REMOVED lines=25> */
.L_x_215:
        /* <DEDUP_REMOVED lines=10> */
.L_x_203:
[----:B------:R-:W-:Y:S05]  /*3810*/  BSYNC.RECONVERGENT B0 ;  /* 0x0000000000007941 */ /* 0x000fea0003800200 */
.L_x_202:
        /* <DEDUP_REMOVED lines=9> */
.L_x_201:
        /* <DEDUP_REMOVED lines=8> */
.L_x_207:
[----:B------:R-:W-:Y:S05]  /*3930*/  BSYNC B0 ;  /* 0x0000000000007941 */ /* 0x000fea0003800000 */
.L_x_206:
        /* <DEDUP_REMOVED lines=8> */
.L_x_208:
[----:B------:R-:W-:Y:S01]  /*39c0*/  FADD.FTZ R17, R17, R10 ;  /* 0x0000000a11117221 */ /* 0x000fe20000010000 */
[----:B------:R-:W-:-:S03]  /*39d0*/  HFMA2 R28, -RZ, RZ, 0, 2.384185791015625e-07 ;  /* 0x00000004ff1c7431 */ /* 0x000fc600000001ff */
[----:B------:R-:W-:Y:S01]  /*39e0*/  IMAD.MOV.U32 R29, RZ, RZ, R17 ;  /* 0x000000ffff1d7224 */ /* 0x000fe200078e0011 */
[----:B------:R-:W-:-:S07]  /*39f0*/  MOV R19, R27 ;  /* 0x0000001b00137202 */ /* 0x000fce0000000f00 */
[----:B------:R-:W-:Y:S05]  /*3a00*/  WARPSYNC.COLLECTIVE R22, `(.L_x_209) ;  /* 0x0000000016087348 */ /* 0x000fea0003c00000 */
[----:B------:R0:W1:Y:S02]  /*3a10*/  SHFL.BFLY P2, R27, R29, R28, R31 ;  /* 0x0c00001c1d1b7389 */ /* 0x000064000004001f */
[----:B01----:R-:W-:Y:S05]  /*3a20*/  ENDCOLLECTIVE ;  /* 0x000000000000791b */ /* 0x003fea0003800000 */
.L_x_209:
[----:B------:R-:W-:-:S04]  /*3a30*/  FADD.FTZ R19, R19, R16 ;  /* 0x0000001013137221 */ /* 0x000fc80000010000 */
[----:B------:R-:W-:Y:S01]  /*3a40*/  IMAD.MOV.U32 R29, RZ, RZ, R19 ;  /* 0x000000ffff1d7224 */ /* 0x000fe200078e0013 */
[----:B------:R-:W-:-:S07]  /*3a50*/  MOV R18, R27 ;  /* 0x0000001b00127202 */ /* 0x000fce0000000f00 */
[----:B------:R-:W-:Y:S05]  /*3a60*/  WARPSYNC.COLLECTIVE R22, `(.L_x_210) ;  /* 0x0000000016087348 */ /* 0x000fea0003c00000 */
[----:B------:R0:W1:Y:S02]  /*3a70*/  SHFL.BFLY P2, R27, R29, R28, R31 ;  /* 0x0c00001c1d1b7389 */ /* 0x000064000004001f */
[----:B01----:R-:W-:Y:S05]  /*3a80*/  ENDCOLLECTIVE ;  /* 0x000000000000791b */ /* 0x003fea0003800000 */
.L_x_210:
[----:B------:R-:W-:-:S05]  /*3a90*/  FADD.FTZ R18, R17, R18 ;  /* 0x0000001211127221 */ /* 0x000fca0000010000 */
[----:B------:R-:W-:Y:S01]  /*3aa0*/  MOV R29, R18 ;  /* 0x00000012001d7202 */ /* 0x000fe20000000f00 */
[----:B------:R-:W-:Y:S01]  /*3ab0*/  IMAD.MOV.U32 R28, RZ, RZ, 0x2 ;  /* 0x00000002ff1c7424 */ /* 0x000fe200078e00ff */
[----:B------:R-:W-:-:S07]  /*3ac0*/  MOV R20, R27 ;  /* 0x0000001b00147202 */ /* 0x000fce0000000f00 */
[----:B------:R-:W-:Y:S05]  /*3ad0*/  WARPSYNC.COLLECTIVE R22, `(.L_x_211) ;  /* 0x0000000016087348 */ /* 0x000fea0003c00000 */
[----:B------:R0:W1:Y:S02]  /*3ae0*/  SHFL.BFLY P2, R27, R29, R28, R31 ;  /* 0x0c00001c1d1b7389 */ /* 0x000064000004001f */
[----:B01----:R-:W-:Y:S05]  /*3af0*/  ENDCOLLECTIVE ;  /* 0x000000000000791b */ /* 0x003fea0003800000 */
.L_x_211:
[----:B------:R-:W-:-:S05]  /*3b00*/  FADD.FTZ R20, R19, R20 ;  /* 0x0000001413147221 */ /* 0x000fca0000010000 */
[----:B------:R-:W-:Y:S02]  /*3b10*/  MOV R29, R20 ;  /* 0x00000014001d7202 */ /* 0x000fe40000000f00 */
[----:B------:R-:W-:-:S07]  /*3b20*/  MOV R21, R27 ;  /* 0x0000001b00157202 */ /* 0x000fce0000000f00 */
[----:B------:R-:W-:Y:S05]  /*3b30*/  WARPSYNC.COLLECTIVE R22, `(.L_x_212) ;  /* 0x0000000016087348 */ /* 0x000fea0003c00000 */
[----:B------:R0:W1:Y:S02]  /*3b40*/  SHFL.BFLY P2, R27, R29, R28, R31 ;  /* 0x0c00001c1d1b7389 */ /* 0x000064000004001f */
[----:B01----:R-:W-:Y:S05]  /*3b50*/  ENDCOLLECTIVE ;  /* 0x000000000000791b */ /* 0x003fea0003800000 */
.L_x_212:
[----:B------:R-:W-:Y:S01]  /*3b60*/  FADD.FTZ R21, R18, R21 ;  /* 0x0000001512157221 */ /* 0x000fe20000010000 */
[----:B------:R-:W-:-:S04]  /*3b70*/  HFMA2 R28, -RZ, RZ, 0, 5.9604644775390625e-08 ;  /* 0x00000001ff1c7431 */ /* 0x000fc800000001ff */
[----:B------:R-:W-:Y:S01]  /*3b80*/  MOV R29, R21 ;  /* 0x00000015001d7202 */ /* 0x000fe20000000f00 */
[----:B------:R-:W-:-:S07]  /*3b90*/  IMAD.MOV.U32 R23, RZ, RZ, R27 ;  /* 0x000000ffff177224 */ /* 0x000fce00078e001b */
[----:B------:R-:W-:Y:S05]  /*3ba0*/  WARPSYNC.COLLECTIVE R22, `(.L_x_213) ;  /* 0x0000000016087348 */ /* 0x000fea0003c00000 */
[----:B------:R0:W1:Y:S02]  /*3bb0*/  SHFL.BFLY P2, R27, R29, R28, R31 ;  /* 0x0c00001c1d1b7389 */ /* 0x000064000004001f */
[----:B01----:R-:W-:Y:S05]  /*3bc0*/  ENDCOLLECTIVE ;  /* 0x000000000000791b */ /* 0x003fea0003800000 */
.L_x_213:
[----:B------:R-:W-:-:S05]  /*3bd0*/  FADD.FTZ R23, R20, R23 ;  /* 0x0000001714177221 */ /* 0x000fca0000010000 */
[----:B------:R-:W-:Y:S01]  /*3be0*/  MOV R29, R23 ;  /* 0x00000017001d7202 */ /* 0x000fe20000000f00 */
[----:B------:R-:W-:-:S07]  /*3bf0*/  IMAD.MOV.U32 R10, RZ, RZ, R27 ;  /* 0x000000ffff0a7224 */ /* 0x000fce00078e001b */
[----:B------:R-:W-:Y:S05]  /*3c00*/  WARPSYNC.COLLECTIVE R22, `(.L_x_214) ;  /* 0x0000000016087348 */ /* 0x000fea0003c00000 */
[----:B------:R0:W1:Y:S02]  /*3c10*/  SHFL.BFLY P2, R27, R29, R28, R31 ;  /* 0x0c00001c1d1b7389 */ /* 0x000064000004001f */
[----:B01----:R-:W-:Y:S05]  /*3c20*/  ENDCOLLECTIVE ;  /* 0x000000000000791b */ /* 0x003fea0003800000 */
.L_x_214:
[----:B------:R-:W-:Y:S01]  /*3c30*/  FADD.FTZ R10, R21, R10 ;  /* 0x0000000a150a7221 */ /* 0x000fe20000010000 */
[----:B------:R-:W-:Y:S01]  /*3c40*/  MOV R16, R27 ;  /* 0x0000001b00107202 */ /* 0x000fe20000000f00 */
[----:B------:R-:W-:Y:S06]  /*3c50*/  BRA `(.L_x_215) ;  /* 0xfffffff800c47947 */ /* 0x000fec000383ffff */
.L_x_216:
        /* <DEDUP_REMOVED lines=10> */
.L_x_1410:


//--------------------- .text._ZN13group_norm_v218gn_bwd_cuda_kernelI13__nv_bfloat16Li480ELi3ELi32ELi30ELi4096ELb0ELb1ELi256ELi960ELi960ELi4ELb1ELi21ELb1ELb0ELNS_15WgradSyncMethodE3ENS_16CompileConditionILi1000EEEEEvPT_S6_S6_PKS5_S8_S8_S8_PKfflPfPj --------------------------
	.section	.text._ZN13group_norm_v218gn_bwd_cuda_kernelI13__nv_bfloat16Li480ELi3ELi32ELi30ELi4096ELb0ELb1ELi256ELi960ELi960ELi4ELb1ELi21ELb1ELb0ELNS_15WgradSyncMethodE3ENS_16CompileConditionILi1000EEEEEvPT_S6_S6_PKS5_S8_S8_S8_PKfflPfPj,"ax",@progbits
	.align	128
        .global         _ZN13group_norm_v218gn_bwd_cuda_kernelI13__nv_bfloat16Li480ELi3ELi32ELi30ELi4096ELb0ELb1ELi256ELi960ELi960ELi4ELb1ELi21ELb1ELb0ELNS_15WgradSyncMethodE3ENS_16CompileConditionILi1000EEEEEvPT_S6_S6_PKS5_S8_S8_S8_PKfflPfPj
        .type           _ZN13group_norm_v218gn_bwd_cuda_kernelI13__nv_bfloat16Li480ELi3ELi32ELi30ELi4096ELb0ELb1ELi256ELi960ELi960ELi4ELb1ELi21ELb1ELb0ELNS_15WgradSyncMethodE3ENS_16CompileConditionILi1000EEEEEvPT_S6_S6_PKS5_S8_S8_S8_PKfflPfPj,@function
        .size           _ZN13group_norm_v218gn_bwd_cuda_kernelI13__nv_bfloat16Li480ELi3ELi32ELi30ELi4096ELb0ELb1ELi256ELi960ELi960ELi4ELb1ELi21ELb1ELb0ELNS_15WgradSyncMethodE3ENS_16CompileConditionILi1000EEEEEvPT_S6_S6_PKS5_S8_S8_S8_PKfflPfPj,(.L_x_1411 - _ZN13group_norm_v218gn_bwd_cuda_kernelI13__nv_bfloat16Li480ELi3ELi32ELi30ELi4096ELb0ELb1ELi256ELi960ELi960ELi4ELb1ELi21ELb1ELb0ELNS_15WgradSyncMethodE3ENS_16CompileConditionILi1000EEEEEvPT_S6_S6_PKS5_S8_S8_S8_PKfflPfPj)
        .other          _ZN13group_norm_v218gn_bwd_cuda_kernelI13__nv_bfloat16Li480ELi3ELi32ELi30ELi4096ELb0ELb1ELi256ELi960ELi960ELi4ELb1ELi21ELb1ELb0ELNS_15WgradSyncMethodE3ENS_16CompileConditionILi1000EEEEEvPT_S6_S6_PKS5_S8_S8_S8_PKfflPfPj,@"STO_CUDA_ENTRY STV_DEFAULT"
_ZN13group_norm_v218gn_bwd_cuda_kernelI13__nv_bfloat16Li480ELi3ELi32ELi30ELi4096ELb0ELb1ELi256ELi960ELi960ELi4ELb1ELi21ELb1ELb0ELNS_15WgradSyncMethodE3ENS_16CompileConditionILi1000EEEEEvPT_S6_S6_PKS5_S8_S8_S8_PKfflPfPj:
.text._ZN13group_norm_v218gn_bwd_cuda_kernelI13__nv_bfloat16Li480ELi3ELi32ELi30ELi4096ELb0ELb1ELi256ELi960ELi960ELi4ELb1ELi21ELb1ELb0ELNS_15WgradSyncMethodE3ENS_16CompileConditionILi1000EEEEEvPT_S6_S6_PKS5_S8_S8_S8_PKfflPfPj:
        /* <DEDUP_REMOVED lines=28> */
.L_x_219:
        /* <DEDUP_REMOVED lines=8> */
.L_x_218:
[----:B------:R-:W-:Y:S05]  /*0240*/  WARPSYNC.ALL ;  /* 0x0000000000007948 */ /* 0x000fea0003800000 */
[----:B------:R-:W-:Y:S06]  /*0250*/  BAR.SYNC.DEFER_BLOCKING 0x0 ;  /* 0x0000000000007b1d */ /* 0x000fec0000010000 */
[----:B------:R-:W-:Y:S05]  /*0260*/  BRA `(.L_x_220) ;  /* 0x0000002400ac7947 */ /* 0x000fea0003800000 */
.L_x_217:
        /* <DEDUP_REMOVED lines=40> */
.L_x_234:
[----:B------:R-:W0:Y:S01]  /*04f0*/  LDCU.64 UR14, c[0x0][0x3b8] ;  /* 0x00007700ff0e77ac */ /* 0x000e220008000a00 */
[----:B------:R-:W-:Y:S02]  /*0500*/  USHF.L.U32 UR7, UR11, 0x6, URZ ;  /* 0x000000060b077899 */ /* 0x000fe400080006ff */
[----:B------:R-:W-:Y:S01]  /*0510*/  USHF.L.U64.HI UR5, UR11, 0x6, UR6 ;  /* 0x000000060b057899 */ /* 0x000fe20008010206 */
[----:B--2---:R-:W1:Y:S01]  /*0520*/  S2R R24, SR_TID.X ;  /* 0x0000000000187919 */ /* 0x004e620000002100 */
        /* <DEDUP_REMOVED lines=42> */
.L_x_221:
        /* <DEDUP_REMOVED lines=173> */
.L_x_222:
        /* <DEDUP_REMOVED lines=110> */
[----:B------:R-:W-:Y:S02]  /*1980*/  IMAD R23, R22, 0x18, R29 ;  /* 0x0000001816177824 */ /* 0x000fe400078e021d */
[----:B------:R-:W-:Y:S01]  /*1990*/  IMAD.IADD R37, R28, 0x1, R37 ;  /* 0x000000011c257824 */ /* 0x000fe200078e0225 */
[----:B------:R-:W-:Y:S01]  /*19a0*/  LOP3.LUT R22, R27, 0xf0, RZ, 0xc0, !PT ;  /* 0x000000f01b167812 */ /* 0x000fe200078ec0ff */
[----:B------:R-:W-:Y:S01]  /*19b0*/  IMAD R27, R20, 0x18, R29 ;  /* 0x00000018141b7824 */ /* 0x000fe200078e021d */
[C---:B------:R-:W-:Y:S02]  /*19c0*/  IADD3 R23, PT, PT, R28.reuse, R23, RZ ;  /* 0x000000171c177210 */ /* 0x040fe40007ffe0ff */
[----:B------:R-:W-:Y:S01]  /*19d0*/  LEA.HI R21, R21, R22, RZ, 0x1e ;  /* 0x0000001615157211 */ /* 0x000fe200078ff0ff */
[----:B------:R-:W-:Y:S02]  /*19e0*/  IMAD.IADD R20, R28, 0x1, R27 ;  /* 0x000000011c147824 */ /* 0x000fe400078e021b */
[--C-:B------:R-:W-:Y:S01]  /*19f0*/  IMAD R27, R34, 0x18, R29.reuse ;  /* 0x00000018221b7824 */ /* 0x100fe200078e021d */
[----:B------:R-:W0:Y:S01]  /*1a00*/  LDS.64 R22, [R23] ;  /* 0x0000000017167984 */ /* 0x000e220000000a00 */
[----:B------:R-:W-:Y:S01]  /*1a10*/  IMAD R26, R21, 0x18, R29 ;  /* 0x00000018151a7824 */ /* 0x000fe200078e021d */
[----:B------:R-:W-:-:S02]  /*1a20*/  IADD3 R34, PT, PT, R28, R35, RZ ;  /* 0x000000231c227210 */ /* 0x000fc40007ffe0ff */
        /* <DEDUP_REMOVED lines=19> */
.L_x_224:
[----:B------:R-:W-:Y:S05]  /*1b60*/  BSYNC.RECONVERGENT B0 ;  /* 0x0000000000007941 */ /* 0x000fea0003800200 */
.L_x_223:
        /* <DEDUP_REMOVED lines=18> */
.L_x_226:
[----:B------:R-:W-:Y:S05]  /*1c90*/  BSYNC.RECONVERGENT B0 ;  /* 0x0000000000007941 */ /* 0x000fea0003800200 */
.L_x_225:
        /* <DEDUP_REMOVED lines=16> */
.L_x_229:
[----:B01----:R-:W2:Y:S04]  /*1da0*/  LD.E.STRONG.GPU R21, desc[UR12][R22.64+0x54] ;  /* 0x0000540c16157980 */ /* 0x003ea8000c10f900 */
[----:B--2---:R-:W-:Y:S01]  /*1db0*/  CCTL.IVALL ;  /* 0x00000000ff00798f */ /* 0x004fe20002000000 */
[----:B------:R-:W-:Y:S05]  /*1dc0*/  YIELD ;  /* 0x0000000000007946 */ /* 0x000fea0003800000 */
[----:B-----5:R-:W-:-:S04]  /*1dd0*/  LOP3.LUT R21, R21, R20, RZ, 0x3c, !PT ;  /* 0x0000001415157212 */ /* 0x020fc800078e3cff */
[----:B------:R-:W-:-:S13]  /*1de0*/  ISETP.GT.AND P0, PT, R21, -0x1, PT ;  /* 0xffffffff1500780c */ /* 0x000fda0003f04270 */
[----:B------:R-:W-:Y:S05]  /*1df0*/  @P0 BRA `(.L_x_229) ;  /* 0xfffffffc00e80947 */ /* 0x000fea000383ffff */
.L_x_228:
[----:B------:R-:W-:Y:S05]  /*1e00*/  WARPSYNC.ALL ;  /* 0x0000000000007948 */ /* 0x000fea0003800000 */
[----:B------:R-:W-:Y:S06]  /*1e10*/  BAR.SYNC.DEFER_BLOCKING 0x0 ;  /* 0x0000000000007b1d */ /* 0x000fec0000010000 */
[----:B------:R-:W-:Y:S05]  /*1e20*/  BRA `(.L_x_230) ;  /* 0x0000000000607947 */ /* 0x000fea0003800000 */
.L_x_227:
        /* <DEDUP_REMOVED lines=16> */
.L_x_232:
[----:B------:R-:W2:Y:S04]  /*1f30*/  LD.E.STRONG.GPU R22, desc[UR12][R20.64] ;  /* 0x0000000c14167980 */ /* 0x000ea8000c10f900 */
[----:B--2---:R-:W-:Y:S01]  /*1f40*/  CCTL.IVALL ;  /* 0x00000000ff00798f */ /* 0x004fe20002000000 */
[----:B------:R-:W-:Y:S05]  /*1f50*/  YIELD ;  /* 0x0000000000007946 */ /* 0x000fea0003800000 */
[----:B-----5:R-:W-:-:S04]  /*1f60*/  LOP3.LUT R22, R22, R23, RZ, 0x3c, !PT ;  /* 0x0000001716167212 */ /* 0x020fc800078e3cff */
[----:B------:R-:W-:-:S13]  /*1f70*/  ISETP.GT.AND P0, PT, R22, -0x1, PT ;  /* 0xffffffff1600780c */ /* 0x000fda0003f04270 */
[----:B------:R-:W-:Y:S05]  /*1f80*/  @P0 BRA `(.L_x_232) ;  /* 0xfffffffc00e80947 */ /* 0x000fea000383ffff */
.L_x_231:
[----:B------:R-:W-:Y:S05]  /*1f90*/  WARPSYNC.ALL ;  /* 0x0000000000007948 */ /* 0x000fea0003800000 */
[----:B------:R-:W-:Y:S06]  /*1fa0*/  BAR.SYNC.DEFER_BLOCKING 0x0 ;  /* 0x0000000000007b1d */ /* 0x000fec0000010000 */
.L_x_230:
[C---:B------:R-:W-:Y:S02]  /*1fb0*/  ISETP.GT.U32.AND P0, PT, R33.reuse, 0xff, PT ;  /* 0x000000ff2100780c */ /* 0x040fe40003f04070 */
[----:B------:R-:W-:Y:S01]  /*1fc0*/  MOV R25, UR4 ;  /* 0x0000000400197c02 */ /* 0x000fe20008000f00 */
[----:B------:R-:W1:Y:S01]  /*1fd0*/  S2UR UR7, SR_CgaCtaId ;  /* 0x00000000000779c3 */ /* 0x000e620000008800 */
[----:B------:R-:W-:Y:S01]  /*1fe0*/  UMOV UR5, 0x400 ;  /* 0x0000040000057882 */ /* 0x000fe20000000000 */
[----:B------:R-:W2:Y:S08]  /*1ff0*/  LDCU.64 UR16, c[0x0][0x380] ;  /* 0x00007000ff1077ac */ /* 0x000eb00008000a00 */
[----:B0-----:R-:W0:Y:S01]  /*2000*/  @!P0 LDC R20, c[0x0][0x374] ;  /* 0x0000dd00ff148b82 */ /* 0x001e220000000800 */
[----:B------:R-:W-:-:S05]  /*2010*/  @!P0 IMAD.SHL.U32 R21, R33, 0x2, RZ ;  /* 0x0000000221158824 */ /* 0x000fca00078e00ff */
[----:B------:R-:W-:Y:S02]  /*2020*/  @!P0 LOP3.LUT R21, R21, 0x1f0, RZ, 0xc0, !PT ;  /* 0x000001f015158812 */ /* 0x000fe400078ec0ff */
[----:B------:R-:W3:Y:S01]  /*2030*/  @!P0 LDC.64 R22, c[0x0][0x3d0] ;  /* 0x0000f400ff168b82 */ /* 0x000ee20000000a00 */
[----:B0-----:R-:W-:Y:S01]  /*2040*/  @!P0 IMAD R20, R20, R25, UR10 ;  /* 0x0000000a14148e24 */ /* 0x001fe2000f8e0219 */
[----:B------:R-:W-:-:S04]  /*2050*/  @!P0 LOP3.LUT R25, R33, 0x7, RZ, 0xc0, !PT ;  /* 0x0000000721198812 */ /* 0x000fc800078ec0ff */
[----:B------:R-:W-:-:S04]  /*2060*/  @!P0 LEA R20, R20, R21, 0x9 ;  /* 0x0000001514148211 */ /* 0x000fc800078e48ff */
[----:B------:R-:W-:-:S05]  /*2070*/  @!P0 IADD3 R20, PT, PT, R20, R25, RZ ;  /* 0x0000001914148210 */ /* 0x000fca0007ffe0ff */
[----:B------:R-:W-:-:S05]  /*2080*/  @!P0 IMAD.SHL.U32 R21, R20, 0x2, RZ ;  /* 0x0000000214158824 */ /* 0x000fca00078e00ff */
[C---:B------:R-:W-:Y:S01]  /*2090*/  @!P0 IADD3 R25, PT, PT, R21.reuse, 0x10, RZ ;  /* 0x0000001015198810 */ /* 0x040fe20007ffe0ff */
[----:B---3--:R-:W-:-:S04]  /*20a0*/  @!P0 IMAD.WIDE.U32 R20, R21, 0x4, R22 ;  /* 0x0000000415148825 */ /* 0x008fc800078e0016 */
[----:B------:R-:W-:Y:S02]  /*20b0*/  @!P0 IMAD.WIDE.U32 R22, R25, 0x4, R22 ;  /* 0x0000000419168825 */ /* 0x000fe400078e0016 */
[----:B------:R-:W3:Y:S04]  /*20c0*/  @!P0 LDG.E.64 R20, desc[UR12][R20.64] ;  /* 0x0000000c14148981 */ /* 0x000ee8000c1e1b00 */
[----:B------:R-:W4:Y:S01]  /*20d0*/  @!P0 LDG.E.64 R22, desc[UR12][R22.64] ;  /* 0x0000000c16168981 */ /* 0x000f22000c1e1b00 */
[----:B------:R-:W-:Y:S01]  /*20e0*/  CS2R R24, SRZ ;  /* 0x0000000000187805 */ /* 0x000fe2000001ff00 */
[----:B------:R-:W-:-:S04]  /*20f0*/  UIADD3 UR5, UPT, UPT, UR5, 0x6900, URZ ;  /* 0x0000690005057890 */ /* 0x000fc8000fffe0ff */
[----:B-1----:R-:W-:Y:S01]  /*2100*/  ULEA UR5, UR7, UR5, 0x18 ;  /* 0x0000000507057291 */ /* 0x002fe2000f8ec0ff */
[----:B---3--:R-:W-:Y:S01]  /*2110*/  @!P0 FADD.FTZ R27, RZ, R20 ;  /* 0x00000014ff1b8221 */ /* 0x008fe20000010000 */
[----:B------:R-:W-:-:S03]  /*2120*/  @!P0 FADD.FTZ R26, RZ, R21 ;  /* 0x00000015ff1a8221 */ /* 0x000fc60000010000 */
[----:B----4-:R-:W-:Y:S01]  /*2130*/  @!P0 FADD.FTZ R25, R22, R27 ;  /* 0x0000001b16198221 */ /* 0x010fe20000010000 */
[----:B------:R-:W-:Y:S01]  /*2140*/  @!P0 FADD.FTZ R24, R23, R26 ;  /* 0x0000001a17188221 */ /* 0x000fe20000010000 */
[----:B------:R-:W-:-:S03]  /*2150*/  LOP3.LUT P0, RZ, R33, 0x307, RZ, 0xc0, !PT ;  /* 0x0000030721ff7812 */ /* 0x000fc6000780c0ff */
[----:B------:R-:W0:Y:S04]  /*2160*/  SHFL.BFLY PT, R26, R25, 0x4, 0x1f ;  /* 0x0c801f00191a7f89 */ /* 0x000e2800000e0000 */
[----:B------:R-:W1:Y:S01]  /*2170*/  SHFL.BFLY PT, R27, R24, 0x4, 0x1f ;  /* 0x0c801f00181b7f89 */ /* 0x000e6200000e0000 */
[----:B0-----:R-:W-:Y:S01]  /*2180*/  FADD.FTZ R26, R26, R25 ;  /* 0x000000191a1a7221 */ /* 0x001fe20000010000 */
[----:B-1----:R-:W-:-:S04]  /*2190*/  FADD.FTZ R27, R27, R24 ;  /* 0x000000181b1b7221 */ /* 0x002fc80000010000 */
[----:B------:R-:W0:Y:S04]  /*21a0*/  SHFL.BFLY PT, R21, R26, 0x2, 0x1f ;  /* 0x0c401f001a157f89 */ /* 0x000e2800000e0000 */
[----:B------:R-:W1:Y:S01]  /*21b0*/  SHFL.BFLY PT, R20, R27, 0x2, 0x1f ;  /* 0x0c401f001b147f89 */ /* 0x000e6200000e0000 */
[----:B0-----:R-:W-:Y:S01]  /*21c0*/  FADD.FTZ R21, R26, R21 ;  /* 0x000000151a157221 */ /* 0x001fe20000010000 */
[----:B-1----:R-:W-:-:S04]  /*21d0*/  FADD.FTZ R20, R27, R20 ;  /* 0x000000141b147221 */ /* 0x002fc80000010000 */
[----:B------:R-:W0:Y:S04]  /*21e0*/  SHFL.BFLY PT, R22, R21, 0x1, 0x1f ;  /* 0x0c201f0015167f89 */ /* 0x000e2800000e0000 */
[----:B------:R-:W1:Y:S01]  /*21f0*/  SHFL.BFLY PT, R23, R20, 0x1, 0x1f ;  /* 0x0c201f0014177f89 */ /* 0x000e6200000e0000 */
[----:B0-----:R-:W-:Y:S01]  /*2200*/  FADD.FTZ R22, R21, R22 ;  /* 0x0000001615167221 */ /* 0x001fe20000010000 */
[----:B------:R-:W-:Y:S01]  /*2210*/  LEA R21, R4, UR5, 0x3 ;  /* 0x0000000504157c11 */ /* 0x000fe2000f8e18ff */
[----:B-1----:R-:W-:Y:S02]  /*2220*/  FADD.FTZ R23, R20, R23 ;  /* 0x0000001714177221 */ /* 0x002fe40000010000 */
[----:B------:R-:W-:Y:S01]  /*2230*/  @!P0 FMUL.FTZ R24, R22, 8.1380212577641941607e-06 ;  /* 0x3708888916188820 */ /* 0x000fe20000410000 */
[----:B------:R-:W-:Y:S01]  /*2240*/  LEA R22, R6, UR5, 0x3 ;  /* 0x0000000506167c11 */ /* 0x000fe2000f8e18ff */
[----:B------:R-:W-:-:S05]  /*2250*/  @!P0 FMUL.FTZ R25, R23, 8.1380212577641941607e-06 ;  /* 0x3708888917198820 */ /* 0x000fca0000410000 */
[----:B------:R0:W-:Y:S01]  /*2260*/  @!P0 STS.64 [R33+UR5], R24 ;  /* 0x0000001821008988 */ /* 0x0001e20008000a05 */
[----:B------:R-:W-:Y:S01]  /*2270*/  UMOV UR5, URZ ;  /* 0x000000ff00057c82 */ /* 0x000fe20008000000 */
[----:B------:R-:W-:Y:S06]  /*2280*/  BAR.SYNC.DEFER_BLOCKING 0x0 ;  /* 0x0000000000007b1d */ /* 0x000fec0000010000 */
[----:B------:R-:W1:Y:S04]  /*2290*/  LDS.64 R20, [R21] ;  /* 0x0000000015147984 */ /* 0x000e680000000a00 */
[----:B--2---:R-:W3:Y:S02]  /*22a0*/  LDS.64 R22, [R22] ;  /* 0x0000000016167984 */ /* 0x004ee40000000a00 */
.L_x_233:
[----:B------:R-:W-:-:S05]  /*22b0*/  MOV R35, UR5 ;  /* 0x0000000500237c02 */ /* 0x000fca0008000f00 */
[----:B------:R-:W-:-:S04]  /*22c0*/  IMAD R35, R35, 0x2, R0 ;  /* 0x0000000223237824 */ /* 0x000fc800078e0200 */
[----:B------:R-:W-:-:S05]  /*22d0*/  IMAD R35, R35, 0x3c0, RZ ;  /* 0x000003c023237824 */ /* 0x000fca00078e02ff */
[----:B------:R-:W-:-:S04]  /*22e0*/  IADD3 R36, P0, PT, R35, R32, RZ ;  /* 0x0000002023247210 */ /* 0x000fc80007f1e0ff */
[----:B0-2---:R-:W-:Y:S02]  /*22f0*/  IADD3.X R25, PT, PT, RZ, R30, RZ, P0, !PT ;  /* 0x0000001eff197210 */ /* 0x005fe400007fe4ff */
[C---:B------:R-:W-:Y:S02]  /*2300*/  SHF.L.U32 R34, R36.reuse, 0x1, RZ ;  /* 0x0000000124227819 */ /* 0x040fe400000006ff */
[----:B------:R-:W-:Y:S02]  /*2310*/  SHF.L.U64.HI R36, R36, 0x1, R25 ;  /* 0x0000000124247819 */ /* 0x000fe40000010219 */
[C---:B------:R-:W-:Y:S02]  /*2320*/  IADD3 R24, P0, PT, R34.reuse, UR20, RZ ;  /* 0x0000001422187c10 */ /* 0x040fe4000ff1e0ff */
[----:B------:R-:W-:Y:S02]  /*2330*/  IADD3 R26, P1, PT, R34, UR18, RZ ;  /* 0x00000012221a7c10 */ /* 0x000fe4000ff3e0ff */
[----:B------:R-:W-:-:S02]  /*2340*/  IADD3.X R25, PT, PT, R36, UR21, RZ, P0, !PT ;  /* 0x0000001524197c10 */ /* 0x000fc400087fe4ff */
[----:B------:R-:W-:-:S04]  /*2350*/  IADD3.X R27, PT, PT, R36, UR19, RZ, P1, !PT ;  /* 0x00000013241b7c10 */ /* 0x000fc80008ffe4ff */
[----:B------:R-:W2:Y:S04]  /*2360*/  LDG.E.64.CONSTANT R24, desc[UR12][R24.64] ;  /* 0x0000000c18187981 */ /* 0x000ea8000c1e9b00 */
[----:B------:R-:W4:Y:S01]  /*2370*/  LDG.E.64.CONSTANT R26, desc[UR12][R26.64] ;  /* 0x0000000c1a1a7981 */ /* 0x000f22000c1e9b00 */
[----:B------:R-:W-:Y:S01]  /*2380*/  IADD3 R34, P0, PT, R34, UR16, RZ ;  /* 0x0000001022227c10 */ /* 0x000fe2000ff1e0ff */
[----:B--2---:R-:W-:Y:S01]  /*2390*/  IMAD.U32 R29, R24, 0x10000, RZ ;  /* 0x00010000181d7824 */ /* 0x004fe200078e00ff */
        /* <DEDUP_REMOVED lines=17> */
[--C-:B---3--:R-:W-:Y:S01]  /*24b0*/  FFMA.FTZ R26, R5, R26, -R22.reuse ;  /* 0x0000001a051a7223 */ /* 0x108fe20000010816 */
        /* <DEDUP_REMOVED lines=70> */
.L_x_220:
        /* <DEDUP_REMOVED lines=9> */
[----:B--2---:R-:W-:Y:S01]  /*29b0*/  MOV R26, UR5 ;  /* 0x00000005001a7c02 */ /* 0x004fe20008000f00 */
        /* <DEDUP_REMOVED lines=31> */
.L_x_248:
        /* <DEDUP_REMOVED lines=33> */
.L_x_239:
        /* <DEDUP_REMOVED lines=33> */
.L_x_238:
[----:B------:R-:W-:Y:S05]  /*2fd0*/  BSYNC.RECONVERGENT B1 ;  /* 0x0000000000017941 */ /* 0x000fea0003800200 */
.L_x_237:
        /* <DEDUP_REMOVED lines=30> */
.L_x_241:
[----:B------:R-:W-:Y:S05]  /*31c0*/  BSYNC.RECONVERGENT B1 ;  /* 0x0000000000017941 */ /* 0x000fea0003800200 */
.L_x_240:
        /* <DEDUP_REMOVED lines=28> */
.L_x_236:
[----:B------:R-:W-:Y:S05]  /*3390*/  BSYNC.RECONVERGENT B0 ;  /* 0x0000000000007941 */ /* 0x000fea0003800200 */
.L_x_235:
[----:B------:R0:W-:Y:S01]  /*33a0*/  STS [R8], R27 ;  /* 0x0000001b08007388 */ /* 0x0001e20000000800 */
[----:B------:R-:W1:Y:S01]  /*33b0*/  LDC.64 R14, c[0x0][0x388] ;  /* 0x0000e200ff0e7b82 */ /* 0x000e620000000a00 */
[----:B------:R-:W-:Y:S01]  /*33c0*/  ISETP.NE.AND P0, PT, R33, 0xf, PT ;  /* 0x0000000f2100780c */ /* 0x000fe20003f05270 */
[----:B------:R-:W-:Y:S01]  /*33d0*/  IMAD.MOV.U32 R9, RZ, RZ, R4 ;  /* 0x000000ffff097224 */ /* 0x000fe200078e0004 */
[----:B------:R0:W-:Y:S05]  /*33e0*/  STS [R8+0x780], R28 ;  /* 0x0007801c08007388 */ /* 0x0001ea0000000800 */
[----:B------:R-:W2:Y:S08]  /*33f0*/  LDC.64 R12, c[0x0][0x390] ;  /* 0x0000e400ff0c7b82 */ /* 0x000eb00000000a00 */
[----:B0-----:R-:W-:Y:S06]  /*3400*/  BAR.SYNC.DEFER_BLOCKING 0x0 ;  /* 0x0000000000007b1d */ /* 0x001fec0000010000 */
.L_x_247:
        /* <DEDUP_REMOVED lines=15> */
.L_x_243:
[----:B------:R-:W-:Y:S05]  /*3500*/  BSYNC.RECONVERGENT B0 ;  /* 0x0000000000007941 */ /* 0x000fea0003800200 */
.L_x_242:
        /* <DEDUP_REMOVED lines=25> */
.L_x_258:
        /* <DEDUP_REMOVED lines=10> */
.L_x_246:
[----:B------:R-:W-:Y:S05]  /*3740*/  BSYNC.RECONVERGENT B0 ;  /* 0x0000000000007941 */ /* 0x000fea0003800200 */
.L_x_245:
        /* <DEDUP_REMOVED lines=9> */
.L_x_244:
        /* <DEDUP_REMOVED lines=8> */
.L_x_250:
[----:B------:R-:W-:Y:S05]  /*3860*/  BSYNC B0 ;  /* 0x0000000000007941 */ /* 0x000fea0003800000 */
.L_x_249:
        /* <DEDUP_REMOVED lines=8> */
.L_x_251:
[----:B------:R-:W-:Y:S01]  /*38f0*/  FADD.FTZ R17, R17, R10 ;  /* 0x0000000a11117221 */ /* 0x000fe20000010000 */
[----:B------:R-:W-:-:S03]  /*3900*/  HFMA2 R28, -RZ, RZ, 0, 2.384185791015625e-07 ;  /* 0x00000004ff1c7431 */ /* 0x000fc600000001ff */
[----:B------:R-:W-:Y:S01]  /*3910*/  IMAD.MOV.U32 R29, RZ, RZ, R17 ;  /* 0x000000ffff1d7224 */ /* 0x000fe200078e0011 */
[----:B------:R-:W-:-:S07]  /*3920*/  MOV R19, R27 ;  /* 0x0000001b00137202 */ /* 0x000fce0000000f00 */
[----:B------:R-:W-:Y:S05]  /*3930*/  WARPSYNC.COLLECTIVE R22, `(.L_x_252) ;  /* 0x0000000016087348 */ /* 0x000fea0003c00000 */
[----:B------:R0:W1:Y:S02]  /*3940*/  SHFL.BFLY P2, R27, R29, R28, R31 ;  /* 0x0c00001c1d1b7389 */ /* 0x000064000004001f */
[----:B01----:R-:W-:Y:S05]  /*3950*/  ENDCOLLECTIVE ;  /* 0x000000000000791b */ /* 0x003fea0003800000 */
.L_x_252:
[----:B------:R-:W-:-:S04]  /*3960*/  FADD.FTZ R19, R19, R16 ;  /* 0x0000001013137221 */ /* 0x000fc80000010000 */
[----:B------:R-:W-:Y:S01]  /*3970*/  IMAD.MOV.U32 R29, RZ, RZ, R19 ;  /* 0x000000ffff1d7224 */ /* 0x000fe200078e0013 */
[----:B------:R-:W-:-:S07]  /*3980*/  MOV R18, R27 ;  /* 0x0000001b00127202 */ /* 0x000fce0000000f00 */
[----:B------:R-:W-:Y:S05]  /*3990*/  WARPSYNC.COLLECTIVE R22, `(.L_x_253) ;  /* 0x0000000016087348 */ /* 0x000fea0003c00000 */
[----:B------:R0:W1:Y:S02]  /*39a0*/  SHFL.BFLY P2, R27, R29, R28, R31 ;  /* 0x0c00001c1d1b7389 */ /* 0x000064000004001f */
[----:B01----:R-:W-:Y:S05]  /*39b0*/  ENDCOLLECTIVE ;  /* 0x000000000000791b */ /* 0x003fea0003800000 */
.L_x_253:
[----:B------:R-:W-:-:S05]  /*39c0*/  FADD.FTZ R18, R17, R18 ;  /* 0x0000001211127221 */ /* 0x000fca0000010000 */
[----:B------:R-:W-:Y:S01]  /*39d0*/  MOV R29, R18 ;  /* 0x00000012001d7202 */ /* 0x000fe20000000f00 */
[----:B------:R-:W-:Y:S01]  /*39e0*/  IMAD.MOV.U32 R28, RZ, RZ, 0x2 ;  /* 0x00000002ff1c7424 */ /* 0x000fe200078e00ff */
[----:B------:R-:W-:-:S07]  /*39f0*/  MOV R20, R27 ;  /* 0x0000001b00147202 */ /* 0x000fce0000000f00 */
[----:B------:R-:W-:Y:S05]  /*3a00*/  WARPSYNC.COLLECTIVE R22, `(.L_x_254) ;  /* 0x0000000016087348 */ /* 0x000fea0003c00000 */
[----:B------:R0:W1:Y:S02]  /*3a10*/  SHFL.BFLY P2, R27, R29, R28, R31 ;  /* 0x0c00001c1d1b7389 */ /* 0x000064000004001f */
[----:B01----:R-:W-:Y:S05]  /*3a20*/  ENDCOLLECTIVE ;  /* 0x000000000000791b */ /* 0x003fea0003800000 */
.L_x_254:
[----:B------:R-:W-:-:S05]  /*3a30*/  FADD.FTZ R20, R19, R20 ;  /* 0x0000001413147221 */ /* 0x000fca0000010000 */
[----:B------:R-:W-:Y:S02]  /*3a40*/  MOV R29, R20 ;  /* 0x00000014001d7202 */ /* 0x000fe40000000f00 */
[----:B------:R-:W-:-:S07]  /*3a50*/  MOV R21, R27 ;  /* 0x0000001b00157202 */ /* 0x000fce0000000f00 */
[----:B------:R-:W-:Y:S05]  /*3a60*/  WARPSYNC.COLLECTIVE R22, `(.L_x_255) ;  /* 0x0000000016087348 */ /* 0x000fea0003c00000 */
[----:B------:R0:W1:Y:S02]  /*3a70*/  SHFL.BFLY P2, R27, R29, R28, R31 ;  /* 0x0c00001c1d1b7389 */ /* 0x000064000004001f */
[----:B01----:R-:W-:Y:S05]  /*3a80*/  ENDCOLLECTIVE ;  /* 0x000000000000791b */ /* 0x003fea0003800000 */
.L_x_255:
[----:B------:R-:W-:Y:S01]  /*3a90*/  FADD.FTZ R21, R18, R21 ;  /* 0x0000001512157221 */ /* 0x000fe20000010000 */
[----:B------:R-:W-:-:S04]  /*3aa0*/  HFMA2 R28, -RZ, RZ, 0, 5.9604644775390625e-08 ;  /* 0x00000001ff1c7431 */ /* 0x000fc800000001ff */
[----:B------:R-:W-:Y:S01]  /*3ab0*/  MOV R29, R21 ;  /* 0x00000015001d7202 */ /* 0x000fe20000000f00 */
[----:B------:R-:W-:-:S07]  /*3ac0*/  IMAD.MOV.U32 R23, RZ, RZ, R27 ;  /* 0x000000ffff177224 */ /* 0x000fce00078e001b */
[----:B------:R-:W-:Y:S05]  /*3ad0*/  WARPSYNC.COLLECTIVE R22, `(.L_x_256) ;  /* 0x0000000016087348 */ /* 0x000fea0003c00000 */
[----:B------:R0:W1:Y:S02]  /*3ae0*/  SHFL.BFLY P2, R27, R29, R28, R31 ;  /* 0x0c00001c1d1b7389 */ /* 0x000064000004001f */
[----:B01----:R-:W-:Y:S05]  /*3af0*/  ENDCOLLECTIVE ;  /* 0x000000000000791b */ /* 0x003fea0003800000 */
.L_x_256:
[----:B------:R-:W-:-:S05]  /*3b00*/  FADD.FTZ R23, R20, R23 ;  /* 0x0000001714177221 */ /* 0x000fca0000010000 */
[----:B------:R-:W-:Y:S01]  /*3b10*/  MOV R29, R23 ;  /* 0x00000017001d7202 */ /* 0x000fe20000000f00 */
[----:B------:R-:W-:-:S07]  /*3b20*/  IMAD.MOV.U32 R10, RZ, RZ, R27 ;  /* 0x000000ffff0a7224 */ /* 0x000fce00078e001b */
[----:B------:R-:W-:Y:S05]  /*3b30*/  WARPSYNC.COLLECTIVE R22, `(.L_x_257) ;  /* 0x0000000016087348 */ /* 0x000fea0003c00000 */
[----:B------:R0:W1:Y:S02]  /*3b40*/  SHFL.BFLY P2, R27, R29, R28, R31 ;  /* 0x0c00001c1d1b7389 */ /* 0x000064000004001f */
[----:B01----:R-:W-:Y:S05]  /*3b50*/  ENDCOLLECTIVE ;  /* 0x000000000000791b */ /* 0x003fea0003800000 */
.L_x_257:
[----:B------:R-:W-:Y:S01]  /*3b60*/  FADD.FTZ R10, R21, R10 ;  /* 0x0000000a150a7221 */ /* 0x000fe20000010000 */
[----:B------:R-:W-:Y:S01]  /*3b70*/  MOV R16, R27 ;  /* 0x0000001b00107202 */ /* 0x000fe20000000f00 */
[----:B------:R-:W-:Y:S06]  /*3b80*/  BRA `(.L_x_258) ;  /* 0xfffffff800c47947 */ /* 0x000fec000383ffff */
.L_x_259:
        /* <DEDUP_REMOVED lines=15> */
.L_x_1411:


//--------------------- .text._ZN13group_norm_v218gn_bwd_cuda_kernelI13__nv_bfloat16Li480ELi2ELi32ELi30ELi4096ELb0ELb1ELi16ELi960ELi960ELi4ELb1ELi1ELb0ELb0ELNS_15WgradSyncMethodE3ENS_16CompileConditionILi1000EEEEEvPT_S6_S6_PKS5_S8_S8_S8_PKfflPfPj --------------------------
	.section	.text._ZN13group_norm_v218gn_bwd_cuda_kernelI13__nv_bfloat16Li480ELi2ELi32ELi30ELi4096ELb0ELb1ELi16ELi960ELi960ELi4ELb1ELi1ELb0ELb0ELNS_15WgradSyncMethodE3ENS_16CompileConditionILi1000EEEEEvPT_S6_S6_PKS5_S8_S8_S8_PKfflPfPj,"ax",@progbits
	.align	128
        .global         _ZN13group_norm_v218gn_bwd_cuda_kernelI13__nv_bfloat16Li480ELi2ELi32ELi30ELi4096ELb0ELb1ELi16ELi960ELi960ELi4ELb1ELi1ELb0ELb0ELNS_15WgradSyncMethodE3ENS_16CompileConditionILi1000EEEEEvPT_S6_S6_PKS5_S8_S8_S8_PKfflPfPj
        .type           _ZN13group_norm_v218gn_bwd_cuda_kernelI13__nv_bfloat16Li480ELi2ELi32ELi30ELi4096ELb0ELb1ELi16ELi960ELi960ELi4ELb1ELi1ELb0ELb0ELNS_15WgradSyncMethodE3ENS_16CompileConditionILi1000EEEEEvPT_S6_S6_PKS5_S8_S8_S8_PKfflPfPj,@function
        .size           _ZN13group_norm_v218gn_bwd_cuda_kernelI13__nv_bfloat16Li480ELi2ELi32ELi30ELi4096ELb0ELb1ELi16ELi960ELi960ELi4ELb1ELi1ELb0ELb0ELNS_15WgradSyncMethodE3ENS_16CompileConditionILi1000EEEEEvPT_S6_S6_PKS5_S8_S8_S8_PKfflPfPj,(.L_x_1412 - _ZN13group_norm_v218gn_bwd_cuda_kernelI13__nv_bfloat16Li480ELi2ELi32ELi30ELi4096ELb0ELb1ELi16ELi960ELi960ELi4ELb1ELi1ELb0ELb0ELNS_15WgradSyncMethodE3ENS_16CompileConditionILi1000EEEEEvPT_S6_S6_PKS5_S8_S8_S8_PKfflPfPj)
        .other          _ZN13group_norm_v218gn_bwd_cuda_kernelI13__nv_bfloat16Li480ELi2ELi32ELi30ELi4096ELb0ELb1ELi16ELi960ELi960ELi4ELb1ELi1ELb0ELb0ELNS_15WgradSyncMethodE3ENS_16CompileConditionILi1000EEEEEvPT_S6_S6_PKS5_S8_S8_S8_PKfflPfPj,@"STO_CUDA_ENTRY STV_DEFAULT"
_ZN13group_norm_v218gn_bwd_cuda_kernelI13__nv_bfloat16Li480ELi2ELi32ELi30ELi4096ELb0ELb1ELi16ELi960ELi960ELi4ELb1ELi1ELb0ELb0ELNS_15WgradSyncMethodE3ENS_16CompileConditionILi1000EEEEEvPT_S6_S6_PKS5_S8_S8_S8_PKfflPfPj:
.text._ZN13group_norm_v218gn_bwd_cuda_kernelI13__nv_bfloat16Li480ELi2ELi32ELi30ELi4096ELb0ELb1ELi16ELi960ELi960ELi4ELb1ELi1ELb0ELb0ELNS_15WgradSyncMethodE3ENS_16CompileConditionILi1000EEEEEvPT_S6_S6_PKS5_S8_S8_S8_PKfflPfPj:
[----:B------:R-:W0:Y:S08]  /*0000*/  LDC R1, c[0x0][0x37c] ;  /* 0x0000df00ff017b82 */ /* 0x000e300000000800 */
[----:B------:R-:W1:Y:S01]  /*0010*/  S2UR UR9, SR_CTAID.Y ;  /* 0x00000000000979c3 */ /* 0x000e620000002600 */
[----:B------:R-:W1:Y:S01]  /*0020*/  LDCU.64 UR14, c[0x0][0x3c8] ;  /* 0x00007900ff0e77ac */ /* 0x000e620008000a00 */
[----:B0-----:R-:W-:Y:S01]  /*0030*/  IADD3 R1, PT, PT, R1, -0x1d0, RZ ;  /* 0xfffffe3001017810 */ /* 0x001fe20007ffe0ff */
[----:B------:R-:W0:Y:S05]  /*0040*/  LDCU.64 UR4, c[0x0][0x3d8] ;  /* 0x00007b00ff0477ac */ /* 0x000e2a0008000a00 */
[----:B------:R-:W2:Y:S01]  /*0050*/  S2UR UR16, SR_CTAID.X ;  /* 0x00000000001079c3 */ /* 0x000ea20000002500 */
[----:B------:R-:W-:Y:S01]  /*0060*/  UMOV UR6, 0x4 ;  /* 0x0000000400067882 */ /* 0x000fe20000000000 */
[----:B------:R-:W-:Y:S01]  /*0070*/  UMOV UR7, 0x0 ;  /* 0x0000000000077882 */ /* 0x000fe20000000000 */
[----:B------:R-:W3:Y:S01]  /*0080*/  LDCU.64 UR12, c[0x0][0x358] ;  /* 0x00006b00ff0c77ac */ /* 0x000ee20008000a00 */
[----:B0-----:R-:W-:-:S02]  /*0090*/  UIMAD.WIDE.U32 UR6, UR4, 0x1, UR6 ;  /* 0x00000001040678a5 */ /* 0x001fc4000f8e0006 */
[----:B-1----:R-:W-:Y:S02]  /*00a0*/  UISETP.GE.U32.AND UP0, UPT, UR9, UR14, UPT ;  /* 0x0000000e0900728c */ /* 0x002fe4000bf06070 */
[----:B------:R-:W-:Y:S02]  /*00b0*/  UIADD3 UR7, UPT, UPT, UR7, UR5, URZ ;  /* 0x0000000507077290 */ /* 0x000fe4000fffe0ff */
[----:B------:R-:W-:Y:S01]  /*00c0*/  UISETP.GE.AND.EX UP0, UPT, URZ, UR15, UPT, UP0 ;  /* 0x0000000fff00728c */ /* 0x000fe2000bf06300 */
[----:B------:R-:W-:-:S08]  /*00d0*/  UMOV UR5, URZ ;  /* 0x000000ff00057c82 */ /* 0x000fd00008000000 */
[----:B--23--:R-:W-:Y:S05]  /*00e0*/  BRA.U !UP0, `(.L_x_260) ;  /* 0x0000000108647547 */ /* 0x00cfea000b800000 */
[----:B------:R-:W0:Y:S01]  /*00f0*/  S2R R0, SR_TID.X ;  /* 0x0000000000007919 */ /* 0x000e220000002100 */
[----:B------:R-:W-:Y:S01]  /*0100*/  BAR.SYNC.DEFER_BLOCKING 0x0 ;  /* 0x0000000000007b1d */ /* 0x000fe20000010000 */
[----:B0-----:R-:W-:-:S13]  /*0110*/  ISETP.NE.AND P0, PT, R0, RZ, PT ;  /* 0x000000ff0000720c */ /* 0x001fda0003f05270 */
[----:B------:R-:W-:Y:S05]  /*0120*/  @P0 BRA `(.L_x_261) ;  /* 0x0000000000480947 */ /* 0x000fea0003800000 */
[----:B------:R-:W-:Y:S01]  /*0130*/  ULOP3.LUT UP0, URZ, UR16, UR9, URZ, 0xfc, !UPT ;  /* 0x0000000910ff7292 */ /* 0x000fe2000f80fcff */
[----:B------:R-:W-:Y:S01]  /*0140*/  MOV R2, UR6 ;  /* 0x0000000600027c02 */ /* 0x000fe20008000f00 */
[----:B------:R-:W-:Y:S01]  /*0150*/  UMOV UR4, 0x7fffff01 ;  /* 0x7fffff0100047882 */ /* 0x000fe20000000000 */
[----:B------:R-:W-:Y:S01]  /*0160*/  MOV R3, UR7 ;  /* 0x0000000700037c02 */ /* 0x000fe20008000f00 */
[----:B------:R-:W-:-:S06]  /*0170*/  USEL UR4, UR4, 0x1, !UP0 ;  /* 0x0000000104047887 */ /* 0x000fcc000c000000 */
[----:B------:R-:W-:Y:S01]  /*0180*/  MOV R5, UR4 ;  /* 0x0000000400057c02 */ /* 0x000fe20008000f00 */
[----:B------:R-:W-:Y:S06]  /*0190*/  MEMBAR.ALL.GPU ;  /* 0x0000000000007992 */ /* 0x000fec000000a000 */
[----:B------:R-:W-:-:S00]  /*01a0*/  ERRBAR ;  /* 0x00000000000079ab */ /* 0x000fc00000000000 */
[----:B------:R-:W-:Y:S06]  /*01b0*/  CGAERRBAR ;  /* 0x00000000000075ab */ /* 0x000fec0000000000 */
[----:B------:R0:W5:Y:S02]  /*01c0*/  ATOM.E.ADD.STRONG.GPU PT, R0, desc[UR12][R2.64], R5 ;  /* 0x800000050200798a */ /* 0x00016400081ef10c */
.L_x_262:
        /* <DEDUP_REMOVED lines=8> */
.L_x_261:
[----:B------:R-:W-:Y:S05]  /*0250*/  WARPSYNC.ALL ;  /* 0x0000000000007948 */ /* 0x000fea0003800000 */
[----:B------:R-:W-:Y:S06]  /*0260*/  BAR.SYNC.DEFER_BLOCKING 0x0 ;  /* 0x0000000000007b1d */ /* 0x000fec0000010000 */
[----:B------:R-:W-:Y:S05]  /*0270*/  BRA `(.L_x_263) ;  /* 0x0000004800e07947 */ /* 0x000fea0003800000 */
.L_x_260:
        /* <DEDUP_REMOVED lines=10> */
[----:B------:R-:W-:-:S04]  /*0320*/  LOP3.LUT R0, R0, 0xffff, RZ, 0xc0, !PT ;  /* 0x0000ffff00007812 */ /* 0x000fc800078ec0ff */
[----:B------:R-:W-:-:S05]  /*0330*/  SHF.L.U32 R5, R0, 0x2, RZ ;  /* 0x0000000200057819 */ /* 0x000fca00000006ff */
[----:B-1----:R-:W-:-:S06]  /*0340*/  IMAD.WIDE.U32 R2, R5, 0x2, R2 ;  /* 0x0000000205027825 */ /* 0x002fcc00078e0002 */
[----:B------:R-:W2:Y:S01]  /*0350*/  LDG.E.64.CONSTANT R2, desc[UR12][R2.64] ;  /* 0x0000000c02027981 */ /* 0x000ea2000c1e9b00 */
[C---:B------:R-:W-:Y:S02]  /*0360*/  IADD3 R4, PT, PT, R5.reuse, 0x2, RZ ;  /* 0x0000000205047810 */ /* 0x040fe40007ffe0ff */
[----:B------:R-:W-:Y:S02]  /*0370*/  CS2R R16, SRZ ;  /* 0x0000000000107805 */ /* 0x000fe4000001ff00 */
[----:B------:R-:W-:Y:S02]  /*0380*/  LOP3.LUT R5, R5, 0xffff, RZ, 0xc0, !PT ;  /* 0x0000ffff05057812 */ /* 0x000fe400078ec0ff */
[----:B------:R-:W-:Y:S02]  /*0390*/  CS2R R14, SRZ ;  /* 0x00000000000e7805 */ /* 0x000fe4000001ff00 */
[----:B------:R-:W-:Y:S02]  /*03a0*/  LOP3.LUT R4, R4, 0xffff, RZ, 0xc0, !PT ;  /* 0x0000ffff04047812 */ /* 0x000fe400078ec0ff */
[----:B------:R-:W-:Y:S01]  /*03b0*/  CS2R R12, SRZ ;  /* 0x00000000000c7805 */ /* 0x000fe2000001ff00 */
[----:B------:R-:W-:Y:S01]  /*03c0*/  USHF.L.U32 UR11, UR16, 0x4, URZ ;  /* 0x00000004100b7899 */ /* 0x000fe200080006ff */
[----:B------:R-:W-:Y:S01]  /*03d0*/  IMAD R5, R5, 0x889, RZ ;  /* 0x0000088905057824 */ /* 0x000fe200078e02ff */
[----:B------:R-:W-:Y:S01]  /*03e0*/  UMOV UR4, URZ ;  /* 0x000000ff00047c82 */ /* 0x000fe20008000000 */
[----:B------:R-:W-:-:S03]  /*03f0*/  IMAD R4, R4, 0x889, RZ ;  /* 0x0000088904047824 */ /* 0x000fc600078e02ff */
[----:B------:R-:W-:Y:S02]  /*0400*/  SHF.R.U32.HI R5, RZ, 0x10, R5 ;  /* 0x00000010ff057819 */ /* 0x000fe40000011605 */
[----:B------:R-:W-:-:S03]  /*0410*/  SHF.R.U32.HI R4, RZ, 0x10, R4 ;  /* 0x00000010ff047819 */ /* 0x000fc60000011604 */
[----:B------:R0:W-:Y:S04]  /*0420*/  STL [R1+0x188], R5 ;  /* 0x0001880501007387 */ /* 0x0001e80000100800 */
[----:B------:R0:W-:Y:S01]  /*0430*/  STL [R1+0x184], R4 ;  /* 0x0001840401007387 */ /* 0x0001e20000100800 */
[C---:B--2---:R-:W-:Y:S02]  /*0440*/  PRMT R19, R2.reuse, 0x7632, R19 ;  /* 0x0000763202137816 */ /* 0x044fe40000000013 */
[C---:B------:R-:W-:Y:S02]  /*0450*/  PRMT R20, R3.reuse, 0x7632, R20 ;  /* 0x0000763203147816 */ /* 0x040fe40000000014 */
[----:B------:R-:W-:Y:S02]  /*0460*/  SHF.L.U32 R0, R2, 0x10, RZ ;  /* 0x0000001002007819 */ /* 0x000fe400000006ff */
[----:B------:R-:W-:-:S02]  /*0470*/  SHF.L.U32 R18, R3, 0x10, RZ ;  /* 0x0000001003127819 */ /* 0x000fc400000006ff */
[----:B------:R-:W-:Y:S02]  /*0480*/  CS2R R2, SRZ ;  /* 0x0000000000027805 */ /* 0x000fe4000001ff00 */
[----:B------:R-:W-:Y:S02]  /*0490*/  SHF.L.U32 R19, R19, 0x10, RZ ;  /* 0x0000001013137819 */ /* 0x000fe400000006ff */
[----:B0-----:R-:W-:-:S07]  /*04a0*/  SHF.L.U32 R20, R20, 0x10, RZ ;  /* 0x0000001014147819 */ /* 0x001fce00000006ff */
.L_x_278:
[----:B-1----:R-:W2:Y:S01]  /*04b0*/  LDL R10, [R1+0x188] ;  /* 0x00018800010a7983 */ /* 0x002ea20000100800 */
[----:B------:R-:W0:Y:S01]  /*04c0*/  LDCU.64 UR20, c[0x0][0x3b8] ;  /* 0x00007700ff1477ac */ /* 0x000e220008000a00 */
[----:B------:R-:W-:Y:S01]  /*04d0*/  MOV R8, UR11 ;  /* 0x0000000b00087c02 */ /* 0x000fe20008000f00 */
[----:B------:R-:W1:Y:S01]  /*04e0*/  S2R R4, SR_TID.X ;  /* 0x0000000000047919 */ /* 0x000e620000002100 */
[----:B------:R-:W-:Y:S02]  /*04f0*/  USHF.L.U64.HI UR10, UR9, 0x6, UR5 ;  /* 0x00000006090a7899 */ /* 0x000fe40008010205 */
[----:B------:R-:W-:Y:S01]  /*0500*/  USHF.L.U32 UR14, UR9, 0x6, URZ ;  /* 0x00000006090e7899 */ /* 0x000fe200080006ff */
[----:B-----5:R3:W-:Y:S01]  /*0510*/  STL [R1+0x194], R2 ;  /* 0x0001940201007387 */ /* 0x0207e20000100800 */
[----:B------:R-:W-:Y:S02]  /*0520*/  UIMAD.WIDE.U32 UR18, UR9, 0x3c0000, URZ ;  /* 0x003c0000091278a5 */ /* 0x000fe4000f8e00ff */
[----:B------:R-:W-:Y:S01]  /*0530*/  UIMAD UR8, UR5, 0x3c0000, URZ ;  /* 0x003c0000050878a4 */ /* 0x000fe2000f8e02ff */
[----:B------:R4:W-:Y:S01]  /*0540*/  STL [R1+0x198], R3 ;  /* 0x0001980301007387 */ /* 0x0009e20000100800 */
[----:B------:R-:W5:Y:S03]  /*0550*/  LDCU.64 UR22, c[0x0][0x3a0] ;  /* 0x00007400ff1677ac */ /* 0x000f660008000a00 */
[----:B------:R-:W-:Y:S01]  /*0560*/  STL [R1+0x1a0], R13 ;  /* 0x0001a00d01007387 */ /* 0x000fe20000100800 */
[----:B------:R-:W-:-:S03]  /*0570*/  UIADD3 UR8, UPT, UPT, UR19, UR8, URZ ;  /* 0x0000000813087290 */ /* 0x000fc6000fffe0ff */
[----:B---3--:R-:W3:Y:S04]  /*0580*/  LDL R2, [R1+0x184] ;  /* 0x0001840001027983 */ /* 0x008ee80000100800 */
[----:B------:R-:W-:Y:S04]  /*0590*/  STL [R1+0x190], R18 ;  /* 0x0001901201007387 */ /* 0x000fe80000100800 */
[----:B------:R-:W-:Y:S04]  /*05a0*/  STL [R1+0x19c], R12 ;  /* 0x00019c0c01007387 */ /* 0x000fe80000100800 */
[----:B------:R-:W-:Y:S01]  /*05b0*/  STL [R1+0x18c], R20 ;  /* 0x00018c1401007387 */ /* 0x000fe20000100800 */
[----:B-1----:R-:W-:-:S05]  /*05c0*/  LOP3.LUT R5, R4, 0xffff, RZ, 0xc0, !PT ;  /* 0x0000ffff04057812 */ /* 0x002fca00078ec0ff */
[----:B------:R-:W-:-:S05]  /*05d0*/  IMAD R5, R5, 0x445, RZ ;  /* 0x0000044505057824 */ /* 0x000fca00078e02ff */
[----:B------:R-:W-:-:S04]  /*05e0*/  SHF.R.U32.HI R21, RZ, 0x12, R5 ;  /* 0x00000012ff157819 */ /* 0x000fc80000011605 */
[C---:B------:R-:W-:Y:S02]  /*05f0*/  PRMT R5, R21.reuse, 0x9910, RZ ;  /* 0x0000991015057816 */ /* 0x040fe400000000ff */
[----:B------:R-:W-:-:S03]  /*0600*/  LOP3.LUT R8, R21, 0xff0, R8, 0xf8, !PT ;  /* 0x00000ff015087812 */ /* 0x000fc600078ef808 */
[----:B------:R-:W-:Y:S02]  /*0610*/  IMAD R5, R5, 0xf0, RZ ;  /* 0x000000f005057824 */ /* 0x000fe400078e02ff */
[----:B------:R-:W-:-:S03]  /*0620*/  IMAD R9, R8, 0x3c0, RZ ;  /* 0x000003c008097824 */ /* 0x000fc600078e02ff */
[----:B------:R-:W-:-:S04]  /*0630*/  IADD3 R5, PT, PT, RZ, -R5, RZ ;  /* 0x80000005ff057210 */ /* 0x000fc80007ffe0ff */
[----:B------:R-:W-:-:S04]  /*0640*/  PRMT R5, R5, 0x7710, RZ ;  /* 0x0000771005057816 */ /* 0x000fc800000000ff */
[----:B------:R-:W-:Y:S02]  /*0650*/  IADD3 R5, PT, PT, R5, R4, RZ ;  /* 0x0000000405057210 */ /* 0x000fe40007ffe0ff */
[----:B------:R-:W-:Y:S01]  /*0660*/  MOV R4, UR14 ;  /* 0x0000000e00047c02 */ /* 0x000fe20008000f00 */
[----:B------:R-:W1:Y:S01]  /*0670*/  LDCU.64 UR14, c[0x0][0x398] ;  /* 0x00007300ff0e77ac */ /* 0x000e620008000a00 */
[----:B------:R-:W-:Y:S02]  /*0680*/  LOP3.LUT R54, R5, 0xffff, RZ, 0xc0, !PT ;  /* 0x0000ffff05367812 */ /* 0x000fe400078ec0ff */
[----:B------:R-:W-:-:S03]  /*0690*/  MOV R5, UR10 ;  /* 0x0000000a00057c02 */ /* 0x000fc60008000f00 */
[----:B------:R-:W-:-:S03]  /*06a0*/  IMAD.WIDE.U32 R6, R54, 0x4, RZ ;  /* 0x0000000436067825 */ /* 0x000fc600078e00ff */
[----:B------:R-:W-:Y:S02]  /*06b0*/  LOP3.LUT R6, R6, UR18, RZ, 0xfc, !PT ;  /* 0x0000001206067c12 */ /* 0x000fe4000f8efcff */
[----:B------:R-:W-:Y:S02]  /*06c0*/  LOP3.LUT R7, R7, UR8, RZ, 0xfc, !PT ;  /* 0x0000000807077c12 */ /* 0x000fe4000f8efcff */
[----:B------:R-:W-:-:S04]  /*06d0*/  IADD3 R6, P1, PT, R9, R6, RZ ;  /* 0x0000000609067210 */ /* 0x000fc80007f3e0ff */
[----:B------:R-:W-:Y:S02]  /*06e0*/  IADD3.X R7, PT, PT, RZ, R7, RZ, P1, !PT ;  /* 0x00000007ff077210 */ /* 0x000fe40000ffe4ff */
[C---:B------:R-:W-:Y:S02]  /*06f0*/  SHF.L.U32 R8, R6.reuse, 0x1, RZ ;  /* 0x0000000106087819 */ /* 0x040fe400000006ff */
[----:B----4-:R-:W-:Y:S01]  /*0700*/  SHF.L.U64.HI R3, R6, 0x1, R7 ;  /* 0x0000000106037819 */ /* 0x010fe20000010207 */
[----:B--2---:R-:W-:-:S03]  /*0710*/  IMAD.WIDE.U32 R10, R10, 0x2, R4 ;  /* 0x000000020a0a7825 */ /* 0x004fc600078e0004 */
[----:B0-----:R-:W-:-:S04]  /*0720*/  LEA R50, P0, R10, UR20, 0x2 ;  /* 0x000000140a327c11 */ /* 0x001fc8000f8010ff */
[----:B------:R-:W-:-:S06]  /*0730*/  LEA.HI.X R51, R10, UR21, R11, 0x2, P0 ;  /* 0x000000150a337c11 */ /* 0x000fcc00080f140b */
[----:B------:R-:W2:Y:S01]  /*0740*/  LDG.E.64.CONSTANT R50, desc[UR12][R50.64] ;  /* 0x0000000c32327981 */ /* 0x000ea2000c1e9b00 */
[----:B-----5:R-:W-:-:S04]  /*0750*/  IADD3 R56, P0, PT, R8, UR22, RZ ;  /* 0x0000001608387c10 */ /* 0x020fc8000ff1e0ff */
[C---:B------:R-:W-:Y:S02]  /*0760*/  IADD3.X R57, PT, PT, R3.reuse, UR23, RZ, P0, !PT ;  /* 0x0000001703397c10 */ /* 0x040fe400087fe4ff */
[----:B-1----:R-:W-:Y:S01]  /*0770*/  IADD3 R52, P0, PT, R8, UR14, RZ ;  /* 0x0000000e08347c10 */ /* 0x002fe2000ff1e0ff */
[----:B------:R-:W0:Y:S01]  /*0780*/  S2UR UR10, SR_CgaCtaId ;  /* 0x00000000000a79c3 */ /* 0x000e220000008800 */
[----:B------:R-:W2:Y:S01]  /*0790*/  LDCU UR14, c[0x0][0x3c0] ;  /* 0x00007800ff0e77ac */ /* 0x000ea20008000800 */
[----:B------:R-:W4:Y:S01]  /*07a0*/  LDG.E.64.CONSTANT R38, desc[UR12][R56.64] ;  /* 0x0000000c38267981 */ /* 0x000f22000c1e9b00 */
[----:B------:R-:W-:-:S03]  /*07b0*/  IADD3.X R53, PT, PT, R3, UR15, RZ, P0, !PT ;  /* 0x0000000f03357c10 */ /* 0x000fc600087fe4ff */
[----:B------:R-:W5:Y:S04]  /*07c0*/  LDG.E.64.CONSTANT R36, desc[UR12][R56.64+0xf00] ;  /* 0x000f000c38247981 */ /* 0x000f68000c1e9b00 */
        /* <DEDUP_REMOVED lines=12> */
[----:B------:R-:W5:Y:S01]  /*0890*/  LDG.E.64.CONSTANT R6, desc[UR12][R52.64+0x6900] ;  /* 0x0069000c34067981 */ /* 0x000f62000c1e9b00 */
[----:B------:R-:W-:Y:S01]  /*08a0*/  UMOV UR8, 0x400 ;  /* 0x0000040000087882 */ /* 0x000fe20000000000 */
[----:B---3--:R-:W-:Y:S01]  /*08b0*/  IMAD.WIDE.U32 R4, R2, 0x2, R4 ;  /* 0x0000000202047825 */ /* 0x008fe200078e0004 */
[----:B------:R-:W-:-:S04]  /*08c0*/  UIADD3 UR8, UPT, UPT, UR8, 0x3c00, URZ ;  /* 0x00003c0008087890 */ /* 0x000fc8000fffe0ff */
[----:B0-----:R-:W-:Y:S01]  /*08d0*/  ULEA UR8, UR10, UR8, 0x18 ;  /* 0x000000080a087291 */ /* 0x001fe2000f8ec0ff */
[----:B------:R-:W-:-:S04]  /*08e0*/  LEA R32, P0, R4, UR20, 0x2 ;  /* 0x0000001404207c11 */ /* 0x000fc8000f8010ff */
[----:B------:R-:W-:Y:S02]  /*08f0*/  LEA.HI.X R33, R4, UR21, R5, 0x2, P0 ;  /* 0x0000001504217c11 */ /* 0x000fe400080f1405 */
[----:B------:R-:W-:Y:S01]  /*0900*/  LEA R5, R21, UR8, 0x3 ;  /* 0x0000000815057c11 */ /* 0x000fe2000f8e18ff */
[----:B------:R0:W-:Y:S04]  /*0910*/  STL [R1+0x17c], R8 ;  /* 0x00017c0801007387 */ /* 0x0001e80000100800 */
[----:B------:R-:W-:Y:S01]  /*0920*/  IMAD R4, R54, 0x18, R5 ;  /* 0x0000001836047824 */ /* 0x000fe200078e0205 */
[----:B------:R1:W-:Y:S04]  /*0930*/  STL [R1+0x180], R3 ;  /* 0x0001800301007387 */ /* 0x0003e80000100800 */
[----:B------:R-:W3:Y:S04]  /*0940*/  LDG.E.64.CONSTANT R32, desc[UR12][R32.64] ;  /* 0x0000000c20207981 */ /* 0x000ee8000c1e9b00 */
[----:B0-----:R0:W3:Y:S01]  /*0950*/  LDG.E.64.CONSTANT R8, desc[UR12][R52.64+0x5a00] ;  /* 0x005a000c34087981 */ /* 0x0010e2000c1e9b00 */
[----:B--2---:R-:W-:-:S06]  /*0960*/  FADD.FTZ R21, R51, UR14 ;  /* 0x0000000e33157e21 */ /* 0x004fcc0008010000 */
[----:B------:R-:W2:Y:S01]  /*0970*/  MUFU.RSQ R21, R21 ;  /* 0x0000001500157308 */ /* 0x000ea20000001400 */
[C---:B----4-:R-:W-:Y:S02]  /*0980*/  PRMT R5, R38.reuse, 0x7632, R5 ;  /* 0x0000763226057816 */ /* 0x050fe40000000005 */
[----:B------:R-:W-:Y:S02]  /*0990*/  SHF.L.U32 R51, R38, 0x10, RZ ;  /* 0x0000001026337819 */ /* 0x000fe400000006ff */
[C---:B-----5:R-:W-:Y:S02]  /*09a0*/  PRMT R38, R36.reuse, 0x7632, R38 ;  /* 0x0000763224267816 */ /* 0x060fe40000000026 */
[----:B------:R-:W-:Y:S01]  /*09b0*/  SHF.L.U32 R36, R36, 0x10, RZ ;  /* 0x0000001024247819 */ /* 0x000fe200000006ff */
[----:B------:R-:W-:Y:S01]  /*09c0*/  FADD.FTZ R51, -R50, R51 ;  /* 0x0000003332337221 */ /* 0x000fe20000010100 */
[----:B------:R-:W-:Y:S02]  /*09d0*/  SHF.L.U32 R5, R5, 0x10, RZ ;  /* 0x0000001005057819 */ /* 0x000fe400000006ff */
[----:B------:R-:W-:Y:S01]  /*09e0*/  PRMT R58, R22, 0x7632, R58 ;  /* 0x00007632163a7816 */ /* 0x000fe2000000003a */
[----:B-1----:R-:W-:Y:S01]  /*09f0*/  FADD.FTZ R3, -R50, R36 ;  /* 0x0000002432037221 */ /* 0x002fe20000010100 */
[----:B------:R2:W-:Y:S01]  /*0a00*/  STL [R1+0x1ac], R41 ;  /* 0x0001ac2901007387 */ /* 0x0005e20000100800 */
[----:B0-----:R-:W-:Y:S01]  /*0a10*/  SHF.L.U32 R53, R40, 0x10, RZ ;  /* 0x0000001028357819 */ /* 0x001fe200000006ff */
[----:B------:R-:W-:Y:S01]  /*0a20*/  FADD.FTZ R5, -R50, R5 ;  /* 0x0000000532057221 */ /* 0x000fe20000010100 */
[----:B------:R-:W-:-:S02]  /*0a30*/  SHF.L.U32 R22, R22, 0x10, RZ ;  /* 0x0000001016167819 */ /* 0x000fc400000006ff */
[----:B------:R-:W-:Y:S01]  /*0a40*/  PRMT R52, R40, 0x7632, R52 ;  /* 0x0000763228347816 */ /* 0x000fe20000000034 */
[----:B------:R0:W-:Y:S01]  /*0a50*/  STL [R1+0x1a8], R37 ;  /* 0x0001a82501007387 */ /* 0x0001e20000100800 */
[----:B------:R-:W-:Y:S01]  /*0a60*/  PRMT R40, R42, 0x7632, R40 ;  /* 0x000076322a287816 */ /* 0x000fe20000000028 */
[C---:B--2---:R-:W-:Y:S01]  /*0a70*/  FMUL.FTZ R41, R21.reuse, R51 ;  /* 0x0000003315297220 */ /* 0x044fe20000410000 */
[C---:B------:R-:W-:Y:S02]  /*0a80*/  PRMT R54, R44.reuse, 0x7632, R54 ;  /* 0x000076322c367816 */ /* 0x040fe40000000036 */
[----:B------:R-:W-:Y:S01]  /*0a90*/  SHF.L.U32 R55, R44, 0x10, RZ ;  /* 0x000000102c377819 */ /* 0x000fe200000006ff */
[----:B------:R-:W-:Y:S01]  /*0aa0*/  FADD.FTZ R53, -R50, R53 ;  /* 0x0000003532357221 */ /* 0x000fe20000010100 */
[----:B------:R-:W-:Y:S01]  /*0ab0*/  SHF.L.U32 R42, R42, 0x10, RZ ;  /* 0x000000102a2a7819 */ /* 0x000fe200000006ff */
[----:B0-----:R-:W-:Y:S01]  /*0ac0*/  FMUL.FTZ R37, R21, R5 ;  /* 0x0000000515257220 */ /* 0x001fe20000410000 */
[----:B------:R-:W-:Y:S01]  /*0ad0*/  PRMT R44, R46, 0x7632, R44 ;  /* 0x000076322e2c7816 */ /* 0x000fe2000000002c */
[----:B------:R-:W-:Y:S01]  /*0ae0*/  FADD.FTZ R17, R22, R17 ;  /* 0x0000001116117221 */ /* 0x000fe20000010000 */
[----:B------:R-:W-:Y:S01]  /*0af0*/  PRMT R56, R48, 0x7632, R56 ;  /* 0x0000763230387816 */ /* 0x000fe20000000038 */
[----:B------:R-:W-:Y:S01]  /*0b00*/  FFMA.FTZ R16, R41, R22, R16 ;  /* 0x0000001629107223 */ /* 0x000fe20000010010 */
[----:B------:R-:W-:Y:S01]  /*0b10*/  PRMT R57, R34, 0x7632, R57 ;  /* 0x0000763222397816 */ /* 0x000fe20000000039 */
[----:B------:R-:W-:Y:S01]  /*0b20*/  FMUL.FTZ R13, R21, R3 ;  /* 0x00000003150d7220 */ /* 0x000fe20000410000 */
[----:B------:R-:W-:-:S02]  /*0b30*/  SHF.L.U32 R36, R24, 0x10, RZ ;  /* 0x0000001018247819 */ /* 0x000fc400000006ff */
[----:B------:R-:W-:Y:S02]  /*0b40*/  PRMT R5, R24, 0x7632, R5 ;  /* 0x0000763218057816 */ /* 0x000fe40000000005 */
[----:B------:R-:W-:Y:S01]  /*0b50*/  PRMT R24, R26, 0x7632, R24 ;  /* 0x000076321a187816 */ /* 0x000fe20000000018 */
[----:B------:R-:W-:Y:S01]  /*0b60*/  FADD.FTZ R42, -R50, R42 ;  /* 0x0000002a322a7221 */ /* 0x000fe20000010100 */
[----:B------:R-:W-:Y:S01]  /*0b70*/  SHF.L.U32 R46, R46, 0x10, RZ ;  /* 0x000000102e2e7819 */ /* 0x000fe200000006ff */
[----:B------:R-:W-:Y:S01]  /*0b80*/  FMUL.FTZ R3, R21, R53 ;  /* 0x0000003515037220 */ /* 0x000fe20000410000 */
[----:B------:R-:W-:Y:S01]  /*0b90*/  SHF.L.U32 R48, R48, 0x10, RZ ;  /* 0x0000001030307819 */ /* 0x000fe200000006ff */
[----:B------:R-:W-:Y:S01]  /*0ba0*/  FADD.FTZ R17, R17, R36 ;  /* 0x0000002411117221 */ /* 0x000fe20000010000 */
[----:B------:R-:W-:Y:S01]  /*0bb0*/  SHF.L.U32 R34, R34, 0x10, RZ ;  /* 0x0000001022227819 */ /* 0x000fe200000006ff */
[----:B------:R-:W-:Y:S01]  /*0bc0*/  FFMA.FTZ R16, R13, R36, R16 ;  /* 0x000000240d107223 */ /* 0x000fe20000010010 */
[----:B------:R-:W-:-:S02]  /*0bd0*/  SHF.L.U32 R38, R38, 0x10, RZ ;  /* 0x0000001026267819 */ /* 0x000fc400000006ff */
[----:B------:R-:W-:Y:S02]  /*0be0*/  SHF.L.U32 R52, R52, 0x10, RZ ;  /* 0x0000001034347819 */ /* 0x000fe400000006ff */
[----:B------:R-:W-:Y:S02]  /*0bf0*/  SHF.L.U32 R40, R40, 0x10, RZ ;  /* 0x0000001028287819 */ /* 0x000fe400000006ff */
[----:B------:R-:W-:Y:S02]  /*0c00*/  SHF.L.U32 R54, R54, 0x10, RZ ;  /* 0x0000001036367819 */ /* 0x000fe400000006ff */
[----:B------:R-:W-:Y:S02]  /*0c10*/  SHF.L.U32 R44, R44, 0x10, RZ ;  /* 0x000000102c2c7819 */ /* 0x000fe400000006ff */
[----:B------:R-:W-:Y:S02]  /*0c20*/  SHF.L.U32 R56, R56, 0x10, RZ ;  /* 0x0000001038387819 */ /* 0x000fe400000006ff */
[----:B------:R-:W-:-:S02]  /*0c30*/  SHF.L.U32 R57, R57, 0x10, RZ ;  /* 0x0000001039397819 */ /* 0x000fc400000006ff */
[----:B------:R-:W-:Y:S01]  /*0c40*/  SHF.L.U32 R26, R26, 0x10, RZ ;  /* 0x000000101a1a7819 */ /* 0x000fe200000006ff */
[----:B------:R-:W-:Y:S01]  /*0c50*/  FADD.FTZ R55, -R50, R55 ;  /* 0x0000003732377221 */ /* 0x000fe20000010100 */
        /* <DEDUP_REMOVED lines=12> */
[----:B------:R-:W-:Y:S01]  /*0d20*/  FFMA.FTZ R16, R3, R26, R16 ;  /* 0x0000001a03107223 */ /* 0x000fe20000010010 */
[C---:B------:R-:W-:Y:S01]  /*0d30*/  FMUL.FTZ R18, R21.reuse, R42 ;  /* 0x0000002a15127220 */ /* 0x040fe20000410000 */
[----:B------:R-:W-:Y:S01]  /*0d40*/  PRMT R50, R28, 0x7632, R50 ;  /* 0x000076321c327816 */ /* 0x000fe20000000032 */
[----:B------:R-:W-:Y:S01]  /*0d50*/  FMUL.FTZ R12, R0, R26 ;  /* 0x0000001a000c7220 */ /* 0x000fe20000410000 */
[C---:B------:R-:W-:Y:S01]  /*0d60*/  PRMT R28, R30.reuse, 0x7632, R28 ;  /* 0x000076321e1c7816 */ /* 0x040fe2000000001c */
[----:B------:R-:W-:Y:S01]  /*0d70*/  FMUL.FTZ R26, R21, R55 ;  /* 0x00000037151a7220 */ /* 0x000fe20000410000 */
[----:B------:R-:W-:Y:S01]  /*0d80*/  SHF.L.U32 R30, R30, 0x10, RZ ;  /* 0x000000101e1e7819 */ /* 0x000fe200000006ff */
[----:B------:R-:W-:Y:S01]  /*0d90*/  FADD.FTZ R17, R17, R51 ;  /* 0x0000003311117221 */ /* 0x000fe20000010000 */
[----:B------:R-:W-:Y:S01]  /*0da0*/  FFMA.FTZ R16, R18, R51, R16 ;  /* 0x0000003312107223 */ /* 0x000fe20000010010 */
[----:B------:R-:W-:Y:S01]  /*0db0*/  SHF.L.U32 R58, R58, 0x10, RZ ;  /* 0x000000103a3a7819 */ /* 0x000fe200000006ff */
[----:B------:R0:W-:Y:S01]  /*0dc0*/  STL [R1+0x1b0], R43 ;  /* 0x0001b02b01007387 */ /* 0x0001e20000100800 */
[C---:B------:R-:W-:Y:S01]  /*0dd0*/  PRMT R59, R10.reuse, 0x7632, R59 ;  /* 0x000076320a3b7816 */ /* 0x040fe2000000003b */
[----:B------:R-:W-:Y:S01]  /*0de0*/  FADD.FTZ R17, R17, R30 ;  /* 0x0000001e11117221 */ /* 0x000fe20000010000 */
[----:B------:R-:W-:Y:S01]  /*0df0*/  SHF.L.U32 R10, R10, 0x10, RZ ;  /* 0x000000100a0a7819 */ /* 0x000fe200000006ff */
[----:B------:R-:W-:Y:S01]  /*0e00*/  FFMA.FTZ R16, R26, R30, R16 ;  /* 0x0000001e1a107223 */ /* 0x000fe20000010010 */
[----:B------:R-:W-:Y:S01]  /*0e10*/  FMUL.FTZ R55, R21, R46 ;  /* 0x0000002e15377220 */ /* 0x000fe20000410000 */
[----:B------:R-:W-:Y:S01]  /*0e20*/  FADD.FTZ R15, R58, R15 ;  /* 0x0000000f3a0f7221 */ /* 0x000fe20000010000 */
[----:B------:R-:W-:Y:S01]  /*0e30*/  FFMA.FTZ R14, R37, R58, R14 ;  /* 0x0000003a250e7223 */ /* 0x000fe2000001000e */
[C---:B0-----:R-:W-:Y:S01]  /*0e40*/  FMUL.FTZ R43, R0.reuse, R22 ;  /* 0x00000016002b7220 */ /* 0x041fe20000410000 */
[----:B------:R-:W-:Y:S01]  /*0e50*/  FMUL.FTZ R58, R19, R58 ;  /* 0x0000003a133a7220 */ /* 0x000fe20000410000 */
[----:B------:R-:W-:Y:S01]  /*0e60*/  FADD.FTZ R17, R17, R10 ;  /* 0x0000000a11117221 */ /* 0x000fe20000010000 */
[-C--:B------:R-:W-:Y:S01]  /*0e70*/  FFMA.FTZ R16, R55, R10.reuse, R16 ;  /* 0x0000000a37107223 */ /* 0x080fe20000010010 */
[----:B------:R-:W-:Y:S01]  /*0e80*/  FADD.FTZ R22, RZ, R43 ;  /* 0x0000002bff167221 */ /* 0x000fe20000010000 */
[----:B------:R-:W-:Y:S01]  /*0e90*/  FMUL.FTZ R20, R0, R10 ;  /* 0x0000000a00147220 */ /* 0x000fe20000410000 */
[----:B------:R-:W-:Y:S01]  /*0ea0*/  FFMA.FTZ R10, R41, R43, RZ ;  /* 0x0000002b290a7223 */ /* 0x000fe200000100ff */
[----:B------:R0:W-:Y:S01]  /*0eb0*/  STL [R1+0x1a4], R39 ;  /* 0x0001a42701007387 */ /* 0x0001e20000100800 */
[----:B------:R-:W-:Y:S01]  /*0ec0*/  SHF.L.U32 R5, R5, 0x10, RZ ;  /* 0x0000001005057819 */ /* 0x000fe200000006ff */
[----:B------:R-:W-:Y:S01]  /*0ed0*/  FADD.FTZ R22, R22, R58 ;  /* 0x0000003a16167221 */ /* 0x000fe20000010000 */
[----:B------:R-:W-:Y:S01]  /*0ee0*/  FFMA.FTZ R10, R37, R58, R10 ;  /* 0x0000003a250a7223 */ /* 0x000fe2000001000a */
[----:B------:R1:W-:Y:S01]  /*0ef0*/  STL [R1+0x104], R58 ;  /* 0x0001043a01007387 */ /* 0x0003e20000100800 */
[----:B------:R-:W-:Y:S01]  /*0f00*/  FMUL.FTZ R38, R21, R38 ;  /* 0x0000002615267220 */ /* 0x000fe20000410000 */
[----:B0-----:R-:W-:Y:S01]  /*0f10*/  FMUL.FTZ R39, R0, R36 ;  /* 0x0000002400277220 */ /* 0x001fe20000410000 */
[----:B------:R-:W-:Y:S01]  /*0f20*/  SHF.L.U32 R24, R24, 0x10, RZ ;  /* 0x0000001018187819 */ /* 0x000fe200000006ff */
[----:B-1----:R-:W-:-:S02]  /*0f30*/  FMUL.FTZ R58, R19, R5 ;  /* 0x00000005133a7220 */ /* 0x002fc40000410000 */
[----:B------:R-:W-:Y:S01]  /*0f40*/  FADD.FTZ R22, R22, R39 ;  /* 0x0000002716167221 */ /* 0x000fe20000010000 */
[----:B------:R0:W-:Y:S01]  /*0f50*/  STL [R1+0x158], R39 ;  /* 0x0001582701007387 */ /* 0x0001e20000100800 */
[----:B------:R-:W-:Y:S02]  /*0f60*/  FFMA.FTZ R10, R13, R39, R10 ;  /* 0x000000270d0a7223 */ /* 0x000fe4000001000a */
[----:B------:R-:W-:Y:S01]  /*0f70*/  FADD.FTZ R22, R22, R58 ;  /* 0x0000003a16167221 */ /* 0x000fe20000010000 */
[----:B------:R1:W-:Y:S01]  /*0f80*/  STL [R1+0x10c], R43 ;  /* 0x00010c2b01007387 */ /* 0x0003e20000100800 */
[----:B------:R-:W-:Y:S01]  /*0f90*/  FFMA.FTZ R10, R38, R58, R10 ;  /* 0x0000003a260a7223 */ /* 0x000fe2000001000a */
[C---:B------:R-:W-:Y:S02]  /*0fa0*/  PRMT R61, R6.reuse, 0x7632, R61 ;  /* 0x00007632063d7816 */ /* 0x040fe4000000003d */
[----:B0-----:R-:W2:Y:S01]  /*0fb0*/  LDL.LU R39, [R1+0x1a4] ;  /* 0x0001a40001277983 */ /* 0x001ea20000300800 */
[----:B------:R-:W-:-:S03]  /*0fc0*/  SHF.L.U32 R2, R6, 0x10, RZ ;  /* 0x0000001006027819 */ /* 0x000fc600000006ff */
[----:B-1----:R-:W4:Y:S01]  /*0fd0*/  LDL.LU R43, [R1+0x1b0] ;  /* 0x0001b000012b7983 */ /* 0x002f220000300800 */
[----:B------:R-:W-:Y:S01]  /*0fe0*/  SHF.L.U32 R6, R59, 0x10, RZ ;  /* 0x000000103b067819 */ /* 0x000fe200000006ff */
[----:B------:R-:W-:Y:S01]  /*0ff0*/  FADD.FTZ R15, R15, R5 ;  /* 0x000000050f0f7221 */ /* 0x000fe20000010000 */
[----:B------:R-:W-:Y:S01]  /*1000*/  FFMA.FTZ R14, R38, R5, R14 ;  /* 0x00000005260e7223 */ /* 0x000fe2000001000e */
[----:B------:R0:W-:Y:S01]  /*1010*/  STL [R1+0x168], R37 ;  /* 0x0001682501007387 */ /* 0x0001e20000100800 */
[----:B------:R-:W-:Y:S01]  /*1020*/  FMUL.FTZ R59, R19, R24 ;  /* 0x00000018133b7220 */ /* 0x000fe20000410000 */
[----:B------:R-:W-:Y:S01]  /*1030*/  FADD.FTZ R22, R22, R12 ;  /* 0x0000000c16167221 */ /* 0x000fe20000010000 */
[----:B------:R-:W-:Y:S01]  /*1040*/  FMUL.FTZ R52, R21, R52 ;  /* 0x0000003415347220 */ /* 0x000fe20000410000 */
[----:B------:R-:W-:Y:S01]  /*1050*/  FFMA.FTZ R5, R3, R12, R10 ;  /* 0x0000000c03057223 */ /* 0x000fe2000001000a */
[----:B------:R-:W-:Y:S01]  /*1060*/  MOV R36, R2 ;  /* 0x0000000200247202 */ /* 0x000fe20000000f00 */
[----:B------:R1:W-:Y:S01]  /*1070*/  STL [R1+0x160], R41 ;  /* 0x0001602901007387 */ /* 0x0003e20000100800 */
[----:B------:R-:W-:-:S03]  /*1080*/  SHF.L.U32 R50, R50, 0x10, RZ ;  /* 0x0000001032327819 */ /* 0x000fc600000006ff */
[----:B0-----:R-:W5:Y:S01]  /*1090*/  LDL.LU R37, [R1+0x1a8] ;  /* 0x0001a80001257983 */ /* 0x001f620000300800 */
[----:B------:R-:W-:Y:S01]  /*10a0*/  FMUL.FTZ R2, R0, R51 ;  /* 0x0000003300027220 */ /* 0x000fe20000410000 */
[----:B------:R-:W-:Y:S01]  /*10b0*/  FADD.FTZ R22, R22, R59 ;  /* 0x0000003b16167221 */ /* 0x000fe20000010000 */
[----:B------:R-:W-:Y:S01]  /*10c0*/  FFMA.FTZ R5, R52, R59, R5 ;  /* 0x0000003b34057223 */ /* 0x000fe20000010005 */
[----:B------:R0:W-:Y:S04]  /*10d0*/  STL [R1+0x100], R58 ;  /* 0x0001003a01007387 */ /* 0x0001e80000100800 */
[----:B-1----:R-:W5:Y:S01]  /*10e0*/  LDL.LU R41, [R1+0x1ac] ;  /* 0x0001ac0001297983 */ /* 0x002f620000300800 */
[----:B------:R-:W-:Y:S01]  /*10f0*/  FADD.FTZ R22, R22, R2 ;  /* 0x0000000216167221 */ /* 0x000fe20000010000 */
[----:B------:R-:W-:-:S02]  /*1100*/  FFMA.FTZ R5, R18, R2, R5 ;  /* 0x0000000212057223 */ /* 0x000fc40000010005 */
[----:B------:R1:W-:Y:S01]  /*1110*/  STL [R1+0x178], R13 ;  /* 0x0001780d01007387 */ /* 0x0003e20000100800 */
[----:B0-----:R-:W-:-:S03]  /*1120*/  FMUL.FTZ R58, R19, R50 ;  /* 0x00000032133a7220 */ /* 0x001fc60000410000 */
[----:B------:R0:W-:Y:S01]  /*1130*/  STL [R1+0x15c], R38 ;  /* 0x00015c2601007387 */ /* 0x0001e20000100800 */
[----:B------:R-:W-:-:S03]  /*1140*/  FMUL.FTZ R51, R0, R30 ;  /* 0x0000001e00337220 */ /* 0x000fc60000410000 */
[----:B------:R3:W-:Y:S01]  /*1150*/  STL [R1+0x154], R12 ;  /* 0x0001540c01007387 */ /* 0x0007e20000100800 */
[----:B------:R-:W-:-:S03]  /*1160*/  SHF.L.U32 R28, R28, 0x10, RZ ;  /* 0x000000101c1c7819 */ /* 0x000fc600000006ff */
[----:B-1----:R-:W5:Y:S01]  /*1170*/  LDL.LU R13, [R1+0x1a0] ;  /* 0x0001a000010d7983 */ /* 0x002f620000300800 */
[----:B0-----:R-:W-:Y:S01]  /*1180*/  FMUL.FTZ R38, R21, R40 ;  /* 0x0000002815267220 */ /* 0x001fe20000410000 */
[----:B------:R-:W-:Y:S01]  /*1190*/  FFMA.FTZ R14, R52, R24, R14 ;  /* 0x00000018340e7223 */ /* 0x000fe2000001000e */
[----:B------:R-:W-:Y:S01]  /*11a0*/  FADD.FTZ R22, R22, R58 ;  /* 0x0000003a16167221 */ /* 0x000fe20000010000 */
[----:B---3--:R-:W3:Y:S01]  /*11b0*/  LDL.LU R12, [R1+0x19c] ;  /* 0x00019c00010c7983 */ /* 0x008ee20000300800 */
[C---:B------:R-:W-:Y:S01]  /*11c0*/  FFMA.FTZ R5, R38.reuse, R58, R5 ;  /* 0x0000003a26057223 */ /* 0x040fe20000010005 */
[----:B------:R-:W-:Y:S01]  /*11d0*/  FADD.FTZ R15, R15, R24 ;  /* 0x000000180f0f7221 */ /* 0x000fe20000010000 */
[----:B------:R-:W-:Y:S01]  /*11e0*/  FFMA.FTZ R14, R38, R50, R14 ;  /* 0x00000032260e7223 */ /* 0x000fe2000001000e */
[----:B------:R0:W-:Y:S01]  /*11f0*/  STL [R1+0x12c], R51 ;  /* 0x00012c3301007387 */ /* 0x0001e20000100800 */
[----:B------:R-:W-:Y:S01]  /*1200*/  FADD.FTZ R22, R22, R51 ;  /* 0x0000003316167221 */ /* 0x000fe20000010000 */
[----:B------:R-:W-:-:S02]  /*1210*/  FMUL.FTZ R24, R21, R54 ;  /* 0x0000003615187220 */ /* 0x000fc40000410000 */
[----:B------:R1:W-:Y:S01]  /*1220*/  STL [R1+0x14c], R38 ;  /* 0x00014c2601007387 */ /* 0x0003e20000100800 */
[----:B------:R-:W-:Y:S01]  /*1230*/  FADD.FTZ R10, R15, R50 ;  /* 0x000000320f0a7221 */ /* 0x000fe20000010000 */
[----:B0-----:R-:W-:Y:S01]  /*1240*/  FFMA.FTZ R51, R26, R51, R5 ;  /* 0x000000331a337223 */ /* 0x001fe20000010005 */
[----:B-1----:R-:W-:Y:S01]  /*1250*/  FMUL.FTZ R38, R19, R28 ;  /* 0x0000001c13267220 */ /* 0x002fe20000410000 */
[----:B------:R0:W-:Y:S03]  /*1260*/  STL [R1+0x170], R18 ;  /* 0x0001701201007387 */ /* 0x0001e60000100800 */
[----:B------:R-:W-:Y:S01]  /*1270*/  FADD.FTZ R50, R22, R38 ;  /* 0x0000002616327221 */ /* 0x000fe20000010000 */
[----:B------:R-:W-:Y:S01]  /*1280*/  FFMA.FTZ R51, R24, R38, R51 ;  /* 0x0000002618337223 */ /* 0x000fe20000010033 */
[----:B------:R1:W-:Y:S02]  /*1290*/  STL [R1+0x174], R3 ;  /* 0x0001740301007387 */ /* 0x0003e40000100800 */
[----:B------:R-:W-:-:S02]  /*12a0*/  FADD.FTZ R50, R50, R20 ;  /* 0x0000001432327221 */ /* 0x000fc40000010000 */
[----:B0-----:R-:W3:Y:S01]  /*12b0*/  LDL.LU R18, [R1+0x190] ;  /* 0x0001900001127983 */ /* 0x001ee20000300800 */
[----:B------:R-:W-:-:S03]  /*12c0*/  FFMA.FTZ R51, R55, R20, R51 ;  /* 0x0000001437337223 */ /* 0x000fc60000010033 */
[----:B------:R0:W-:Y:S04]  /*12d0*/  STL [R1+0x140], R2 ;  /* 0x0001400201007387 */ /* 0x0001e80000100800 */
[----:B------:R0:W-:Y:S04]  /*12e0*/  STL [R1+0x120], R20 ;  /* 0x0001201401007387 */ /* 0x0001e80000100800 */
[----:B-1----:R-:W3:Y:S04]  /*12f0*/  LDL.LU R3, [R1+0x198] ;  /* 0x0001980001037983 */ /* 0x002ee80000300800 */
[----:B0-----:R-:W3:Y:S04]  /*1300*/  LDL.LU R2, [R1+0x194] ;  /* 0x0001940001027983 */ /* 0x001ee80000300800 */
[----:B------:R-:W3:Y:S01]  /*1310*/  LDL.LU R20, [R1+0x18c] ;  /* 0x00018c0001147983 */ /* 0x000ee20000300800 */
[C---:B------:R-:W-:Y:S01]  /*1320*/  PRMT R60, R8.reuse, 0x7632, R60 ;  /* 0x00007632083c7816 */ /* 0x040fe2000000003c */
[----:B------:R-:W-:Y:S01]  /*1330*/  FMUL.FTZ R22, R19, R6 ;  /* 0x0000000613167220 */ /* 0x000fe20000410000 */
[----:B------:R-:W-:Y:S01]  /*1340*/  SHF.L.U32 R8, R8, 0x10, RZ ;  /* 0x0000001008087819 */ /* 0x000fe200000006ff */
[C---:B------:R-:W-:Y:S01]  /*1350*/  FMUL.FTZ R40, R21.reuse, R44 ;  /* 0x0000002c15287220 */ /* 0x040fe20000410000 */
[----:B------:R0:W-:Y:S01]  /*1360*/  STL [R1+0x16c], R26 ;  /* 0x00016c1a01007387 */ /* 0x0001e20000100800 */
[----:B------:R-:W-:Y:S01]  /*1370*/  FADD.FTZ R10, R10, R28 ;  /* 0x0000001c0a0a7221 */ /* 0x000fe20000010000 */
[----:B------:R-:W-:Y:S01]  /*1380*/  FFMA.FTZ R15, R24, R28, R14 ;  /* 0x0000001c180f7223 */ /* 0x000fe2000001000e */
[----:B------:R-:W-:Y:S01]  /*1390*/  SHF.L.U32 R5, R60, 0x10, RZ ;  /* 0x000000103c057819 */ /* 0x000fe200000006ff */
[----:B------:R1:W-:Y:S01]  /*13a0*/  STL [R1+0x148], R24 ;  /* 0x0001481801007387 */ /* 0x0003e20000100800 */
[----:B------:R-:W-:Y:S01]  /*13b0*/  FFMA.FTZ R51, R40, R22, R51 ;  /* 0x0000001628337223 */ /* 0x000fe20000010033 */
[----:B------:R-:W-:Y:S01]  /*13c0*/  FADD.FTZ R50, R50, R22 ;  /* 0x0000001632327221 */ /* 0x000fe20000010000 */
[----:B------:R-:W-:Y:S01]  /*13d0*/  FADD.FTZ R10, R10, R6 ;  /* 0x000000060a0a7221 */ /* 0x000fe20000010000 */
[----:B------:R1:W-:Y:S01]  /*13e0*/  STL [R1+0x114], R22 ;  /* 0x0001141601007387 */ /* 0x0003e20000100800 */
[----:B0-----:R-:W-:Y:S01]  /*13f0*/  FMUL.FTZ R26, R0, R8 ;  /* 0x00000008001a7220 */ /* 0x001fe20000410000 */
[----:B-1----:R-:W-:Y:S01]  /*1400*/  FMUL.FTZ R24, R21, R48 ;  /* 0x0000003015187220 */ /* 0x002fe20000410000 */
[----:B------:R-:W-:Y:S01]  /*1410*/  FMUL.FTZ R60, R19, R5 ;  /* 0x00000005133c7220 */ /* 0x000fe20000410000 */
[----:B------:R-:W-:Y:S01]  /*1420*/  FFMA.FTZ R6, R40, R6, R15 ;  /* 0x0000000628067223 */ /* 0x000fe2000001000f */
[----:B------:R-:W-:Y:S01]  /*1430*/  FMUL.FTZ R22, R21, R56 ;  /* 0x0000003815167220 */ /* 0x000fe20000410000 */
[----:B------:R-:W-:Y:S01]  /*1440*/  FFMA.FTZ R51, R24, R26, R51 ;  /* 0x0000001a18337223 */ /* 0x000fe20000010033 */
[----:B------:R-:W-:-:S02]  /*1450*/  FADD.FTZ R15, R10, R5 ;  /* 0x000000050a0f7221 */ /* 0x000fc40000010000 */
[C---:B------:R-:W-:Y:S01]  /*1460*/  FFMA.FTZ R5, R22.reuse, R5, R6 ;  /* 0x0000000516057223 */ /* 0x040fe20000010006 */
[----:B------:R0:W-:Y:S01]  /*1470*/  STL [R1+0x138], R22 ;  /* 0x0001381601007387 */ /* 0x0001e20000100800 */
[----:B------:R-:W-:Y:S01]  /*1480*/  FFMA.FTZ R51, R22, R60, R51 ;  /* 0x0000003c16337223 */ /* 0x000fe20000010033 */
[----:B------:R-:W-:Y:S01]  /*1490*/  FADD.FTZ R50, R50, R26 ;  /* 0x0000001a32327221 */ /* 0x000fe20000010000 */
[----:B------:R-:W-:Y:S01]  /*14a0*/  SHF.L.U32 R14, R61, 0x10, RZ ;  /* 0x000000103d0e7819 */ /* 0x000fe200000006ff */
[----:B------:R1:W-:Y:S01]  /*14b0*/  STL [R1+0x110], R38 ;  /* 0x0001102601007387 */ /* 0x0003e20000100800 */
[----:B------:R-:W-:Y:S01]  /*14c0*/  FMUL.FTZ R61, R0, R36 ;  /* 0x00000024003d7220 */ /* 0x000fe20000410000 */
[----:B0-----:R-:W-:Y:S01]  /*14d0*/  FADD.FTZ R22, R33, UR14 ;  /* 0x0000000e21167e21 */ /* 0x001fe20008010000 */
[----:B------:R-:W-:Y:S01]  /*14e0*/  FADD.FTZ R50, R50, R60 ;  /* 0x0000003c32327221 */ /* 0x000fe20000010000 */
[----:B------:R0:W-:Y:S01]  /*14f0*/  STL [R1+0x11c], R26 ;  /* 0x00011c1a01007387 */ /* 0x0001e20000100800 */
[C---:B-1----:R-:W-:Y:S01]  /*1500*/  FMUL.FTZ R38, R21.reuse, R34 ;  /* 0x0000002215267220 */ /* 0x042fe20000410000 */
[----:B------:R-:W-:-:S02]  /*1510*/  FMUL.FTZ R57, R21, R57 ;  /* 0x0000003915397220 */ /* 0x000fc40000410000 */
[----:B------:R-:W1:Y:S01]  /*1520*/  MUFU.RSQ R22, R22 ;  /* 0x0000001600167308 */ /* 0x000e620000001400 */
[----:B------:R-:W-:Y:S01]  /*1530*/  FADD.FTZ R50, R50, R61 ;  /* 0x0000003d32327221 */ /* 0x000fe20000010000 */
[----:B------:R-:W-:Y:S01]  /*1540*/  FFMA.FTZ R51, R38, R61, R51 ;  /* 0x0000003d26337223 */ /* 0x000fe20000010033 */
[----:B------:R-:W-:Y:S01]  /*1550*/  STL [R1+0x13c], R24 ;  /* 0x00013c1801007387 */ /* 0x000fe20000100800 */
[----:B------:R-:W-:Y:S01]  /*1560*/  FFMA.FTZ R16, R24, R8, R16 ;  /* 0x0000000818107223 */ /* 0x000fe20000010010 */
[----:B------:R-:W-:Y:S01]  /*1570*/  PRMT R30, R49, 0x7632, R30 ;  /* 0x00007632311e7816 */ /* 0x000fe2000000001e */
[----:B0-----:R-:W-:Y:S01]  /*1580*/  FMUL.FTZ R26, R19, R14 ;  /* 0x0000000e131a7220 */ /* 0x001fe20000410000 */
[----:B------:R-:W-:Y:S01]  /*1590*/  FADD.FTZ R17, R17, R8 ;  /* 0x0000000811117221 */ /* 0x000fe20000010000 */
[----:B------:R-:W-:Y:S02]  /*15a0*/  PRMT R46, R29, 0x7632, R46 ;  /* 0x000076321d2e7816 */ /* 0x000fe4000000002e */
[----:B------:R-:W-:Y:S01]  /*15b0*/  PRMT R53, R25, 0x7632, R53 ;  /* 0x0000763219357816 */ /* 0x000fe20000000035 */
[----:B------:R-:W-:Y:S01]  /*15c0*/  STL [R1+0x108], R26 ;  /* 0x0001081a01007387 */ /* 0x000fe20000100800 */
[----:B------:R-:W-:Y:S01]  /*15d0*/  FADD.FTZ R50, R50, R26 ;  /* 0x0000001a32327221 */ /* 0x000fe20000010000 */
[----:B------:R-:W-:Y:S01]  /*15e0*/  FFMA.FTZ R51, R57, R26, R51 ;  /* 0x0000001a39337223 */ /* 0x000fe20000010033 */
[----:B------:R-:W-:Y:S01]  /*15f0*/  SHF.L.U32 R48, R29, 0x10, RZ ;  /* 0x000000101d307819 */ /* 0x000fe200000006ff */
[----:B------:R-:W-:Y:S01]  /*1600*/  STL [R1+0x144], R40 ;  /* 0x0001442801007387 */ /* 0x000fe20000100800 */
[C---:B------:R-:W-:Y:S01]  /*1610*/  PRMT R34, R35.reuse, 0x7632, R34 ;  /* 0x0000763223227816 */ /* 0x040fe20000000022 */
[----:B------:R-:W0:Y:S01]  /*1620*/  LDCU.64 UR14, c[0x0][0x3c8] ;  /* 0x00007900ff0e77ac */ /* 0x000e220008000a00 */
[----:B------:R-:W-:-:S02]  /*1630*/  SHF.L.U32 R33, R35, 0x10, RZ ;  /* 0x0000001023217819 */ /* 0x000fc400000006ff */
[----:B------:R-:W-:Y:S01]  /*1640*/  SHF.L.U32 R25, R25, 0x10, RZ ;  /* 0x0000001019197819 */ /* 0x000fe200000006ff */
[----:B------:R1:W-:Y:S01]  /*1650*/  STS.64 [R4], R50 ;  /* 0x0000003204007388 */ /* 0x0003e20000000a00 */
[----:B------:R-:W-:Y:S02]  /*1660*/  SHF.L.U32 R35, R30, 0x10, RZ ;  /* 0x000000101e237819 */ /* 0x000fe400000006ff */
[----:B------:R-:W-:Y:S02]  /*1670*/  PRMT R56, R23, 0x7632, R56 ;  /* 0x0000763217387816 */ /* 0x000fe40000000038 */
[C---:B-1----:R-:W-:Y:S02]  /*1680*/  PRMT R50, R27.reuse, 0x7632, R50 ;  /* 0x000076321b327816 */ /* 0x042fe40000000032 */
[----:B------:R-:W-:Y:S02]  /*1690*/  SHF.L.U32 R27, R27, 0x10, RZ ;  /* 0x000000101b1b7819 */ /* 0x000fe400000006ff */
[----:B------:R-:W-:-:S02]  /*16a0*/  PRMT R42, R31, 0x7632, R42 ;  /* 0x000076321f2a7816 */ /* 0x000fc4000000002a */
[----:B------:R-:W-:Y:S02]  /*16b0*/  SHF.L.U32 R31, R31, 0x10, RZ ;  /* 0x000000101f1f7819 */ /* 0x000fe400000006ff */
[----:B------:R-:W-:Y:S01]  /*16c0*/  SHF.L.U32 R56, R56, 0x10, RZ ;  /* 0x0000001038387819 */ /* 0x000fe200000006ff */
[----:B------:R1:W-:Y:S01]  /*16d0*/  STL [R1+0x164], R55 ;  /* 0x0001643701007387 */ /* 0x0003e20000100800 */
[----:B------:R-:W-:Y:S02]  /*16e0*/  SHF.L.U32 R53, R53, 0x10, RZ ;  /* 0x0000001035357819 */ /* 0x000fe400000006ff */
[----:B------:R-:W-:Y:S01]  /*16f0*/  SHF.L.U32 R50, R50, 0x10, RZ ;  /* 0x0000001032327819 */ /* 0x000fe200000006ff */
[----:B------:R0:W-:Y:S01]  /*1700*/  STL [R1+0x150], R52 ;  /* 0x0001503401007387 */ /* 0x0001e20000100800 */
[----:B------:R-:W-:Y:S02]  /*1710*/  SHF.L.U32 R46, R46, 0x10, RZ ;  /* 0x000000102e2e7819 */ /* 0x000fe400000006ff */
[----:B------:R-:W-:Y:S01]  /*1720*/  SHF.L.U32 R42, R42, 0x10, RZ ;  /* 0x000000102a2a7819 */ /* 0x000fe200000006ff */
[----:B------:R-:W-:Y:S01]  /*1730*/  STL [R1+0x134], R38 ;  /* 0x0001342601007387 */ /* 0x000fe20000100800 */
[C---:B------:R-:W-:Y:S01]  /*1740*/  FADD.FTZ R35, -R32.reuse, R35 ;  /* 0x0000002320237221 */ /* 0x040fe20000010100 */
[----:B------:R-:W-:-:S03]  /*1750*/  FADD.FTZ R33, -R32, R33 ;  /* 0x0000002120217221 */ /* 0x000fc60000010100 */
[C---:B------:R-:W-:Y:S01]  /*1760*/  FMUL.FTZ R35, R22.reuse, R35 ;  /* 0x0000002316237220 */ /* 0x040fe20000410000 */
[----:B------:R-:W-:Y:S01]  /*1770*/  FMUL.FTZ R33, R22, R33 ;  /* 0x0000002116217220 */ /* 0x000fe20000410000 */
[----:B------:R-:W-:Y:S01]  /*1780*/  STL [R1+0x130], R57 ;  /* 0x0001303901007387 */ /* 0x000fe20000100800 */
[----:B------:R-:W-:Y:S01]  /*1790*/  UIADD3 UR9, UP0, UPT, UR9, 0x1, URZ ;  /* 0x0000000109097890 */ /* 0x000fe2000ff1e0ff */
[C---:B--2---:R-:W-:Y:S02]  /*17a0*/  PRMT R28, R39.reuse, 0x7632, R28 ;  /* 0x00007632271c7816 */ /* 0x044fe4000000001c */
[----:B------:R-:W-:Y:S02]  /*17b0*/  SHF.L.U32 R26, R39, 0x10, RZ ;  /* 0x00000010271a7819 */ /* 0x000fe400000006ff */
[----:B----4-:R-:W-:Y:S02]  /*17c0*/  SHF.L.U32 R24, R43, 0x10, RZ ;  /* 0x000000102b187819 */ /* 0x010fe400000006ff */
[----:B------:R-:W-:Y:S01]  /*17d0*/  SHF.L.U32 R28, R28, 0x10, RZ ;  /* 0x000000101c1c7819 */ /* 0x000fe200000006ff */
[----:B------:R-:W-:-:S04]  /*17e0*/  FADD.FTZ R26, -R32, R26 ;  /* 0x0000001a201a7221 */ /* 0x000fc80000010100 */
[----:B------:R-:W-:Y:S01]  /*17f0*/  FMUL.FTZ R29, R22, R26 ;  /* 0x0000001a161d7220 */ /* 0x000fe20000410000 */
[C---:B-----5:R-:W-:Y:S02]  /*1800*/  PRMT R54, R37.reuse, 0x7632, R54 ;  /* 0x0000763225367816 */ /* 0x060fe40000000036 */
[----:B------:R-:W-:Y:S02]  /*1810*/  SHF.L.U32 R10, R37, 0x10, RZ ;  /* 0x00000010250a7819 */ /* 0x000fe400000006ff */
[----:B------:R-:W-:Y:S01]  /*1820*/  SHF.L.U32 R37, R49, 0x10, RZ ;  /* 0x0000001031257819 */ /* 0x000fe200000006ff */
[C---:B------:R-:W-:Y:S01]  /*1830*/  FADD.FTZ R49, -R32.reuse, R24 ;  /* 0x0000001820317221 */ /* 0x040fe20000010100 */
[C---:B------:R-:W-:Y:S01]  /*1840*/  FADD.FTZ R24, -R32.reuse, R28 ;  /* 0x0000001c20187221 */ /* 0x040fe20000010100 */
[----:B------:R-:W-:Y:S01]  /*1850*/  SHF.L.U32 R28, R23, 0x10, RZ ;  /* 0x00000010171c7819 */ /* 0x000fe200000006ff */
[----:B------:R-:W-:Y:S01]  /*1860*/  FADD.FTZ R10, -R32, R10 ;  /* 0x0000000a200a7221 */ /* 0x000fe20000010100 */
[----:B------:R-:W-:-:S02]  /*1870*/  SHF.L.U32 R8, R41, 0x10, RZ ;  /* 0x0000001029087819 */ /* 0x000fc400000006ff */
[----:B------:R-:W-:Y:S01]  /*1880*/  PRMT R6, R43, 0x7632, R6 ;  /* 0x000076322b067816 */ /* 0x000fe20000000006 */
[----:B------:R-:W-:Y:S02]  /*1890*/  FMUL.FTZ R30, R22, R10 ;  /* 0x0000000a161e7220 */ /* 0x000fe40000410000 */
[----:B------:R-:W-:Y:S01]  /*18a0*/  FADD.FTZ R8, -R32, R8 ;  /* 0x0000000820087221 */ /* 0x000fe20000010100 */
[C---:B------:R-:W-:Y:S02]  /*18b0*/  PRMT R43, R45.reuse, 0x7632, R43 ;  /* 0x000076322d2b7816 */ /* 0x040fe4000000002b */
[----:B------:R-:W-:Y:S01]  /*18c0*/  SHF.L.U32 R45, R45, 0x10, RZ ;  /* 0x000000102d2d7819 */ /* 0x000fe200000006ff */
[----:B------:R-:W-:Y:S01]  /*18d0*/  FMUL.FTZ R40, R22, R8 ;  /* 0x0000000816287220 */ /* 0x000fe20000410000 */
[----:B------:R-:W-:Y:S01]  /*18e0*/  FADD.FTZ R13, R28, R13 ;  /* 0x0000000d1c0d7221 */ /* 0x000fe20000010000 */
[----:B---3--:R-:W-:-:S03]  /*18f0*/  FFMA.FTZ R12, R29, R28, R12 ;  /* 0x0000001c1d0c7223 */ /* 0x008fc6000001000c */
[----:B------:R-:W-:Y:S01]  /*1900*/  FADD.FTZ R13, R13, R25 ;  /* 0x000000190d0d7221 */ /* 0x000fe20000010000 */
[----:B------:R-:W-:Y:S01]  /*1910*/  FFMA.FTZ R10, R30, R25, R12 ;  /* 0x000000191e0a7223 */ /* 0x000fe2000001000c */
[----:B------:R-:W-:Y:S02]  /*1920*/  PRMT R51, R41, 0x7632, R51 ;  /* 0x0000763229337816 */ /* 0x000fe40000000033 */
[----:B------:R-:W-:Y:S01]  /*1930*/  FADD.FTZ R8, R13, R27 ;  /* 0x0000001b0d087221 */ /* 0x000fe20000010000 */
[C---:B------:R-:W-:Y:S01]  /*1940*/  PRMT R39, R47.reuse, 0x7632, R39 ;  /* 0x000076322f277816 */ /* 0x040fe20000000027 */
[----:B------:R-:W-:Y:S01]  /*1950*/  FADD.FTZ R45, -R32, R45 ;  /* 0x0000002d202d7221 */ /* 0x000fe20000010100 */
[----:B------:R-:W-:Y:S01]  /*1960*/  SHF.L.U32 R41, R47, 0x10, RZ ;  /* 0x000000102f297819 */ /* 0x000fe200000006ff */
[----:B------:R-:W-:Y:S01]  /*1970*/  FFMA.FTZ R10, R40, R27, R10 ;  /* 0x0000001b280a7223 */ /* 0x000fe2000001000a */
[----:B------:R-:W-:Y:S01]  /*1980*/  FMUL.FTZ R49, R22, R49 ;  /* 0x0000003116317220 */ /* 0x000fe20000410000 */
[----:B------:R-:W-:Y:S01]  /*1990*/  SHF.L.U32 R47, R6, 0x10, RZ ;  /* 0x00000010062f7819 */ /* 0x000fe200000006ff */
[----:B------:R-:W-:Y:S01]  /*19a0*/  FADD.FTZ R8, R8, R48 ;  /* 0x0000003008087221 */ /* 0x000fe20000010000 */
[----:B------:R-:W-:-:S02]  /*19b0*/  SHF.L.U32 R54, R54, 0x10, RZ ;  /* 0x0000001036367819 */ /* 0x000fc400000006ff */
[----:B------:R-:W-:Y:S01]  /*19c0*/  SHF.L.U32 R6, R34, 0x10, RZ ;  /* 0x0000001022067819 */ /* 0x000fe200000006ff */
[C---:B------:R-:W-:Y:S01]  /*19d0*/  FMUL.FTZ R34, R22.reuse, R24 ;  /* 0x0000001816227220 */ /* 0x040fe20000410000 */
[----:B------:R-:W-:Y:S01]  /*19e0*/  FMUL.FTZ R45, R22, R45 ;  /* 0x0000002d162d7220 */ /* 0x000fe20000410000 */
[----:B------:R-:W-:Y:S01]  /*19f0*/  FFMA.FTZ R10, R49, R48, R10 ;  /* 0x00000030310a7223 */ /* 0x000fe2000001000a */
[----:B------:R-:W-:Y:S01]  /*1a00*/  FADD.FTZ R54, -R32, R54 ;  /* 0x0000003620367221 */ /* 0x000fe20000010100 */
[----:B------:R-:W-:Y:S02]  /*1a10*/  FADD.FTZ R24, R8, R31 ;  /* 0x0000001f08187221 */ /* 0x000fe40000010000 */
[----:B------:R-:W-:Y:S01]  /*1a20*/  FFMA.FTZ R13, R45, R31, R10 ;  /* 0x0000001f2d0d7223 */ /* 0x000fe2000001000a */
[----:B------:R-:W-:Y:S01]  /*1a30*/  FMUL.FTZ R28, R18, R28 ;  /* 0x0000001c121c7220 */ /* 0x000fe20000410000 */
[----:B------:R-:W-:-:S03]  /*1a40*/  SHF.L.U32 R51, R51, 0x10, RZ ;  /* 0x0000001033337819 */ /* 0x000fc600000006ff */
[----:B------:R-:W-:Y:S01]  /*1a50*/  FADD.FTZ R8, RZ, R28 ;  /* 0x0000001cff087221 */ /* 0x000fe20000010000 */
[----:B------:R-:W-:Y:S01]  /*1a60*/  FFMA.FTZ R10, R29, R28, RZ ;  /* 0x0000001c1d0a7223 */ /* 0x000fe200000100ff */
[----:B------:R-:W-:Y:S01]  /*1a70*/  FMUL.FTZ R54, R22, R54 ;  /* 0x0000003616367220 */ /* 0x000fe20000410000 */
[----:B-1----:R-:W-:Y:S01]  /*1a80*/  FMUL.FTZ R55, R18, R25 ;  /* 0x0000001912377220 */ /* 0x002fe20000410000 */
[----:B------:R-:W-:Y:S01]  /*1a90*/  FADD.FTZ R3, R56, R3 ;  /* 0x0000000338037221 */ /* 0x000fe20000010000 */
[-C--:B------:R-:W-:Y:S01]  /*1aa0*/  FFMA.FTZ R2, R34, R56.reuse, R2 ;  /* 0x0000003822027223 */ /* 0x080fe20000010002 */
[----:B------:R-:W-:Y:S01]  /*1ab0*/  FMUL.FTZ R56, R20, R56 ;  /* 0x0000003814387220 */ /* 0x000fe20000410000 */
[----:B------:R-:W-:-:S03]  /*1ac0*/  FADD.FTZ R51, -R32, R51 ;  /* 0x0000003320337221 */ /* 0x000fc60000010100 */
[----:B------:R-:W-:Y:S01]  /*1ad0*/  FADD.FTZ R8, R8, R56 ;  /* 0x0000003808087221 */ /* 0x000fe20000010000 */
[----:B------:R-:W-:Y:S01]  /*1ae0*/  FFMA.FTZ R10, R34, R56, R10 ;  /* 0x00000038220a7223 */ /* 0x000fe2000001000a */
[----:B------:R-:W-:Y:S01]  /*1af0*/  FADD.FTZ R3, R3, R53 ;  /* 0x0000003503037221 */ /* 0x000fe20000010000 */
[-C--:B------:R-:W-:Y:S01]  /*1b00*/  FFMA.FTZ R2, R54, R53.reuse, R2 ;  /* 0x0000003536027223 */ /* 0x080fe20000010002 */
[----:B------:R-:W-:Y:S01]  /*1b10*/  FMUL.FTZ R53, R20, R53 ;  /* 0x0000003514357220 */ /* 0x000fe20000410000 */
[----:B------:R-:W-:Y:S01]  /*1b20*/  FADD.FTZ R8, R8, R55 ;  /* 0x0000003708087221 */ /* 0x000fe20000010000 */
[----:B------:R-:W-:Y:S01]  /*1b30*/  FFMA.FTZ R10, R30, R55, R10 ;  /* 0x000000371e0a7223 */ /* 0x000fe2000001000a */
[----:B------:R-:W-:Y:S01]  /*1b40*/  FMUL.FTZ R51, R22, R51 ;  /* 0x0000003316337220 */ /* 0x000fe20000410000 */
[----:B0-----:R-:W-:Y:S01]  /*1b50*/  FMUL.FTZ R52, R18, R27 ;  /* 0x0000001b12347220 */ /* 0x001fe20000410000 */
[----:B------:R-:W-:Y:S01]  /*1b60*/  FADD.FTZ R8, R8, R53 ;  /* 0x0000003508087221 */ /* 0x000fe20000010000 */
[----:B------:R-:W-:Y:S01]  /*1b70*/  FFMA.FTZ R10, R54, R53, R10 ;  /* 0x00000035360a7223 */ /* 0x000fe2000001000a */
[----:B------:R-:W-:Y:S01]  /*1b80*/  FADD.FTZ R47, -R32, R47 ;  /* 0x0000002f202f7221 */ /* 0x000fe20000010100 */
        /* <DEDUP_REMOVED lines=16> */
[----:B------:R-:W-:Y:S01]  /*1c90*/  FMUL.FTZ R43, R22, R43 ;  /* 0x0000002b162b7220 */ /* 0x000fe20000410000 */
[----:B------:R-:W-:Y:S01]  /*1ca0*/  FADD.FTZ R10, R3, R42 ;  /* 0x0000002a030a7221 */ /* 0x000fe20000010000 */
[----:B------:R-:W-:Y:S01]  /*1cb0*/  FMUL.FTZ R44, R18, R31 ;  /* 0x0000001f122c7220 */ /* 0x000fe20000410000 */
[----:B------:R-:W-:Y:S01]  /*1cc0*/  FADD.FTZ R3, R8, R46 ;  /* 0x0000002e08037221 */ /* 0x000fe20000010000 */
[----:B------:R-:W-:Y:S01]  /*1cd0*/  FFMA.FTZ R12, R47, R46, R12 ;  /* 0x0000002e2f0c7223 */ /* 0x000fe2000001000c */
[----:B------:R-:W-:Y:S01]  /*1ce0*/  PRMT R23, R11, 0x7632, R23 ;  /* 0x000076320b177816 */ /* 0x000fe20000000017 */
[-C--:B------:R-:W-:Y:S01]  /*1cf0*/  FFMA.FTZ R8, R43, R42.reuse, R2 ;  /* 0x0000002a2b087223 */ /* 0x080fe20000010002 */
[----:B------:R-:W-:Y:S01]  /*1d00*/  SHF.L.U32 R39, R39, 0x10, RZ ;  /* 0x0000001027277819 */ /* 0x000fe200000006ff */
[----:B------:R-:W-:Y:S01]  /*1d10*/  FMUL.FTZ R42, R20, R42 ;  /* 0x0000002a142a7220 */ /* 0x000fe20000410000 */
[----:B------:R-:W-:Y:S01]  /*1d20*/  SHF.L.U32 R11, R11, 0x10, RZ ;  /* 0x000000100b0b7819 */ /* 0x000fe200000006ff */
[----:B------:R-:W-:Y:S01]  /*1d30*/  FADD.FTZ R3, R3, R44 ;  /* 0x0000002c03037221 */ /* 0x000fe20000010000 */
[C---:B------:R-:W-:Y:S01]  /*1d40*/  FADD.FTZ R41, -R32.reuse, R41 ;  /* 0x0000002920297221 */ /* 0x040fe20000010100 */
[----:B------:R-:W-:Y:S01]  /*1d50*/  FFMA.FTZ R12, R45, R44, R12 ;  /* 0x0000002c2d0c7223 */ /* 0x000fe2000001000c */
[----:B------:R0:W-:Y:S01]  /*1d60*/  STL [R1+0x118], R40 ;  /* 0x0001182801007387 */ /* 0x0001e20000100800 */
[----:B------:R-:W-:Y:S01]  /*1d70*/  SHF.L.U32 R23, R23, 0x10, RZ ;  /* 0x0000001017177819 */ /* 0x000fe200000006ff */
[----:B------:R-:W-:Y:S01]  /*1d80*/  FADD.FTZ R26, R3, R42 ;  /* 0x0000002a031a7221 */ /* 0x000fe20000010000 */
[----:B------:R-:W-:Y:S01]  /*1d90*/  FADD.FTZ R39, -R32, R39 ;  /* 0x0000002720277221 */ /* 0x000fe20000010100 */
[----:B------:R-:W-:Y:S01]  /*1da0*/  FMUL.FTZ R41, R22, R41 ;  /* 0x0000002916297220 */ /* 0x000fe20000410000 */
[----:B------:R-:W-:Y:S01]  /*1db0*/  FFMA.FTZ R3, R43, R42, R12 ;  /* 0x0000002a2b037223 */ /* 0x000fe2000001000c */
[C---:B------:R-:W-:Y:S01]  /*1dc0*/  PRMT R25, R9.reuse, 0x7632, R25 ;  /* 0x0000763209197816 */ /* 0x040fe20000000019 */
[----:B0-----:R-:W-:Y:S01]  /*1dd0*/  FMUL.FTZ R40, R18, R11 ;  /* 0x0000000b12287220 */ /* 0x001fe20000410000 */
[----:B------:R-:W-:Y:S01]  /*1de0*/  MOV R27, R38 ;  /* 0x00000026001b7202 */ /* 0x000fe20000000f00 */
[----:B------:R-:W-:Y:S01]  /*1df0*/  FADD.FTZ R37, -R32, R37 ;  /* 0x0000002520257221 */ /* 0x000fe20000010100 */
[----:B------:R-:W-:Y:S01]  /*1e00*/  SHF.L.U32 R9, R9, 0x10, RZ ;  /* 0x0000001009097819 */ /* 0x000fe200000006ff */
[----:B------:R-:W-:Y:S01]  /*1e10*/  FMUL.FTZ R39, R22, R39 ;  /* 0x0000002716277220 */ /* 0x000fe20000410000 */
[----:B------:R-:W-:Y:S01]  /*1e20*/  FADD.FTZ R26, R26, R40 ;  /* 0x000000281a1a7221 */ /* 0x000fe20000010000 */
[----:B------:R-:W-:Y:S01]  /*1e30*/  FFMA.FTZ R3, R41, R40, R3 ;  /* 0x0000002829037223 */ /* 0x000fe20000010003 */
[----:B------:R-:W-:Y:S01]  /*1e40*/  FMUL.FTZ R38, R20, R23 ;  /* 0x0000001714267220 */ /* 0x000fe20000410000 */
[----:B------:R0:W-:Y:S01]  /*1e50*/  STL [R1+0x124], R30 ;  /* 0x0001241e01007387 */ /* 0x0001e20000100800 */
[----:B------:R-:W-:Y:S01]  /*1e60*/  SHF.L.U32 R25, R25, 0x10, RZ ;  /* 0x0000001019197819 */ /* 0x000fe200000006ff */
[----:B------:R-:W-:Y:S01]  /*1e70*/  FMUL.FTZ R37, R22, R37 ;  /* 0x0000002516257220 */ /* 0x000fe20000410000 */
[----:B------:R-:W-:Y:S01]  /*1e80*/  FADD.FTZ R26, R26, R38 ;  /* 0x000000261a1a7221 */ /* 0x000fe20000010000 */
[----:B------:R-:W-:Y:S01]  /*1e90*/  FFMA.FTZ R3, R39, R38, R3 ;  /* 0x0000002627037223 */ /* 0x000fe20000010003 */
[----:B------:R1:W-:Y:S01]  /*1ea0*/  STL [R1+0x128], R34 ;  /* 0x0001282201007387 */ /* 0x0003e20000100800 */
[----:B------:R-:W-:-:S02]  /*1eb0*/  PRMT R2, R7, 0x7632, R2 ;  /* 0x0000763207027816 */ /* 0x000fc40000000002 */
[----:B0-----:R-:W-:Y:S01]  /*1ec0*/  MOV R30, R36 ;  /* 0x00000024001e7202 */ /* 0x001fe20000000f00 */
[----:B------:R-:W-:Y:S01]  /*1ed0*/  FMUL.FTZ R36, R18, R9 ;  /* 0x0000000912247220 */ /* 0x000fe20000410000 */
[----:B------:R-:W-:-:S03]  /*1ee0*/  SHF.L.U32 R12, R7, 0x10, RZ ;  /* 0x00000010070c7819 */ /* 0x000fc600000006ff */
[----:B------:R-:W-:Y:S01]  /*1ef0*/  FADD.FTZ R26, R26, R36 ;  /* 0x000000241a1a7221 */ /* 0x000fe20000010000 */
[----:B------:R-:W-:Y:S01]  /*1f00*/  FFMA.FTZ R3, R37, R36, R3 ;  /* 0x0000002425037223 */ /* 0x000fe20000010003 */
[----:B-1----:R-:W-:Y:S01]  /*1f10*/  FMUL.FTZ R34, R20, R25 ;  /* 0x0000001914227220 */ /* 0x002fe20000410000 */
[----:B------:R-:W-:Y:S01]  /*1f20*/  FADD.FTZ R6, -R32, R6 ;  /* 0x0000000620067221 */ /* 0x000fe20000010100 */
[----:B------:R-:W-:Y:S01]  /*1f30*/  SHF.L.U32 R7, R2, 0x10, RZ ;  /* 0x0000001002077819 */ /* 0x000fe200000006ff */
[----:B------:R-:W-:Y:S01]  /*1f40*/  FMUL.FTZ R32, R18, R12 ;  /* 0x0000000c12207220 */ /* 0x000fe20000410000 */
[----:B------:R-:W-:Y:S01]  /*1f50*/  FADD.FTZ R2, R26, R34 ;  /* 0x000000221a027221 */ /* 0x000fe20000010000 */
[----:B------:R-:W-:Y:S01]  /*1f60*/  FFMA.FTZ R3, R35, R34, R3 ;  /* 0x0000002223037223 */ /* 0x000fe20000010003 */
[----:B------:R-:W-:Y:S01]  /*1f70*/  MOV R26, R30 ;  /* 0x0000001e001a7202 */ /* 0x000fe20000000f00 */
[----:B------:R-:W-:Y:S01]  /*1f80*/  FMUL.FTZ R31, R22, R6 ;  /* 0x00000006161f7220 */ /* 0x000fe20000410000 */
[----:B------:R-:W-:Y:S01]  /*1f90*/  FADD.FTZ R2, R2, R32 ;  /* 0x0000002002027221 */ /* 0x000fe20000010000 */
[----:B------:R-:W-:Y:S01]  /*1fa0*/  FFMA.FTZ R3, R33, R32, R3 ;  /* 0x0000002021037223 */ /* 0x000fe20000010003 */
[----:B------:R-:W-:-:S04]  /*1fb0*/  FMUL.FTZ R30, R20, R7 ;  /* 0x00000007141e7220 */ /* 0x000fc80000410000 */
[----:B------:R-:W-:Y:S01]  /*1fc0*/  FADD.FTZ R2, R2, R30 ;  /* 0x0000001e02027221 */ /* 0x000fe20000010000 */
[----:B------:R-:W-:-:S05]  /*1fd0*/  FFMA.FTZ R3, R31, R30, R3 ;  /* 0x0000001e1f037223 */ /* 0x000fca0000010003 */
[----:B------:R0:W-:Y:S01]  /*1fe0*/  STS.64 [R4+0x1680], R2 ;  /* 0x0016800204007388 */ /* 0x0001e20000000a00 */
[----:B------:R-:W-:Y:S02]  /*1ff0*/  UIADD3.X UR8, UPT, UPT, URZ, UR5, URZ, UP0, !UPT ;  /* 0x00000005ff087290 */ /* 0x000fe400087fe4ff */
[----:B------:R-:W-:Y:S01]  /*2000*/  UISETP.GE.U32.AND UP0, UPT, UR9, UR14, UPT ;  /* 0x0000000e0900728c */ /* 0x000fe2000bf06070 */
[----:B------:R-:W-:-:S03]  /*2010*/  FADD.FTZ R24, R24, R11 ;  /* 0x0000000b18187221 */ /* 0x000fc60000010000 */
[----:B------:R-:W-:Y:S01]  /*2020*/  UISETP.GE.AND.EX UP0, UPT, UR8, UR15, UPT, UP0 ;  /* 0x0000000f0800728c */ /* 0x000fe2000bf06300 */
[----:B------:R-:W-:Y:S01]  /*2030*/  FFMA.FTZ R11, R41, R11, R13 ;  /* 0x0000000b290b7223 */ /* 0x000fe2000001000d */
[----:B------:R-:W-:Y:S01]  /*2040*/  FADD.FTZ R13, R24, R9 ;  /* 0x00000009180d7221 */ /* 0x000fe20000010000 */
[----:B0-----:R-:W-:Y:S01]  /*2050*/  FADD.FTZ R3, R10, R23 ;  /* 0x000000170a037221 */ /* 0x001fe20000010000 */
[----:B------:R-:W-:Y:S01]  /*2060*/  FFMA.FTZ R2, R39, R23, R8 ;  /* 0x0000001727027223 */ /* 0x000fe20000010008 */
[----:B------:R-:W-:Y:S02]  /*2070*/  FFMA.FTZ R9, R37, R9, R11 ;  /* 0x0000000925097223 */ /* 0x000fe4000001000b */
[----:B------:R-:W-:Y:S01]  /*2080*/  FADD.FTZ R3, R3, R25 ;  /* 0x0000001903037221 */ /* 0x000fe20000010000 */
[----:B------:R-:W-:Y:S01]  /*2090*/  FFMA.FTZ R2, R35, R25, R2 ;  /* 0x0000001923027223 */ /* 0x000fe20000010002 */
[----:B------:R-:W-:Y:S01]  /*20a0*/  FADD.FTZ R15, R15, R14 ;  /* 0x0000000e0f0f7221 */ /* 0x000fe20000010000 */
[----:B------:R-:W-:Y:S01]  /*20b0*/  FADD.FTZ R13, R13, R12 ;  /* 0x0000000c0d0d7221 */ /* 0x000fe20000010000 */
[----:B------:R-:W-:Y:S01]  /*20c0*/  FADD.FTZ R17, R17, R26 ;  /* 0x0000001a11117221 */ /* 0x000fe20000010000 */
[----:B------:R-:W-:Y:S01]  /*20d0*/  FFMA.FTZ R16, R27, R26, R16 ;  /* 0x0000001a1b107223 */ /* 0x000fe20000010010 */
[----:B------:R-:W-:Y:S01]  /*20e0*/  FFMA.FTZ R14, R57, R14, R5 ;  /* 0x0000000e390e7223 */ /* 0x000fe20000010005 */
[----:B------:R-:W-:Y:S01]  /*20f0*/  FFMA.FTZ R12, R33, R12, R9 ;  /* 0x0000000c210c7223 */ /* 0x000fe20000010009 */
[----:B------:R-:W-:Y:S01]  /*2100*/  FADD.FTZ R3, R3, R7 ;  /* 0x0000000703037221 */ /* 0x000fe20000010000 */
[----:B------:R-:W-:Y:S01]  /*2110*/  FFMA.FTZ R2, R31, R7, R2 ;  /* 0x000000071f027223 */ /* 0x000fe20000010002 */
[----:B------:R-:W-:Y:S06]  /*2120*/  BAR.SYNC.DEFER_BLOCKING 0x0 ;  /* 0x0000000000007b1d */ /* 0x000fec0000010000 */
[----:B------:R-:W-:Y:S05]  /*2130*/  BRA.U !UP0, `(.L_x_264) ;  /* 0x0000000108e87547 */ /* 0x000fea000b800000 */
[----:B------:R-:W0:Y:S01]  /*2140*/  S2R R8, SR_TID.X ;  /* 0x0000000000087919 */ /* 0x000e220000002100 */
        /* <DEDUP_REMOVED lines=10> */
[C---:B------:R-:W-:Y:S02]  /*21f0*/  IADD3 R7, PT, PT, R4.reuse, R7, RZ ;  /* 0x0000000704077210 */ /* 0x040fe40007ffe0ff */
[C---:B0-----:R-:W-:Y:S02]  /*2200*/  LOP3.LUT R6, R5.reuse, 0x8, RZ, 0x3c, !PT ;  /* 0x0000000805067812 */ /* 0x041fe400078e3cff */
[----:B------:R-:W-:Y:S02]  /*2210*/  LOP3.LUT R5, R5, 0x18, RZ, 0x3c, !PT ;  /* 0x0000001805057812 */ /* 0x000fe400078e3cff */
[C---:B------:R-:W-:Y:S02]  /*2220*/  IADD3 R6, PT, PT, R4.reuse, R6, RZ ;  /* 0x0000000604067210 */ /* 0x040fe40007ffe0ff */
[----:B------:R-:W-:Y:S02]  /*2230*/  IADD3 R5, PT, PT, R4, R5, RZ ;  /* 0x0000000504057210 */ /* 0x000fe40007ffe0ff */
[----:B------:R-:W-:Y:S01]  /*2240*/  SHF.R.U32.HI R4, RZ, 0x4, R8 ;  /* 0x00000004ff047819 */ /* 0x000fe20000011608 */
[----:B------:R0:W-:Y:S03]  /*2250*/  STS.64 [R6], R14 ;  /* 0x0000000e06007388 */ /* 0x0001e60000000a00 */
[----:B------:R-:W-:Y:S01]  /*2260*/  LOP3.LUT R4, R4, R8, RZ, 0x3c, !PT ;  /* 0x0000000804047212 */ /* 0x000fe200078e3cff */
[----:B------:R-:W-:Y:S03]  /*2270*/  STS.64 [R7], R12 ;  /* 0x0000000c07007388 */ /* 0x000fe60000000a00 */
[----:B------:R-:W-:Y:S01]  /*2280*/  SHF.L.U32 R4, R4, 0x3, RZ ;  /* 0x0000000304047819 */ /* 0x000fe200000006ff */
[----:B------:R-:W-:Y:S03]  /*2290*/  STS.64 [R5], R2 ;  /* 0x0000000205007388 */ /* 0x000fe60000000a00 */
[----:B------:R-:W-:-:S02]  /*22a0*/  LOP3.LUT R4, R4, 0x18, RZ, 0xc0, !PT ;  /* 0x0000001804047812 */ /* 0x000fc400078ec0ff */
[----:B0-----:R-:W-:-:S04]  /*22b0*/  SHF.L.U32 R6, R8, 0x3, RZ ;  /* 0x0000000308067819 */ /* 0x001fc800000006ff */
        /* <DEDUP_REMOVED lines=15> */
[----:B--2---:R-:W-:-:S05]  /*23b0*/  IMAD.WIDE.U32 R4, R9, 0x4, R10 ;  /* 0x0000000409047825 */ /* 0x004fca00078e000a */
[----:B------:R0:W-:Y:S02]  /*23c0*/  STG.E.64 desc[UR12][R4.64+0x20000], R6 ;  /* 0x0200000604007986 */ /* 0x0001e4000c101b0c */
[----:B0-----:R-:W-:Y:S02]  /*23d0*/  IADD3 R7, PT, PT, R8, 0x1e0, RZ ;  /* 0x000001e008077810 */ /* 0x001fe40007ffe0ff */
[----:B------:R-:W-:Y:S02]  /*23e0*/  IADD3 R4, PT, PT, R9, 0x3c0, RZ ;  /* 0x000003c009047810 */ /* 0x000fe40007ffe0ff */
[----:B------:R-:W-:-:S03]  /*23f0*/  SHF.R.U32.HI R6, RZ, 0x4, R7 ;  /* 0x00000004ff067819 */ /* 0x000fc60000011607 */
[----:B------:R-:W-:Y:S01]  /*2400*/  IMAD.WIDE.U32 R4, R4, 0x4, R10 ;  /* 0x0000000404047825 */ /* 0x000fe200078e000a */
[----:B------:R-:W-:Y:S02]  /*2410*/  LOP3.LUT R6, R6, R8, RZ, 0x3c, !PT ;  /* 0x0000000806067212 */ /* 0x000fe400078e3cff */
[----:B------:R-:W-:Y:S02]  /*2420*/  SHF.L.U32 R8, R7, 0x3, RZ ;  /* 0x0000000307087819 */ /* 0x000fe400000006ff */
[----:B------:R-:W-:Y:S02]  /*2430*/  SHF.L.U32 R6, R6, 0x3, RZ ;  /* 0x0000000306067819 */ /* 0x000fe400000006ff */
[----:B------:R-:W-:Y:S02]  /*2440*/  LOP3.LUT R8, R8, 0x3fe0, RZ, 0xc0, !PT ;  /* 0x00003fe008087812 */ /* 0x000fe400078ec0ff */
        /* <DEDUP_REMOVED lines=9> */
.L_x_264:
[----:B------:R-:W1:Y:S01]  /*24e0*/  S2R R27, SR_TID.X ;  /* 0x00000000001b7919 */ /* 0x000e620000002100 */
[----:B------:R-:W-:Y:S01]  /*24f0*/  BSSY.RECONVERGENT B0, `(.L_x_265) ;  /* 0x000008c000007945 */ /* 0x000fe20003800200 */
[----:B0-----:R-:W-:Y:S02]  /*2500*/  CS2R R4, SRZ ;  /* 0x0000000000047805 */ /* 0x001fe4000001ff00 */
[----:B-1----:R-:W-:-:S13]  /*2510*/  ISETP.GT.U32.AND P0, PT, R27, 0x3f, PT ;  /* 0x0000003f1b00780c */ /* 0x002fda0003f04070 */
[----:B------:R-:W-:Y:S05]  /*2520*/  @P0 BRA `(.L_x_266) ;  /* 0x0000000800200947 */ /* 0x000fea0003800000 */
[----:B------:R-:W0:Y:S01]  /*2530*/  S2R R5, SR_CgaCtaId ;  /* 0x0000000000057919 */ /* 0x000e220000008800 */
[----:B------:R-:W-:Y:S02]  /*2540*/  SHF.R.U32.HI R4, RZ, 0x1, R27 ;  /* 0x00000001ff047819 */ /* 0x000fe4000001161b */
[----:B------:R-:W-:Y:S02]  /*2550*/  MOV R10, 0x400 ;  /* 0x00000400000a7802 */ /* 0x000fe40000000f00 */
[----:B------:R-:W-:Y:S01]  /*2560*/  SHF.L.U32 R11, R27, 0x3, RZ ;  /* 0x000000031b0b7819 */ /* 0x000fe200000006ff */
[----:B------:R-:W-:Y:S01]  /*2570*/  IMAD R8, R4, 0x1e, RZ ;  /* 0x0000001e04087824 */ /* 0x000fe200078e02ff */
[----:B------:R-:W-:Y:S01]  /*2580*/  IADD3 R10, PT, PT, R10, 0x3c00, RZ ;  /* 0x00003c000a0a7810 */ /* 0x000fe20007ffe0ff */
[----:B------:R-:W-:Y:S01]  /*2590*/  IMAD R9, R4, -0x80000000, RZ ;  /* 0x8000000004097824 */ /* 0x000fe200078e02ff */
[----:B------:R-:W-:Y:S02]  /*25a0*/  LOP3.LUT R11, R11, 0x8, RZ, 0xc0, !PT ;  /* 0x000000080b0b7812 */ /* 0x000fe400078ec0ff */
[----:B------:R-:W-:-:S02]  /*25b0*/  LOP3.LUT P0, RZ, R8, 0x2, RZ, 0xc0, !PT ;  /* 0x0000000208ff7812 */ /* 0x000fc4000780c0ff */
[----:B------:R-:W-:Y:S02]  /*25c0*/  IADD3 R6, PT, PT, R8, 0x2, RZ ;  /* 0x0000000208067810 */ /* 0x000fe40007ffe0ff */
[----:B------:R-:W-:Y:S02]  /*25d0*/  SHF.R.S32.HI R9, RZ, 0x1f, R9 ;  /* 0x0000001fff097819 */ /* 0x000fe40000011409 */
[----:B------:R-:W-:Y:S02]  /*25e0*/  SHF.R.U32.HI R4, RZ, 0x2, R6 ;  /* 0x00000002ff047819 */ /* 0x000fe40000011606 */
[----:B------:R-:W-:Y:S02]  /*25f0*/  LOP3.LUT R9, R9, 0xf0, RZ, 0xc0, !PT ;  /* 0x000000f009097812 */ /* 0x000fe400078ec0ff */
[----:B------:R-:W-:Y:S02]  /*2600*/  LEA.HI R6, R6, 0xf0, RZ, 0x1e ;  /* 0x000000f006067811 */ /* 0x000fe400078ff0ff */
[----:B------:R-:W-:-:S02]  /*2610*/  IADD3 R23, PT, PT, R8, 0x16, RZ ;  /* 0x0000001608177810 */ /* 0x000fc40007ffe0ff */
[----:B------:R-:W-:Y:S02]  /*2620*/  @P0 IADD3 R6, PT, PT, R4, RZ, RZ ;  /* 0x000000ff04060210 */ /* 0x000fe40007ffe0ff */
[C---:B------:R-:W-:Y:S02]  /*2630*/  LEA.HI R4, R8.reuse, R9, RZ, 0x1e ;  /* 0x0000000908047211 */ /* 0x040fe400078ff0ff */
[C---:B------:R-:W-:Y:S02]  /*2640*/  IADD3 R24, PT, PT, R8.reuse, 0x14, RZ ;  /* 0x0000001408187810 */ /* 0x040fe40007ffe0ff */
[C---:B------:R-:W-:Y:S02]  /*2650*/  IADD3 R25, PT, PT, R8.reuse, 0x1c, RZ ;  /* 0x0000001c08197810 */ /* 0x040fe40007ffe0ff */
[----:B0-----:R-:W-:Y:S02]  /*2660*/  LEA R10, R5, R10, 0x18 ;  /* 0x0000000a050a7211 */ /* 0x001fe400078ec0ff */
[----:B------:R-:W-:-:S02]  /*2670*/  IADD3 R26, PT, PT, R8, 0x1a, RZ ;  /* 0x0000001a081a7810 */ /* 0x000fc40007ffe0ff */
[----:B------:R-:W-:Y:S01]  /*2680*/  LEA.HI R24, R24, R9, RZ, 0x1e ;  /* 0x0000000918187211 */ /* 0x000fe200078ff0ff */
[--C-:B------:R-:W-:Y:S02]  /*2690*/  IMAD R4, R4, 0x18, R10.reuse ;  /* 0x0000001804047824 */ /* 0x100fe400078e020a */
[--C-:B------:R-:W-:Y:S02]  /*26a0*/  IMAD R6, R6, 0x18, R10.reuse ;  /* 0x0000001806067824 */ /* 0x100fe400078e020a */
[----:B------:R-:W-:Y:S01]  /*26b0*/  IMAD R24, R24, 0x18, R10 ;  /* 0x0000001818187824 */ /* 0x000fe200078e020a */
[----:B------:R-:W-:Y:S02]  /*26c0*/  IADD3 R4, PT, PT, R4, R11, RZ ;  /* 0x0000000b04047210 */ /* 0x000fe40007ffe0ff */
[C---:B------:R-:W-:Y:S02]  /*26d0*/  IADD3 R6, PT, PT, R11.reuse, R6, RZ ;  /* 0x000000060b067210 */ /* 0x040fe40007ffe0ff */
[----:B------:R-:W-:-:S02]  /*26e0*/  IADD3 R24, PT, PT, R11, R24, RZ ;  /* 0x000000180b187210 */ /* 0x000fc40007ffe0ff */
[----:B------:R-:W0:Y:S04]  /*26f0*/  LDS.64 R4, [R4] ;  /* 0x0000000004047984 */ /* 0x000e280000000a00 */
[----:B------:R-:W1:Y:S01]  /*2700*/  LDS.64 R6, [R6] ;  /* 0x0000000006067984 */ /* 0x000e620000000a00 */
[----:B0-----:R-:W-:Y:S01]  /*2710*/  FADD.FTZ R4, RZ, R4 ;  /* 0x00000004ff047221 */ /* 0x001fe20000010000 */
[----:B------:R-:W-:-:S03]  /*2720*/  FADD.FTZ R5, RZ, R5 ;  /* 0x00000005ff057221 */ /* 0x000fc60000010000 */
[----:B-1----:R-:W-:Y:S01]  /*2730*/  FADD.FTZ R6, R4, R6 ;  /* 0x0000000604067221 */ /* 0x002fe20000010000 */
        /* <DEDUP_REMOVED lines=63> */
[----:B------:R-:W-:Y:S02]  /*2b30*/  LEA.HI R4, R4, R5, RZ, 0x1e ;  /* 0x0000000504047211 */ /* 0x000fe400078ff0ff */
[----:B------:R-:W-:-:S03]  /*2b40*/  SHF.L.U32 R5, R23, 0x1e, RZ ;  /* 0x0000001e17057819 */ /* 0x000fc600000006ff */
[----:B------:R-:W-:Y:S01]  /*2b50*/  IMAD R4, R4, 0x18, R10 ;  /* 0x0000001804047824 */ /* 0x000fe200078e020a */
[----:B------:R-:W-:-:S04]  /*2b60*/  SHF.R.S32.HI R5, RZ, 0x1f, R5 ;  /* 0x0000001fff057819 */ /* 0x000fc80000011405 */
[----:B------:R-:W-:Y:S02]  /*2b70*/  LOP3.LUT R5, R5, 0xf0, RZ, 0xc0, !PT ;  /* 0x000000f005057812 */ /* 0x000fe400078ec0ff */
[----:B------:R-:W-:Y:S02]  /*2b80*/  IADD3 R4, PT, PT, R11, R4, RZ ;  /* 0x000000040b047210 */ /* 0x000fe40007ffe0ff */
[----:B------:R-:W-:Y:S02]  /*2b90*/  LEA.HI R23, R23, R5, RZ, 0x1e ;  /* 0x0000000517177211 */ /* 0x000fe400078ff0ff */
[----:B------:R-:W-:Y:S02]  /*2ba0*/  IADD3 R5, PT, PT, R8, 0x18, RZ ;  /* 0x0000001808057810 */ /* 0x000fe40007ffe0ff */
[-C--:B------:R-:W-:Y:S01]  /*2bb0*/  LEA.HI R8, R25, R9.reuse, RZ, 0x1e ;  /* 0x0000000919087211 */ /* 0x080fe200078ff0ff */
[----:B------:R-:W-:Y:S01]  /*2bc0*/  IMAD R23, R23, 0x18, R10 ;  /* 0x0000001817177824 */ /* 0x000fe200078e020a */
[----:B------:R-:W-:-:S02]  /*2bd0*/  LEA.HI R5, R5, R9, RZ, 0x1e ;  /* 0x0000000905057211 */ /* 0x000fc400078ff0ff */
[----:B------:R-:W-:Y:S01]  /*2be0*/  SHF.L.U32 R9, R26, 0x1e, RZ ;  /* 0x0000001e1a097819 */ /* 0x000fe200000006ff */
[--C-:B------:R-:W-:Y:S01]  /*2bf0*/  IMAD R8, R8, 0x18, R10.reuse ;  /* 0x0000001808087824 */ /* 0x100fe200078e020a */
[----:B------:R-:W-:Y:S01]  /*2c00*/  IADD3 R23, PT, PT, R11, R23, RZ ;  /* 0x000000170b177210 */ /* 0x000fe20007ffe0ff */
[----:B------:R-:W-:Y:S01]  /*2c10*/  IMAD R5, R5, 0x18, R10 ;  /* 0x0000001805057824 */ /* 0x000fe200078e020a */
[----:B------:R-:W-:Y:S02]  /*2c20*/  SHF.R.S32.HI R9, RZ, 0x1f, R9 ;  /* 0x0000001fff097819 */ /* 0x000fe40000011409 */
[----:B------:R-:W-:Y:S02]  /*2c30*/  IADD3 R8, PT, PT, R11, R8, RZ ;  /* 0x000000080b087210 */ /* 0x000fe40007ffe0ff */
[----:B------:R-:W-:-:S04]  /*2c40*/  LOP3.LUT R9, R9, 0xf0, RZ, 0xc0, !PT ;  /* 0x000000f009097812 */ /* 0x000fc800078ec0ff */
[----:B------:R-:W-:-:S05]  /*2c50*/  LEA.HI R9, R26, R9, RZ, 0x1e ;  /* 0x000000091a097211 */ /* 0x000fca00078ff0ff */
[----:B------:R-:W-:Y:S01]  /*2c60*/  IMAD R9, R9, 0x18, R10 ;  /* 0x0000001809097824 */ /* 0x000fe200078e020a */
[C---:B------:R-:W-:Y:S02]  /*2c70*/  IADD3 R10, PT, PT, R11.reuse, R5, RZ ;  /* 0x000000050b0a7210 */ /* 0x040fe40007ffe0ff */
[----:B------:R-:W0:Y:S02]  /*2c80*/  LDS.64 R4, [R4] ;  /* 0x0000000004047984 */ /* 0x000e240000000a00 */
[----:B------:R-:W-:Y:S01]  /*2c90*/  IADD3 R9, PT, PT, R11, R9, RZ ;  /* 0x000000090b097210 */ /* 0x000fe20007ffe0ff */
[----:B0-----:R-:W-:Y:S01]  /*2ca0*/  FADD.FTZ R6, R6, R4 ;  /* 0x0000000406067221 */ /* 0x001fe20000010000 */
[----:B------:R-:W-:Y:S02]  /*2cb0*/  FADD.FTZ R11, R7, R5 ;  /* 0x00000005070b7221 */ /* 0x000fe40000010000 */
[----:B------:R-:W0:Y:S02]  /*2cc0*/  LDS.64 R4, [R24] ;  /* 0x0000000018047984 */ /* 0x000e240000000a00 */
[----:B0-----:R-:W-:Y:S01]  /*2cd0*/  FADD.FTZ R4, R6, R4 ;  /* 0x0000000406047221 */ /* 0x001fe20000010000 */
[----:B------:R-:W-:Y:S01]  /*2ce0*/  FADD.FTZ R5, R11, R5 ;  /* 0x000000050b057221 */ /* 0x000fe20000010000 */
[----:B------:R-:W0:Y:S02]  /*2cf0*/  LDS.64 R6, [R23] ;  /* 0x0000000017067984 */ /* 0x000e240000000a00 */
[----:B0-----:R-:W-:Y:S01]  /*2d00*/  FADD.FTZ R11, R4, R6 ;  /* 0x00000006040b7221 */ /* 0x001fe20000010000 */
[----:B------:R-:W-:-:S02]  /*2d10*/  FADD.FTZ R23, R5, R7 ;  /* 0x0000000705177221 */ /* 0x000fc40000010000 */
[----:B------:R-:W0:Y:S04]  /*2d20*/  LDS.64 R4, [R10] ;  /* 0x000000000a047984 */ /* 0x000e280000000a00 */
[----:B------:R-:W1:Y:S04]  /*2d30*/  LDS.64 R6, [R9] ;  /* 0x0000000009067984 */ /* 0x000e680000000a00 */
[----:B------:R-:W2:Y:S01]  /*2d40*/  LDS.64 R8, [R8] ;  /* 0x0000000008087984 */ /* 0x000ea20000000a00 */
[----:B0-----:R-:W-:Y:S01]  /*2d50*/  FADD.FTZ R4, R11, R4 ;  /* 0x000000040b047221 */ /* 0x001fe20000010000 */
[----:B------:R-:W-:-:S03]  /*2d60*/  FADD.FTZ R5, R23, R5 ;  /* 0x0000000517057221 */ /* 0x000fc60000010000 */
[----:B-1----:R-:W-:Y:S01]  /*2d70*/  FADD.FTZ R4, R4, R6 ;  /* 0x0000000604047221 */ /* 0x002fe20000010000 */
[----:B------:R-:W-:-:S03]  /*2d80*/  FADD.FTZ R5, R5, R7 ;  /* 0x0000000705057221 */ /* 0x000fc60000010000 */
[----:B--2---:R-:W-:Y:S01]  /*2d90*/  FADD.FTZ R4, R4, R8 ;  /* 0x0000000804047221 */ /* 0x004fe20000010000 */
[----:B------:R-:W-:-:S07]  /*2da0*/  FADD.FTZ R5, R5, R9 ;  /* 0x0000000905057221 */ /* 0x000fce0000010000 */
.L_x_266:
[----:B------:R-:W-:Y:S05]  /*2db0*/  BSYNC.RECONVERGENT B0 ;  /* 0x0000000000007941 */ /* 0x000fea0003800200 */
.L_x_265:
        /* <DEDUP_REMOVED lines=18> */
.L_x_268:
[----:B------:R-:W-:Y:S05]  /*2ee0*/  BSYNC.RECONVERGENT B0 ;  /* 0x0000000000007941 */ /* 0x000fea0003800200 */
.L_x_267:
[----:B------:R-:W-:Y:S05]  /*2ef0*/  BRA.U !UP0, `(.L_x_269) ;  /* 0x0000000108607547 */ /* 0x000fea000b800000 */
[----:B------:R-:W-:Y:S01]  /*2f00*/  BAR.SYNC.DEFER_BLOCKING 0x0 ;  /* 0x0000000000007b1d */ /* 0x000fe20000010000 */
[----:B------:R-:W-:-:S13]  /*2f10*/  ISETP.NE.AND P0, PT, R27, RZ, PT ;  /* 0x000000ff1b00720c */ /* 0x000fda0003f05270 */
[----:B------:R-:W-:Y:S05]  /*2f20*/  @P0 BRA `(.L_x_270) ;  /* 0x0000000000480947 */ /* 0x000fea0003800000 */
[----:B0-----:R-:W0:Y:S01]  /*2f30*/  S2R R4, SR_CTAID.X ;  /* 0x0000000000047919 */ /* 0x001e220000002500 */
[----:B------:R-:W0:Y:S01]  /*2f40*/  S2UR UR5, SR_CTAID.Y ;  /* 0x00000000000579c3 */ /* 0x000e220000002600 */
[----:B------:R-:W-:Y:S02]  /*2f50*/  MOV R6, 0x7fffff01 ;  /* 0x7fffff0100067802 */ /* 0x000fe40000000f00 */
[----:B------:R-:W-:Y:S02]  /*2f60*/  MOV R5, UR7 ;  /* 0x0000000700057c02 */ /* 0x000fe40008000f00 */
[----:B0-----:R-:W-:Y:S02]  /*2f70*/  LOP3.LUT P0, RZ, R4, UR5, RZ, 0xfc, !PT ;  /* 0x0000000504ff7c12 */ /* 0x001fe4000f80fcff */
[----:B------:R-:W-:Y:S02]  /*2f80*/  MOV R4, UR6 ;  /* 0x0000000600047c02 */ /* 0x000fe40008000f00 */
[----:B------:R-:W-:Y:S01]  /*2f90*/  SEL R6, R6, 0x1, !P0 ;  /* 0x0000000106067807 */ /* 0x000fe20004000000 */
[----:B------:R-:W-:Y:S06]  /*2fa0*/  MEMBAR.ALL.GPU ;  /* 0x0000000000007992 */ /* 0x000fec000000a000 */
[----:B------:R-:W-:-:S00]  /*2fb0*/  ERRBAR ;  /* 0x00000000000079ab */ /* 0x000fc00000000000 */
[----:B------:R-:W-:Y:S06]  /*2fc0*/  CGAERRBAR ;  /* 0x00000000000075ab */ /* 0x000fec0000000000 */
[----:B------:R0:W5:Y:S02]  /*2fd0*/  ATOM.E.ADD.STRONG.GPU PT, R6, desc[UR12][R4.64], R6 ;  /* 0x800000060406798a */ /* 0x00016400081ef10c */
[----:B0-----:R-:W0:Y:S02]  /*2fe0*/  LDC.64 R4, c[0x0][0x3d8] ;  /* 0x0000f600ff047b82 */ /* 0x001e240000000a00 */
.L_x_271:
[----:B0-----:R-:W2:Y:S04]  /*2ff0*/  LD.E.STRONG.GPU R7, desc[UR12][R4.64+0x4] ;  /* 0x0000040c04077980 */ /* 0x001ea8000c10f900 */
[----:B--2---:R-:W-:Y:S01]  /*3000*/  CCTL.IVALL ;  /* 0x00000000ff00798f */ /* 0x004fe20002000000 */
[----:B------:R-:W-:Y:S05]  /*3010*/  YIELD ;  /* 0x0000000000007946 */ /* 0x000fea0003800000 */
[----:B-----5:R-:W-:-:S04]  /*3020*/  LOP3.LUT R7, R7, R6, RZ, 0x3c, !PT ;  /* 0x0000000607077212 */ /* 0x020fc800078e3cff */
[----:B------:R-:W-:-:S13]  /*3030*/  ISETP.GT.AND P0, PT, R7, -0x1, PT ;  /* 0xffffffff0700780c */ /* 0x000fda0003f04270 */
[----:B------:R-:W-:Y:S05]  /*3040*/  @P0 BRA `(.L_x_271) ;  /* 0xfffffffc00e80947 */ /* 0x000fea000383ffff */
.L_x_270:
[----:B------:R-:W-:Y:S05]  /*3050*/  WARPSYNC.ALL ;  /* 0x0000000000007948 */ /* 0x000fea0003800000 */
[----:B------:R-:W-:Y:S06]  /*3060*/  BAR.SYNC.DEFER_BLOCKING 0x0 ;  /* 0x0000000000007b1d */ /* 0x000fec0000010000 */
[----:B------:R-:W-:Y:S05]  /*3070*/  BRA `(.L_x_272) ;  /* 0x00000000005c7947 */ /* 0x000fea0003800000 */
.L_x_269:
        /* <DEDUP_REMOVED lines=15> */
.L_x_274:
[----:B------:R-:W2:Y:S04]  /*3170*/  LD.E.STRONG.GPU R7, desc[UR12][R4.64] ;  /* 0x0000000c04077980 */ /* 0x000ea8000c10f900 */
[----:B--2---:R-:W-:Y:S01]  /*3180*/  CCTL.IVALL ;  /* 0x00000000ff00798f */ /* 0x004fe20002000000 */
[----:B------:R-:W-:Y:S05]  /*3190*/  YIELD ;  /* 0x0000000000007946 */ /* 0x000fea0003800000 */
[----:B-----5:R-:W-:-:S04]  /*31a0*/  LOP3.LUT R7, R7, R6, RZ, 0x3c, !PT ;  /* 0x0000000607077212 */ /* 0x020fc800078e3cff */
[----:B------:R-:W-:-:S13]  /*31b0*/  ISETP.GT.AND P0, PT, R7, -0x1, PT ;  /* 0xffffffff0700780c */ /* 0x000fda0003f04270 */
[----:B------:R-:W-:Y:S05]  /*31c0*/  @P0 BRA `(.L_x_274) ;  /* 0xfffffffc00e80947 */ /* 0x000fea000383ffff */
.L_x_273:
[----:B------:R-:W-:Y:S05]  /*31d0*/  WARPSYNC.ALL ;  /* 0x0000000000007948 */ /* 0x000fea0003800000 */
[----:B------:R-:W-:Y:S06]  /*31e0*/  BAR.SYNC.DEFER_BLOCKING 0x0 ;  /* 0x0000000000007b1d */ /* 0x000fec0000010000 */
.L_x_272:
[----:B0-----:R-:W0:Y:S01]  /*31f0*/  S2R R7, SR_TID.X ;  /* 0x0000000000077919 */ /* 0x001e220000002100 */
[----:B------:R-:W-:Y:S01]  /*3200*/  BSSY.RECONVERGENT B0, `(.L_x_275) ;  /* 0x00000e4000007945 */ /* 0x000fe20003800200 */
[----:B------:R-:W-:Y:S02]  /*3210*/  CS2R R24, SRZ ;  /* 0x0000000000187805 */ /* 0x000fe4000001ff00 */
[----:B0-----:R-:W-:-:S13]  /*3220*/  ISETP.GT.U32.AND P0, PT, R7, 0xff, PT ;  /* 0x000000ff0700780c */ /* 0x001fda0003f04070 */
[----:B------:R-:W-:Y:S05]  /*3230*/  @P0 BRA `(.L_x_276) ;  /* 0x0000000c00800947 */ /* 0x000fea0003800000 */
[----:B------:R-:W0:Y:S01]  /*3240*/  S2R R6, SR_CTAID.Y ;  /* 0x0000000000067919 */ /* 0x000e220000002600 */
[----:B------:R-:W0:Y:S01]  /*3250*/  LDC R4, c[0x0][0x374] ;  /* 0x0000dd00ff047b82 */ /* 0x000e220000000800 */
[C---:B------:R-:W-:Y:S01]  /*3260*/  SHF.L.U32 R5, R7.reuse, 0x5, RZ ;  /* 0x0000000507057819 */ /* 0x040fe200000006ff */
[----:B------:R1:W-:Y:S01]  /*3270*/  STL.64 [R1+0x190], R2 ;  /* 0x0001900201007387 */ /* 0x0003e20000100a00 */
[----:B------:R-:W-:Y:S02]  /*3280*/  LOP3.LUT R23, R7, 0x7, RZ, 0xc0, !PT ;  /* 0x0000000707177812 */ /* 0x000fe400078ec0ff */
[----:B------:R-:W-:-:S03]  /*3290*/  LOP3.LUT R5, R5, 0x1f00, RZ, 0xc0, !PT ;  /* 0x00001f0005057812 */ /* 0x000fc600078ec0ff */
[----:B-1----:R-:W1:Y:S01]  /*32a0*/  LDC.64 R2, c[0x0][0x3d0] ;  /* 0x0000f400ff027b82 */ /* 0x002e620000000a00 */
[----:B0-----:R-:W-:-:S05]  /*32b0*/  IMAD R4, R4, UR4, R6 ;  /* 0x0000000404047c24 */ /* 0x001fca000f8e0206 */
[----:B------:R-:W-:-:S04]  /*32c0*/  LEA R4, R4, R5, 0xd ;  /* 0x0000000504047211 */ /* 0x000fc800078e68ff */
[----:B------:R-:W-:-:S04]  /*32d0*/  IADD3 R4, PT, PT, R4, R23, RZ ;  /* 0x0000001704047210 */ /* 0x000fc80007ffe0ff */
[----:B------:R-:W-:-:S04]  /*32e0*/  SHF.L.U32 R24, R4, 0x1, RZ ;  /* 0x0000000104187819 */ /* 0x000fc800000006ff */
[C---:B------:R-:W-:Y:S01]  /*32f0*/  IADD3 R6, PT, PT, R24.reuse, 0x10, RZ ;  /* 0x0000001018067810 */ /* 0x040fe20007ffe0ff */
[----:B-1----:R-:W-:-:S04]  /*3300*/  IMAD.WIDE.U32 R4, R24, 0x4, R2 ;  /* 0x0000000418047825 */ /* 0x002fc800078e0002 */
[----:B------:R-:W-:Y:S02]  /*3310*/  IMAD.WIDE.U32 R6, R6, 0x4, R2 ;  /* 0x0000000406067825 */ /* 0x000fe400078e0002 */
[----:B------:R-:W2:Y:S04]  /*3320*/  LDG.E.64 R4, desc[UR12][R4.64] ;  /* 0x0000000c04047981 */ /* 0x000ea8000c1e1b00 */
[----:B------:R-:W2:Y:S01]  /*3330*/  LDG.E.64 R6, desc[UR12][R6.64] ;  /* 0x0000000c06067981 */ /* 0x000ea2000c1e1b00 */
[C---:B------:R-:W-:Y:S02]  /*3340*/  IADD3 R8, PT, PT, R24.reuse, 0x40, RZ ;  /* 0x0000004018087810 */ /* 0x040fe40007ffe0ff */
[----:B------:R-:W-:-:S03]  /*3350*/  IADD3 R10, PT, PT, R24, 0x50, RZ ;  /* 0x00000050180a7810 */ /* 0x000fc60007ffe0ff */
[----:B------:R-:W-:-:S04]  /*3360*/  IMAD.WIDE.U32 R8, R8, 0x4, R2 ;  /* 0x0000000408087825 */ /* 0x000fc800078e0002 */
[----:B------:R-:W-:Y:S02]  /*3370*/  IMAD.WIDE.U32 R10, R10, 0x4, R2 ;  /* 0x000000040a0a7825 */ /* 0x000fe400078e0002 */
[----:B------:R-:W3:Y:S04]  /*3380*/  LDG.E.64 R8, desc[UR12][R8.64] ;  /* 0x0000000c08087981 */ /* 0x000ee8000c1e1b00 */
[----:B------:R-:W3:Y:S04]  /*3390*/  LDG.E.64 R10, desc[UR12][R10.64] ;  /* 0x0000000c0a0a7981 */ /* 0x000ee8000c1e1b00 */
[----:B--2---:R0:W-:Y:S02]  /*33a0*/  STL.128 [R1], R4 ;  /* 0x0000000401007387 */ /* 0x0041e40000100c00 */
[----:B0-----:R-:W-:-:S02]  /*33b0*/  IADD3 R4, PT, PT, R24, 0x20, RZ ;  /* 0x0000002018047810 */ /* 0x001fc40007ffe0ff */
[----:B------:R-:W-:-:S03]  /*33c0*/  IADD3 R6, PT, PT, R24, 0x30, RZ ;  /* 0x0000003018067810 */ /* 0x000fc60007ffe0ff */
[----:B------:R-:W-:-:S04]  /*33d0*/  IMAD.WIDE.U32 R4, R4, 0x4, R2 ;  /* 0x0000000404047825 */ /* 0x000fc800078e0002 */
[----:B------:R-:W-:Y:S02]  /*33e0*/  IMAD.WIDE.U32 R6, R6, 0x4, R2 ;  /* 0x0000000406067825 */ /* 0x000fe400078e0002 */
[----:B------:R-:W2:Y:S04]  /*33f0*/  LDG.E.64 R4, desc[UR12][R4.64] ;  /* 0x0000000c04047981 */ /* 0x000ea8000c1e1b00 */
[----:B------:R-:W2:Y:S04]  /*3400*/  LDG.E.64 R6, desc[UR12][R6.64] ;  /* 0x0000000c06067981 */ /* 0x000ea8000c1e1b00 */
[----:B---3--:R0:W-:Y:S02]  /*3410*/  STL.128 [R1+0x20], R8 ;  /* 0x0000200801007387 */ /* 0x0081e40000100c00 */
[----:B0-----:R-:W-:-:S02]  /*3420*/  IADD3 R8, PT, PT, R24, 0x80, RZ ;  /* 0x0000008018087810 */ /* 0x001fc40007ffe0ff */
[----:B------:R-:W-:-:S03]  /*3430*/  IADD3 R10, PT, PT, R24, 0x90, RZ ;  /* 0x00000090180a7810 */ /* 0x000fc60007ffe0ff */
[----:B------:R-:W-:-:S04]  /*3440*/  IMAD.WIDE.U32 R8, R8, 0x4, R2 ;  /* 0x0000000408087825 */ /* 0x000fc800078e0002 */
[----:B------:R-:W-:Y:S02]  /*3450*/  IMAD.WIDE.U32 R10, R10, 0x4, R2 ;  /* 0x000000040a0a7825 */ /* 0x000fe400078e0002 */
[----:B------:R-:W3:Y:S04]  /*3460*/  LDG.E.64 R8, desc[UR12][R8.64] ;  /* 0x0000000c08087981 */ /* 0x000ee8000c1e1b00 */
[----:B------:R-:W3:Y:S04]  /*3470*/  LDG.E.64 R10, desc[UR12][R10.64] ;  /* 0x0000000c0a0a7981 */ /* 0x000ee8000c1e1b00 */
[----:B--2---:R0:W-:Y:S02]  /*3480*/  STL.128 [R1+0x10], R4 ;  /* 0x0000100401007387 */ /* 0x0041e40000100c00 */
        /* <DEDUP_REMOVED lines=68> */
[----:B------:R-:W3:Y:S01]  /*38d0*/  LDG.E.64 R10, desc[UR12][R10.64] ;  /* 0x0000000c0a0a7981 */ /* 0x000ee2000c1e1b00 */
[C---:B------:R-:W-:Y:S02]  /*38e0*/  IADD3 R25, PT, PT, R24.reuse, 0x1e0, RZ ;  /* 0x000001e018197810 */ /* 0x040fe40007ffe0ff */
[----:B------:R-:W-:-:S05]  /*38f0*/  IADD3 R26, PT, PT, R24, 0x1f0, RZ ;  /* 0x000001f0181a7810 */ /* 0x000fca0007ffe0ff */
[----:B------:R-:W-:-:S06]  /*3900*/  IMAD.WIDE.U32 R26, R26, 0x4, R2 ;  /* 0x000000041a1a7825 */ /* 0x000fcc00078e0002 */
[----:B------:R-:W4:Y:S04]  /*3910*/  LDG.E.64 R26, desc[UR12][R26.64] ;  /* 0x0000000c1a1a7981 */ /* 0x000f28000c1e1b00 */
[----:B--2---:R0:W-:Y:S02]  /*3920*/  STL.128 [R1+0xb0], R4 ;  /* 0x0000b00401007387 */ /* 0x0041e40000100c00 */
[C---:B0-----:R-:W-:Y:S02]  /*3930*/  IADD3 R4, PT, PT, R24.reuse, 0x1a0, RZ ;  /* 0x000001a018047810 */ /* 0x041fe40007ffe0ff */
[----:B------:R-:W-:-:S03]  /*3940*/  IADD3 R6, PT, PT, R24, 0x1b0, RZ ;  /* 0x000001b018067810 */ /* 0x000fc60007ffe0ff */
[----:B------:R-:W-:-:S04]  /*3950*/  IMAD.WIDE.U32 R4, R4, 0x4, R2 ;  /* 0x0000000404047825 */ /* 0x000fc800078e0002 */
[--C-:B------:R-:W-:Y:S02]  /*3960*/  IMAD.WIDE.U32 R6, R6, 0x4, R2.reuse ;  /* 0x0000000406067825 */ /* 0x100fe400078e0002 */
[----:B------:R-:W2:Y:S04]  /*3970*/  LDG.E.64 R4, desc[UR12][R4.64] ;  /* 0x0000000c04047981 */ /* 0x000ea8000c1e1b00 */
[----:B------:R-:W2:Y:S01]  /*3980*/  LDG.E.64 R6, desc[UR12][R6.64] ;  /* 0x0000000c06067981 */ /* 0x000ea2000c1e1b00 */
[----:B------:R-:W-:-:S03]  /*3990*/  IMAD.WIDE.U32 R24, R25, 0x4, R2 ;  /* 0x0000000419187825 */ /* 0x000fc600078e0002 */
[----:B------:R0:W5:Y:S04]  /*39a0*/  LDL.LU.64 R2, [R1+0x190] ;  /* 0x0001900001027983 */ /* 0x0001680000300a00 */
[----:B------:R-:W4:Y:S04]  /*39b0*/  LDG.E.64 R24, desc[UR12][R24.64] ;  /* 0x0000000c18187981 */ /* 0x000f28000c1e1b00 */
[----:B---3--:R-:W-:Y:S01]  /*39c0*/  STL.128 [R1+0xe0], R8 ;  /* 0x0000e00801007387 */ /* 0x008fe20000100c00 */
[----:B------:R-:W-:-:S03]  /*39d0*/  UMOV UR5, URZ ;  /* 0x000000ff00057c82 */ /* 0x000fc60008000000 */
[----:B--2---:R-:W-:Y:S04]  /*39e0*/  STL.128 [R1+0xd0], R4 ;  /* 0x0000d00401007387 */ /* 0x004fe80000100c00 */
[----:B----4-:R1:W-:Y:S02]  /*39f0*/  STL.128 [R1+0xf0], R24 ;  /* 0x0000f01801007387 */ /* 0x0103e40000100c00 */
[----:B01----:R-:W-:-:S07]  /*3a00*/  CS2R R24, SRZ ;  /* 0x0000000000187805 */ /* 0x003fce000001ff00 */
.L_x_277:
[C---:B------:R-:W-:Y:S02]  /*3a10*/  IADD3 R8, PT, PT, R23.reuse, 0x8, RZ ;  /* 0x0000000817087810 */ /* 0x040fe40007ffe0ff */
[C---:B------:R-:W-:Y:S02]  /*3a20*/  LOP3.LUT R4, R23.reuse, 0xfffffff8, RZ, 0xc0, !PT ;  /* 0xfffffff817047812 */ /* 0x040fe400078ec0ff */
[----:B------:R-:W-:Y:S02]  /*3a30*/  IADD3 R10, PT, PT, R23, 0x10, RZ ;  /* 0x00000010170a7810 */ /* 0x000fe40007ffe0ff */
[----:B------:R-:W-:Y:S02]  /*3a40*/  LOP3.LUT R8, R8, 0xfffffff8, RZ, 0xc0, !PT ;  /* 0xfffffff808087812 */ /* 0x000fe400078ec0ff */
[----:B------:R-:W-:Y:S02]  /*3a50*/  IADD3 R4, PT, PT, R1, R4, RZ ;  /* 0x0000000401047210 */ /* 0x000fe40007ffe0ff */
[----:B------:R-:W-:-:S02]  /*3a60*/  LOP3.LUT R10, R10, 0xfffffff8, RZ, 0xc0, !PT ;  /* 0xfffffff80a0a7812 */ /* 0x000fc400078ec0ff */
[----:B------:R-:W-:Y:S02]  /*3a70*/  IADD3 R8, PT, PT, R1, R8, RZ ;  /* 0x0000000801087210 */ /* 0x000fe40007ffe0ff */
[----:B------:R-:W2:Y:S01]  /*3a80*/  LDL.64 R4, [R4] ;  /* 0x0000000004047983 */ /* 0x000ea20000100a00 */
[----:B------:R-:W-:Y:S02]  /*3a90*/  IADD3 R6, PT, PT, R23, 0x18, RZ ;  /* 0x0000001817067810 */ /* 0x000fe40007ffe0ff */
[----:B------:R-:W-:Y:S01]  /*3aa0*/  IADD3 R10, PT, PT, R1, R10, RZ ;  /* 0x0000000a010a7210 */ /* 0x000fe20007ffe0ff */
[----:B------:R-:W3:Y:S01]  /*3ab0*/  LDL.64 R8, [R8] ;  /* 0x0000000008087983 */ /* 0x000ee20000100a00 */
[----:B------:R-:W-:-:S04]  /*3ac0*/  LOP3.LUT R6, R6, 0xfffffff8, RZ, 0xc0, !PT ;  /* 0xfffffff806067812 */ /* 0x000fc800078ec0ff */
[----:B------:R-:W4:Y:S01]  /*3ad0*/  LDL.64 R10, [R10] ;  /* 0x000000000a0a7983 */ /* 0x000f220000100a00 */
[----:B------:R-:W-:-:S06]  /*3ae0*/  IADD3 R6, PT, PT, R1, R6, RZ ;  /* 0x0000000601067210 */ /* 0x000fcc0007ffe0ff */
[----:B------:R-:W4:Y:S01]  /*3af0*/  LDL.64 R6, [R6] ;  /* 0x0000000006067983 */ /* 0x000f220000100a00 */
[----:B--2---:R-:W-:-:S04]  /*3b00*/  FADD.FTZ R4, R4, R24 ;  /* 0x0000001804047221 */ /* 0x004fc80000010000 */
[----:B---3--:R-:W-:Y:S01]  /*3b10*/  FADD.FTZ R4, R4, R8 ;  /* 0x0000000804047221 */ /* 0x008fe20000010000 */
[----:B------:R-:W-:-:S03]  /*3b20*/  IADD3 R8, PT, PT, R23, 0x20, RZ ;  /* 0x0000002017087810 */ /* 0x000fc60007ffe0ff */
[----:B----4-:R-:W-:Y:S01]  /*3b30*/  FADD.FTZ R4, R4, R10 ;  /* 0x0000000a04047221 */ /* 0x010fe20000010000 */
[----:B------:R-:W-:Y:S02]  /*3b40*/  IADD3 R10, PT, PT, R23, 0x28, RZ ;  /* 0x00000028170a7810 */ /* 0x000fe40007ffe0ff */
[----:B------:R-:W-:Y:S01]  /*3b50*/  LOP3.LUT R8, R8, 0xfffffff8, RZ, 0xc0, !PT ;  /* 0xfffffff808087812 */ /* 0x000fe200078ec0ff */
[----:B------:R-:W-:Y:S01]  /*3b60*/  FADD.FTZ R5, R5, R25 ;  /* 0x0000001905057221 */ /* 0x000fe20000010000 */
[----:B------:R-:W-:Y:S02]  /*3b70*/  LOP3.LUT R10, R10, 0xfffffff8, RZ, 0xc0, !PT ;  /* 0xfffffff80a0a7812 */ /* 0x000fe400078ec0ff */
[----:B------:R-:W-:Y:S02]  /*3b80*/  IADD3 R24, PT, PT, R23, 0x30, RZ ;  /* 0x0000003017187810 */ /* 0x000fe40007ffe0ff */
[----:B------:R-:W-:Y:S01]  /*3b90*/  IADD3 R8, PT, PT, R1, R8, RZ ;  /* 0x0000000801087210 */ /* 0x000fe20007ffe0ff */
[----:B------:R-:W-:Y:S01]  /*3ba0*/  FADD.FTZ R6, R4, R6 ;  /* 0x0000000604067221 */ /* 0x000fe20000010000 */
[----:B------:R-:W-:Y:S01]  /*3bb0*/  LOP3.LUT R24, R24, 0xfffffff8, RZ, 0xc0, !PT ;  /* 0xfffffff818187812 */ /* 0x000fe200078ec0ff */
[----:B------:R-:W-:Y:S01]  /*3bc0*/  FADD.FTZ R5, R5, R9 ;  /* 0x0000000905057221 */ /* 0x000fe20000010000 */
[----:B------:R-:W-:-:S02]  /*3bd0*/  IADD3 R10, PT, PT, R1, R10, RZ ;  /* 0x0000000a010a7210 */ /* 0x000fc40007ffe0ff */
[----:B------:R-:W-:Y:S01]  /*3be0*/  IADD3 R4, PT, PT, R23, 0x38, RZ ;  /* 0x0000003817047810 */ /* 0x000fe20007ffe0ff */
[----:B------:R-:W2:Y:S01]  /*3bf0*/  LDL.64 R8, [R8] ;  /* 0x0000000008087983 */ /* 0x000ea20000100a00 */
[----:B------:R-:W-:Y:S01]  /*3c00*/  IADD3 R24, PT, PT, R1, R24, RZ ;  /* 0x0000001801187210 */ /* 0x000fe20007ffe0ff */
[----:B------:R-:W-:Y:S01]  /*3c10*/  FADD.FTZ R26, R5, R11 ;  /* 0x0000000b051a7221 */ /* 0x000fe20000010000 */
[----:B------:R-:W-:Y:S01]  /*3c20*/  LOP3.LUT R4, R4, 0xfffffff8, RZ, 0xc0, !PT ;  /* 0xfffffff804047812 */ /* 0x000fe200078ec0ff */
[----:B------:R-:W3:Y:S03]  /*3c30*/  LDL.64 R10, [R10] ;  /* 0x000000000a0a7983 */ /* 0x000ee60000100a00 */
[----:B------:R-:W-:Y:S01]  /*3c40*/  IADD3 R4, PT, PT, R1, R4, RZ ;  /* 0x0000000401047210 */ /* 0x000fe20007ffe0ff */
[----:B------:R-:W4:Y:S05]  /*3c50*/  LDL.64 R24, [R24] ;  /* 0x0000000018187983 */ /* 0x000f2a0000100a00 */
[----:B------:R-:W4:Y:S01]  /*3c60*/  LDL.64 R4, [R4] ;  /* 0x0000000004047983 */ /* 0x000f220000100a00 */
[----:B------:R-:W-:Y:S01]  /*3c70*/  FADD.FTZ R7, R26, R7 ;  /* 0x000000071a077221 */ /* 0x000fe20000010000 */
[----:B--2---:R-:W-:Y:S01]  /*3c80*/  FADD.FTZ R6, R6, R8 ;  /* 0x0000000806067221 */ /* 0x004fe20000010000 */
[----:B------:R-:W-:-:S03]  /*3c90*/  IADD3 R8, PT, PT, R23, 0x40, RZ ;  /* 0x0000004017087810 */ /* 0x000fc60007ffe0ff */
[----:B---3--:R-:W-:Y:S01]  /*3ca0*/  FADD.FTZ R6, R6, R10 ;  /* 0x0000000a06067221 */ /* 0x008fe20000010000 */
[C---:B------:R-:W-:Y:S02]  /*3cb0*/  IADD3 R10, PT, PT, R23.reuse, 0x48, RZ ;  /* 0x00000048170a7810 */ /* 0x040fe40007ffe0ff */
[----:B------:R-:W-:Y:S01]  /*3cc0*/  LOP3.LUT R8, R8, 0xfffffff8, RZ, 0xc0, !PT ;  /* 0xfffffff808087812 */ /* 0x000fe200078ec0ff */
[----:B----4-:R-:W-:Y:S01]  /*3cd0*/  FADD.FTZ R6, R6, R24 ;  /* 0x0000001806067221 */ /* 0x010fe20000010000 */
        /* <DEDUP_REMOVED lines=12> */
[----:B------:R-:W3:Y:S02]  /*3da0*/  LDL.64 R10, [R10] ;  /* 0x000000000a0a7983 */ /* 0x000ee40000100a00 */
[----:B------:R-:W-:Y:S01]  /*3db0*/  FADD.FTZ R26, R7, R25 ;  /* 0x00000019071a7221 */ /* 0x000fe20000010000 */
[----:B------:R-:W-:Y:S01]  /*3dc0*/  IADD3 R6, PT, PT, R1, R6, RZ ;  /* 0x0000000601067210 */ /* 0x000fe20007ffe0ff */
[----:B------:R-:W4:Y:S05]  /*3dd0*/  LDL.64 R24, [R24] ;  /* 0x0000000018187983 */ /* 0x000f2a0000100a00 */
[----:B------:R-:W4:Y:S01]  /*3de0*/  LDL.64 R6, [R6] ;  /* 0x0000000006067983 */ /* 0x000f220000100a00 */
[----:B------:R-:W-:Y:S01]  /*3df0*/  FADD.FTZ R5, R26, R5 ;  /* 0x000000051a057221 */ /* 0x000fe20000010000 */
[----:B--2---:R-:W-:-:S04]  /*3e00*/  FADD.FTZ R4, R4, R8 ;  /* 0x0000000804047221 */ /* 0x004fc80000010000 */
[----:B---3--:R-:W-:-:S04]  /*3e10*/  FADD.FTZ R4, R4, R10 ;  /* 0x0000000a04047221 */ /* 0x008fc80000010000 */
[----:B----4-:R-:W-:-:S04]  /*3e20*/  FADD.FTZ R4, R4, R24 ;  /* 0x0000001804047221 */ /* 0x010fc80000010000 */
[----:B------:R-:W-:Y:S01]  /*3e30*/  FADD.FTZ R6, R4, R6 ;  /* 0x0000000604067221 */ /* 0x000fe20000010000 */
[----:B------:R-:W-:Y:S01]  /*3e40*/  IADD3 R4, PT, PT, R23, 0x60, RZ ;  /* 0x0000006017047810 */ /* 0x000fe20007ffe0ff */
[----:B------:R-:W-:Y:S01]  /*3e50*/  FADD.FTZ R5, R5, R9 ;  /* 0x0000000905057221 */ /* 0x000fe20000010000 */
[----:B------:R-:W-:Y:S02]  /*3e60*/  IADD3 R8, PT, PT, R23, 0x68, RZ ;  /* 0x0000006817087810 */ /* 0x000fe40007ffe0ff */
[----:B------:R-:W-:Y:S01]  /*3e70*/  LOP3.LUT R4, R4, 0xfffffff8, RZ, 0xc0, !PT ;  /* 0xfffffff804047812 */ /* 0x000fe200078ec0ff */
[----:B------:R-:W-:Y:S01]  /*3e80*/  FADD.FTZ R5, R5, R11 ;  /* 0x0000000b05057221 */ /* 0x000fe20000010000 */
[----:B------:R-:W-:Y:S02]  /*3e90*/  LOP3.LUT R8, R8, 0xfffffff8, RZ, 0xc0, !PT ;  /* 0xfffffff808087812 */ /* 0x000fe400078ec0ff */
[----:B------:R-:W-:Y:S02]  /*3ea0*/  IADD3 R10, PT, PT, R23, 0x70, RZ ;  /* 0x00000070170a7810 */ /* 0x000fe40007ffe0ff */
[----:B------:R-:W-:Y:S01]  /*3eb0*/  IADD3 R4, PT, PT, R1, R4, RZ ;  /* 0x0000000401047210 */ /* 0x000fe20007ffe0ff */
[----:B------:R-:W-:Y:S01]  /*3ec0*/  FADD.FTZ R26, R5, R25 ;  /* 0x00000019051a7221 */ /* 0x000fe20000010000 */
[----:B------:R-:W-:-:S02]  /*3ed0*/  LOP3.LUT R10, R10, 0xfffffff8, RZ, 0xc0, !PT ;  /* 0xfffffff80a0a7812 */ /* 0x000fc400078ec0ff */
[----:B------:R-:W-:Y:S02]  /*3ee0*/  IADD3 R8, PT, PT, R1, R8, RZ ;  /* 0x0000000801087210 */ /* 0x000fe40007ffe0ff */
[----:B------:R-:W-:Y:S01]  /*3ef0*/  IADD3 R24, PT, PT, R23, 0x78, RZ ;  /* 0x0000007817187810 */ /* 0x000fe20007ffe0ff */
[----:B------:R-:W2:Y:S01]  /*3f00*/  LDL.64 R4, [R4] ;  /* 0x0000000004047983 */ /* 0x000ea20000100a00 */
[C---:B------:R-:W-:Y:S02]  /*3f10*/  IADD3 R10, PT, PT, R1.reuse, R10, RZ ;  /* 0x0000000a010a7210 */ /* 0x040fe40007ffe0ff */
[----:B------:R-:W-:Y:S01]  /*3f20*/  LOP3.LUT R24, R24, 0xfffffff8, RZ, 0xc0, !PT ;  /* 0xfffffff818187812 */ /* 0x000fe200078ec0ff */
[----:B------:R-:W3:Y:S03]  /*3f30*/  LDL.64 R8, [R8] ;  /* 0x0000000008087983 */ /* 0x000ee60000100a00 */
[----:B------:R-:W-:Y:S01]  /*3f40*/  IADD3 R24, PT, PT, R1, R24, RZ ;  /* 0x0000001801187210 */ /* 0x000fe20007ffe0ff */
[----:B------:R-:W4:Y:S05]  /*3f50*/  LDL.64 R10, [R10] ;  /* 0x000000000a0a7983 */ /* 0x000f2a0000100a00 */
[----:B------:R-:W4:Y:S01]  /*3f60*/  LDL.64 R24, [R24] ;  /* 0x0000000018187983 */ /* 0x000f220000100a00 */
[----:B------:R-:W-:Y:S01]  /*3f70*/  FADD.FTZ R7, R26, R7 ;  /* 0x000000071a077221 */ /* 0x000fe20000010000 */
[----:B------:R-:W-:-:S04]  /*3f80*/  UIADD3 UR5, UPT, UPT, UR5, 0x10, URZ ;  /* 0x0000001005057890 */ /* 0x000fc8000fffe0ff */
[----:B------:R-:W-:Y:S01]  /*3f90*/  UISETP.NE.AND UP0, UPT, UR5, 0x20, UPT ;  /* 0x000000200500788c */ /* 0x000fe2000bf05270 */
[----:B------:R-:W-:Y:S01]  /*3fa0*/  IADD3 R23, PT, PT, R23, 0x80, RZ ;  /* 0x0000008017177810 */ /* 0x000fe20007ffe0ff */
[----:B--2---:R-:W-:Y:S01]  /*3fb0*/  FADD.FTZ R4, R6, R4 ;  /* 0x0000000406047221 */ /* 0x004fe20000010000 */
[----:B------:R-:W-:-:S03]  /*3fc0*/  FADD.FTZ R5, R7, R5 ;  /* 0x0000000507057221 */ /* 0x000fc60000010000 */
[----:B---3--:R-:W-:Y:S01]  /*3fd0*/  FADD.FTZ R4, R4, R8 ;  /* 0x0000000804047221 */ /* 0x008fe20000010000 */
[----:B------:R-:W-:-:S03]  /*3fe0*/  FADD.FTZ R5, R5, R9 ;  /* 0x0000000905057221 */ /* 0x000fc60000010000 */
[----:B----4-:R-:W-:Y:S01]  /*3ff0*/  FADD.FTZ R4, R4, R10 ;  /* 0x0000000a04047221 */ /* 0x010fe20000010000 */
[----:B------:R-:W-:-:S03]  /*4000*/  FADD.FTZ R5, R5, R11 ;  /* 0x0000000b05057221 */ /* 0x000fc60000010000 */
[----:B------:R-:W-:Y:S01]  /*4010*/  FADD.FTZ R24, R4, R24 ;  /* 0x0000001804187221 */ /* 0x000fe20000010000 */
[----:B------:R-:W-:Y:S01]  /*4020*/  FADD.FTZ R25, R5, R25 ;  /* 0x0000001905197221 */ /* 0x000fe20000010000 */
[----:B------:R-:W-:Y:S06]  /*4030*/  BRA.U UP0, `(.L_x_277) ;  /* 0xfffffff900747547 */ /* 0x000fec000b83ffff */
.L_x_276:
[----:B------:R-:W-:Y:S05]  /*4040*/  BSYNC.RECONVERGENT B0 ;  /* 0x0000000000007941 */ /* 0x000fea0003800200 */
.L_x_275:
[----:B------:R0:W-:Y:S04]  /*4050*/  STL [R1+0x1b0], R18 ;  /* 0x0001b01201007387 */ /* 0x0001e80000100800 */
[----:B------:R1:W-:Y:S04]  /*4060*/  STL [R1+0x1c4], R33 ;  /* 0x0001c42101007387 */ /* 0x0003e80000100800 */
[----:B------:R-:W2:Y:S04]  /*4070*/  SHFL.BFLY PT, R4, R24, 0x4, 0x1f ;  /* 0x0c801f0018047f89 */ /* 0x000ea800000e0000 */
[----:B------:R-:W3:Y:S04]  /*4080*/  SHFL.BFLY PT, R5, R25, 0x4, 0x1f ;  /* 0x0c801f0019057f89 */ /* 0x000ee800000e0000 */
[----:B------:R-:W-:Y:S01]  /*4090*/  STL [R1+0x1ac], R17 ;  /* 0x0001ac1101007387 */ /* 0x000fe20000100800 */
[----:B------:R-:W4:Y:S01]  /*40a0*/  S2UR UR10, SR_CgaCtaId ;  /* 0x00000000000a79c3 */ /* 0x000f220000008800 */
[----:B------:R-:W-:Y:S01]  /*40b0*/  UMOV UR5, 0x400 ;  /* 0x0000040000057882 */ /* 0x000fe20000000000 */
[----:B------:R-:W4:Y:S01]  /*40c0*/  LDCU.64 UR18, c[0x0][0x380] ;  /* 0x00007000ff1277ac */ /* 0x000f220008000a00 */
[----:B0-----:R-:W4:Y:S04]  /*40d0*/  LDL R18, [R1+0x188] ;  /* 0x0001880001127983 */ /* 0x001f280000100800 */
[----:B-1----:R-:W4:Y:S04]  /*40e0*/  LDL.LU R33, [R1+0x110] ;  /* 0x0001100001217983 */ /* 0x002f280000300800 */
[----:B------:R-:W4:Y:S01]  /*40f0*/  LDL.LU R7, [R1+0x104] ;  /* 0x0001040001077983 */ /* 0x000f220000300800 */
[----:B--2---:R-:W-:-:S03]  /*4100*/  FADD.FTZ R4, R4, R24 ;  /* 0x0000001804047221 */ /* 0x004fc60000010000 */
[----:B------:R-:W2:Y:S04]  /*4110*/  LDL.LU R9, [R1+0x168] ;  /* 0x0001680001097983 */ /* 0x000ea80000300800 */
[----:B------:R-:W0:Y:S01]  /*4120*/  SHFL.BFLY PT, R6, R4, 0x2, 0x1f ;  /* 0x0c401f0004067f89 */ /* 0x000e2200000e0000 */
[----:B---3--:R-:W-:-:S03]  /*4130*/  FADD.FTZ R5, R5, R25 ;  /* 0x0000001905057221 */ /* 0x008fc60000010000 */
[----:B------:R-:W3:Y:S04]  /*4140*/  LDL.LU R10, [R1+0x100] ;  /* 0x00010000010a7983 */ /* 0x000ee80000300800 */
[----:B------:R-:W3:Y:S04]  /*4150*/  LDL.LU R11, [R1+0x154] ;  /* 0x00015400010b7983 */ /* 0x000ee80000300800 */
[----:B------:R-:W3:Y:S04]  /*4160*/  LDL.LU R23, [R1+0x140] ;  /* 0x0001400001177983 */ /* 0x000ee80000300800 */
[----:B------:R-:W3:Y:S04]  /*4170*/  LDL.LU R26, [R1+0x120] ;  /* 0x00012000011a7983 */ /* 0x000ee80000300800 */
[----:B------:R-:W3:Y:S01]  /*4180*/  LDL.LU R27, [R1+0x114] ;  /* 0x00011400011b7983 */ /* 0x000ee20000300800 */
[----:B0-----:R-:W-:-:S03]  /*4190*/  FADD.FTZ R6, R4, R6 ;  /* 0x0000000604067221 */ /* 0x001fc60000010000 */
[----:B------:R-:W3:Y:S04]  /*41a0*/  LDL.LU R57, [R1+0x11c] ;  /* 0x00011c0001397983 */ /* 0x000ee80000300800 */
[----:B------:R-:W0:Y:S01]  /*41b0*/  SHFL.BFLY PT, R4, R5, 0x2, 0x1f ;  /* 0x0c401f0005047f89 */ /* 0x000e2200000e0000 */
[----:B------:R-:W1:Y:S03]  /*41c0*/  S2R R17, SR_TID.X ;  /* 0x0000000000117919 */ /* 0x000e660000002100 */
[----:B------:R-:W3:Y:S01]  /*41d0*/  LDL R8, [R1+0x184] ;  /* 0x0001840001087983 */ /* 0x000ee20000100800 */
[----:B0-----:R-:W-:-:S03]  /*41e0*/  FADD.FTZ R4, R5, R4 ;  /* 0x0000000405047221 */ /* 0x001fc60000010000 */
[----:B------:R-:W0:Y:S01]  /*41f0*/  SHFL.BFLY PT, R5, R6, 0x1, 0x1f ;  /* 0x0c201f0006057f89 */ /* 0x000e2200000e0000 */
[----:B------:R-:W-:Y:S01]  /*4200*/  UIADD3 UR5, UPT, UPT, UR5, 0x6900, URZ ;  /* 0x0000690005057890 */ /* 0x000fe2000fffe0ff */
[----:B0-----:R-:W-:Y:S02]  /*4210*/  FADD.FTZ R5, R6, R5 ;  /* 0x0000000506057221 */ /* 0x001fe40000010000 */
[----:B------:R-:W0:Y:S01]  /*4220*/  SHFL.BFLY PT, R6, R4, 0x1, 0x1f ;  /* 0x0c201f0004067f89 */ /* 0x000e2200000e0000 */
[----:B-1----:R-:W-:Y:S01]  /*4230*/  LOP3.LUT P0, RZ, R17, 0x307, RZ, 0xc0, !PT ;  /* 0x0000030711ff7812 */ /* 0x002fe2000780c0ff */
[----:B----4-:R-:W-:Y:S02]  /*4240*/  ULEA UR5, UR10, UR5, 0x18 ;  /* 0x000000050a057291 */ /* 0x010fe4000f8ec0ff */
[----:B------:R1:W-:Y:S04]  /*4250*/  STL [R1+0x1b4], R19 ;  /* 0x0001b41301007387 */ /* 0x0003e80000100800 */
[----:B------:R4:W-:Y:S04]  /*4260*/  STL [R1+0x1b8], R20 ;  /* 0x0001b81401007387 */ /* 0x0009e80000100800 */
[----:B-1----:R-:W3:Y:S04]  /*4270*/  LDL.LU R19, [R1+0x10c] ;  /* 0x00010c0001137983 */ /* 0x002ee80000300800 */
[----:B----4-:R-:W4:Y:S01]  /*4280*/  LDL.LU R20, [R1+0x160] ;  /* 0x0001600001147983 */ /* 0x010f220000300800 */
[----:B0-----:R-:W-:Y:S01]  /*4290*/  FADD.FTZ R6, R4, R6 ;  /* 0x0000000604067221 */ /* 0x001fe20000010000 */
[----:B------:R-:W-:-:S03]  /*42a0*/  @!P0 FMUL.FTZ R4, R5, 8.1380212577641941607e-06 ;  /* 0x3708888905048820 */ /* 0x000fc60000410000 */
[----:B------:R-:W-:-:S05]  /*42b0*/  @!P0 FMUL.FTZ R5, R6, 8.1380212577641941607e-06 ;  /* 0x3708888906058820 */ /* 0x000fca0000410000 */
[----:B------:R-:W-:Y:S04]  /*42c0*/  @!P0 STS.64 [R17+UR5], R4 ;  /* 0x0000000411008988 */ /* 0x000fe80008000a05 */
[----:B------:R0:W-:Y:S04]  /*42d0*/  STL [R1+0x1c0], R31 ;  /* 0x0001c01f01007387 */ /* 0x0001e80000100800 */
[----:B------:R1:W-:Y:S04]  /*42e0*/  STL [R1+0x1bc], R22 ;  /* 0x0001bc1601007387 */ /* 0x0003e80000100800 */
[----:B------:R1:W-:Y:S04]  /*42f0*/  STL [R1+0x18c], R0 ;  /* 0x00018c0001007387 */ /* 0x0003e80000100800 */
[----:B0-----:R-:W4:Y:S04]  /*4300*/  LDL.LU R31, [R1+0x12c] ;  /* 0x00012c00011f7983 */ /* 0x001f280000300800 */
[----:B-1----:R-:W4:Y:S04]  /*4310*/  LDL.LU R22, [R1+0x158] ;  /* 0x0001580001167983 */ /* 0x002f280000300800 */
[----:B------:R-:W4:Y:S04]  /*4320*/  LDL.LU R0, [R1+0x130] ;  /* 0x0001300001007983 */ /* 0x000f280000300800 */
[----:B------:R0:W-:Y:S04]  /*4330*/  STL [R1+0x1a8], R16 ;  /* 0x0001a81001007387 */ /* 0x0001e80000100800 */
[----:B------:R1:W-:Y:S04]  /*4340*/  STL [R1+0x1a4], R15 ;  /* 0x0001a40f01007387 */ /* 0x0003e80000100800 */
[----:B------:R1:W-:Y:S04]  /*4350*/  STL [R1+0x1a0], R14 ;  /* 0x0001a00e01007387 */ /* 0x0003e80000100800 */
[----:B------:R1:W-:Y:S04]  /*4360*/  STL [R1+0x19c], R13 ;  /* 0x00019c0d01007387 */ /* 0x0003e80000100800 */
[----:B------:R1:W-:Y:S04]  /*4370*/  STL [R1+0x198], R12 ;  /* 0x0001980c01007387 */ /* 0x0003e80000100800 */
[----:B-----5:R1:W-:Y:S04]  /*4380*/  STL [R1+0x194], R3 ;  /* 0x0001940301007387 */ /* 0x0203e80000100800 */
[----:B------:R1:W-:Y:S04]  /*4390*/  STL [R1+0x190], R2 ;  /* 0x0001900201007387 */ /* 0x0003e80000100800 */
[----:B------:R-:W4:Y:S04]  /*43a0*/  LDL.LU R17, [R1+0x14c] ;  /* 0x00014c0001117983 */ /* 0x000f280000300800 */
[----:B0-----:R-:W4:Y:S04]  /*43b0*/  LDL.LU R16, [R1+0x16c] ;  /* 0x00016c0001107983 */ /* 0x001f280000300800 */
[----:B-1----:R-:W4:Y:S04]  /*43c0*/  LDL.LU R15, [R1+0x148] ;  /* 0x00014800010f7983 */ /* 0x002f280000300800 */
[----:B------:R-:W4:Y:S04]  /*43d0*/  LDL.LU R14, [R1+0x164] ;  /* 0x00016400010e7983 */ /* 0x000f280000300800 */
[----:B------:R-:W4:Y:S04]  /*43e0*/  LDL.LU R13, [R1+0x144] ;  /* 0x00014400010d7983 */ /* 0x000f280000300800 */
[----:B------:R-:W4:Y:S04]  /*43f0*/  LDL.LU R12, [R1+0x13c] ;  /* 0x00013c00010c7983 */ /* 0x000f280000300800 */
[----:B------:R-:W4:Y:S04]  /*4400*/  LDL.LU R3, [R1+0x138] ;  /* 0x0001380001037983 */ /* 0x000f280000300800 */
[----:B------:R-:W4:Y:S01]  /*4410*/  LDL.LU R2, [R1+0x134] ;  /* 0x0001340001027983 */ /* 0x000f220000300800 */
[----:B------:R-:W-:Y:S01]  /*4420*/  LEA R4, R18, UR5, 0x3 ;  /* 0x0000000512047c11 */ /* 0x000fe2000f8e18ff */
[----:B------:R-:W-:Y:S06]  /*4430*/  BAR.SYNC.DEFER_BLOCKING 0x0 ;  /* 0x0000000000007b1d */ /* 0x000fec0000010000 */
[----:B------:R-:W4:Y:S04]  /*4440*/  LDL.LU R18, [R1+0x170] ;  /* 0x0001700001127983 */ /* 0x000f280000300800 */
[----:B------:R-:W0:Y:S02]  /*4450*/  LDS.64 R4, [R4] ;  /* 0x0000000004047984 */ /* 0x000e240000000a00 */
[----:B0-----:R-:W-:-:S02]  /*4460*/  FADD.FTZ R25, R33, -R4 ;  /* 0x8000000421197221 */ /* 0x001fc40000010000 */
[----:B------:R-:W4:Y:S01]  /*4470*/  LDL.LU R33, [R1+0x108] ;  /* 0x0001080001217983 */ /* 0x000f220000300800 */
[----:B------:R-:W-:-:S04]  /*4480*/  FADD.FTZ R7, R7, -R4 ;  /* 0x8000000407077221 */ /* 0x000fc80000010000 */
[----:B--2---:R-:W-:-:S04]  /*4490*/  FFMA.FTZ R7, -R9, R5, R7 ;  /* 0x0000000509077223 */ /* 0x004fc80000010107 */
[----:B------:R-:W-:Y:S01]  /*44a0*/  FMUL.FTZ R7, R21, R7 ;  /* 0x0000000715077220 */ /* 0x000fe20000410000 */
[----:B---3--:R-:W-:Y:S02]  /*44b0*/  FADD.FTZ R6, R19, -R4 ;  /* 0x8000000413067221 */ /* 0x008fe40000010000 */
[----:B------:R-:W2:Y:S02]  /*44c0*/  LDL.LU R19, [R1+0x150] ;  /* 0x0001500001137983 */ /* 0x000ea40000300800 */
[----:B----4-:R-:W-:Y:S02]  /*44d0*/  FFMA.FTZ R6, -R20, R5, R6 ;  /* 0x0000000514067223 */ /* 0x010fe40000010106 */
[----:B------:R-:W3:Y:S02]  /*44e0*/  LDL.LU R20, [R1+0x174] ;  /* 0x0001740001147983 */ /* 0x000ee40000300800 */
[----:B------:R-:W-:-:S05]  /*44f0*/  FMUL.FTZ R6, R21, R6 ;  /* 0x0000000615067220 */ /* 0x000fca0000410000 */
[----:B------:R-:W-:Y:S01]  /*4500*/  F2FP.BF16.F32.PACK_AB R6, R7, R6 ;  /* 0x000000060706723e */ /* 0x000fe200000010ff */
[--C-:B------:R-:W-:Y:S02]  /*4510*/  FADD.FTZ R24, R31, -R4.reuse ;  /* 0x800000041f187221 */ /* 0x100fe40000010000 */
[----:B------:R-:W4:Y:S01]  /*4520*/  LDL.LU R31, [R1+0x178] ;  /* 0x00017800011f7983 */ /* 0x000f220000300800 */
[----:B------:R-:W-:-:S03]  /*4530*/  FADD.FTZ R7, R22, -R4 ;  /* 0x8000000416077221 */ /* 0x000fc60000010000 */
        /* <DEDUP_REMOVED lines=12> */
[----:B------:R-:W-:Y:S01]  /*4600*/  LEA R8, R8, UR5, 0x3 ;  /* 0x0000000508087c11 */ /* 0x000fe2000f8e18ff */
[-C--:B------:R-:W-:Y:S01]  /*4610*/  FFMA.FTZ R23, -R18, R5.reuse, R23 ;  /* 0x0000000512177223 */ /* 0x080fe20000010117 */
[-C--:B------:R-:W-:Y:S01]  /*4620*/  FFMA.FTZ R58, -R17, R5.reuse, R58 ;  /* 0x00000005113a7223 */ /* 0x080fe2000001013a */
[-C--:B------:R-:W-:Y:S01]  /*4630*/  FFMA.FTZ R4, -R0, R5.reuse, R4 ;  /* 0x0000000500047223 */ /* 0x080fe20000010104 */
[-C--:B------:R-:W-:Y:S01]  /*4640*/  FFMA.FTZ R24, -R16, R5.reuse, R24 ;  /* 0x0000000510187223 */ /* 0x080fe20000010118 */
[----:B------:R-:W4:Y:S04]  /*4650*/  LDL.LU R0, [R1+0x128] ;  /* 0x0001280001007983 */ /* 0x000f280000300800 */
[----:B------:R-:W0:Y:S01]  /*4660*/  LDS.64 R8, [R8] ;  /* 0x0000000008087984 */ /* 0x000e220000000a00 */
        /* <DEDUP_REMOVED lines=16> */
[----:B------:R-:W4:Y:S04]  /*4770*/  LDL.LU R33, [R1+0x1c4] ;  /* 0x0001c40001217983 */ /* 0x000f280000300800 */
[----:B------:R1:W5:Y:S04]  /*4780*/  LDL.LU R18, [R1+0x1b0] ;  /* 0x0001b00001127983 */ /* 0x0003680000300800 */
[----:B------:R1:W5:Y:S04]  /*4790*/  LDL.LU R17, [R1+0x1ac] ;  /* 0x0001ac0001117983 */ /* 0x0003680000300800 */
[----:B------:R1:W5:Y:S04]  /*47a0*/  LDL.LU R16, [R1+0x1a8] ;  /* 0x0001a80001107983 */ /* 0x0003680000300800 */
[----:B------:R1:W5:Y:S01]  /*47b0*/  LDL.LU R15, [R1+0x1a4] ;  /* 0x0001a400010f7983 */ /* 0x0003620000300800 */
[----:B--2---:R-:W-:-:S03]  /*47c0*/  FFMA.FTZ R59, -R19, R5, R59 ;  /* 0x00000005133b7223 */ /* 0x004fc6000001013b */
[----:B------:R1:W5:Y:S01]  /*47d0*/  LDL.LU R14, [R1+0x1a0] ;  /* 0x0001a000010e7983 */ /* 0x0003620000300800 */
[----:B---3--:R-:W-:Y:S01]  /*47e0*/  FFMA.FTZ R11, -R20, R5, R11 ;  /* 0x00000005140b7223 */ /* 0x008fe2000001010b */
[--C-:B0-----:R-:W-:Y:S01]  /*47f0*/  FADD.FTZ R28, R28, -R8.reuse ;  /* 0x800000081c1c7221 */ /* 0x101fe20000010000 */
        /* <DEDUP_REMOVED lines=15> */
[C---:B------:R-:W-:Y:S01]  /*48f0*/  FMUL.FTZ R11, R21.reuse, R11 ;  /* 0x0000000b150b7220 */ /* 0x040fe20000410000 */
[----:B------:R-:W-:Y:S01]  /*4900*/  FMUL.FTZ R59, R21, R59 ;  /* 0x0000003b153b7220 */ /* 0x000fe20000410000 */
[----:B------:R-:W2:Y:S01]  /*4910*/  LDL.LU R8, [R1+0x124] ;  /* 0x0001240001087983 */ /* 0x000ea20000300800 */
[----:B------:R-:W-:-:S03]  /*4920*/  FFMA.FTZ R28, -R29, R9, R28 ;  /* 0x000000091d1c7223 */ /* 0x000fc6000001011c */
[----:B------:R-:W3:Y:S04]  /*4930*/  LDL.LU R29, [R1+0x118] ;  /* 0x00011800011d7983 */ /* 0x000ee80000300800 */
[----:B------:R1:W5:Y:S01]  /*4940*/  LDL.LU R20, [R1+0x1b8] ;  /* 0x0001b80001147983 */ /* 0x0003620000300800 */
[----:B----4-:R-:W-:-:S03]  /*4950*/  FFMA.FTZ R7, -R31, R5, R7 ;  /* 0x000000051f077223 */ /* 0x010fc60000010107 */
[----:B------:R1:W5:Y:S01]  /*4960*/  LDL.LU R19, [R1+0x1b4] ;  /* 0x0001b40001137983 */ /* 0x0003620000300800 */
[----:B------:R-:W-:Y:S01]  /*4970*/  FFMA.FTZ R10, -R22, R5, R10 ;  /* 0x00000005160a7223 */ /* 0x000fe2000001010a */
[C---:B------:R-:W-:Y:S02]  /*4980*/  FMUL.FTZ R7, R21.reuse, R7 ;  /* 0x0000000715077220 */ /* 0x040fe40000410000 */
[----:B------:R-:W4:Y:S01]  /*4990*/  LDL.LU R31, [R1+0x1c0] ;  /* 0x0001c000011f7983 */ /* 0x000f220000300800 */
[----:B------:R-:W-:-:S03]  /*49a0*/  FMUL.FTZ R10, R21, R10 ;  /* 0x0000000a150a7220 */ /* 0x000fc60000410000 */
[----:B------:R-:W4:Y:S04]  /*49b0*/  LDL.LU R21, [R1+0x17c] ;  /* 0x00017c0001157983 */ /* 0x000f280000300800 */
[----:B------:R-:W4:Y:S04]  /*49c0*/  LDL.LU R5, [R1+0x180] ;  /* 0x0001800001057983 */ /* 0x000f280000300800 */
[----:B------:R-:W4:Y:S04]  /*49d0*/  LDL.LU R22, [R1+0x1bc] ;  /* 0x0001bc0001167983 */ /* 0x000f280000300800 */
[----:B------:R1:W5:Y:S04]  /*49e0*/  LDL.LU R13, [R1+0x19c] ;  /* 0x00019c00010d7983 */ /* 0x0003680000300800 */
[----:B------:R1:W5:Y:S04]  /*49f0*/  LDL.LU R12, [R1+0x198] ;  /* 0x00019800010c7983 */ /* 0x0003680000300800 */
[----:B------:R1:W5:Y:S04]  /*4a00*/  LDL.LU R3, [R1+0x194] ;  /* 0x0001940001037983 */ /* 0x0003680000300800 */
[----:B------:R1:W5:Y:S01]  /*4a10*/  LDL.LU R2, [R1+0x190] ;  /* 0x0001900001027983 */ /* 0x0003620000300800 */
[----:B------:R-:W-:-:S03]  /*4a20*/  FFMA.FTZ R56, -R0, R9, R56 ;  /* 0x0000000900387223 */ /* 0x000fc60000010138 */
[----:B------:R1:W5:Y:S01]  /*4a30*/  LDL.LU R0, [R1+0x18c] ;  /* 0x00018c0001007983 */ /* 0x0003620000300800 */
        /* <DEDUP_REMOVED lines=10> */
[----:B------:R-:W-:Y:S01]  /*4ae0*/  F2FP.BF16.F32.PACK_AB R10, R10, R7 ;  /* 0x000000070a0a723e */ /* 0x000fe200000010ff */
[----:B------:R-:W-:Y:S01]  /*4af0*/  FFMA.FTZ R33, -R33, R9, R32 ;  /* 0x0000000921217223 */ /* 0x000fe20000010120 */
[----:B------:R-:W-:-:S02]  /*4b00*/  F2FP.BF16.F32.PACK_AB R24, R25, R24 ;  /* 0x000000181918723e */ /* 0x000fc400000010ff */
[----:B------:R-:W-:Y:S02]  /*4b10*/  F2FP.BF16.F32.PACK_AB R26, R27, R26 ;  /* 0x0000001a1b1a723e */ /* 0x000fe400000010ff */
[----:B------:R-:W-:Y:S02]  /*4b20*/  F2FP.BF16.F32.PACK_AB R58, R58, R23 ;  /* 0x000000173a3a723e */ /* 0x000fe400000010ff */
[----:B------:R-:W-:Y:S02]  /*4b30*/  F2FP.BF16.F32.PACK_AB R36, R60, R57 ;  /* 0x000000393c24723e */ /* 0x000fe400000010ff */
[----:B------:R-:W-:Y:S01]  /*4b40*/  F2FP.BF16.F32.PACK_AB R4, R4, R61 ;  /* 0x0000003d0404723e */ /* 0x000fe200000010ff */
[----:B------:R-:W-:Y:S01]  /*4b50*/  UISETP.GE.U32.AND UP0, UPT, UR9, UR14, UPT ;  /* 0x0000000e0900728c */ /* 0x000fe2000bf06070 */
[-C--:B--2---:R-:W-:Y:S01]  /*4b60*/  FFMA.FTZ R55, -R8, R9.reuse, R55 ;  /* 0x0000000908377223 */ /* 0x084fe20000010137 */
[-C--:B---3--:R-:W-:Y:S01]  /*4b70*/  FFMA.FTZ R52, -R29, R9.reuse, R52 ;  /* 0x000000091d347223 */ /* 0x088fe20000010134 */
[----:B----4-:R-:W-:Y:S01]  /*4b80*/  FFMA.FTZ R31, -R31, R9, R30 ;  /* 0x000000091f1f7223 */ /* 0x010fe2000001011e */
[----:B------:R-:W-:-:S04]  /*4b90*/  IADD3 R8, P0, PT, R21, UR18, RZ ;  /* 0x0000001215087c10 */ /* 0x000fc8000ff1e0ff */
[----:B------:R-:W-:Y:S01]  /*4ba0*/  IADD3.X R9, PT, PT, R5, UR19, RZ, P0, !PT ;  /* 0x0000001305097c10 */ /* 0x000fe200087fe4ff */
[C---:B------:R-:W-:Y:S01]  /*4bb0*/  FMUL.FTZ R5, R22.reuse, R28 ;  /* 0x0000001c16057220 */ /* 0x040fe20000410000 */
[C---:B------:R-:W-:Y:S01]  /*4bc0*/  FMUL.FTZ R56, R22.reuse, R56 ;  /* 0x0000003816387220 */ /* 0x040fe20000410000 */
[C---:B------:R-:W-:Y:S01]  /*4bd0*/  FMUL.FTZ R55, R22.reuse, R55 ;  /* 0x0000003716377220 */ /* 0x040fe20000410000 */
[C---:B------:R-:W-:Y:S01]  /*4be0*/  FMUL.FTZ R30, R22.reuse, R53 ;  /* 0x00000035161e7220 */ /* 0x040fe20000410000 */
[----:B------:R-:W-:Y:S01]  /*4bf0*/  F2FP.BF16.F32.PACK_AB R28, R59, R11 ;  /* 0x0000000b3b1c723e */ /* 0x000fe200000010ff */
[----:B------:R-:W-:Y:S01]  /*4c00*/  FMUL.FTZ R29, R22, R52 ;  /* 0x00000034161d7220 */ /* 0x000fe20000410000 */
[----:B------:R-:W-:Y:S01]  /*4c10*/  F2FP.BF16.F32.PACK_AB R7, R56, R5 ;  /* 0x000000053807723e */ /* 0x000fe200000010ff */
[----:B------:R-:W-:Y:S01]  /*4c20*/  FMUL.FTZ R50, R22, R50 ;  /* 0x0000003216327220 */ /* 0x000fe20000410000 */
[----:B------:R-:W-:Y:S01]  /*4c30*/  F2FP.BF16.F32.PACK_AB R11, R30, R55 ;  /* 0x000000371e0b723e */ /* 0x000fe200000010ff */
        /* <DEDUP_REMOVED lines=15> */
[----:B------:R-:W-:Y:S01]  /*4d30*/  F2FP.BF16.F32.PACK_AB R5, R22, R33 ;  /* 0x000000211605723e */ /* 0x000fe200000010ff */
        /* <DEDUP_REMOVED lines=8> */
[----:B------:R-:W-:-:S02]  /*4dc0*/  UISETP.GE.AND.EX UP0, UPT, UR8, UR15, UPT, UP0 ;  /* 0x0000000f0800728c */ /* 0x000fc4000bf06300 */
[----:B------:R-:W-:Y:S01]  /*4dd0*/  ULOP3.LUT UR4, UR4, 0x1, URZ, 0x3c, !UPT ;  /* 0x0000000104047892 */ /* 0x000fe2000f8e3cff */
[----:B------:R-:W-:-:S06]  /*4de0*/  UMOV UR5, UR8 ;  /* 0x0000000800057c82 */ /* 0x000fcc0008000000 */
[----:B------:R-:W-:Y:S05]  /*4df0*/  BRA.U !UP0, `(.L_x_278) ;  /* 0xffffffb508ac7547 */ /* 0x000fea000b83ffff */
.L_x_263:
[----:B-1----:R-:W0:Y:S01]  /*4e00*/  S2R R8, SR_CTAID.Y ;  /* 0x0000000000087919 */ /* 0x002e220000002600 */
[----:B-----5:R-:W0:Y:S02]  /*4e10*/  S2R R3, SR_CTAID.X ;  /* 0x0000000000037919 */ /* 0x020e240000002500 */
[----:B0-----:R-:W-:-:S04]  /*4e20*/  LEA R8, R8, R3, 0x8 ;  /* 0x0000000308087211 */ /* 0x001fc800078e40ff */
[----:B------:R-:W-:-:S04]  /*4e30*/  SHF.L.U32 R8, R8, 0x5, RZ ;  /* 0x0000000508087819 */ /* 0x000fc800000006ff */
[----:B------:R-:W-:-:S13]  /*4e40*/  ISETP.GT.AND P0, PT, R8, 0x3bf, PT ;  /* 0x000003bf0800780c */ /* 0x000fda0003f04270 */
[----:B------:R-:W-:Y:S05]  /*4e50*/  @P0 EXIT ;  /* 0x000000000000094d */ /* 0x000fea0003800000 */
[----:B------:R-:W0:Y:S01]  /*4e60*/  S2R R21, SR_TID.X ;  /* 0x0000000000157919 */ /* 0x000e220000002100 */
[----:B------:R-:W-:Y:S01]  /*4e70*/  UISETP.LT.U32.AND UP0, UPT, UR14, 0x1, UPT ;  /* 0x000000010e00788c */ /* 0x000fe2000bf01070 */
[----:B------:R-:W1:Y:S01]  /*4e80*/  S2UR UR8, SR_CgaCtaId ;  /* 0x00000000000879c3 */ /* 0x000e620000008800 */
[----:B------:R-:W-:Y:S02]  /*4e90*/  UMOV UR7, 0x400 ;  /* 0x0000040000077882 */ /* 0x000fe40000000000 */
[----:B------:R-:W-:-:S04]  /*4ea0*/  UISETP.LT.AND.EX UP0, UPT, UR15, URZ, UPT, UP0 ;  /* 0x000000ff0f00728c */ /* 0x000fc8000bf01300 */
[----:B------:R-:W-:Y:S02]  /*4eb0*/  USEL UR6, UR14, 0x1, UP0 ;  /* 0x000000010e067887 */ /* 0x000fe40008000000 */
[----:B------:R-:W-:Y:S02]  /*4ec0*/  USEL UR4, UR15, URZ, UP0 ;  /* 0x000000ff0f047287 */ /* 0x000fe40008000000 */
[----:B------:R-:W-:Y:S02]  /*4ed0*/  USHF.L.U32 UR9, UR6, 0x8, URZ ;  /* 0x0000000806097899 */ /* 0x000fe400080006ff */
[----:B------:R-:W-:-:S06]  /*4ee0*/  USHF.L.U64.HI UR6, UR6, 0x8, UR4 ;  /* 0x0000000806067899 */ /* 0x000fcc0008010204 */
[----:B------:R-:W-:Y:S01]  /*4ef0*/  MOV R9, UR6 ;  /* 0x0000000600097c02 */ /* 0x000fe20008000f00 */
[----:B------:R-:W2:Y:S01]  /*4f00*/  LDCU.64 UR4, c[0x0][0x3d0] ;  /* 0x00007a00ff0477ac */ /* 0x000ea20008000a00 */
[----:B-1----:R-:W-:Y:S01]  /*4f10*/  ULEA UR7, UR8, UR7, 0x18 ;  /* 0x0000000708077291 */ /* 0x002fe2000f8ec0ff */
[----:B0-----:R-:W-:Y:S02]  /*4f20*/  SHF.R.U32.HI R0, RZ, 0x5, R21 ;  /* 0x00000005ff007819 */ /* 0x001fe40000011615 */
[C---:B------:R-:W-:Y:S02]  /*4f30*/  LOP3.LUT R40, R21.reuse, 0xf, RZ, 0xc0, !PT ;  /* 0x0000000f15287812 */ /* 0x040fe400078ec0ff */
[----:B------:R-:W-:Y:S02]  /*4f40*/  LOP3.LUT R7, RZ, R0, RZ, 0x33, !PT ;  /* 0x00000000ff077212 */ /* 0x000fe400078e33ff */
[----:B------:R-:W-:Y:S02]  /*4f50*/  SHF.L.U32 R10, R21, 0x1, RZ ;  /* 0x00000001150a7819 */ /* 0x000fe400000006ff */
[----:B------:R-:W-:Y:S01]  /*4f60*/  IADD3 R7, P0, PT, R7, UR9, RZ ;  /* 0x0000000907077c10 */ /* 0x000fe2000ff1e0ff */
[----:B--2---:R-:W-:-:S03]  /*4f70*/  UIADD3 UR4, UP0, UPT, UR4, 0x74600, URZ ;  /* 0x0007460004047890 */ /* 0x004fc6000ff1e0ff */
[----:B------:R-:W-:Y:S01]  /*4f80*/  IADD3.X R9, PT, PT, R9, -0x1, RZ, P0, !PT ;  /* 0xffffffff09097810 */ /* 0x000fe200007fe4ff */
[----:B------:R-:W-:-:S04]  /*4f90*/  UIADD3.X UR5, UPT, UPT, URZ, UR5, URZ, UP0, !UPT ;  /* 0x00000005ff057290 */ /* 0x000fc800087fe4ff */
[----:B------:R-:W-:-:S04]  /*4fa0*/  IMAD.WIDE.U32 R2, R9, -0x77777777, RZ ;  /* 0x8888888909027825 */ /* 0x000fc800078e00ff */
[----:B------:R-:W-:-:S04]  /*4fb0*/  IMAD.WIDE.U32 R4, P0, R7, -0x77777778, R2 ;  /* 0x8888888807047825 */ /* 0x000fc80007800002 */
[----:B------:R-:W-:Y:S01]  /*4fc0*/  IMAD.WIDE.U32 R2, R7, -0x77777777, RZ ;  /* 0x8888888907027825 */ /* 0x000fe200078e00ff */
[----:B------:R-:W-:Y:S02]  /*4fd0*/  IADD3.X R7, PT, PT, RZ, RZ, RZ, P0, !PT ;  /* 0x000000ffff077210 */ /* 0x000fe400007fe4ff */
[----:B------:R-:W-:Y:S02]  /*4fe0*/  MOV R6, R5 ;  /* 0x0000000500067202 */ /* 0x000fe40000000f00 */
[----:B------:R-:W-:-:S05]  /*4ff0*/  IADD3 RZ, P0, PT, R3, R4, RZ ;  /* 0x0000000403ff7210 */ /* 0x000fca0007f1e0ff */
[----:B------:R-:W-:Y:S01]  /*5000*/  IMAD.WIDE.U32.X R2, R9, -0x77777778, R6, P0 ;  /* 0x8888888809027825 */ /* 0x000fe200000e0406 */
[----:B------:R-:W-:Y:S02]  /*5010*/  SHF.R.U32.HI R7, RZ, 0x4, R21 ;  /* 0x00000004ff077819 */ /* 0x000fe40000011615 */
[----:B------:R-:W-:Y:S02]  /*5020*/  LEA R6, R0, UR7, 0x7 ;  /* 0x0000000700067c11 */ /* 0x000fe4000f8e38ff */
[----:B------:R-:W-:Y:S02]  /*5030*/  SHF.R.U64 R39, R2, 0x3, R3 ;  /* 0x0000000302277819 */ /* 0x000fe40000001203 */
[----:B------:R-:W-:Y:S02]  /*5040*/  LOP3.LUT R2, R7, 0x1e, RZ, 0xc0, !PT ;  /* 0x0000001e07027812 */ /* 0x000fe400078ec0ff */
[----:B------:R-:W-:Y:S02]  /*5050*/  IADD3 R38, P1, PT, R39, 0x1, RZ ;  /* 0x0000000127267810 */ /* 0x000fe40007f3e0ff */
[----:B------:R-:W-:-:S02]  /*5060*/  LOP3.LUT R5, R2, 0x1f, R21, 0x78, !PT ;  /* 0x0000001f02057812 */ /* 0x000fc400078e7815 */
[----:B------:R-:W-:Y:S02]  /*5070*/  LOP3.LUT R34, R38, 0x7, RZ, 0xc0, !PT ;  /* 0x0000000726227812 */ /* 0x000fe400078ec0ff */
[----:B------:R-:W-:Y:S02]  /*5080*/  LEA.HI.X R14, R3, RZ, RZ, 0x1d, P1 ;  /* 0x000000ff030e7211 */ /* 0x000fe400008fecff */
[----:B------:R-:W-:Y:S02]  /*5090*/  IADD3 R2, P2, PT, R34, -0x1, RZ ;  /* 0xffffffff22027810 */ /* 0x000fe40007f5e0ff */
[----:B------:R-:W-:Y:S02]  /*50a0*/  LEA R6, R5, R6, 0x2 ;  /* 0x0000000605067211 */ /* 0x000fe400078e10ff */
[----:B------:R-:W-:Y:S02]  /*50b0*/  ISETP.GE.U32.AND P0, PT, R2, 0x3, PT ;  /* 0x000000030200780c */ /* 0x000fe40003f06070 */
[----:B------:R-:W-:-:S02]  /*50c0*/  SHF.L.U32 R2, R21, 0x7, RZ ;  /* 0x0000000715027819 */ /* 0x000fc400000006ff */
[----:B------:R-:W-:Y:S02]  /*50d0*/  IADD3.X R4, PT, PT, RZ, -0x1, RZ, P2, !PT ;  /* 0xffffffffff047810 */ /* 0x000fe400017fe4ff */
[----:B------:R-:W-:Y:S01]  /*50e0*/  LOP3.LUT R11, R2, 0x780, RZ, 0xc0, !PT ;  /* 0x00000780020b7812 */ /* 0x000fe200078ec0ff */
[----:B------:R-:W-:Y:S01]  /*50f0*/  IMAD.WIDE.U32 R2, R0, 0x3c0, RZ ;  /* 0x000003c000027825 */ /* 0x000fe200078e00ff */
[----:B------:R-:W-:Y:S02]  /*5100*/  ISETP.GE.U32.AND.EX P0, PT, R4, RZ, PT, P0 ;  /* 0x000000ff0400720c */ /* 0x000fe40003f06100 */
[----:B------:R-:W-:Y:S02]  /*5110*/  LOP3.LUT R9, R21, 0x1f, RZ, 0xc0, !PT ;  /* 0x0000001f15097812 */ /* 0x000fe400078ec0ff */
[----:B------:R-:W-:Y:S02]  /*5120*/  IADD3 R11, PT, PT, R11, UR7, RZ ;  /* 0x000000070b0b7c10 */ /* 0x000fe4000fffe0ff */
[----:B------:R-:W-:-:S02]  /*5130*/  LOP3.LUT R13, R2, 0x1f, R21, 0xf8, !PT ;  /* 0x0000001f020d7812 */ /* 0x000fc400078ef815 */
[----:B------:R-:W-:Y:S02]  /*5140*/  LOP3.LUT R12, R38, 0xfffffff8, RZ, 0xc0, !PT ;  /* 0xfffffff8260c7812 */ /* 0x000fe400078ec0ff */
[----:B------:R-:W-:-:S07]  /*5150*/  LOP3.LUT R14, R14, 0x3fffffff, RZ, 0xc0, !PT ;  /* 0x3fffffff0e0e7812 */ /* 0x000fce00078ec0ff */
.L_x_289:
[----:B------:R-:W-:Y:S01]  /*5160*/  ISETP.LT.U32.AND P1, PT, R0, UR9, PT ;  /* 0x0000000900007c0c */ /* 0x000fe2000bf21070 */
[----:B------:R-:W-:Y:S01]  /*5170*/  BSSY.RECONVERGENT B0, `(.L_x_279) ;  /* 0x0000065000007945 */ /* 0x000fe20003800200 */
[----:B--2---:R-:W-:Y:S01]  /*5180*/  MOV R4, UR6 ;  /* 0x0000000600047c02 */ /* 0x004fe20008000f00 */
[----:B------:R-:W-:Y:S01]  /*5190*/  HFMA2 R35, -RZ, RZ, 0, 0 ;  /* 0x00000000ff237431 */ /* 0x000fe200000001ff */
[----:B------:R-:W-:Y:S02]  /*51a0*/  MOV R32, RZ ;  /* 0x000000ff00207202 */ /* 0x000fe40000000f00 */
[----:B------:R-:W-:-:S13]  /*51b0*/  ISETP.GT.AND.EX P1, PT, R4, RZ, PT, P1 ;  /* 0x000000ff0400720c */ /* 0x000fda0003f24310 */
[----:B01----:R-:W-:Y:S05]  /*51c0*/  @!P1 BRA `(.L_x_280) ;  /* 0x00000004007c9947 */ /* 0x003fea0003800000 */
[----:B------:R-:W-:Y:S01]  /*51d0*/  SHF.R.S32.HI R5, RZ, 0x1f, R8 ;  /* 0x0000001fff057819 */ /* 0x000fe20000011408 */
[----:B------:R-:W-:Y:S01]  /*51e0*/  BSSY.RECONVERGENT B1, `(.L_x_281) ;  /* 0x000002e000017945 */ /* 0x000fe20003800200 */
[----:B------:R-:W-:Y:S02]  /*51f0*/  IADD3 R15, P1, PT, R8, R13, RZ ;  /* 0x0000000d080f7210 */ /* 0x000fe40007f3e0ff */
[----:B------:R-:W-:Y:S02]  /*5200*/  MOV R32, RZ ;  /* 0x000000ff00207202 */ /* 0x000fe40000000f00 */
[----:B------:R-:W-:Y:S02]  /*5210*/  IADD3.X R16, PT, PT, R3, R5, RZ, P1, !PT ;  /* 0x0000000503107210 */ /* 0x000fe40000ffe4ff */
[----:B------:R-:W-:Y:S02]  /*5220*/  LEA R20, P2, R15, UR4, 0x3 ;  /* 0x000000040f147c11 */ /* 0x000fe4000f8418ff */
[----:B------:R-:W-:-:S02]  /*5230*/  IADD3 R4, P1, PT, R9, R8, RZ ;  /* 0x0000000809047210 */ /* 0x000fc40007f3e0ff */
[----:B------:R-:W-:Y:S02]  /*5240*/  LEA.HI.X R21, R15, UR5, R16, 0x3, P2 ;  /* 0x000000050f157c11 */ /* 0x000fe400090f1c10 */
[----:B------:R-:W-:Y:S02]  /*5250*/  MOV R41, R12 ;  /* 0x0000000c00297202 */ /* 0x000fe40000000f00 */
[----:B------:R-:W-:Y:S02]  /*5260*/  MOV R42, R14 ;  /* 0x0000000e002a7202 */ /* 0x000fe40000000f00 */
[----:B------:R-:W-:Y:S02]  /*5270*/  MOV R33, R0 ;  /* 0x0000000000217202 */ /* 0x000fe40000000f00 */
[----:B------:R-:W-:Y:S02]  /*5280*/  MOV R15, RZ ;  /* 0x000000ff000f7202 */ /* 0x000fe40000000f00 */
[----:B------:R-:W-:-:S02]  /*5290*/  MOV R35, RZ ;  /* 0x000000ff00237202 */ /* 0x000fc40000000f00 */
[----:B------:R-:W-:-:S07]  /*52a0*/  IADD3.X R5, PT, PT, RZ, R5, RZ, P1, !PT ;  /* 0x00000005ff057210 */ /* 0x000fce0000ffe4ff */
.L_x_282:
        /* <DEDUP_REMOVED lines=34> */
.L_x_281:
        /* <DEDUP_REMOVED lines=20> */
.L_x_284:
[----:B------:R-:W-:Y:S05]  /*5610*/  BSYNC.RECONVERGENT B1 ;  /* 0x0000000000017941 */ /* 0x000fea0003800200 */
.L_x_283:
        /* <DEDUP_REMOVED lines=26> */
.L_x_280:
[----:B------:R-:W-:Y:S05]  /*57c0*/  BSYNC.RECONVERGENT B0 ;  /* 0x0000000000007941 */ /* 0x000fea0003800200 */
.L_x_279:
[----:B------:R0:W-:Y:S01]  /*57d0*/  STS [R6], R35 ;  /* 0x0000002306007388 */ /* 0x0001e20000000800 */
[----:B------:R-:W1:Y:S01]  /*57e0*/  LDC.64 R16, c[0x0][0x388] ;  /* 0x0000e200ff107b82 */ /* 0x000e620000000a00 */
[----:B------:R-:W-:Y:S02]  /*57f0*/  ISETP.NE.AND P1, PT, R40, 0xf, PT ;  /* 0x0000000f2800780c */ /* 0x000fe40003f25270 */
[----:B------:R0:W-:Y:S01]  /*5800*/  STS [R6+0x780], R32 ;  /* 0x0007802006007388 */ /* 0x0001e20000000800 */
[----:B------:R-:W-:-:S04]  /*5810*/  MOV R15, R7 ;  /* 0x00000007000f7202 */ /* 0x000fc80000000f00 */
[----:B------:R-:W2:Y:S08]  /*5820*/  LDC.64 R4, c[0x0][0x390] ;  /* 0x0000e400ff047b82 */ /* 0x000eb00000000a00 */
[----:B0-----:R-:W-:Y:S06]  /*5830*/  BAR.SYNC.DEFER_BLOCKING 0x0 ;  /* 0x0000000000007b1d */ /* 0x001fec0000010000 */
.L_x_288:
        /* <DEDUP_REMOVED lines=31> */
.L_x_299:
        /* <DEDUP_REMOVED lines=11> */
.L_x_287:
[----:B------:R-:W-:Y:S05]  /*5ae0*/  BSYNC.RECONVERGENT B0 ;  /* 0x0000000000007941 */ /* 0x000fea0003800200 */
.L_x_286:
        /* <DEDUP_REMOVED lines=9> */
.L_x_285:
        /* <DEDUP_REMOVED lines=8> */
.L_x_291:
[----:B------:R-:W-:Y:S05]  /*5c00*/  BSYNC B0 ;  /* 0x0000000000007941 */ /* 0x000fea0003800000 */
.L_x_290:
        /* <DEDUP_REMOVED lines=8> */
.L_x_292:
[----:B------:R-:W-:Y:S01]  /*5c90*/  FADD.FTZ R21, R21, R18 ;  /* 0x0000001215157221 */ /* 0x000fe20000010000 */
[----:B------:R-:W-:-:S04]  /*5ca0*/  HFMA2 R28, -RZ, RZ, 0, 2.384185791015625e-07 ;  /* 0x00000004ff1c7431 */ /* 0x000fc800000001ff */
[----:B------:R-:W-:Y:S02]  /*5cb0*/  MOV R29, R21 ;  /* 0x00000015001d7202 */ /* 0x000fe40000000f00 */
[----:B------:R-:W-:-:S07]  /*5cc0*/  MOV R20, R27 ;  /* 0x0000001b00147202 */ /* 0x000fce0000000f00 */
[----:B------:R-:W-:Y:S05]  /*5cd0*/  WARPSYNC.COLLECTIVE R26, `(.L_x_293) ;  /* 0x000000001a087348 */ /* 0x000fea0003c00000 */
[----:B------:R0:W1:Y:S02]  /*5ce0*/  SHFL.BFLY P3, R27, R29, R28, R31 ;  /* 0x0c00001c1d1b7389 */ /* 0x000064000006001f */
[----:B01----:R-:W-:Y:S05]  /*5cf0*/  ENDCOLLECTIVE ;  /* 0x000000000000791b */ /* 0x003fea0003800000 */
.L_x_293:
[----:B------:R-:W-:-:S05]  /*5d00*/  FADD.FTZ R20, R20, R19 ;  /* 0x0000001314147221 */ /* 0x000fca0000010000 */
[----:B------:R-:W-:Y:S02]  /*5d10*/  MOV R29, R20 ;  /* 0x00000014001d7202 */ /* 0x000fe40000000f00 */
[----:B------:R-:W-:-:S07]  /*5d20*/  MOV R22, R27 ;  /* 0x0000001b00167202 */ /* 0x000fce0000000f00 */
[----:B------:R-:W-:Y:S05]  /*5d30*/  WARPSYNC.COLLECTIVE R26, `(.L_x_294) ;  /* 0x000000001a087348 */ /* 0x000fea0003c00000 */
[----:B------:R0:W1:Y:S02]  /*5d40*/  SHFL.BFLY P3, R27, R29, R28, R31 ;  /* 0x0c00001c1d1b7389 */ /* 0x000064000006001f */
[----:B01----:R-:W-:Y:S05]  /*5d50*/  ENDCOLLECTIVE ;  /* 0x000000000000791b */ /* 0x003fea0003800000 */
.L_x_294:
[----:B------:R-:W-:Y:S01]  /*5d60*/  FADD.FTZ R22, R21, R22 ;  /* 0x0000001615167221 */ /* 0x000fe20000010000 */
[----:B------:R-:W-:-:S04]  /*5d70*/  HFMA2 R28, -RZ, RZ, 0, 1.1920928955078125e-07 ;  /* 0x00000002ff1c7431 */ /* 0x000fc800000001ff */
[----:B------:R-:W-:Y:S02]  /*5d80*/  MOV R29, R22 ;  /* 0x00000016001d7202 */ /* 0x000fe40000000f00 */
[----:B------:R-:W-:-:S07]  /*5d90*/  MOV R23, R27 ;  /* 0x0000001b00177202 */ /* 0x000fce0000000f00 */
[----:B------:R-:W-:Y:S05]  /*5da0*/  WARPSYNC.COLLECTIVE R26, `(.L_x_295) ;  /* 0x000000001a087348 */ /* 0x000fea0003c00000 */
[----:B------:R0:W1:Y:S02]  /*5db0*/  SHFL.BFLY P3, R27, R29, R28, R31 ;  /* 0x0c00001c1d1b7389 */ /* 0x000064000006001f */
[----:B01----:R-:W-:Y:S05]  /*5dc0*/  ENDCOLLECTIVE ;  /* 0x000000000000791b */ /* 0x003fea0003800000 */
.L_x_295:
[----:B------:R-:W-:-:S05]  /*5dd0*/  FADD.FTZ R23, R20, R23 ;  /* 0x0000001714177221 */ /* 0x000fca0000010000 */
[----:B------:R-:W-:Y:S02]  /*5de0*/  MOV R29, R23 ;  /* 0x00000017001d7202 */ /* 0x000fe40000000f00 */
[----:B------:R-:W-:-:S07]  /*5df0*/  MOV R25, R27 ;  /* 0x0000001b00197202 */ /* 0x000fce0000000f00 */
[----:B------:R-:W-:Y:S05]  /*5e00*/  WARPSYNC.COLLECTIVE R26, `(.L_x_296) ;  /* 0x000000001a087348 */ /* 0x000fea0003c00000 */
[----:B------:R0:W1:Y:S02]  /*5e10*/  SHFL.BFLY P3, R27, R29, R28, R31 ;  /* 0x0c00001c1d1b7389 */ /* 0x000064000006001f */
[----:B01----:R-:W-:Y:S05]  /*5e20*/  ENDCOLLECTIVE ;  /* 0x000000000000791b */ /* 0x003fea0003800000 */
.L_x_296:
[----:B------:R-:W-:Y:S01]  /*5e30*/  FADD.FTZ R25, R22, R25 ;  /* 0x0000001916197221 */ /* 0x000fe20000010000 */
[----:B------:R-:W-:-:S04]  /*5e40*/  HFMA2 R28, -RZ, RZ, 0, 5.9604644775390625e-08 ;  /* 0x00000001ff1c7431 */ /* 0x000fc800000001ff */
[----:B------:R-:W-:Y:S02]  /*5e50*/  MOV R29, R25 ;  /* 0x00000019001d7202 */ /* 0x000fe40000000f00 */
[----:B------:R-:W-:-:S07]  /*5e60*/  MOV R18, R27 ;  /* 0x0000001b00127202 */ /* 0x000fce0000000f00 */
[----:B------:R-:W-:Y:S05]  /*5e70*/  WARPSYNC.COLLECTIVE R26, `(.L_x_297) ;  /* 0x000000001a087348 */ /* 0x000fea0003c00000 */
[----:B------:R0:W1:Y:S02]  /*5e80*/  SHFL.BFLY P3, R27, R29, R28, R31 ;  /* 0x0c00001c1d1b7389 */ /* 0x000064000006001f */
[----:B01----:R-:W-:Y:S05]  /*5e90*/  ENDCOLLECTIVE ;  /* 0x000000000000791b */ /* 0x003fea0003800000 */
.L_x_297:
[----:B------:R-:W-:-:S05]  /*5ea0*/  FADD.FTZ R18, R23, R18 ;  /* 0x0000001217127221 */ /* 0x000fca0000010000 */
[----:B------:R-:W-:Y:S02]  /*5eb0*/  MOV R29, R18 ;  /* 0x00000012001d7202 */ /* 0x000fe40000000f00 */
[----:B------:R-:W-:-:S07]  /*5ec0*/  MOV R24, R27 ;  /* 0x0000001b00187202 */ /* 0x000fce0000000f00 */
[----:B------:R-:W-:Y:S05]  /*5ed0*/  WARPSYNC.COLLECTIVE R26, `(.L_x_298) ;  /* 0x000000001a087348 */ /* 0x000fea0003c00000 */
[----:B------:R0:W1:Y:S02]  /*5ee0*/  SHFL.BFLY P3, R27, R29, R28, R31 ;  /* 0x0c00001c1d1b7389 */ /* 0x000064000006001f */
[----:B01----:R-:W-:Y:S05]  /*5ef0*/  ENDCOLLECTIVE ;  /* 0x000000000000791b */ /* 0x003fea0003800000 */
.L_x_298:
[----:B------:R-:W-:Y:S01]  /*5f00*/  FADD.FTZ R24, R25, R24 ;  /* 0x0000001819187221 */ /* 0x000fe20000010000 */
[----:B------:R-:W-:Y:S01]  /*5f10*/  MOV R19, R27 ;  /* 0x0000001b00137202 */ /* 0x000fe20000000f00 */
[----:B------:R-:W-:Y:S06]  /*5f20*/  BRA `(.L_x_299) ;  /* 0xfffffff800c07947 */ /* 0x000fec000383ffff */
.L_x_300:
        /* <DEDUP_REMOVED lines=13> */
.L_x_1412:


//--------------------- .text._ZN13group_norm_v218gn_bwd_cuda_kernelI13__nv_bfloat16Li480ELi3ELi16ELi60ELi4096ELb1ELb1ELi16ELi960ELi960ELi4ELb1ELi1ELb1ELb0ELNS_15WgradSyncMethodE3ENS_16CompileConditionILi1000EEEEEvPT_S6_S6_PKS5_S8_S8_S8_PKfflPfPj --------------------------
	.section	.text._ZN13group_norm_v218gn_bwd_cuda_kernelI13__nv_bfloat16Li480ELi3ELi16ELi60ELi4096ELb1ELb1ELi16ELi960ELi960ELi4ELb1ELi1ELb1ELb0ELNS_15WgradSyncMethodE3ENS_16CompileConditionILi1000EEEEEvPT_S6_S6_PKS5_S8_S8_S8_PKfflPfPj,"ax",@progbits
	.align	128
        .global         _ZN13group_norm_v218gn_bwd_cuda_kernelI13__nv_bfloat16Li480ELi3ELi16ELi60ELi4096ELb1ELb1ELi16ELi960ELi960ELi4ELb1ELi1ELb1ELb0ELNS_15WgradSyncMethodE3ENS_16CompileConditionILi1000EEEEEvPT_S6_S6_PKS5_S8_S8_S8_PKfflPfPj
        .type           _ZN13group_norm_v218gn_bwd_cuda_kernelI13__nv_bfloat16Li480ELi3ELi16ELi60ELi4096ELb1ELb1ELi16ELi960ELi960ELi4ELb1ELi1ELb1ELb0ELNS_15WgradSyncMethodE3ENS_16CompileConditionILi1000EEEEEvPT_S6_S6_PKS5_S8_S8_S8_PKfflPfPj,@function
        .size           _ZN13group_norm_v218gn_bwd_cuda_kernelI13__nv_bfloat16Li480ELi3ELi16ELi60ELi4096ELb1ELb1ELi16ELi960ELi960ELi4ELb1ELi1ELb1ELb0ELNS_15WgradSyncMethodE3ENS_16CompileConditionILi1000EEEEEvPT_S6_S6_PKS5_S8_S8_S8_PKfflPfPj,(.L_x_1413 - _ZN13group_norm_v218gn_bwd_cuda_kernelI13__nv_bfloat16Li480ELi3ELi16ELi60ELi4096ELb1ELb1ELi16ELi960ELi960ELi4ELb1ELi1ELb1ELb0ELNS_15WgradSyncMethodE3ENS_16CompileConditionILi1000EEEEEvPT_S6_S6_PKS5_S8_S8_S8_PKfflPfPj)
        .other          _ZN13group_norm_v218gn_bwd_cuda_kernelI13__nv_bfloat16Li480ELi3ELi16ELi60ELi4096ELb1ELb1ELi16ELi960ELi960ELi4ELb1ELi1ELb1ELb0ELNS_15WgradSyncMethodE3ENS_16CompileConditionILi1000EEEEEvPT_S6_S6_PKS5_S8_S8_S8_PKfflPfPj,@"STO_CUDA_ENTRY STV_DEFAULT"
_ZN13group_norm_v218gn_bwd_cuda_kernelI13__nv_bfloat16Li480ELi3ELi16ELi60ELi4096ELb1ELb1ELi16ELi960ELi960ELi4ELb1ELi1ELb1ELb0ELNS_15WgradSyncMethodE3ENS_16CompileConditionILi1000EEEEEvPT_S6_S6_PKS5_S8_S8_S8_PKfflPfPj:
.text._ZN13group_norm_v218gn_bwd_cuda_kernelI13__nv_bfloat16Li480ELi3ELi16ELi60ELi4096ELb1ELb1ELi16ELi960ELi960ELi4ELb1ELi1ELb1ELb0ELNS_15WgradSyncMethodE3ENS_16CompileConditionILi1000EEEEEvPT_S6_S6_PKS5_S8_S8_S8_PKfflPfPj:
        /* <DEDUP_REMOVED lines=9> */
[----:B------:R-:W-:Y:S01]  /*0090*/  UMOV UR6, URZ ;  /* 0x000000ff00067c82 */ /* 0x000fe20008000000 */
[----:B0-----:R-:W-:-:S02]  /*00a0*/  UIMAD.WIDE.U32 UR8, UR4, 0x1, UR8 ;  /* 0x00000001040878a5 */ /* 0x001fc4000f8e0008 */
[----:B-1----:R-:W-:Y:S02]  /*00b0*/  UISETP.GE.U32.AND UP0, UPT, UR10, UR14, UPT ;  /* 0x0000000e0a00728c */ /* 0x002fe4000bf06070 */
[----:B------:R-:W-:Y:S02]  /*00c0*/  UIADD3 UR9, UPT, UPT, UR9, UR5, URZ ;  /* 0x0000000509097290 */ /* 0x000fe4000fffe0ff */
[----:B------:R-:W-:Y:S01]  /*00d0*/  UISETP.GE.AND.EX UP0, UPT, URZ, UR15, UPT, UP0 ;  /* 0x0000000fff00728c */ /* 0x000fe2000bf06300 */
[----:B------:R-:W-:-:S08]  /*00e0*/  UMOV UR11, UR10 ;  /* 0x0000000a000b7c82 */ /* 0x000fd00008000000 */
[----:B--23--:R-:W-:Y:S05]  /*00f0*/  BRA.U !UP0, `(.L_x_301) ;  /* 0x0000000108607547 */ /* 0x00cfea000b800000 */
[----:B------:R-:W0:Y:S01]  /*0100*/  S2R R0, SR_TID.X ;  /* 0x0000000000007919 */ /* 0x000e220000002100 */
[----:B------:R-:W-:Y:S01]  /*0110*/  BAR.SYNC.DEFER_BLOCKING 0x0 ;  /* 0x0000000000007b1d */ /* 0x000fe20000010000 */
[----:B0-----:R-:W-:-:S13]  /*0120*/  ISETP.NE.AND P0, PT, R0, RZ, PT ;  /* 0x000000ff0000720c */ /* 0x001fda0003f05270 */
[----:B------:R-:W-:Y:S05]  /*0130*/  @P0 BRA `(.L_x_302) ;  /* 0x0000000000440947 */ /* 0x000fea0003800000 */
[----:B------:R-:W-:Y:S02]  /*0140*/  LOP3.LUT P0, RZ, R11, UR11, RZ, 0xfc, !PT ;  /* 0x0000000b0bff7c12 */ /* 0x000fe4000f80fcff */
[----:B------:R-:W-:Y:S02]  /*0150*/  MOV R5, 0x7fffff01 ;  /* 0x7fffff0100057802 */ /* 0x000fe40000000f00 */
[----:B------:R-:W-:Y:S02]  /*0160*/  MOV R2, UR8 ;  /* 0x0000000800027c02 */ /* 0x000fe40008000f00 */
[----:B------:R-:W-:Y:S02]  /*0170*/  SEL R5, R5, 0x1, !P0 ;  /* 0x0000000105057807 */ /* 0x000fe40004000000 */
[----:B------:R-:W-:Y:S01]  /*0180*/  MOV R3, UR9 ;  /* 0x0000000900037c02 */ /* 0x000fe20008000f00 */
[----:B------:R-:W-:Y:S06]  /*0190*/  MEMBAR.ALL.GPU ;  /* 0x0000000000007992 */ /* 0x000fec000000a000 */
[----:B------:R-:W-:-:S00]  /*01a0*/  ERRBAR ;  /* 0x00000000000079ab */ /* 0x000fc00000000000 */
[----:B------:R-:W-:Y:S06]  /*01b0*/  CGAERRBAR ;  /* 0x00000000000075ab */ /* 0x000fec0000000000 */
[----:B------:R0:W5:Y:S02]  /*01c0*/  ATOM.E.ADD.STRONG.GPU PT, R5, desc[UR12][R2.64], R5 ;  /* 0x800000050205798a */ /* 0x00016400081ef10c */
.L_x_303:
        /* <DEDUP_REMOVED lines=8> */
.L_x_302:
[----:B------:R-:W-:Y:S05]  /*0250*/  WARPSYNC.ALL ;  /* 0x0000000000007948 */ /* 0x000fea0003800000 */
[----:B------:R-:W-:Y:S06]  /*0260*/  BAR.SYNC.DEFER_BLOCKING 0x0 ;  /* 0x0000000000007b1d */ /* 0x000fec0000010000 */
[----:B------:R-:W-:Y:S05]  /*0270*/  BRA `(.L_x_304) ;  /* 0x00000024003c7947 */ /* 0x000fea0003800000 */
.L_x_301:
[----:B------:R-:W0:Y:S01]  /*0280*/  S2R R7, SR_TID.X ;  /* 0x0000000000077919 */ /* 0x000e220000002100 */
[----:B------:R-:W1:Y:S01]  /*0290*/  LDC.64 R2, c[0x0][0x3a8] ;  /* 0x0000ea00ff027b82 */ /* 0x000e620000000a00 */
[----:B0-----:R-:W-:-:S05]  /*02a0*/  LOP3.LUT R0, R7, 0xffff, RZ, 0xc0, !PT ;  /* 0x0000ffff07007812 */ /* 0x001fca00078ec0ff */
[----:B------:R-:W-:-:S05]  /*02b0*/  IMAD R0, R0, 0x445, RZ ;  /* 0x0000044500007824 */ /* 0x000fca00078e02ff */
[----:B------:R-:W-:-:S04]  /*02c0*/  SHF.R.U32.HI R0, RZ, 0x12, R0 ;  /* 0x00000012ff007819 */ /* 0x000fc80000011600 */
[----:B------:R-:W-:-:S05]  /*02d0*/  PRMT R4, R0, 0x9910, RZ ;  /* 0x0000991000047816 */ /* 0x000fca00000000ff */
[----:B------:R-:W-:-:S05]  /*02e0*/  IMAD R4, R4, 0xf0, RZ ;  /* 0x000000f004047824 */ /* 0x000fca00078e02ff */
[----:B------:R-:W-:Y:S02]  /*02f0*/  IADD3 R6, PT, PT, RZ, -R4, RZ ;  /* 0x80000004ff067210 */ /* 0x000fe40007ffe0ff */
[----:B------:R-:W0:Y:S02]  /*0300*/  LDC.64 R4, c[0x0][0x3b0] ;  /* 0x0000ec00ff047b82 */ /* 0x000e240000000a00 */
[----:B------:R-:W-:-:S05]  /*0310*/  PRMT R6, R6, 0x7710, RZ ;  /* 0x0000771006067816 */ /* 0x000fca00000000ff */
[----:B------:R-:W-:-:S05]  /*0320*/  IMAD.IADD R6, R6, 0x1, R7 ;  /* 0x0000000106067824 */ /* 0x000fca00078e0207 */
[----:B------:R-:W-:-:S04]  /*0330*/  LOP3.LUT R8, R6, 0xffff, RZ, 0xc0, !PT ;  /* 0x0000ffff06087812 */ /* 0x000fc800078ec0ff */
[----:B------:R-:W-:-:S05]  /*0340*/  SHF.L.U32 R7, R8, 0x2, RZ ;  /* 0x0000000208077819 */ /* 0x000fca00000006ff */
[----:B-1----:R-:W-:-:S04]  /*0350*/  IMAD.WIDE.U32 R2, R7, 0x2, R2 ;  /* 0x0000000207027825 */ /* 0x002fc800078e0002 */
[----:B0-----:R-:W-:Y:S02]  /*0360*/  IMAD.WIDE.U32 R4, R7, 0x2, R4 ;  /* 0x0000000207047825 */ /* 0x001fe400078e0004 */
[----:B------:R-:W2:Y:S04]  /*0370*/  LDG.E.64.CONSTANT R2, desc[UR12][R2.64] ;  /* 0x0000000c02027981 */ /* 0x000ea8000c1e9b00 */
[----:B------:R-:W3:Y:S01]  /*0380*/  LDG.E.64.CONSTANT R4, desc[UR12][R4.64] ;  /* 0x0000000c04047981 */ /* 0x000ee2000c1e9b00 */
[----:B------:R-:W-:Y:S02]  /*0390*/  MOV R7, 0x400 ;  /* 0x0000040000077802 */ /* 0x000fe40000000f00 */
[----:B------:R-:W-:Y:S02]  /*03a0*/  CS2R R22, SRZ ;  /* 0x0000000000167805 */ /* 0x000fe4000001ff00 */
[----:B------:R-:W-:Y:S01]  /*03b0*/  PRMT R6, R6, 0x9910, RZ ;  /* 0x0000991006067816 */ /* 0x000fe200000000ff */
[----:B------:R-:W0:Y:S01]  /*03c0*/  S2R R10, SR_CgaCtaId ;  /* 0x00000000000a7919 */ /* 0x000e220000008800 */
[----:B------:R-:W-:-:S02]  /*03d0*/  IADD3 R7, PT, PT, R7, 0x3c00, RZ ;  /* 0x00003c0007077810 */ /* 0x000fc40007ffe0ff */
[----:B------:R-:W-:Y:S02]  /*03e0*/  CS2R R16, SRZ ;  /* 0x0000000000107805 */ /* 0x000fe4000001ff00 */
[----:B------:R-:W-:Y:S01]  /*03f0*/  CS2R R14, SRZ ;  /* 0x00000000000e7805 */ /* 0x000fe2000001ff00 */
[----:B------:R-:W-:Y:S01]  /*0400*/  IMAD R6, R6, 0x89, RZ ;  /* 0x0000008906067824 */ /* 0x000fe200078e02ff */
[----:B------:R-:W-:Y:S01]  /*0410*/  CS2R R20, SRZ ;  /* 0x0000000000147805 */ /* 0x000fe2000001ff00 */
[----:B------:R-:W-:-:S03]  /*0420*/  UMOV UR4, URZ ;  /* 0x000000ff00047c82 */ /* 0x000fc60008000000 */
[----:B------:R-:W-:-:S04]  /*0430*/  LOP3.LUT R6, R6, 0xffff, RZ, 0xc0, !PT ;  /* 0x0000ffff06067812 */ /* 0x000fc800078ec0ff */
[----:B------:R-:W-:-:S04]  /*0440*/  SHF.R.U32.HI R12, RZ, 0xb, R6 ;  /* 0x0000000bff0c7819 */ /* 0x000fc80000011606 */
[----:B------:R-:W-:Y:S02]  /*0450*/  LOP3.LUT R19, R12, 0xffff, RZ, 0xc0, !PT ;  /* 0x0000ffff0c137812 */ /* 0x000fe400078ec0ff */
[----:B0-----:R-:W-:-:S05]  /*0460*/  LEA R7, R10, R7, 0x18 ;  /* 0x000000070a077211 */ /* 0x001fca00078ec0ff */
[----:B------:R-:W-:Y:S01]  /*0470*/  IMAD R9, R8, 0x18, R7 ;  /* 0x0000001808097824 */ /* 0x000fe200078e0207 */
[----:B------:R-:W-:-:S04]  /*0480*/  SHF.L.U32 R7, R11, 0x4, RZ ;  /* 0x000000040b077819 */ /* 0x000fc800000006ff */
[C---:B------:R-:W-:Y:S02]  /*0490*/  LOP3.LUT R28, R0.reuse, 0xff0, R7, 0xf8, !PT ;  /* 0x00000ff0001c7812 */ /* 0x040fe400078ef807 */
[----:B------:R-:W-:-:S05]  /*04a0*/  LEA R0, R0, R9, 0x3 ;  /* 0x0000000900007211 */ /* 0x000fca00078e18ff */
[----:B------:R0:W-:Y:S04]  /*04b0*/  STL [R1+0x4], R0 ;  /* 0x0000040001007387 */ /* 0x0001e80000100800 */
[----:B------:R1:W-:Y:S01]  /*04c0*/  STL [R1], R12 ;  /* 0x0000000c01007387 */ /* 0x0003e20000100800 */
[----:B--2---:R-:W-:Y:S02]  /*04d0*/  PRMT R7, R2, 0x7632, R7 ;  /* 0x0000763202077816 */ /* 0x004fe40000000007 */
[----:B------:R-:W-:Y:S02]  /*04e0*/  PRMT R8, R3, 0x7632, R8 ;  /* 0x0000763203087816 */ /* 0x000fe40000000008 */
[C---:B---3--:R-:W-:Y:S01]  /*04f0*/  PRMT R9, R4.reuse, 0x7632, R9 ;  /* 0x0000763204097816 */ /* 0x048fe20000000009 */
[----:B------:R-:W-:Y:S01]  /*0500*/  IMAD.U32 R11, R4, 0x10000, RZ ;  /* 0x00010000040b7824 */ /* 0x000fe200078e00ff */
[----:B------:R-:W-:-:S02]  /*0510*/  PRMT R10, R5, 0x7632, R10 ;  /* 0x00007632050a7816 */ /* 0x000fc4000000000a */
[----:B0-----:R-:W-:Y:S02]  /*0520*/  SHF.L.U32 R0, R2, 0x10, RZ ;  /* 0x0000001002007819 */ /* 0x001fe400000006ff */
[----:B------:R-:W-:Y:S02]  /*0530*/  SHF.L.U32 R2, R3, 0x10, RZ ;  /* 0x0000001003027819 */ /* 0x000fe400000006ff */
[----:B------:R-:W-:Y:S02]  /*0540*/  SHF.L.U32 R3, R5, 0x10, RZ ;  /* 0x0000001005037819 */ /* 0x000fe400000006ff */
[----:B------:R-:W-:Y:S02]  /*0550*/  SHF.L.U32 R4, R7, 0x10, RZ ;  /* 0x0000001007047819 */ /* 0x000fe400000006ff */
[----:B------:R-:W-:Y:S02]  /*0560*/  SHF.L.U32 R5, R8, 0x10, RZ ;  /* 0x0000001008057819 */ /* 0x000fe400000006ff */
[----:B------:R-:W-:-:S02]  /*0570*/  SHF.L.U32 R6, R9, 0x10, RZ ;  /* 0x0000001009067819 */ /* 0x000fc400000006ff */
[----:B-1----:R-:W-:-:S07]  /*0580*/  SHF.L.U32 R7, R10, 0x10, RZ ;  /* 0x000000100a077819 */ /* 0x002fce00000006ff */
.L_x_320:
[----:B------:R-:W0:Y:S01]  /*0590*/  LDCU.64 UR14, c[0x0][0x3b8] ;  /* 0x00007700ff0e77ac */ /* 0x000e220008000a00 */
[----:B------:R-:W-:Y:S02]  /*05a0*/  USHF.L.U32 UR5, UR11, 0x5, URZ ;  /* 0x000000050b057899 */ /* 0x000fe400080006ff */
[----:B------:R-:W-:Y:S01]  /*05b0*/  USHF.L.U64.HI UR7, UR11, 0x5, UR6 ;  /* 0x000000050b077899 */ /* 0x000fe20008010206 */
[----:B-1----:R-:W1:Y:S03]  /*05c0*/  LDCU UR16, c[0x0][0x3c0] ;  /* 0x00007800ff1077ac */ /* 0x002e660008000800 */
[----:B------:R-:W-:Y:S02]  /*05d0*/  MOV R8, UR5 ;  /* 0x0000000500087c02 */ /* 0x000fe40008000f00 */
[----:B------:R-:W-:Y:S01]  /*05e0*/  IMAD.U32 R9, RZ, RZ, UR7 ;  /* 0x00000007ff097e24 */ /* 0x000fe2000f8e00ff */
[----:B------:R-:W2:Y:S02]  /*05f0*/  LDCU.64 UR20, c[0x0][0x3a0] ;  /* 0x00007400ff1477ac */ /* 0x000ea40008000a00 */
[----:B------:R-:W-:Y:S01]  /*0600*/  IMAD.WIDE.U32 R8, R19, 0x2, R8 ;  /* 0x0000000213087825 */ /* 0x000fe200078e0008 */
[----:B------:R-:W3:Y:S02]  /*0610*/  LDCU.64 UR18, c[0x0][0x398] ;  /* 0x00007300ff1277ac */ /* 0x000ee40008000a00 */
[----:B0-----:R-:W-:-:S04]  /*0620*/  LEA R18, P0, R8, UR14, 0x2 ;  /* 0x0000000e08127c11 */ /* 0x001fc8000f8010ff */
[----:B------:R-:W-:Y:S01]  /*0630*/  LEA.HI.X R19, R8, UR15, R9, 0x2, P0 ;  /* 0x0000000f08137c11 */ /* 0x000fe200080f1409 */
[----:B------:R-:W0:Y:S05]  /*0640*/  LDCU.64 UR14, c[0x0][0x3c8] ;  /* 0x00007900ff0e77ac */ /* 0x000e2a0008000a00 */
[----:B------:R-:W1:Y:S01]  /*0650*/  LDG.E.64.CONSTANT R18, desc[UR12][R18.64] ;  /* 0x0000000c12127981 */ /* 0x000e62000c1e9b00 */
[----:B------:R-:W-:Y:S02]  /*0660*/  UIADD3 UR7, UP0, UPT, UR11, 0x1, URZ ;  /* 0x000000010b077890 */ /* 0x000fe4000ff1e0ff */
[----:B------:R-:W-:Y:S01]  /*0670*/  UIMAD.WIDE.U32 UR10, UR11, 0x3c0000, URZ ;  /* 0x003c00000b0a78a5 */ /* 0x000fe2000f8e00ff */
[----:B------:R-:W4:Y:S01]  /*0680*/  S2R R8, SR_TID.X ;  /* 0x0000000000087919 */ /* 0x000f220000002100 */
[----:B------:R-:W-:-:S02]  /*0690*/  UIMAD UR5, UR6, 0x3c0000, URZ ;  /* 0x003c0000060578a4 */ /* 0x000fc4000f8e02ff */
[----:B------:R-:W-:Y:S02]  /*06a0*/  UIADD3.X UR6, UPT, UPT, URZ, UR6, URZ, UP0, !UPT ;  /* 0x00000006ff067290 */ /* 0x000fe400087fe4ff */
[----:B------:R-:W-:-:S03]  /*06b0*/  UIADD3 UR5, UPT, UPT, UR11, UR5, URZ ;  /* 0x000000050b057290 */ /* 0x000fc6000fffe0ff */
[----:B------:R-:W-:Y:S01]  /*06c0*/  UMOV UR11, UR7 ;  /* 0x00000007000b7c82 */ /* 0x000fe20008000000 */
[----:B0-----:R-:W-:-:S04]  /*06d0*/  UISETP.GE.U32.AND UP0, UPT, UR7, UR14, UPT ;  /* 0x0000000e0700728c */ /* 0x001fc8000bf06070 */
[----:B------:R-:W-:Y:S01]  /*06e0*/  UISETP.GE.AND.EX UP0, UPT, UR6, UR15, UPT, UP0 ;  /* 0x0000000f0600728c */ /* 0x000fe2000bf06300 */
[----:B----4-:R-:W-:-:S05]  /*06f0*/  LOP3.LUT R9, R8, 0xffff, RZ, 0xc0, !PT ;  /* 0x0000ffff08097812 */ /* 0x010fca00078ec0ff */
[----:B------:R-:W-:-:S05]  /*0700*/  IMAD R9, R9, 0x445, RZ ;  /* 0x0000044509097824 */ /* 0x000fca00078e02ff */
[----:B------:R-:W-:-:S04]  /*0710*/  SHF.R.U32.HI R9, RZ, 0x12, R9 ;  /* 0x00000012ff097819 */ /* 0x000fc80000011609 */
[----:B------:R-:W-:-:S05]  /*0720*/  PRMT R9, R9, 0x9910, RZ ;  /* 0x0000991009097816 */ /* 0x000fca00000000ff */
[----:B------:R-:W-:-:S05]  /*0730*/  IMAD R9, R9, 0xf0, RZ ;  /* 0x000000f009097824 */ /* 0x000fca00078e02ff */
[----:B------:R-:W-:-:S04]  /*0740*/  IADD3 R9, PT, PT, RZ, -R9, RZ ;  /* 0x80000009ff097210 */ /* 0x000fc80007ffe0ff */
[----:B------:R-:W-:-:S04]  /*0750*/  PRMT R9, R9, 0x7710, RZ ;  /* 0x0000771009097816 */ /* 0x000fc800000000ff */
[----:B------:R-:W-:-:S04]  /*0760*/  IADD3 R9, PT, PT, R9, R8, RZ ;  /* 0x0000000809097210 */ /* 0x000fc80007ffe0ff */
[----:B------:R-:W-:-:S05]  /*0770*/  LOP3.LUT R9, R9, 0xffff, RZ, 0xc0, !PT ;  /* 0x0000ffff09097812 */ /* 0x000fca00078ec0ff */
[----:B------:R-:W-:-:S03]  /*0780*/  IMAD.WIDE.U32 R12, R9, 0x4, RZ ;  /* 0x00000004090c7825 */ /* 0x000fc600078e00ff */
[----:B------:R-:W-:Y:S02]  /*0790*/  LOP3.LUT R9, R12, UR10, RZ, 0xfc, !PT ;  /* 0x0000000a0c097c12 */ /* 0x000fe4000f8efcff */
[----:B------:R-:W-:Y:S02]  /*07a0*/  LOP3.LUT R10, R13, UR5, RZ, 0xfc, !PT ;  /* 0x000000050d0a7c12 */ /* 0x000fe4000f8efcff */
[----:B------:R-:W-:Y:S01]  /*07b0*/  CS2R R12, SRZ ;  /* 0x00000000000c7805 */ /* 0x000fe2000001ff00 */
[----:B------:R-:W-:Y:S01]  /*07c0*/  UMOV UR5, URZ ;  /* 0x000000ff00057c82 */ /* 0x000fe20008000000 */
[----:B-1----:R-:W-:-:S06]  /*07d0*/  FADD.FTZ R8, R19, UR16 ;  /* 0x0000001013087e21 */ /* 0x002fcc0008010000 */
[----:B--23--:R-:W0:Y:S02]  /*07e0*/  MUFU.RSQ R8, R8 ;  /* 0x0000000800087308 */ /* 0x00ce240000001400 */
.L_x_305:
[----:B------:R-:W-:-:S04]  /*07f0*/  MOV R19, UR5 ;  /* 0x0000000500137c02 */ /* 0x000fc80008000f00 */
[----:B------:R-:W-:-:S05]  /*0800*/  LEA R19, R19, R28, 0x1 ;  /* 0x0000001c13137211 */ /* 0x000fca00078e08ff */
[----:B------:R-:W-:-:S05]  /*0810*/  IMAD R24, R19, 0x3c0, RZ ;  /* 0x000003c013187824 */ /* 0x000fca00078e02ff */
[----:B------:R-:W-:-:S04]  /*0820*/  IADD3 R19, P0, PT, R24, R9, RZ ;  /* 0x0000000918137210 */ /* 0x000fc80007f1e0ff */
[----:B------:R-:W-:Y:S02]  /*0830*/  IADD3.X R24, PT, PT, RZ, R10, RZ, P0, !PT ;  /* 0x0000000aff187210 */ /* 0x000fe400007fe4ff */
[C---:B------:R-:W-:Y:S02]  /*0840*/  SHF.L.U32 R26, R19.reuse, 0x1, RZ ;  /* 0x00000001131a7819 */ /* 0x040fe400000006ff */
[----:B------:R-:W-:Y:S02]  /*0850*/  SHF.L.U64.HI R19, R19, 0x1, R24 ;  /* 0x0000000113137819 */ /* 0x000fe40000010218 */
[----:B------:R-:W-:-:S04]  /*0860*/  IADD3 R24, P0, PT, R26, UR20, RZ ;  /* 0x000000141a187c10 */ /* 0x000fc8000ff1e0ff */
[----:B------:R-:W-:-:S06]  /*0870*/  IADD3.X R25, PT, PT, R19, UR21, RZ, P0, !PT ;  /* 0x0000001513197c10 */ /* 0x000fcc00087fe4ff */
[----:B------:R-:W2:Y:S01]  /*0880*/  LDG.E.64.CONSTANT R24, desc[UR12][R24.64] ;  /* 0x0000000c18187981 */ /* 0x000ea2000c1e9b00 */
[----:B------:R-:W-:-:S04]  /*0890*/  IADD3 R26, P0, PT, R26, UR18, RZ ;  /* 0x000000121a1a7c10 */ /* 0x000fc8000ff1e0ff */
[----:B------:R-:W-:-:S06]  /*08a0*/  IADD3.X R27, PT, PT, R19, UR19, RZ, P0, !PT ;  /* 0x00000013131b7c10 */ /* 0x000fcc00087fe4ff */
[----:B------:R-:W3:Y:S01]  /*08b0*/  LDG.E.64.CONSTANT R26, desc[UR12][R26.64] ;  /* 0x0000000c1a1a7981 */ /* 0x000ee2000c1e9b00 */
[----:B------:R-:W-:-:S04]  /*08c0*/  UIADD3 UR5, UPT, UPT, UR5, 0x1, URZ ;  /* 0x0000000105057890 */ /* 0x000fc8000fffe0ff */
[----:B------:R-:W-:Y:S01]  /*08d0*/  UISETP.NE.AND UP1, UPT, UR5, 0x8, UPT ;  /* 0x000000080500788c */ /* 0x000fe2000bf25270 */
[C---:B--2---:R-:W-:Y:S02]  /*08e0*/  SHF.L.U32 R19, R24.reuse, 0x10, RZ ;  /* 0x0000001018137819 */ /* 0x044fe400000006ff */
[----:B------:R-:W-:-:S03]  /*08f0*/  PRMT R24, R24, 0x7632, R24 ;  /* 0x0000763218187816 */ /* 0x000fc60000000018 */
[----:B------:R-:W-:Y:S02]  /*0900*/  FADD.FTZ R19, -R18, R19 ;  /* 0x0000001312137221 */ /* 0x000fe40000010100 */
[----:B------:R-:W-:Y:S02]  /*0910*/  IMAD.U32 R29, R24, 0x10000, RZ ;  /* 0x00010000181d7824 */ /* 0x000fe400078e00ff */
[----:B0-----:R-:W-:Y:S02]  /*0920*/  FMUL.FTZ R19, R8, R19 ;  /* 0x0000001308137220 */ /* 0x001fe40000410000 */
[----:B------:R-:W-:Y:S02]  /*0930*/  FADD.FTZ R29, -R18, R29 ;  /* 0x0000001d121d7221 */ /* 0x000fe40000010100 */
[----:B------:R-:W-:Y:S02]  /*0940*/  FFMA.FTZ R30, R0, R19, R11 ;  /* 0x00000013001e7223 */ /* 0x000fe4000001000b */
[----:B------:R-:W-:-:S02]  /*0950*/  FMUL.FTZ R29, R8, R29 ;  /* 0x0000001d081d7220 */ /* 0x000fc40000410000 */
[----:B------:R-:W-:-:S06]  /*0960*/  FMUL.FTZ R32, R30, -1.4426950216293334961 ;  /* 0xbfb8aa3b1e207820 */ /* 0x000fcc0000410000 */
[----:B------:R-:W0:Y:S02]  /*0970*/  MUFU.EX2 R32, R32 ;  /* 0x0000002000207308 */ /* 0x000e240000000800 */
[----:B0-----:R-:W-:-:S06]  /*0980*/  FADD.FTZ R31, R32, 1 ;  /* 0x3f800000201f7421 */ /* 0x001fcc0000010000 */
[----:B------:R-:W0:Y:S02]  /*0990*/  MUFU.RCP R31, R31 ;  /* 0x0000001f001f7308 */ /* 0x000e240000001000 */
[----:B0-----:R-:W-:-:S04]  /*09a0*/  FADD.FTZ R33, -R31, 1 ;  /* 0x3f8000001f217421 */ /* 0x001fc80000010100 */
[----:B------:R-:W-:Y:S01]  /*09b0*/  FFMA.FTZ R24, R30, R33, 1 ;  /* 0x3f8000001e187423 */ /* 0x000fe20000010021 */
[----:B------:R-:W-:-:S03]  /*09c0*/  FFMA.FTZ R30, R4, R29, R6 ;  /* 0x0000001d041e7223 */ /* 0x000fc60000010006 */
[----:B------:R-:W-:Y:S01]  /*09d0*/  FMUL.FTZ R33, R31, R24 ;  /* 0x000000181f217220 */ /* 0x000fe20000410000 */
[----:B------:R-:W-:Y:S01]  /*09e0*/  FMUL.FTZ R35, R30, -1.4426950216293334961 ;  /* 0xbfb8aa3b1e237820 */ /* 0x000fe20000410000 */
[C---:B---3--:R-:W-:Y:S02]  /*09f0*/  SHF.L.U32 R24, R26.reuse, 0x10, RZ ;  /* 0x000000101a187819 */ /* 0x048fe400000006ff */
[----:B------:R-:W-:-:S03]  /*0a00*/  PRMT R26, R26, 0x7632, R26 ;  /* 0x000076321a1a7816 */ /* 0x000fc6000000001a */
[----:B------:R-:W0:Y:S01]  /*0a10*/  MUFU.EX2 R35, R35 ;  /* 0x0000002300237308 */ /* 0x000e220000000800 */
[----:B------:R-:W-:-:S04]  /*0a20*/  FMUL.FTZ R24, R24, R33 ;  /* 0x0000002118187220 */ /* 0x000fc80000410000 */
[-C--:B------:R-:W-:Y:S01]  /*0a30*/  FMUL.FTZ R34, R0, R24.reuse ;  /* 0x0000001800227220 */ /* 0x080fe20000410000 */
[C---:B------:R-:W-:Y:S01]  /*0a40*/  FFMA.FTZ R22, R19.reuse, R24, R22 ;  /* 0x0000001813167223 */ /* 0x040fe20000010016 */
[----:B------:R-:W-:Y:S02]  /*0a50*/  FADD.FTZ R23, R24, R23 ;  /* 0x0000001718177221 */ /* 0x000fe40000010000 */
[----:B------:R-:W-:Y:S01]  /*0a60*/  FADD.FTZ R32, R34, R12 ;  /* 0x0000000c22207221 */ /* 0x000fe20000010000 */
[----:B------:R-:W-:Y:S01]  /*0a70*/  FFMA.FTZ R34, R19, R34, R13 ;  /* 0x0000002213227223 */ /* 0x000fe2000001000d */
[----:B------:R-:W-:Y:S01]  /*0a80*/  SHF.L.U32 R12, R26, 0x10, RZ ;  /* 0x000000101a0c7819 */ /* 0x000fe200000006ff */
[----:B0-----:R-:W-:-:S04]  /*0a90*/  FADD.FTZ R36, R35, 1 ;  /* 0x3f80000023247421 */ /* 0x001fc80000010000 */
[----:B------:R-:W0:Y:S02]  /*0aa0*/  MUFU.RCP R31, R36 ;  /* 0x00000024001f7308 */ /* 0x000e240000001000 */
[----:B0-----:R-:W-:-:S04]  /*0ab0*/  FADD.FTZ R13, -R31, 1 ;  /* 0x3f8000001f0d7421 */ /* 0x001fc80000010100 */
[----:B------:R-:W-:Y:S01]  /*0ac0*/  FFMA.FTZ R30, R30, R13, 1 ;  /* 0x3f8000001e1e7423 */ /* 0x000fe2000001000d */
[C---:B------:R-:W-:Y:S02]  /*0ad0*/  SHF.L.U32 R13, R25.reuse, 0x10, RZ ;  /* 0x00000010190d7819 */ /* 0x040fe400000006ff */
[----:B------:R-:W-:Y:S01]  /*0ae0*/  PRMT R25, R25, 0x7632, R25 ;  /* 0x0000763219197816 */ /* 0x000fe20000000019 */
[----:B------:R-:W-:Y:S02]  /*0af0*/  FMUL.FTZ R31, R31, R30 ;  /* 0x0000001e1f1f7220 */ /* 0x000fe40000410000 */
[----:B------:R-:W-:Y:S01]  /*0b00*/  FADD.FTZ R13, -R18, R13 ;  /* 0x0000000d120d7221 */ /* 0x000fe20000010100 */
[----:B------:R-:W-:Y:S01]  /*0b10*/  SHF.L.U32 R25, R25, 0x10, RZ ;  /* 0x0000001019197819 */ /* 0x000fe200000006ff */
[----:B------:R-:W-:Y:S02]  /*0b20*/  FMUL.FTZ R12, R12, R31 ;  /* 0x0000001f0c0c7220 */ /* 0x000fe40000410000 */
[----:B------:R-:W-:-:S02]  /*0b30*/  FMUL.FTZ R13, R8, R13 ;  /* 0x0000000d080d7220 */ /* 0x000fc40000410000 */
[-C--:B------:R-:W-:Y:S01]  /*0b40*/  FMUL.FTZ R31, R4, R12.reuse ;  /* 0x0000000c041f7220 */ /* 0x080fe20000410000 */
[----:B------:R-:W-:Y:S01]  /*0b50*/  FADD.FTZ R25, -R18, R25 ;  /* 0x0000001912197221 */ /* 0x000fe20000010100 */
[----:B------:R-:W-:Y:S01]  /*0b60*/  FFMA.FTZ R26, R2, R13, R3 ;  /* 0x0000000d021a7223 */ /* 0x000fe20000010003 */
[C---:B------:R-:W-:Y:S01]  /*0b70*/  FFMA.FTZ R16, R29.reuse, R12, R16 ;  /* 0x0000000c1d107223 */ /* 0x040fe20000010010 */
[----:B------:R-:W-:Y:S01]  /*0b80*/  FADD.FTZ R32, R32, R31 ;  /* 0x0000001f20207221 */ /* 0x000fe20000010000 */
[----:B------:R-:W-:Y:S01]  /*0b90*/  FFMA.FTZ R34, R29, R31, R34 ;  /* 0x0000001f1d227223 */ /* 0x000fe20000010022 */
[----:B------:R-:W-:Y:S01]  /*0ba0*/  FMUL.FTZ R30, R26, -1.4426950216293334961 ;  /* 0xbfb8aa3b1a1e7820 */ /* 0x000fe20000410000 */
[----:B------:R-:W-:Y:S01]  /*0bb0*/  FMUL.FTZ R25, R8, R25 ;  /* 0x0000001908197220 */ /* 0x000fe20000410000 */
[----:B------:R-:W-:-:S04]  /*0bc0*/  FADD.FTZ R17, R12, R17 ;  /* 0x000000110c117221 */ /* 0x000fc80000010000 */
[----:B------:R-:W0:Y:S02]  /*0bd0*/  MUFU.EX2 R30, R30 ;  /* 0x0000001e001e7308 */ /* 0x000e240000000800 */
[----:B0-----:R-:W-:-:S06]  /*0be0*/  FADD.FTZ R31, R30, 1 ;  /* 0x3f8000001e1f7421 */ /* 0x001fcc0000010000 */
[----:B------:R-:W0:Y:S02]  /*0bf0*/  MUFU.RCP R31, R31 ;  /* 0x0000001f001f7308 */ /* 0x000e240000001000 */
[----:B0-----:R-:W-:-:S04]  /*0c00*/  FADD.FTZ R19, -R31, 1 ;  /* 0x3f8000001f137421 */ /* 0x001fc80000010100 */
[----:B------:R-:W-:Y:S01]  /*0c10*/  FFMA.FTZ R26, R26, R19, 1 ;  /* 0x3f8000001a1a7423 */ /* 0x000fe20000010013 */
[C---:B------:R-:W-:Y:S02]  /*0c20*/  SHF.L.U32 R19, R27.reuse, 0x10, RZ ;  /* 0x000000101b137819 */ /* 0x040fe400000006ff */
[----:B------:R-:W-:Y:S01]  /*0c30*/  PRMT R27, R27, 0x7632, R27 ;  /* 0x000076321b1b7816 */ /* 0x000fe2000000001b */
[----:B------:R-:W-:-:S03]  /*0c40*/  FMUL.FTZ R26, R31, R26 ;  /* 0x0000001a1f1a7220 */ /* 0x000fc60000410000 */
[----:B------:R-:W-:Y:S01]  /*0c50*/  SHF.L.U32 R27, R27, 0x10, RZ ;  /* 0x000000101b1b7819 */ /* 0x000fe200000006ff */
[----:B------:R-:W-:Y:S01]  /*0c60*/  FMUL.FTZ R19, R19, R26 ;  /* 0x0000001a13137220 */ /* 0x000fe20000410000 */
[----:B------:R-:W-:-:S03]  /*0c70*/  FFMA.FTZ R26, R5, R25, R7 ;  /* 0x00000019051a7223 */ /* 0x000fc60000010007 */
[-C--:B------:R-:W-:Y:S01]  /*0c80*/  FMUL.FTZ R33, R2, R19.reuse ;  /* 0x0000001302217220 */ /* 0x080fe20000410000 */
[----:B------:R-:W-:Y:S01]  /*0c90*/  FMUL.FTZ R30, R26, -1.4426950216293334961 ;  /* 0xbfb8aa3b1a1e7820 */ /* 0x000fe20000410000 */
[----:B------:R-:W-:Y:S01]  /*0ca0*/  FFMA.FTZ R14, R13, R19, R14 ;  /* 0x000000130d0e7223 */ /* 0x000fe2000001000e */
[----:B------:R-:W-:Y:S01]  /*0cb0*/  FADD.FTZ R15, R19, R15 ;  /* 0x0000000f130f7221 */ /* 0x000fe20000010000 */
[----:B------:R-:W-:Y:S01]  /*0cc0*/  FADD.FTZ R32, R32, R33 ;  /* 0x0000002120207221 */ /* 0x000fe20000010000 */
[----:B------:R-:W-:Y:S02]  /*0cd0*/  FFMA.FTZ R34, R13, R33, R34 ;  /* 0x000000210d227223 */ /* 0x000fe40000010022 */
[----:B------:R-:W0:Y:S02]  /*0ce0*/  MUFU.EX2 R30, R30 ;  /* 0x0000001e001e7308 */ /* 0x000e240000000800 */
[----:B0-----:R-:W-:-:S06]  /*0cf0*/  FADD.FTZ R31, R30, 1 ;  /* 0x3f8000001e1f7421 */ /* 0x001fcc0000010000 */
[----:B------:R-:W0:Y:S02]  /*0d00*/  MUFU.RCP R31, R31 ;  /* 0x0000001f001f7308 */ /* 0x000e240000001000 */
[----:B0-----:R-:W-:-:S04]  /*0d10*/  FADD.FTZ R33, -R31, 1 ;  /* 0x3f8000001f217421 */ /* 0x001fc80000010100 */
[----:B------:R-:W-:-:S04]  /*0d20*/  FFMA.FTZ R26, R26, R33, 1 ;  /* 0x3f8000001a1a7423 */ /* 0x000fc80000010021 */
[----:B------:R-:W-:-:S04]  /*0d30*/  FMUL.FTZ R26, R31, R26 ;  /* 0x0000001a1f1a7220 */ /* 0x000fc80000410000 */
[----:B------:R-:W-:-:S04]  /*0d40*/  FMUL.FTZ R26, R27, R26 ;  /* 0x0000001a1b1a7220 */ /* 0x000fc80000410000 */
[-C--:B------:R-:W-:Y:S01]  /*0d50*/  FMUL.FTZ R19, R5, R26.reuse ;  /* 0x0000001a05137220 */ /* 0x080fe20000410000 */
[C---:B------:R-:W-:Y:S01]  /*0d60*/  FFMA.FTZ R20, R25.reuse, R26, R20 ;  /* 0x0000001a19147223 */ /* 0x040fe20000010014 */
[----:B------:R-:W-:Y:S02]  /*0d70*/  FADD.FTZ R21, R26, R21 ;  /* 0x000000151a157221 */ /* 0x000fe40000010000 */
[----:B------:R-:W-:Y:S01]  /*0d80*/  FFMA.FTZ R13, R25, R19, R34 ;  /* 0x00000013190d7223 */ /* 0x000fe20000010022 */
[----:B------:R-:W-:Y:S01]  /*0d90*/  FADD.FTZ R12, R32, R19 ;  /* 0x00000013200c7221 */ /* 0x000fe20000010000 */
[----:B------:R-:W-:Y:S06]  /*0da0*/  BRA.U UP1, `(.L_x_305) ;  /* 0xfffffff901907547 */ /* 0x000fec000b83ffff */
[----:B------:R-:W2:Y:S01]  /*0db0*/  LDL R37, [R1+0x4] ;  /* 0x0000040001257983 */ /* 0x000ea20000100800 */
[----:B------:R-:W0:Y:S01]  /*0dc0*/  S2UR UR10, SR_CTAID.Y ;  /* 0x00000000000a79c3 */ /* 0x000e220000002600 */
[----:B------:R-:W-:Y:S01]  /*0dd0*/  UISETP.GE.U32.AND UP1, UPT, UR7, UR14, UPT ;  /* 0x0000000e0700728c */ /* 0x000fe2000bf26070 */
[----:B------:R-:W1:Y:S03]  /*0de0*/  S2R R34, SR_TID.X ;  /* 0x0000000000227919 */ /* 0x000e660000002100 */
[----:B------:R-:W-:Y:S01]  /*0df0*/  UISETP.GE.AND.EX UP1, UPT, UR6, UR15, UPT, UP1 ;  /* 0x0000000f0600728c */ /* 0x000fe2000bf26310 */
[----:B-1----:R-:W-:Y:S01]  /*0e00*/  ISETP.GT.U32.AND P0, PT, R34, 0x1f, PT ;  /* 0x0000001f2200780c */ /* 0x002fe20003f04070 */
[----:B--2---:R1:W-:Y:S01]  /*0e10*/  STS.64 [R37], R12 ;  /* 0x0000000c25007388 */ /* 0x0043e20000000a00 */
[----:B------:R-:W-:Y:S06]  /*0e20*/  BAR.SYNC.DEFER_BLOCKING 0x0 ;  /* 0x0000000000007b1d */ /* 0x000fec0000010000 */
[----:B0-----:R-:W-:Y:S05]  /*0e30*/  BRA.U !UP1, `(.L_x_306) ;  /* 0x0000000109e47547 */ /* 0x001fea000b800000 */
[----:B------:R-:W0:Y:S01]  /*0e40*/  S2UR UR7, SR_CgaCtaId ;  /* 0x00000000000779c3 */ /* 0x000e220000008800 */
[----:B------:R-:W-:Y:S01]  /*0e50*/  UMOV UR5, 0x400 ;  /* 0x0000040000057882 */ /* 0x000fe20000000000 */
[----:B-1----:R-:W-:Y:S01]  /*0e60*/  SHF.R.U32.HI R13, RZ, 0x4, R34 ;  /* 0x00000004ff0d7819 */ /* 0x002fe20000011622 */
[C---:B------:R-:W-:Y:S01]  /*0e70*/  IMAD.SHL.U32 R24, R34.reuse, 0x8, RZ ;  /* 0x0000000822187824 */ /* 0x040fe200078e00ff */
[----:B------:R-:W-:Y:S02]  /*0e80*/  SHF.L.U32 R12, R34, 0x1, RZ ;  /* 0x00000001220c7819 */ /* 0x000fe400000006ff */
[----:B------:R-:W-:Y:S02]  /*0e90*/  LOP3.LUT R19, R13, R34, RZ, 0x3c, !PT ;  /* 0x000000220d137212 */ /* 0x000fe400078e3cff */
[----:B------:R-:W-:Y:S02]  /*0ea0*/  LOP3.LUT R13, R12, 0x18, RZ, 0xc0, !PT ;  /* 0x000000180c0d7812 */ /* 0x000fe400078ec0ff */
[----:B------:R-:W-:-:S02]  /*0eb0*/  LOP3.LUT R31, R24, 0x1fe0, RZ, 0xc0, !PT ;  /* 0x00001fe0181f7812 */ /* 0x000fc400078ec0ff */
[C---:B------:R-:W-:Y:S02]  /*0ec0*/  LOP3.LUT R25, R13.reuse, 0x8, RZ, 0x3c, !PT ;  /* 0x000000080d197812 */ /* 0x040fe400078e3cff */
[----:B------:R-:W-:Y:S02]  /*0ed0*/  LOP3.LUT R27, R13, 0x10, RZ, 0x3c, !PT ;  /* 0x000000100d1b7812 */ /* 0x000fe400078e3cff */
[----:B------:R-:W-:Y:S02]  /*0ee0*/  SHF.L.U32 R24, R19, 0x3, RZ ;  /* 0x0000000313187819 */ /* 0x000fe400000006ff */
[----:B------:R-:W-:Y:S02]  /*0ef0*/  LOP3.LUT R29, R13, 0x18, RZ, 0x3c, !PT ;  /* 0x000000180d1d7812 */ /* 0x000fe400078e3cff */
[----:B------:R-:W-:Y:S02]  /*0f00*/  LOP3.LUT R24, R24, 0x18, RZ, 0xc0, !PT ;  /* 0x0000001818187812 */ /* 0x000fe400078ec0ff */
[C---:B------:R-:W-:Y:S01]  /*0f10*/  IADD3 R30, PT, PT, R34.reuse, 0x1e0, RZ ;  /* 0x000001e0221e7810 */ /* 0x040fe20007ffe0ff */
[----:B0-----:R-:W-:Y:S01]  /*0f20*/  ULEA UR5, UR7, UR5, 0x18 ;  /* 0x0000000507057291 */ /* 0x001fe2000f8ec0ff */
[----:B------:R-:W0:Y:S05]  /*0f30*/  S2UR UR7, SR_CTAID.X ;  /* 0x00000000000779c3 */ /* 0x000e2a0000002500 */
[----:B------:R-:W-:-:S02]  /*0f40*/  LEA R12, R34, UR5, 0x5 ;  /* 0x00000005220c7c11 */ /* 0x000fc4000f8e28ff */
[----:B------:R-:W-:Y:S02]  /*0f50*/  IADD3 R32, PT, PT, R31, UR5, R24 ;  /* 0x000000051f207c10 */ /* 0x000fe4000fffe018 */
[C---:B------:R-:W-:Y:S02]  /*0f60*/  IADD3 R19, PT, PT, R12.reuse, R13, RZ ;  /* 0x0000000d0c137210 */ /* 0x040fe40007ffe0ff */
[C---:B------:R-:W-:Y:S02]  /*0f70*/  IADD3 R26, PT, PT, R12.reuse, R25, RZ ;  /* 0x000000190c1a7210 */ /* 0x040fe40007ffe0ff */
[C---:B------:R-:W-:Y:S01]  /*0f80*/  IADD3 R27, PT, PT, R12.reuse, R27, RZ ;  /* 0x0000001b0c1b7210 */ /* 0x040fe20007ffe0ff */
[----:B------:R1:W-:Y:S01]  /*0f90*/  STS.64 [R19], R22 ;  /* 0x0000001613007388 */ /* 0x0003e20000000a00 */
[----:B------:R-:W-:Y:S02]  /*0fa0*/  IADD3 R29, PT, PT, R12, R29, RZ ;  /* 0x0000001d0c1d7210 */ /* 0x000fe40007ffe0ff */
[----:B------:R-:W-:Y:S01]  /*0fb0*/  SHF.R.U32.HI R31, RZ, 0x4, R30 ;  /* 0x00000004ff1f7819 */ /* 0x000fe2000001161e */
[----:B------:R2:W-:Y:S04]  /*0fc0*/  STS.64 [R26], R16 ;  /* 0x000000101a007388 */ /* 0x0005e80000000a00 */
[----:B------:R3:W-:Y:S01]  /*0fd0*/  STS.64 [R27], R14 ;  /* 0x0000000e1b007388 */ /* 0x0007e20000000a00 */
[----:B0-----:R-:W-:-:S03]  /*0fe0*/  ULOP3.LUT UR7, UR7, 0xff, URZ, 0xc0, !UPT ;  /* 0x000000ff07077892 */ /* 0x001fc6000f8ec0ff */
[----:B------:R-:W-:Y:S01]  /*0ff0*/  STS.64 [R29], R20 ;  /* 0x000000141d007388 */ /* 0x000fe20000000a00 */
[----:B-1----:R-:W-:Y:S01]  /*1000*/  LOP3.LUT R19, R31, R34, RZ, 0x3c, !PT ;  /* 0x000000221f137212 */ /* 0x002fe200078e3cff */
[----:B------:R-:W-:Y:S01]  /*1010*/  ULEA UR7, UR10, UR7, 0x8 ;  /* 0x000000070a077291 */ /* 0x000fe2000f8e40ff */
[----:B------:R-:W-:Y:S01]  /*1020*/  BAR.SYNC.DEFER_BLOCKING 0x0 ;  /* 0x0000000000007b1d */ /* 0x000fe20000010000 */
[----:B--2---:R-:W-:Y:S02]  /*1030*/  SHF.L.U32 R26, R30, 0x3, RZ ;  /* 0x000000031e1a7819 */ /* 0x004fe400000006ff */
[----:B------:R-:W-:Y:S02]  /*1040*/  IMAD.SHL.U32 R19, R19, 0x8, RZ ;  /* 0x0000000813137824 */ /* 0x000fe400078e00ff */
[----:B---3--:R-:W-:-:S03]  /*1050*/  MOV R27, UR7 ;  /* 0x00000007001b7c02 */ /* 0x008fc60008000f00 */
[----:B------:R-:W0:Y:S01]  /*1060*/  LDC.64 R30, c[0x0][0x3d0] ;  /* 0x0000f400ff1e7b82 */ /* 0x000e220000000a00 */
[----:B------:R-:W-:Y:S02]  /*1070*/  LOP3.LUT R26, R26, 0x3fe0, RZ, 0xc0, !PT ;  /* 0x00003fe01a1a7812 */ /* 0x000fe400078ec0ff */
[----:B------:R-:W-:-:S04]  /*1080*/  LOP3.LUT R19, R19, 0x18, RZ, 0xc0, !PT ;  /* 0x0000001813137812 */ /* 0x000fc800078ec0ff */
[----:B------:R-:W-:Y:S01]  /*1090*/  IADD3 R19, PT, PT, R26, UR5, R19 ;  /* 0x000000051a137c10 */ /* 0x000fe2000fffe013 */
[----:B------:R-:W-:-:S05]  /*10a0*/  IMAD R26, R27, 0x3c0, R34 ;  /* 0x000003c01b1a7824 */ /* 0x000fca00078e0222 */
[----:B------:R-:W-:Y:S01]  /*10b0*/  SHF.L.U32 R33, R26, 0x1, RZ ;  /* 0x000000011a217819 */ /* 0x000fe200000006ff */
[----:B------:R-:W1:Y:S04]  /*10c0*/  LDS.64 R24, [R32] ;  /* 0x0000000020187984 */ /* 0x000e680000000a00 */
[----:B------:R-:W2:Y:S01]  /*10d0*/  LDS.64 R12, [R32+0x1e00] ;  /* 0x001e0000200c7984 */ /* 0x000ea20000000a00 */
[----:B-1----:R-:W-:-:S04]  /*10e0*/  FADD.FTZ R27, RZ, R24 ;  /* 0x00000018ff1b7221 */ /* 0x002fc80000010000 */
[----:B--2---:R-:W-:Y:S01]  /*10f0*/  FADD.FTZ R26, R27, R12 ;  /* 0x0000000c1b1a7221 */ /* 0x004fe20000010000 */
[----:B------:R-:W-:Y:S01]  /*1100*/  FADD.FTZ R12, RZ, R25 ;  /* 0x00000019ff0c7221 */ /* 0x000fe20000010000 */
[C---:B------:R-:W-:Y:S01]  /*1110*/  IADD3 R25, PT, PT, R33.reuse, 0x3c0, RZ ;  /* 0x000003c021197810 */ /* 0x040fe20007ffe0ff */
[----:B0-----:R-:W-:-:S04]  /*1120*/  IMAD.WIDE.U32 R32, R33, 0x4, R30 ;  /* 0x0000000421207825 */ /* 0x001fc800078e001e */
[----:B------:R-:W-:Y:S01]  /*1130*/  FADD.FTZ R27, R12, R13 ;  /* 0x0000000d0c1b7221 */ /* 0x000fe20000010000 */
[----:B------:R-:W-:Y:S01]  /*1140*/  IMAD.WIDE.U32 R30, R25, 0x4, R30 ;  /* 0x00000004191e7825 */ /* 0x000fe200078e001e */
[----:B------:R-:W-:Y:S04]  /*1150*/  LDS.64 R12, [R19+0x1e00] ;  /* 0x001e0000130c7984 */ /* 0x000fe80000000a00 */
[----:B------:R-:W0:Y:S04]  /*1160*/  LDS.64 R24, [R19] ;  /* 0x0000000013187984 */ /* 0x000e280000000a00 */
[----:B------:R2:W-:Y:S01]  /*1170*/  STG.E.64 desc[UR12][R32.64+0x10000], R26 ;  /* 0x0100001a20007986 */ /* 0x0005e2000c101b0c */
[----:B0-----:R-:W-:Y:S01]  /*1180*/  FADD.FTZ R29, RZ, R24 ;  /* 0x00000018ff1d7221 */ /* 0x001fe20000010000 */
[----:B------:R-:W-:-:S03]  /*1190*/  FADD.FTZ R24, RZ, R25 ;  /* 0x00000019ff187221 */ /* 0x000fc60000010000 */
[----:B------:R-:W-:Y:S01]  /*11a0*/  FADD.FTZ R12, R29, R12 ;  /* 0x0000000c1d0c7221 */ /* 0x000fe20000010000 */
[----:B------:R-:W-:-:S05]  /*11b0*/  FADD.FTZ R13, R24, R13 ;  /* 0x0000000d180d7221 */ /* 0x000fca0000010000 */
[----:B------:R2:W-:Y:S02]  /*11c0*/  STG.E.64 desc[UR12][R30.64+0x10000], R12 ;  /* 0x0100000c1e007986 */ /* 0x0005e4000c101b0c */
.L_x_306:
[----:B------:R-:W-:Y:S01]  /*11d0*/  BSSY.RECONVERGENT B0, `(.L_x_307) ;  /* 0x0000039000007945 */ /* 0x000fe20003800200 */
[----:B------:R-:W-:-:S03]  /*11e0*/  CS2R R24, SRZ ;  /* 0x0000000000187805 */ /* 0x000fc6000001ff00 */
[----:B------:R-:W-:Y:S05]  /*11f0*/  @P0 BRA `(.L_x_308) ;  /* 0x0000000000d80947 */ /* 0x000fea0003800000 */
[----:B------:R-:W0:Y:S01]  /*1200*/  S2R R24, SR_CgaCtaId ;  /* 0x0000000000187919 */ /* 0x000e220000008800 */
[----:B-12---:R-:W-:Y:S02]  /*1210*/  MOV R12, 0x400 ;  /* 0x00000400000c7802 */ /* 0x006fe40000000f00 */
[----:B------:R-:W-:Y:S02]  /*1220*/  SHF.L.U32 R19, R34, 0x3, RZ ;  /* 0x0000000322137819 */ /* 0x000fe400000006ff */
[----:B------:R-:W-:Y:S02]  /*1230*/  IADD3 R13, PT, PT, R12, 0x3c00, RZ ;  /* 0x00003c000c0d7810 */ /* 0x000fe40007ffe0ff */
[----:B------:R-:W-:Y:S02]  /*1240*/  SHF.R.U32.HI R12, RZ, 0x1, R34 ;  /* 0x00000001ff0c7819 */ /* 0x000fe40000011622 */
[----:B------:R-:W-:Y:S02]  /*1250*/  LOP3.LUT R19, R19, 0x8, RZ, 0xc0, !PT ;  /* 0x0000000813137812 */ /* 0x000fe400078ec0ff */
[----:B0-----:R-:W-:-:S05]  /*1260*/  LEA R13, R24, R13, 0x18 ;  /* 0x0000000d180d7211 */ /* 0x001fca00078ec0ff */
[----:B------:R-:W-:-:S05]  /*1270*/  IMAD R12, R12, 0x168, R13 ;  /* 0x000001680c0c7824 */ /* 0x000fca00078e020d */
[----:B------:R-:W-:-:S05]  /*1280*/  IADD3 R19, PT, PT, R12, R19, RZ ;  /* 0x000000130c137210 */ /* 0x000fca0007ffe0ff */
[----:B------:R-:W0:Y:S04]  /*1290*/  LDS.64 R26, [R19] ;  /* 0x00000000131a7984 */ /* 0x000e280000000a00 */
[----:B------:R-:W1:Y:S04]  /*12a0*/  LDS.64 R24, [R19+0x18] ;  /* 0x0000180013187984 */ /* 0x000e680000000a00 */
[----:B------:R-:W2:Y:S04]  /*12b0*/  LDS.64 R12, [R19+0x30] ;  /* 0x00003000130c7984 */ /* 0x000ea80000000a00 */
[----:B------:R-:W3:Y:S04]  /*12c0*/  LDS.64 R30, [R19+0x48] ;  /* 0x00004800131e7984 */ /* 0x000ee80000000a00 */
[----:B------:R-:W4:Y:S01]  /*12d0*/  LDS.64 R32, [R19+0x60] ;  /* 0x0000600013207984 */ /* 0x000f220000000a00 */
[----:B0-----:R-:W-:-:S04]  /*12e0*/  FADD.FTZ R29, RZ, R26 ;  /* 0x0000001aff1d7221 */ /* 0x001fc80000010000 */
[----:B-1----:R-:W-:Y:S01]  /*12f0*/  FADD.FTZ R29, R29, R24 ;  /* 0x000000181d1d7221 */ /* 0x002fe20000010000 */
[----:B------:R-:W-:-:S03]  /*1300*/  FADD.FTZ R24, RZ, R27 ;  /* 0x0000001bff187221 */ /* 0x000fc60000010000 */
[----:B--2---:R-:W-:Y:S01]  /*1310*/  FADD.FTZ R29, R29, R12 ;  /* 0x0000000c1d1d7221 */ /* 0x004fe20000010000 */
[----:B------:R-:W-:-:S03]  /*1320*/  FADD.FTZ R24, R24, R25 ;  /* 0x0000001918187221 */ /* 0x000fc60000010000 */
[----:B---3--:R-:W-:Y:S01]  /*1330*/  FADD.FTZ R29, R29, R30 ;  /* 0x0000001e1d1d7221 */ /* 0x008fe20000010000 */
[----:B------:R-:W-:Y:S02]  /*1340*/  FADD.FTZ R26, R24, R13 ;  /* 0x0000000d181a7221 */ /* 0x000fe40000010000 */
[----:B------:R-:W0:Y:S01]  /*1350*/  LDS.64 R24, [R19+0x78] ;  /* 0x0000780013187984 */ /* 0x000e220000000a00 */
[----:B----4-:R-:W-:Y:S01]  /*1360*/  FADD.FTZ R29, R29, R32 ;  /* 0x000000201d1d7221 */ /* 0x010fe20000010000 */
[----:B------:R-:W-:Y:S02]  /*1370*/  FADD.FTZ R26, R26, R31 ;  /* 0x0000001f1a1a7221 */ /* 0x000fe40000010000 */
[----:B------:R-:W1:Y:S02]  /*1380*/  LDS.64 R12, [R19+0x90] ;  /* 0x00009000130c7984 */ /* 0x000e640000000a00 */
[----:B------:R-:W-:Y:S02]  /*1390*/  FADD.FTZ R26, R26, R33 ;  /* 0x000000211a1a7221 */ /* 0x000fe40000010000 */
[----:B------:R-:W2:Y:S01]  /*13a0*/  LDS.64 R30, [R19+0xa8] ;  /* 0x0000a800131e7984 */ /* 0x000ea20000000a00 */
[----:B0-----:R-:W-:Y:S01]  /*13b0*/  FADD.FTZ R29, R29, R24 ;  /* 0x000000181d1d7221 */ /* 0x001fe20000010000 */
[----:B------:R-:W-:-:S02]  /*13c0*/  FADD.FTZ R24, R26, R25 ;  /* 0x000000191a187221 */ /* 0x000fc40000010000 */
[----:B------:R-:W0:Y:S01]  /*13d0*/  LDS.64 R26, [R19+0xc0] ;  /* 0x0000c000131a7984 */ /* 0x000e220000000a00 */
[----:B-1----:R-:W-:Y:S01]  /*13e0*/  FADD.FTZ R29, R29, R12 ;  /* 0x0000000c1d1d7221 */ /* 0x002fe20000010000 */
[----:B------:R-:W-:Y:S02]  /*13f0*/  FADD.FTZ R32, R24, R13 ;  /* 0x0000000d18207221 */ /* 0x000fe40000010000 */
[----:B------:R-:W1:Y:S01]  /*1400*/  LDS.64 R24, [R19+0xd8] ;  /* 0x0000d80013187984 */ /* 0x000e620000000a00 */
[----:B--2---:R-:W-:Y:S01]  /*1410*/  FADD.FTZ R29, R29, R30 ;  /* 0x0000001e1d1d7221 */ /* 0x004fe20000010000 */
[----:B------:R-:W-:Y:S02]  /*1420*/  FADD.FTZ R32, R32, R31 ;  /* 0x0000001f20207221 */ /* 0x000fe40000010000 */
[----:B------:R-:W2:Y:S04]  /*1430*/  LDS.64 R12, [R19+0xf0] ;  /* 0x0000f000130c7984 */ /* 0x000ea80000000a00 */
[----:B------:R-:W3:Y:S01]  /*1440*/  LDS.64 R30, [R19+0x108] ;  /* 0x00010800131e7984 */ /* 0x000ee20000000a00 */
        /* <DEDUP_REMOVED lines=8> */
[----:B------:R-:W2:Y:S01]  /*14d0*/  LDS.64 R12, [R19+0x150] ;  /* 0x00015000130c7984 */ /* 0x000ea20000000a00 */
[----:B---3--:R-:W-:Y:S01]  /*14e0*/  FADD.FTZ R29, R29, R30 ;  /* 0x0000001e1d1d7221 */ /* 0x008fe20000010000 */
[----:B------:R-:W-:-:S03]  /*14f0*/  FADD.FTZ R32, R32, R31 ;  /* 0x0000001f20207221 */ /* 0x000fc60000010000 */
[----:B0-----:R-:W-:Y:S01]  /*1500*/  FADD.FTZ R29, R29, R26 ;  /* 0x0000001a1d1d7221 */ /* 0x001fe20000010000 */
[----:B------:R-:W-:-:S03]  /*1510*/  FADD.FTZ R32, R32, R27 ;  /* 0x0000001b20207221 */ /* 0x000fc60000010000 */
[----:B-1----:R-:W-:Y:S01]  /*1520*/  FADD.FTZ R29, R29, R24 ;  /* 0x000000181d1d7221 */ /* 0x002fe20000010000 */
[----:B------:R-:W-:-:S03]  /*1530*/  FADD.FTZ R32, R32, R25 ;  /* 0x0000001920207221 */ /* 0x000fc60000010000 */
[----:B--2---:R-:W-:Y:S01]  /*1540*/  FADD.FTZ R25, R29, R12 ;  /* 0x0000000c1d197221 */ /* 0x004fe20000010000 */
[----:B------:R-:W-:-:S07]  /*1550*/  FADD.FTZ R24, R32, R13 ;  /* 0x0000000d20187221 */ /* 0x000fce0000010000 */
.L_x_308:
[----:B------:R-:W-:Y:S05]  /*1560*/  BSYNC.RECONVERGENT B0 ;  /* 0x0000000000007941 */ /* 0x000fea0003800200 */
.L_x_307:
[----:B-12---:R-:W0:Y:S01]  /*1570*/  SHFL.BFLY PT, R12, R25, 0x1, 0x1f ;  /* 0x0c201f00190c7f89 */ /* 0x006e2200000e0000 */
        /* <DEDUP_REMOVED lines=17> */
.L_x_310:
[----:B------:R-:W-:Y:S05]  /*1690*/  BSYNC.RECONVERGENT B0 ;  /* 0x0000000000007941 */ /* 0x000fea0003800200 */
.L_x_309:
        /* <DEDUP_REMOVED lines=16> */
.L_x_313:
[----:B0-----:R-:W2:Y:S04]  /*17a0*/  LD.E.STRONG.GPU R24, desc[UR12][R12.64+0x4] ;  /* 0x0000040c0c187980 */ /* 0x001ea8000c10f900 */
[----:B--2---:R-:W-:Y:S01]  /*17b0*/  CCTL.IVALL ;  /* 0x00000000ff00798f */ /* 0x004fe20002000000 */
[----:B------:R-:W-:Y:S05]  /*17c0*/  YIELD ;  /* 0x0000000000007946 */ /* 0x000fea0003800000 */
[----:B-----5:R-:W-:-:S04]  /*17d0*/  LOP3.LUT R24, R24, R19, RZ, 0x3c, !PT ;  /* 0x0000001318187212 */ /* 0x020fc800078e3cff */
[----:B------:R-:W-:-:S13]  /*17e0*/  ISETP.GT.AND P0, PT, R24, -0x1, PT ;  /* 0xffffffff1800780c */ /* 0x000fda0003f04270 */
[----:B------:R-:W-:Y:S05]  /*17f0*/  @P0 BRA `(.L_x_313) ;  /* 0xfffffffc00e80947 */ /* 0x000fea000383ffff */
.L_x_312:
[----:B------:R-:W-:Y:S05]  /*1800*/  WARPSYNC.ALL ;  /* 0x0000000000007948 */ /* 0x000fea0003800000 */
[----:B------:R-:W-:Y:S06]  /*1810*/  BAR.SYNC.DEFER_BLOCKING 0x0 ;  /* 0x0000000000007b1d */ /* 0x000fec0000010000 */
[----:B------:R-:W-:Y:S05]  /*1820*/  BRA `(.L_x_314) ;  /* 0x0000000000647947 */ /* 0x000fea0003800000 */
.L_x_311:
[----:B0-----:R-:W0:Y:S01]  /*1830*/  S2R R12, SR_TID.X ;  /* 0x00000000000c7919 */ /* 0x001e220000002100 */
[----:B------:R-:W-:Y:S01]  /*1840*/  BAR.SYNC.DEFER_BLOCKING 0x0 ;  /* 0x0000000000007b1d */ /* 0x000fe20000010000 */
[----:B0-----:R-:W-:-:S13]  /*1850*/  ISETP.NE.AND P0, PT, R12, RZ, PT ;  /* 0x000000ff0c00720c */ /* 0x001fda0003f05270 */
[----:B------:R-:W-:Y:S05]  /*1860*/  @P0 BRA `(.L_x_315) ;  /* 0x00000000004c0947 */ /* 0x000fea0003800000 */
[----:B------:R-:W0:Y:S01]  /*1870*/  S2UR UR22, SR_CTAID.X ;  /* 0x00000000001679c3 */ /* 0x000e220000002500 */
[----:B------:R-:W1:Y:S01]  /*1880*/  LDCU.64 UR16, c[0x0][0x3d8] ;  /* 0x00007b00ff1077ac */ /* 0x000e620008000a00 */
[----:B------:R-:W-:Y:S01]  /*1890*/  MOV R19, 0x7fffff01 ;  /* 0x7fffff0100137802 */ /* 0x000fe20000000f00 */
[----:B-1----:R-:W-:-:S04]  /*18a0*/  ULEA UR5, UP1, UR10, UR16, 0x2 ;  /* 0x000000100a057291 */ /* 0x002fc8000f8210ff */
[----:B------:R-:W-:Y:S01]  /*18b0*/  ULEA.HI.X UR7, UR10, UR17, URZ, 0x2, UP1 ;  /* 0x000000110a077291 */ /* 0x000fe200088f14ff */
[----:B0-----:R-:W-:Y:S02]  /*18c0*/  ISETP.NE.AND P0, PT, RZ, UR22, PT ;  /* 0x00000016ff007c0c */ /* 0x001fe4000bf05270 */
[----:B------:R-:W-:Y:S02]  /*18d0*/  MOV R12, UR5 ;  /* 0x00000005000c7c02 */ /* 0x000fe40008000f00 */
[----:B------:R-:W-:Y:S02]  /*18e0*/  SEL R19, R19, 0x1, !P0 ;  /* 0x0000000113137807 */ /* 0x000fe40004000000 */
[----:B------:R-:W-:Y:S01]  /*18f0*/  MOV R13, UR7 ;  /* 0x00000007000d7c02 */ /* 0x000fe20008000f00 */
[----:B------:R-:W-:Y:S06]  /*1900*/  MEMBAR.ALL.GPU ;  /* 0x0000000000007992 */ /* 0x000fec000000a000 */
[----:B------:R-:W-:-:S00]  /*1910*/  ERRBAR ;  /* 0x00000000000079ab */ /* 0x000fc00000000000 */
[----:B------:R-:W-:Y:S06]  /*1920*/  CGAERRBAR ;  /* 0x00000000000075ab */ /* 0x000fec0000000000 */
[----:B------:R0:W5:Y:S02]  /*1930*/  ATOM.E.ADD.STRONG.GPU PT, R19, desc[UR12][R12.64], R19 ;  /* 0x800000130c13798a */ /* 0x00016400081ef10c */
.L_x_316:
[----:B------:R-:W2:Y:S04]  /*1940*/  LD.E.STRONG.GPU R24, desc[UR12][R12.64] ;  /* 0x0000000c0c187980 */ /* 0x000ea8000c10f900 */
[----:B--2---:R-:W-:Y:S01]  /*1950*/  CCTL.IVALL ;  /* 0x00000000ff00798f */ /* 0x004fe20002000000 */
[----:B------:R-:W-:Y:S05]  /*1960*/  YIELD ;  /* 0x0000000000007946 */ /* 0x000fea0003800000 */
[----:B-----5:R-:W-:-:S04]  /*1970*/  LOP3.LUT R24, R24, R19, RZ, 0x3c, !PT ;  /* 0x0000001318187212 */ /* 0x020fc800078e3cff */
[----:B------:R-:W-:-:S13]  /*1980*/  ISETP.GT.AND P0, PT, R24, -0x1, PT ;  /* 0xffffffff1800780c */ /* 0x000fda0003f04270 */
[----:B------:R-:W-:Y:S05]  /*1990*/  @P0 BRA `(.L_x_316) ;  /* 0xfffffffc00e80947 */ /* 0x000fea000383ffff */
.L_x_315:
[----:B------:R-:W-:Y:S05]  /*19a0*/  WARPSYNC.ALL ;  /* 0x0000000000007948 */ /* 0x000fea0003800000 */
[----:B------:R-:W-:Y:S06]  /*19b0*/  BAR.SYNC.DEFER_BLOCKING 0x0 ;  /* 0x0000000000007b1d */ /* 0x000fec0000010000 */
.L_x_314:
[----:B0-----:R-:W0:Y:S01]  /*19c0*/  S2R R13, SR_TID.X ;  /* 0x00000000000d7919 */ /* 0x001e220000002100 */
[----:B------:R-:W-:Y:S01]  /*19d0*/  BSSY.RECONVERGENT B0, `(.L_x_317) ;  /* 0x000005e000007945 */ /* 0x000fe20003800200 */
[----:B------:R-:W-:Y:S02]  /*19e0*/  HFMA2 R27, -RZ, RZ, 0, 0 ;  /* 0x00000000ff1b7431 */ /* 0x000fe400000001ff */
[----:B------:R-:W-:Y:S01]  /*19f0*/  IMAD.MOV.U32 R12, RZ, RZ, RZ ;  /* 0x000000ffff0c7224 */ /* 0x000fe200078e00ff */
[----:B0-----:R-:W-:-:S13]  /*1a00*/  ISETP.GT.U32.AND P0, PT, R13, 0xff, PT ;  /* 0x000000ff0d00780c */ /* 0x001fda0003f04070 */
[----:B------:R-:W-:Y:S05]  /*1a10*/  @P0 BRA `(.L_x_318) ;  /* 0x0000000400640947 */ /* 0x000fea0003800000 */
[----:B------:R-:W0:Y:S01]  /*1a20*/  LDCU UR5, c[0x0][0x374] ;  /* 0x00006e80ff0577ac */ /* 0x000e220008000800 */
[----:B------:R-:W1:Y:S01]  /*1a30*/  LDC.64 R36, c[0x0][0x3d0] ;  /* 0x0000f400ff247b82 */ /* 0x000e620000000a00 */
[C---:B------:R-:W-:Y:S02]  /*1a40*/  SHF.L.U32 R12, R13.reuse, 0x4, RZ ;  /* 0x000000040d0c7819 */ /* 0x040fe400000006ff */
[----:B------:R-:W-:Y:S02]  /*1a50*/  LOP3.LUT R13, R13, 0xf, RZ, 0xc0, !PT ;  /* 0x0000000f0d0d7812 */ /* 0x000fe400078ec0ff */
[----:B------:R-:W-:Y:S01]  /*1a60*/  LOP3.LUT R12, R12, 0xf00, RZ, 0xc0, !PT ;  /* 0x00000f000c0c7812 */ /* 0x000fe200078ec0ff */
[----:B0-----:R-:W-:-:S06]  /*1a70*/  UIMAD UR5, UR5, UR4, UR10 ;  /* 0x00000004050572a4 */ /* 0x001fcc000f8e020a */
[----:B------:R-:W-:-:S04]  /*1a80*/  MOV R19, UR5 ;  /* 0x0000000500137c02 */ /* 0x000fc80008000f00 */
[----:B------:R-:W-:-:S04]  /*1a90*/  LEA R12, R19, R12, 0xc ;  /* 0x0000000c130c7211 */ /* 0x000fc800078e60ff */
[----:B------:R-:W-:-:S04]  /*1aa0*/  IADD3 R12, PT, PT, R12, R13, RZ ;  /* 0x0000000d0c0c7210 */ /* 0x000fc80007ffe0ff */
[----:B------:R-:W-:-:S04]  /*1ab0*/  SHF.L.U32 R19, R12, 0x1, RZ ;  /* 0x000000010c137819 */ /* 0x000fc800000006ff */
[C---:B------:R-:W-:Y:S01]  /*1ac0*/  IADD3 R13, PT, PT, R19.reuse, 0x20, RZ ;  /* 0x00000020130d7810 */ /* 0x040fe20007ffe0ff */
[----:B-1----:R-:W-:-:S04]  /*1ad0*/  IMAD.WIDE.U32 R24, R19, 0x4, R36 ;  /* 0x0000000413187825 */ /* 0x002fc800078e0024 */
[----:B------:R-:W-:Y:S02]  /*1ae0*/  IMAD.WIDE.U32 R12, R13, 0x4, R36 ;  /* 0x000000040d0c7825 */ /* 0x000fe400078e0024 */
[----:B------:R-:W2:Y:S01]  /*1af0*/  LDG.E.64 R24, desc[UR12][R24.64] ;  /* 0x0000000c18187981 */ /* 0x000ea2000c1e1b00 */
[----:B------:R-:W-:-:S03]  /*1b00*/  IADD3 R31, PT, PT, R19, 0x40, RZ ;  /* 0x00000040131f7810 */ /* 0x000fc60007ffe0ff */
[----:B------:R-:W3:Y:S01]  /*1b10*/  LDG.E.64 R12, desc[UR12][R12.64] ;  /* 0x0000000c0c0c7981 */ /* 0x000ee2000c1e1b00 */
[----:B------:R-:W-:Y:S02]  /*1b20*/  VIADD R27, R19, 0x60 ;  /* 0x00000060131b7836 */ /* 0x000fe40000000000 */
[----:B------:R-:W-:Y:S01]  /*1b30*/  IMAD.WIDE.U32 R30, R31, 0x4, R36 ;  /* 0x000000041f1e7825 */ /* 0x000fe200078e0024 */
[----:B------:R-:W-:-:S05]  /*1b40*/  IADD3 R35, PT, PT, R19, 0x80, RZ ;  /* 0x0000008013237810 */ /* 0x000fca0007ffe0ff */
[----:B------:R-:W4:Y:S01]  /*1b50*/  LDG.E.64 R30, desc[UR12][R30.64] ;  /* 0x0000000c1e1e7981 */ /* 0x000f22000c1e1b00 */
[----:B--2---:R-:W-:Y:S01]  /*1b60*/  FADD.FTZ R26, RZ, R25 ;  /* 0x00000019ff1a7221 */ /* 0x004fe20000010000 */
[----:B------:R-:W-:Y:S01]  /*1b70*/  FADD.FTZ R33, RZ, R24 ;  /* 0x00000018ff217221 */ /* 0x000fe20000010000 */
[----:B------:R-:W-:-:S04]  /*1b80*/  IMAD.WIDE.U32 R24, R35, 0x4, R36 ;  /* 0x0000000423187825 */ /* 0x000fc800078e0024 */
[----:B---3--:R-:W-:Y:S01]  /*1b90*/  FADD.FTZ R29, R13, R26 ;  /* 0x0000001a0d1d7221 */ /* 0x008fe20000010000 */
[----:B------:R-:W-:Y:S01]  /*1ba0*/  FADD.FTZ R33, R12, R33 ;  /* 0x000000210c217221 */ /* 0x000fe20000010000 */
[--C-:B------:R-:W-:Y:S01]  /*1bb0*/  IMAD.WIDE.U32 R26, R27, 0x4, R36.reuse ;  /* 0x000000041b1a7825 */ /* 0x100fe200078e0024 */
[----:B------:R-:W-:Y:S01]  /*1bc0*/  IADD3 R12, PT, PT, R19, 0xa0, RZ ;  /* 0x000000a0130c7810 */ /* 0x000fe20007ffe0ff */
[----:B------:R-:W2:Y:S04]  /*1bd0*/  LDG.E.64 R24, desc[UR12][R24.64] ;  /* 0x0000000c18187981 */ /* 0x000ea8000c1e1b00 */
[----:B------:R-:W3:Y:S01]  /*1be0*/  LDG.E.64 R26, desc[UR12][R26.64] ;  /* 0x0000000c1a1a7981 */ /* 0x000ee2000c1e1b00 */
[----:B------:R-:W-:-:S04]  /*1bf0*/  IMAD.WIDE.U32 R12, R12, 0x4, R36 ;  /* 0x000000040c0c7825 */ /* 0x000fc800078e0024 */
[----:B----4-:R-:W-:Y:S02]  /*1c00*/  FADD.FTZ R30, R30, R33 ;  /* 0x000000211e1e7221 */ /* 0x010fe40000010000 */
[----:B------:R-:W4:Y:S01]  /*1c10*/  LDG.E.64 R12, desc[UR12][R12.64] ;  /* 0x0000000c0c0c7981 */ /* 0x000f22000c1e1b00 */
[----:B------:R-:W-:Y:S01]  /*1c20*/  FADD.FTZ R34, R31, R29 ;  /* 0x0000001d1f227221 */ /* 0x000fe20000010000 */
[----:B------:R-:W-:-:S05]  /*1c30*/  IADD3 R32, PT, PT, R19, 0xc0, RZ ;  /* 0x000000c013207810 */ /* 0x000fca0007ffe0ff */
[----:B------:R-:W-:-:S06]  /*1c40*/  IMAD.WIDE.U32 R32, R32, 0x4, R36 ;  /* 0x0000000420207825 */ /* 0x000fcc00078e0024 */
[----:B------:R-:W5:Y:S01]  /*1c50*/  LDG.E.64 R32, desc[UR12][R32.64] ;  /* 0x0000000c20207981 */ /* 0x000f62000c1e1b00 */
[----:B---3--:R-:W-:Y:S01]  /*1c60*/  FADD.FTZ R29, R26, R30 ;  /* 0x0000001e1a1d7221 */ /* 0x008fe20000010000 */
[----:B------:R-:W-:Y:S01]  /*1c70*/  FADD.FTZ R34, R27, R34 ;  /* 0x000000221b227221 */ /* 0x000fe20000010000 */
[----:B------:R-:W-:Y:S02]  /*1c80*/  IADD3 R27, PT, PT, R19, 0xe0, RZ ;  /* 0x000000e0131b7810 */ /* 0x000fe40007ffe0ff */
[----:B--2---:R-:W-:Y:S01]  /*1c90*/  FADD.FTZ R29, R24, R29 ;  /* 0x0000001d181d7221 */ /* 0x004fe20000010000 */
[----:B------:R-:W-:Y:S01]  /*1ca0*/  FADD.FTZ R34, R25, R34 ;  /* 0x0000002219227221 */ /* 0x000fe20000010000 */
[----:B------:R-:W-:Y:S01]  /*1cb0*/  IADD3 R25, PT, PT, R19, 0x100, RZ ;  /* 0x0000010013197810 */ /* 0x000fe20007ffe0ff */
[----:B------:R-:W-:-:S04]  /*1cc0*/  IMAD.WIDE.U32 R26, R27, 0x4, R36 ;  /* 0x000000041b1a7825 */ /* 0x000fc800078e0024 */
[----:B----4-:R-:W-:Y:S01]  /*1cd0*/  FADD.FTZ R31, R12, R29 ;  /* 0x0000001d0c1f7221 */ /* 0x010fe20000010000 */
[----:B------:R-:W-:Y:S01]  /*1ce0*/  IADD3 R12, PT, PT, R19, 0x120, RZ ;  /* 0x00000120130c7810 */ /* 0x000fe20007ffe0ff */
[----:B------:R-:W-:-:S04]  /*1cf0*/  IMAD.WIDE.U32 R24, R25, 0x4, R36 ;  /* 0x0000000419187825 */ /* 0x000fc800078e0024 */
[----:B------:R-:W-:Y:S01]  /*1d00*/  FADD.FTZ R29, R13, R34 ;  /* 0x000000220d1d7221 */ /* 0x000fe20000010000 */
[----:B------:R-:W2:Y:S01]  /*1d10*/  LDG.E.64 R26, desc[UR12][R26.64] ;  /* 0x0000000c1a1a7981 */ /* 0x000ea2000c1e1b00 */
[----:B------:R-:W-:-:S03]  /*1d20*/  IMAD.WIDE.U32 R12, R12, 0x4, R36 ;  /* 0x000000040c0c7825 */ /* 0x000fc600078e0024 */
[----:B------:R-:W3:Y:S01]  /*1d30*/  LDG.E.64 R24, desc[UR12][R24.64] ;  /* 0x0000000c18187981 */ /* 0x000ee2000c1e1b00 */
[----:B------:R-:W-:-:S03]  /*1d40*/  IADD3 R34, PT, PT, R19, 0x140, RZ ;  /* 0x0000014013227810 */ /* 0x000fc60007ffe0ff */
[----:B------:R-:W4:Y:S02]  /*1d50*/  LDG.E.64 R12, desc[UR12][R12.64] ;  /* 0x0000000c0c0c7981 */ /* 0x000f24000c1e1b00 */
[----:B------:R-:W-:-:S06]  /*1d60*/  IMAD.WIDE.U32 R34, R34, 0x4, R36 ;  /* 0x0000000422227825 */ /* 0x000fcc00078e0024 */
[----:B------:R-:W4:Y:S01]  /*1d70*/  LDG.E.64 R34, desc[UR12][R34.64] ;  /* 0x0000000c22227981 */ /* 0x000f22000c1e1b00 */
[----:B-----5:R-:W-:Y:S01]  /*1d80*/  FADD.FTZ R32, R32, R31 ;  /* 0x0000001f20207221 */ /* 0x020fe20000010000 */
[----:B------:R-:W-:Y:S01]  /*1d90*/  FADD.FTZ R30, R33, R29 ;  /* 0x0000001d211e7221 */ /* 0x000fe20000010000 */
[C---:B------:R-:W-:Y:S01]  /*1da0*/  VIADD R33, R19.reuse, 0x160 ;  /* 0x0000016013217836 */ /* 0x040fe20000000000 */
[----:B------:R-:W-:Y:S01]  /*1db0*/  IADD3 R31, PT, PT, R19, 0x180, RZ ;  /* 0x00000180131f7810 */ /* 0x000fe20007ffe0ff */
[----:B--2---:R-:W-:Y:S01]  /*1dc0*/  FADD.FTZ R29, R26, R32 ;  /* 0x000000201a1d7221 */ /* 0x004fe20000010000 */
[----:B------:R-:W-:Y:S01]  /*1dd0*/  FADD.FTZ R30, R27, R30 ;  /* 0x0000001e1b1e7221 */ /* 0x000fe20000010000 */
[----:B------:R-:W-:-:S04]  /*1de0*/  IMAD.WIDE.U32 R32, R33, 0x4, R36 ;  /* 0x0000000421207825 */ /* 0x000fc800078e0024 */
[----:B---3--:R-:W-:Y:S01]  /*1df0*/  FADD.FTZ R29, R24, R29 ;  /* 0x0000001d181d7221 */ /* 0x008fe20000010000 */
[----:B------:R-:W-:-:S03]  /*1e00*/  FADD.FTZ R30, R25, R30 ;  /* 0x0000001e191e7221 */ /* 0x000fc60000010000 */
[----:B----4-:R-:W-:Y:S01]  /*1e10*/  FADD.FTZ R25, R12, R29 ;  /* 0x0000001d0c197221 */ /* 0x010fe20000010000 */
[----:B------:R-:W-:Y:S01]  /*1e20*/  FADD.FTZ R29, R13, R30 ;  /* 0x0000001e0d1d7221 */ /* 0x000fe20000010000 */
[----:B------:R-:W-:Y:S01]  /*1e30*/  IADD3 R12, PT, PT, R19, 0x1a0, RZ ;  /* 0x000001a0130c7810 */ /* 0x000fe20007ffe0ff */
[--C-:B------:R-:W-:Y:S01]  /*1e40*/  IMAD.WIDE.U32 R30, R31, 0x4, R36.reuse ;  /* 0x000000041f1e7825 */ /* 0x100fe200078e0024 */
[----:B------:R-:W2:Y:S01]  /*1e50*/  LDG.E.64 R32, desc[UR12][R32.64] ;  /* 0x0000000c20207981 */ /* 0x000ea2000c1e1b00 */
[----:B------:R-:W-:Y:S02]  /*1e60*/  IADD3 R24, PT, PT, R19, 0x1c0, RZ ;  /* 0x000001c013187810 */ /* 0x000fe40007ffe0ff */
[----:B------:R-:W-:-:S04]  /*1e70*/  IMAD.WIDE.U32 R12, R12, 0x4, R36 ;  /* 0x000000040c0c7825 */ /* 0x000fc800078e0024 */
[----:B------:R-:W-:Y:S01]  /*1e80*/  FADD.FTZ R34, R34, R25 ;  /* 0x0000001922227221 */ /* 0x000fe20000010000 */
[----:B------:R-:W3:Y:S01]  /*1e90*/  LDG.E.64 R30, desc[UR12][R30.64] ;  /* 0x0000000c1e1e7981 */ /* 0x000ee2000c1e1b00 */
[----:B------:R-:W-:Y:S01]  /*1ea0*/  IADD3 R26, PT, PT, R19, 0x1e0, RZ ;  /* 0x000001e0131a7810 */ /* 0x000fe20007ffe0ff */
[--C-:B------:R-:W-:Y:S02]  /*1eb0*/  IMAD.WIDE.U32 R24, R24, 0x4, R36.reuse ;  /* 0x0000000418187825 */ /* 0x100fe400078e0024 */
[----:B------:R-:W4:Y:S02]  /*1ec0*/  LDG.E.64 R12, desc[UR12][R12.64] ;  /* 0x0000000c0c0c7981 */ /* 0x000f24000c1e1b00 */
[----:B------:R-:W-:Y:S02]  /*1ed0*/  IMAD.WIDE.U32 R26, R26, 0x4, R36 ;  /* 0x000000041a1a7825 */ /* 0x000fe400078e0024 */
[----:B------:R-:W5:Y:S04]  /*1ee0*/  LDG.E.64 R24, desc[UR12][R24.64] ;  /* 0x0000000c18187981 */ /* 0x000f68000c1e1b00 */
[----:B------:R-:W5:Y:S01]  /*1ef0*/  LDG.E.64 R26, desc[UR12][R26.64] ;  /* 0x0000000c1a1a7981 */ /* 0x000f62000c1e1b00 */
[----:B------:R-:W-:Y:S01]  /*1f00*/  FADD.FTZ R36, R35, R29 ;  /* 0x0000001d23247221 */ /* 0x000fe20000010000 */
[----:B--2---:R-:W-:-:S03]  /*1f10*/  FADD.FTZ R19, R32, R34 ;  /* 0x0000002220137221 */ /* 0x004fc60000010000 */
[----:B------:R-:W-:Y:S01]  /*1f20*/  FADD.FTZ R36, R33, R36 ;  /* 0x0000002421247221 */ /* 0x000fe20000010000 */
[----:B---3--:R-:W-:-:S03]  /*1f30*/  FADD.FTZ R19, R30, R19 ;  /* 0x000000131e137221 */ /* 0x008fc60000010000 */
[----:B------:R-:W-:Y:S01]  /*1f40*/  FADD.FTZ R36, R31, R36 ;  /* 0x000000241f247221 */ /* 0x000fe20000010000 */
[----:B----4-:R-:W-:-:S03]  /*1f50*/  FADD.FTZ R19, R12, R19 ;  /* 0x000000130c137221 */ /* 0x010fc60000010000 */
[----:B------:R-:W-:Y:S01]  /*1f60*/  FADD.FTZ R36, R13, R36 ;  /* 0x000000240d247221 */ /* 0x000fe20000010000 */
[----:B-----5:R-:W-:-:S03]  /*1f70*/  FADD.FTZ R19, R24, R19 ;  /* 0x0000001318137221 */ /* 0x020fc60000010000 */
[----:B------:R-:W-:Y:S01]  /*1f80*/  FADD.FTZ R36, R25, R36 ;  /* 0x0000002419247221 */ /* 0x000fe20000010000 */
[----:B------:R-:W-:-:S03]  /*1f90*/  FADD.FTZ R12, R26, R19 ;  /* 0x000000131a0c7221 */ /* 0x000fc60000010000 */
[----:B------:R-:W-:-:S07]  /*1fa0*/  FADD.FTZ R27, R27, R36 ;  /* 0x000000241b1b7221 */ /* 0x000fce0000010000 */
.L_x_318:
[----:B------:R-:W-:Y:S05]  /*1fb0*/  BSYNC.RECONVERGENT B0 ;  /* 0x0000000000007941 */ /* 0x000fea0003800200 */
.L_x_317:
[----:B------:R-:W2:Y:S01]  /*1fc0*/  LDL R31, [R1] ;  /* 0x00000000011f7983 */ /* 0x000ea20000100800 */
[----:B------:R-:W0:Y:S01]  /*1fd0*/  S2UR UR7, SR_CgaCtaId ;  /* 0x00000000000779c3 */ /* 0x000e220000008800 */
[----:B------:R-:W-:Y:S01]  /*1fe0*/  UMOV UR5, 0x400 ;  /* 0x0000040000057882 */ /* 0x000fe20000000000 */
[----:B------:R-:W1:Y:S01]  /*1ff0*/  LDCU.64 UR16, c[0x0][0x380] ;  /* 0x00007000ff1077ac */ /* 0x000e620008000a00 */
[----:B------:R-:W3:Y:S01]  /*2000*/  SHFL.BFLY PT, R13, R12, 0x8, 0x1f ;  /* 0x0d001f000c0d7f89 */ /* 0x000ee200000e0000 */
[----:B------:R-:W-:-:S03]  /*2010*/  UIADD3 UR5, UPT, UPT, UR5, 0x5280, URZ ;  /* 0x0000528005057890 */ /* 0x000fc6000fffe0ff */
[----:B------:R-:W4:Y:S01]  /*2020*/  SHFL.BFLY PT, R24, R27, 0x8, 0x1f ;  /* 0x0d001f001b187f89 */ /* 0x000f2200000e0000 */
[----:B------:R-:W5:Y:S01]  /*2030*/  S2R R29, SR_TID.X ;  /* 0x00000000001d7919 */ /* 0x000f620000002100 */
[----:B0-----:R-:W-:Y:S01]  /*2040*/  ULEA UR5, UR7, UR5, 0x18 ;  /* 0x0000000507057291 */ /* 0x001fe2000f8ec0ff */
[----:B---3--:R-:W-:Y:S01]  /*2050*/  FADD.FTZ R13, R13, R12 ;  /* 0x0000000c0d0d7221 */ /* 0x008fe20000010000 */
[----:B----4-:R-:W-:-:S04]  /*2060*/  FADD.FTZ R24, R24, R27 ;  /* 0x0000001b18187221 */ /* 0x010fc80000010000 */
[----:B------:R-:W0:Y:S04]  /*2070*/  SHFL.BFLY PT, R26, R13, 0x4, 0x1f ;  /* 0x0c801f000d1a7f89 */ /* 0x000e2800000e0000 */
[----:B------:R-:W3:Y:S01]  /*2080*/  SHFL.BFLY PT, R19, R24, 0x4, 0x1f ;  /* 0x0c801f0018137f89 */ /* 0x000ee200000e0000 */
[----:B-----5:R-:W-:Y:S01]  /*2090*/  LOP3.LUT P0, RZ, R29, 0x30f, RZ, 0xc0, !PT ;  /* 0x0000030f1dff7812 */ /* 0x020fe2000780c0ff */
[----:B0-----:R-:W-:Y:S01]  /*20a0*/  FADD.FTZ R26, R13, R26 ;  /* 0x0000001a0d1a7221 */ /* 0x001fe20000010000 */
[----:B---3--:R-:W-:-:S04]  /*20b0*/  FADD.FTZ R19, R24, R19 ;  /* 0x0000001318137221 */ /* 0x008fc80000010000 */
[----:B------:R-:W0:Y:S07]  /*20c0*/  SHFL.BFLY PT, R25, R26, 0x2, 0x1f ;  /* 0x0c401f001a197f89 */ /* 0x000e2e00000e0000 */
[----:B------:R-:W-:Y:S02]  /*20d0*/  @!P0 LEA.HI R24, R29, UR5, RZ, 0x1f ;  /* 0x000000051d188c11 */ /* 0x000fe4000f8ff8ff */
[----:B------:R-:W-:Y:S01]  /*20e0*/  MOV R29, RZ ;  /* 0x000000ff001d7202 */ /* 0x000fe20000000f00 */
[----:B------:R-:W3:Y:S01]  /*20f0*/  SHFL.BFLY PT, R30, R19, 0x2, 0x1f ;  /* 0x0c401f00131e7f89 */ /* 0x000ee200000e0000 */
[----:B0-----:R-:W-:Y:S01]  /*2100*/  FADD.FTZ R25, R26, R25 ;  /* 0x000000191a197221 */ /* 0x001fe20000010000 */
[----:B---3--:R-:W-:-:S04]  /*2110*/  FADD.FTZ R30, R19, R30 ;  /* 0x0000001e131e7221 */ /* 0x008fc80000010000 */
[----:B------:R-:W0:Y:S04]  /*2120*/  SHFL.BFLY PT, R12, R25, 0x1, 0x1f ;  /* 0x0c201f00190c7f89 */ /* 0x000e2800000e0000 */
[----:B------:R-:W3:Y:S01]  /*2130*/  SHFL.BFLY PT, R27, R30, 0x1, 0x1f ;  /* 0x0c201f001e1b7f89 */ /* 0x000ee200000e0000 */
[----:B0-----:R-:W-:Y:S01]  /*2140*/  FADD.FTZ R12, R25, R12 ;  /* 0x0000000c190c7221 */ /* 0x001fe20000010000 */
[----:B---3--:R-:W-:-:S03]  /*2150*/  FADD.FTZ R13, R30, R27 ;  /* 0x0000001b1e0d7221 */ /* 0x008fc60000010000 */
[----:B------:R-:W-:Y:S01]  /*2160*/  @!P0 FMUL.FTZ R12, R12, 4.0690106288820970803e-06 ;  /* 0x368888890c0c8820 */ /* 0x000fe20000410000 */
[----:B------:R-:W-:-:S05]  /*2170*/  @!P0 FMUL.FTZ R13, R13, 4.0690106288820970803e-06 ;  /* 0x368888890d0d8820 */ /* 0x000fca0000410000 */
[----:B------:R0:W-:Y:S01]  /*2180*/  @!P0 STS.64 [R24], R12 ;  /* 0x0000000c18008388 */ /* 0x0001e20000000a00 */
[----:B--2---:R-:W-:-:S04]  /*2190*/  LOP3.LUT R19, R31, 0xffff, RZ, 0xc0, !PT ;  /* 0x0000ffff1f137812 */ /* 0x004fc800078ec0ff */
[----:B------:R-:W-:Y:S01]  /*21a0*/  LEA R25, R19, UR5, 0x3 ;  /* 0x0000000513197c11 */ /* 0x000fe2000f8e18ff */
[----:B------:R-:W-:Y:S06]  /*21b0*/  BAR.SYNC.DEFER_BLOCKING 0x0 ;  /* 0x0000000000007b1d */ /* 0x000fec0000010000 */
[----:B-1----:R0:W2:Y:S02]  /*21c0*/  LDS.64 R12, [R25] ;  /* 0x00000000190c7984 */ /* 0x0020a40000000a00 */
.L_x_319:
[----:B01----:R-:W-:-:S05]  /*21d0*/  LEA R24, R29, R28, 0x1 ;  /* 0x0000001c1d187211 */ /* 0x003fca00078e08ff */
[----:B------:R-:W-:-:S05]  /*21e0*/  IMAD R24, R24, 0x3c0, RZ ;  /* 0x000003c018187824 */ /* 0x000fca00078e02ff */
[----:B------:R-:W-:-:S04]  /*21f0*/  IADD3 R30, P0, PT, R24, R9, RZ ;  /* 0x00000009181e7210 */ /* 0x000fc80007f1e0ff */
[----:B------:R-:W-:Y:S01]  /*2200*/  IADD3.X R25, PT, PT, RZ, R10, RZ, P0, !PT ;  /* 0x0000000aff197210 */ /* 0x000fe200007fe4ff */
[----:B------:R-:W-:-:S03]  /*2210*/  IMAD.SHL.U32 R31, R30, 0x2, RZ ;  /* 0x000000021e1f7824 */ /* 0x000fc600078e00ff */
[----:B------:R-:W-:Y:S02]  /*2220*/  SHF.L.U64.HI R30, R30, 0x1, R25 ;  /* 0x000000011e1e7819 */ /* 0x000fe40000010219 */
[----:B------:R-:W-:-:S04]  /*2230*/  IADD3 R24, P0, PT, R31, UR20, RZ ;  /* 0x000000141f187c10 */ /* 0x000fc8000ff1e0ff */
[----:B------:R-:W-:-:S06]  /*2240*/  IADD3.X R25, PT, PT, R30, UR21, RZ, P0, !PT ;  /* 0x000000151e197c10 */ /* 0x000fcc00087fe4ff */
[----:B------:R-:W3:Y:S01]  /*2250*/  LDG.E.64.CONSTANT R24, desc[UR12][R24.64] ;  /* 0x0000000c18187981 */ /* 0x000ee2000c1e9b00 */
[----:B------:R-:W-:Y:S02]  /*2260*/  IADD3 R26, P0, PT, R31, UR18, RZ ;  /* 0x000000121f1a7c10 */ /* 0x000fe4000ff1e0ff */
[----:B---3--:R-:W-:-:S05]  /*2270*/  SHF.L.U32 R27, R24, 0x10, RZ ;  /* 0x00000010181b7819 */ /* 0x008fca00000006ff */
[----:B------:R-:W-:-:S04]  /*2280*/  FADD.FTZ R27, -R18, R27 ;  /* 0x0000001b121b7221 */ /* 0x000fc80000010100 */
[----:B------:R-:W-:-:S04]  /*2290*/  FMUL.FTZ R32, R8, R27 ;  /* 0x0000001b08207220 */ /* 0x000fc80000410000 */
[----:B------:R-:W-:-:S04]  /*22a0*/  FFMA.FTZ R34, R0, R32, R11 ;  /* 0x0000002000227223 */ /* 0x000fc8000001000b */
[----:B------:R-:W-:-:S06]  /*22b0*/  FMUL.FTZ R35, R34, -1.4426950216293334961 ;  /* 0xbfb8aa3b22237820 */ /* 0x000fcc0000410000 */
[----:B------:R-:W0:Y:S02]  /*22c0*/  MUFU.EX2 R35, R35 ;  /* 0x0000002300237308 */ /* 0x000e240000000800 */
[----:B0-----:R-:W-:-:S06]  /*22d0*/  FADD.FTZ R36, R35, 1 ;  /* 0x3f80000023247421 */ /* 0x001fcc0000010000 */
[----:B------:R-:W0:Y:S02]  /*22e0*/  MUFU.RCP R33, R36 ;  /* 0x0000002400217308 */ /* 0x000e240000001000 */
[----:B0-----:R-:W-:-:S04]  /*22f0*/  FADD.FTZ R27, -R33, 1 ;  /* 0x3f800000211b7421 */ /* 0x001fc80000010100 */
[----:B------:R-:W-:Y:S01]  /*2300*/  FFMA.FTZ R34, R34, R27, 1 ;  /* 0x3f80000022227423 */ /* 0x000fe2000001001b */
[----:B------:R-:W-:-:S06]  /*2310*/  IADD3.X R27, PT, PT, R30, UR19, RZ, P0, !PT ;  /* 0x000000131e1b7c10 */ /* 0x000fcc00087fe4ff */
[----:B------:R-:W3:Y:S01]  /*2320*/  LDG.E.64.CONSTANT R26, desc[UR12][R26.64] ;  /* 0x0000000c1a1a7981 */ /* 0x000ee2000c1e9b00 */
[----:B------:R-:W-:Y:S01]  /*2330*/  PRMT R24, R24, 0x7632, R24 ;  /* 0x0000763218187816 */ /* 0x000fe20000000018 */
[----:B------:R-:W-:Y:S01]  /*2340*/  FMUL.FTZ R34, R33, R34 ;  /* 0x0000002221227220 */ /* 0x000fe20000410000 */
[----:B------:R-:W-:Y:S02]  /*2350*/  IADD3 R29, PT, PT, R29, 0x1, RZ ;  /* 0x000000011d1d7810 */ /* 0x000fe40007ffe0ff */
[----:B------:R-:W-:-:S05]  /*2360*/  SHF.L.U32 R33, R24, 0x10, RZ ;  /* 0x0000001018217819 */ /* 0x000fca00000006ff */
[----:B------:R-:W-:-:S04]  /*2370*/  FADD.FTZ R33, -R18, R33 ;  /* 0x0000002112217221 */ /* 0x000fc80000010100 */
[----:B------:R-:W-:-:S04]  /*2380*/  FMUL.FTZ R24, R8, R33 ;  /* 0x0000002108187220 */ /* 0x000fc80000410000 */
[----:B------:R-:W-:-:S04]  /*2390*/  FFMA.FTZ R33, R4, R24, R6 ;  /* 0x0000001804217223 */ /* 0x000fc80000010006 */
[----:B------:R-:W-:-:S06]  /*23a0*/  FMUL.FTZ R36, R33, -1.4426950216293334961 ;  /* 0xbfb8aa3b21247820 */ /* 0x000fcc0000410000 */
[----:B------:R-:W0:Y:S01]  /*23b0*/  MUFU.EX2 R36, R36 ;  /* 0x0000002400247308 */ /* 0x000e220000000800 */
[C---:B---3--:R-:W-:Y:S02]  /*23c0*/  SHF.L.U32 R35, R26.reuse, 0x10, RZ ;  /* 0x000000101a237819 */ /* 0x048fe400000006ff */
[----:B------:R-:W-:-:S03]  /*23d0*/  PRMT R26, R26, 0x7632, R26 ;  /* 0x000076321a1a7816 */ /* 0x000fc6000000001a */
[----:B------:R-:W-:Y:S01]  /*23e0*/  FMUL.FTZ R35, R35, R34 ;  /* 0x0000002223237220 */ /* 0x000fe20000410000 */
[----:B------:R-:W-:-:S03]  /*23f0*/  SHF.L.U32 R26, R26, 0x10, RZ ;  /* 0x000000101a1a7819 */ /* 0x000fc600000006ff */
[----:B--2---:R-:W-:-:S04]  /*2400*/  FFMA.FTZ R34, R0, R35, -R12 ;  /* 0x0000002300227223 */ /* 0x004fc8000001080c */
[----:B------:R-:W-:Y:S01]  /*2410*/  FFMA.FTZ R32, -R13, R32, R34 ;  /* 0x000000200d207223 */ /* 0x000fe20000010122 */
[----:B0-----:R-:W-:-:S03]  /*2420*/  FADD.FTZ R34, R36, 1 ;  /* 0x3f80000024227421 */ /* 0x001fc60000010000 */
[----:B------:R-:W-:-:S03]  /*2430*/  FMUL.FTZ R32, R8, R32 ;  /* 0x0000002008207220 */ /* 0x000fc60000410000 */
        /* <DEDUP_REMOVED lines=10> */
[----:B------:R-:W-:Y:S01]  /*24e0*/  FFMA.FTZ R26, R4, R35, -R12 ;  /* 0x00000023041a7223 */ /* 0x000fe2000001080c */
[----:B------:R-:W-:Y:S01]  /*24f0*/  FADD.FTZ R25, -R18, R25 ;  /* 0x0000001912197221 */ /* 0x000fe20000010100 */
[----:B------:R-:W-:Y:S02]  /*2500*/  FFMA.FTZ R34, R2, R33, R3 ;  /* 0x0000002102227223 */ /* 0x000fe40000010003 */
[----:B------:R-:W-:Y:S02]  /*2510*/  FFMA.FTZ R24, -R13, R24, R26 ;  /* 0x000000180d187223 */ /* 0x000fe4000001011a */
[----:B------:R-:W-:Y:S02]  /*2520*/  FMUL.FTZ R36, R34, -1.4426950216293334961 ;  /* 0xbfb8aa3b22247820 */ /* 0x000fe40000410000 */
[----:B------:R-:W-:-:S04]  /*2530*/  FMUL.FTZ R24, R8, R24 ;  /* 0x0000001808187220 */ /* 0x000fc80000410000 */
[----:B------:R-:W0:Y:S02]  /*2540*/  MUFU.EX2 R36, R36 ;  /* 0x0000002400247308 */ /* 0x000e240000000800 */
[----:B0-----:R-:W-:-:S06]  /*2550*/  FADD.FTZ R37, R36, 1 ;  /* 0x3f80000024257421 */ /* 0x001fcc0000010000 */
[----:B------:R-:W0:Y:S02]  /*2560*/  MUFU.RCP R26, R37 ;  /* 0x00000025001a7308 */ /* 0x000e240000001000 */
[----:B0-----:R-:W-:-:S04]  /*2570*/  FADD.FTZ R35, -R26, 1 ;  /* 0x3f8000001a237421 */ /* 0x001fc80000010100 */
[----:B------:R-:W-:-:S04]  /*2580*/  FFMA.FTZ R35, R34, R35, 1 ;  /* 0x3f80000022237423 */ /* 0x000fc80000010023 */
[----:B------:R-:W-:Y:S01]  /*2590*/  FMUL.FTZ R35, R26, R35 ;  /* 0x000000231a237220 */ /* 0x000fe20000410000 */
[----:B------:R-:W-:Y:S01]  /*25a0*/  F2FP.BF16.F32.PACK_AB R26, R24, R32 ;  /* 0x00000020181a723e */ /* 0x000fe200000010ff */
[----:B------:R-:W-:Y:S01]  /*25b0*/  FMUL.FTZ R24, R8, R25 ;  /* 0x0000001908187220 */ /* 0x000fe20000410000 */
[C---:B------:R-:W-:Y:S02]  /*25c0*/  SHF.L.U32 R32, R27.reuse, 0x10, RZ ;  /* 0x000000101b207819 */ /* 0x040fe400000006ff */
[----:B------:R-:W-:Y:S01]  /*25d0*/  PRMT R27, R27, 0x7632, R27 ;  /* 0x000076321b1b7816 */ /* 0x000fe2000000001b */
[----:B------:R-:W-:Y:S02]  /*25e0*/  FFMA.FTZ R25, R5, R24, R7 ;  /* 0x0000001805197223 */ /* 0x000fe40000010007 */
[----:B------:R-:W-:Y:S02]  /*25f0*/  FMUL.FTZ R35, R32, R35 ;  /* 0x0000002320237220 */ /* 0x000fe40000410000 */
[----:B------:R-:W-:Y:S01]  /*2600*/  FMUL.FTZ R36, R25, -1.4426950216293334961 ;  /* 0xbfb8aa3b19247820 */ /* 0x000fe20000410000 */
[----:B------:R-:W-:-:S02]  /*2610*/  IMAD.U32 R27, R27, 0x10000, RZ ;  /* 0x000100001b1b7824 */ /* 0x000fc400078e00ff */
[----:B------:R-:W-:-:S03]  /*2620*/  FFMA.FTZ R34, R2, R35, -R12 ;  /* 0x0000002302227223 */ /* 0x000fc6000001080c */
[----:B------:R-:W0:Y:S01]  /*2630*/  MUFU.EX2 R36, R36 ;  /* 0x0000002400247308 */ /* 0x000e220000000800 */
[----:B------:R-:W-:Y:S01]  /*2640*/  FFMA.FTZ R33, -R13, R33, R34 ;  /* 0x000000210d217223 */ /* 0x000fe20000010122 */
[----:B0-----:R-:W-:-:S06]  /*2650*/  FADD.FTZ R32, R36, 1 ;  /* 0x3f80000024207421 */ /* 0x001fcc0000010000 */
[----:B------:R-:W0:Y:S02]  /*2660*/  MUFU.RCP R32, R32 ;  /* 0x0000002000207308 */ /* 0x000e240000001000 */
[----:B0-----:R-:W-:-:S04]  /*2670*/  FADD.FTZ R34, -R32, 1 ;  /* 0x3f80000020227421 */ /* 0x001fc80000010100 */
[----:B------:R-:W-:-:S04]  /*2680*/  FFMA.FTZ R25, R25, R34, 1 ;  /* 0x3f80000019197423 */ /* 0x000fc80000010022 */
[----:B------:R-:W-:-:S04]  /*2690*/  FMUL.FTZ R34, R32, R25 ;  /* 0x0000001920227220 */ /* 0x000fc80000410000 */
[----:B------:R-:W-:-:S04]  /*26a0*/  FMUL.FTZ R27, R27, R34 ;  /* 0x000000221b1b7220 */ /* 0x000fc80000410000 */
[----:B------:R-:W-:Y:S01]  /*26b0*/  FFMA.FTZ R34, R5, R27, -R12 ;  /* 0x0000001b05227223 */ /* 0x000fe2000001080c */
[----:B------:R-:W-:-:S03]  /*26c0*/  FMUL.FTZ R27, R8, R33 ;  /* 0x00000021081b7220 */ /* 0x000fc60000410000 */
[----:B------:R-:W-:Y:S01]  /*26d0*/  FFMA.FTZ R25, -R13, R24, R34 ;  /* 0x000000180d197223 */ /* 0x000fe20000010122 */
[----:B------:R-:W-:-:S03]  /*26e0*/  IADD3 R24, P0, PT, R31, UR16, RZ ;  /* 0x000000101f187c10 */ /* 0x000fc6000ff1e0ff */
[----:B------:R-:W-:Y:S01]  /*26f0*/  FMUL.FTZ R32, R8, R25 ;  /* 0x0000001908207220 */ /* 0x000fe20000410000 */
[----:B------:R-:W-:Y:S02]  /*2700*/  IADD3.X R25, PT, PT, R30, UR17, RZ, P0, !PT ;  /* 0x000000111e197c10 */ /* 0x000fe400087fe4ff */
[----:B------:R-:W-:Y:S02]  /*2710*/  ISETP.NE.AND P0, PT, R29, 0x8, PT ;  /* 0x000000081d00780c */ /* 0x000fe40003f05270 */
[----:B------:R-:W-:-:S05]  /*2720*/  F2FP.BF16.F32.PACK_AB R27, R32, R27 ;  /* 0x0000001b201b723e */ /* 0x000fca00000010ff */
[----:B------:R1:W-:Y:S06]  /*2730*/  STG.E.64 desc[UR12][R24.64], R26 ;  /* 0x0000001a18007986 */ /* 0x0003ec000c101b0c */
[----:B------:R-:W-:Y:S05]  /*2740*/  @P0 BRA `(.L_x_319) ;  /* 0xfffffff800a00947 */ /* 0x000fea000383ffff */
[----:B------:R-:W-:Y:S01]  /*2750*/  ULOP3.LUT UR4, UR4, 0x1, URZ, 0x3c, !UPT ;  /* 0x0000000104047892 */ /* 0x000fe2000f8e3cff */
[----:B------:R-:W-:Y:S11]  /*2760*/  BRA.U !UP0, `(.L_x_320) ;  /* 0xffffffdd08887547 */ /* 0x000ff6000b83ffff */
.L_x_304:
        /* <DEDUP_REMOVED lines=8> */
[----:B------:R-:W2:Y:S01]  /*27f0*/  S2UR UR7, SR_CgaCtaId ;  /* 0x00000000000779c3 */ /* 0x000ea20000008800 */
[----:B------:R-:W-:Y:S02]  /*2800*/  MOV R23, UR5 ;  /* 0x0000000500177c02 */ /* 0x000fe40008000f00 */
[----:B------:R-:W-:-:S04]  /*2810*/  UISETP.LT.AND.EX UP0, UPT, UR15, URZ, UPT, UP0 ;  /* 0x000000ff0f00728c */ /* 0x000fc8000bf01300 */
[----:B------:R-:W-:Y:S02]  /*2820*/  USEL UR6, UR14, 0x1, UP0 ;  /* 0x000000010e067887 */ /* 0x000fe40008000000 */
[----:B------:R-:W-:Y:S02]  /*2830*/  USEL UR4, UR15, URZ, UP0 ;  /* 0x000000ff0f047287 */ /* 0x000fe40008000000 */
[----:B------:R-:W-:Y:S02]  /*2840*/  USHF.L.U32 UR8, UR6, 0x8, URZ ;  /* 0x0000000806087899 */ /* 0x000fe400080006ff */
[----:B------:R-:W-:-:S03]  /*2850*/  USHF.L.U64.HI UR6, UR6, 0x8, UR4 ;  /* 0x0000000806067899 */ /* 0x000fc60008010204 */
[----:B------:R-:W-:-:S03]  /*2860*/  UMOV UR4, 0x400 ;  /* 0x0000040000047882 */ /* 0x000fc60000000000 */
[----:B------:R-:W-:Y:S01]  /*2870*/  MOV R9, UR6 ;  /* 0x0000000600097c02 */ /* 0x000fe20008000f00 */
[----:B--2---:R-:W-:Y:S01]  /*2880*/  ULEA UR4, UR7, UR4, 0x18 ;  /* 0x0000000407047291 */ /* 0x004fe2000f8ec0ff */
[--C-:B0-----:R-:W-:Y:S02]  /*2890*/  SHF.R.U32.HI R0, RZ, 0x5, R8.reuse ;  /* 0x00000005ff007819 */ /* 0x101fe40000011608 */
[----:B------:R-:W-:Y:S02]  /*28a0*/  SHF.R.U32.HI R32, RZ, 0x4, R8 ;  /* 0x00000004ff207819 */ /* 0x000fe40000011608 */
[----:B------:R-:W-:Y:S02]  /*28b0*/  LOP3.LUT R7, RZ, R0, RZ, 0x33, !PT ;  /* 0x00000000ff077212 */ /* 0x000fe400078e33ff */
[----:B------:R-:W-:Y:S02]  /*28c0*/  LEA R21, R0, UR4, 0x7 ;  /* 0x0000000400157c11 */ /* 0x000fe4000f8e38ff */
[----:B------:R-:W-:-:S02]  /*28d0*/  IADD3 R7, P0, PT, R7, UR8, RZ ;  /* 0x0000000807077c10 */ /* 0x000fc4000ff1e0ff */
[C---:B------:R-:W-:Y:S02]  /*28e0*/  LOP3.LUT R20, R8.reuse, 0x1f, RZ, 0xc0, !PT ;  /* 0x0000001f08147812 */ /* 0x040fe400078ec0ff */
[----:B------:R-:W-:Y:S02]  /*28f0*/  IADD3.X R9, PT, PT, R9, -0x1, RZ, P0, !PT ;  /* 0xffffffff09097810 */ /* 0x000fe400007fe4ff */
[----:B------:R-:W-:-:S03]  /*2900*/  LOP3.LUT R22, R8, 0xf, RZ, 0xc0, !PT ;  /* 0x0000000f08167812 */ /* 0x000fc600078ec0ff */
[----:B------:R-:W-:-:S04]  /*2910*/  IMAD.WIDE.U32 R2, R9, -0x77777777, RZ ;  /* 0x8888888909027825 */ /* 0x000fc800078e00ff */
[----:B------:R-:W-:-:S04]  /*2920*/  IMAD.WIDE.U32 R4, P0, R7, -0x77777778, R2 ;  /* 0x8888888807047825 */ /* 0x000fc80007800002 */
[----:B------:R-:W-:Y:S01]  /*2930*/  IMAD.WIDE.U32 R2, R7, -0x77777777, RZ ;  /* 0x8888888907027825 */ /* 0x000fe200078e00ff */
[----:B------:R-:W-:Y:S02]  /*2940*/  IADD3.X R7, PT, PT, RZ, RZ, RZ, P0, !PT ;  /* 0x000000ffff077210 */ /* 0x000fe400007fe4ff */
[----:B------:R-:W-:Y:S02]  /*2950*/  MOV R6, R5 ;  /* 0x0000000500067202 */ /* 0x000fe40000000f00 */
[----:B------:R-:W-:Y:S02]  /*2960*/  IADD3 RZ, P0, PT, R3, R4, RZ ;  /* 0x0000000403ff7210 */ /* 0x000fe40007f1e0ff */
[----:B------:R-:W-:-:S03]  /*2970*/  LOP3.LUT R4, R32, 0x1e, RZ, 0xc0, !PT ;  /* 0x0000001e20047812 */ /* 0x000fc600078ec0ff */
[----:B------:R-:W-:Y:S01]  /*2980*/  IMAD.WIDE.U32.X R2, R9, -0x77777778, R6, P0 ;  /* 0x8888888809027825 */ /* 0x000fe200000e0406 */
[----:B------:R-:W-:-:S04]  /*2990*/  LOP3.LUT R4, R4, 0x1f, R8, 0x78, !PT ;  /* 0x0000001f04047812 */ /* 0x000fc800078e7808 */
[----:B------:R-:W-:Y:S02]  /*29a0*/  SHF.R.U64 R18, R2, 0x3, R3 ;  /* 0x0000000302127819 */ /* 0x000fe40000001203 */
[----:B------:R-:W-:Y:S02]  /*29b0*/  LEA R21, R4, R21, 0x2 ;  /* 0x0000001504157211 */ /* 0x000fe400078e10ff */
[----:B------:R-:W-:-:S04]  /*29c0*/  IADD3 R19, P0, PT, R18, 0x1, RZ ;  /* 0x0000000112137810 */ /* 0x000fc80007f1e0ff */
[----:B-1----:R-:W-:Y:S02]  /*29d0*/  LEA.HI.X R26, R3, RZ, RZ, 0x1d, P0 ;  /* 0x000000ff031a7211 */ /* 0x002fe400000fecff */
[C---:B------:R-:W-:Y:S02]  /*29e0*/  LOP3.LUT R24, R19.reuse, 0x7, RZ, 0xc0, !PT ;  /* 0x0000000713187812 */ /* 0x040fe400078ec0ff */
[----:B------:R-:W-:Y:S02]  /*29f0*/  LOP3.LUT R25, R19, 0xfffffff8, RZ, 0xc0, !PT ;  /* 0xfffffff813197812 */ /* 0x000fe400078ec0ff */
[----:B------:R-:W-:-:S07]  /*2a00*/  LOP3.LUT R26, R26, 0x3fffffff, RZ, 0xc0, !PT ;  /* 0x3fffffff1a1a7812 */ /* 0x000fce00078ec0ff */
.L_x_333:
[----:B------:R-:W-:Y:S01]  /*2a10*/  ISETP.LT.U32.AND P0, PT, R0, UR8, PT ;  /* 0x0000000800007c0c */ /* 0x000fe2000bf01070 */
[----:B------:R-:W-:Y:S01]  /*2a20*/  BSSY.RECONVERGENT B0, `(.L_x_321) ;  /* 0x000006d000007945 */ /* 0x000fe20003800200 */
[----:B-1----:R-:W-:Y:S02]  /*2a30*/  MOV R2, UR6 ;  /* 0x0000000600027c02 */ /* 0x002fe40008000f00 */
[----:B------:R-:W-:Y:S02]  /*2a40*/  CS2R R16, SRZ ;  /* 0x0000000000107805 */ /* 0x000fe4000001ff00 */
[----:B------:R-:W-:-:S13]  /*2a50*/  ISETP.GT.AND.EX P0, PT, R2, RZ, PT, P0 ;  /* 0x000000ff0200720c */ /* 0x000fda0003f04300 */
[----:B0-2---:R-:W-:Y:S05]  /*2a60*/  @!P0 BRA `(.L_x_322) ;  /* 0x0000000400a08947 */ /* 0x005fea0003800000 */
[----:B------:R-:W0:Y:S01]  /*2a70*/  LDC.64 R2, c[0x0][0x3d0] ;  /* 0x0000f400ff027b82 */ /* 0x000e220000000a00 */
[----:B------:R-:W-:Y:S01]  /*2a80*/  IMAD.WIDE.U32 R4, R0, 0x3c0, RZ ;  /* 0x000003c000047825 */ /* 0x000fe200078e00ff */
[----:B------:R-:W-:Y:S01]  /*2a90*/  SHF.R.S32.HI R27, RZ, 0x1f, R23 ;  /* 0x0000001fff1b7819 */ /* 0x000fe20000011417 */
[----:B------:R-:W-:Y:S02]  /*2aa0*/  UMOV UR4, URZ ;  /* 0x000000ff00047c82 */ /* 0x000fe40008000000 */
[----:B------:R-:W-:Y:S01]  /*2ab0*/  HFMA2 R28, -RZ, RZ, 0, 0 ;  /* 0x00000000ff1c7431 */ /* 0x000fe200000001ff */
[----:B------:R-:W-:Y:S01]  /*2ac0*/  BSSY.RECONVERGENT B1, `(.L_x_323) ;  /* 0x000002d000017945 */ /* 0x000fe20003800200 */
[----:B------:R-:W-:Y:S02]  /*2ad0*/  LOP3.LUT R6, R4, R20, RZ, 0xfc, !PT ;  /* 0x0000001404067212 */ /* 0x000fe400078efcff */
[----:B------:R-:W-:Y:S01]  /*2ae0*/  CS2R R16, SRZ ;  /* 0x0000000000107805 */ /* 0x000fe2000001ff00 */
[----:B------:R-:W-:Y:S01]  /*2af0*/  IMAD.MOV.U32 R30, RZ, RZ, R25 ;  /* 0x000000ffff1e7224 */ /* 0x000fe200078e0019 */
[----:B------:R-:W-:-:S02]  /*2b00*/  MOV R31, R26 ;  /* 0x0000001a001f7202 */ /* 0x000fc40000000f00 */
[----:B------:R-:W-:Y:S02]  /*2b10*/  IADD3 R6, P0, PT, R23, R6, RZ ;  /* 0x0000000617067210 */ /* 0x000fe40007f1e0ff */
[----:B------:R-:W-:Y:S02]  /*2b20*/  MOV R29, R0 ;  /* 0x00000000001d7202 */ /* 0x000fe40000000f00 */
[----:B------:R-:W-:Y:S02]  /*2b30*/  IADD3.X R5, PT, PT, R27, UR4, R5, P0, !PT ;  /* 0x000000041b057c10 */ /* 0x000fe400087fe405 */
[----:B0-----:R-:W-:-:S04]  /*2b40*/  LEA R4, P0, R6, R2, 0x3 ;  /* 0x0000000206047211 */ /* 0x001fc800078018ff */
[----:B------:R-:W-:Y:S02]  /*2b50*/  LEA.HI.X R5, R6, R3, R5, 0x3, P0 ;  /* 0x0000000306057211 */ /* 0x000fe400000f1c05 */
[----:B------:R-:W-:-:S04]  /*2b60*/  IADD3 R4, P0, PT, R4, 0x80800, RZ ;  /* 0x0008080004047810 */ /* 0x000fc80007f1e0ff */
[----:B------:R-:W-:-:S09]  /*2b70*/  IADD3.X R5, PT, PT, RZ, R5, RZ, P0, !PT ;  /* 0x00000005ff057210 */ /* 0x000fd200007fe4ff */
.L_x_324:
[----:B------:R-:W2:Y:S04]  /*2b80*/  LDG.E.64 R14, desc[UR12][R4.64+-0x70800] ;  /* 0xf8f8000c040e7981 */ /* 0x000ea8000c1e1b00 */
[----:B------:R-:W3:Y:S04]  /*2b90*/  LDG.E.64 R12, desc[UR12][R4.64+-0x54600] ;  /* 0xfaba000c040c7981 */ /* 0x000ee8000c1e1b00 */
[----:B------:R-:W4:Y:S04]  /*2ba0*/  LDG.E.64 R6, desc[UR12][R4.64+-0x38400] ;  /* 0xfc7c000c04067981 */ /* 0x000f28000c1e1b00 */
[----:B------:R-:W5:Y:S04]  /*2bb0*/  LDG.E.64 R8, desc[UR12][R4.64+-0x1c200] ;  /* 0xfe3e000c04087981 */ /* 0x000f68000c1e1b00 */
[----:B------:R-:W5:Y:S01]  /*2bc0*/  LDG.E.64 R10, desc[UR12][R4.64] ;  /* 0x0000000c040a7981 */ /* 0x000f62000c1e1b00 */
[----:B--2---:R-:W-:Y:S01]  /*2bd0*/  FADD.FTZ R33, R14, R16 ;  /* 0x000000100e217221 */ /* 0x004fe20000010000 */
[----:B------:R-:W-:-:S02]  /*2be0*/  FADD.FTZ R34, R15, R17 ;  /* 0x000000110f227221 */ /* 0x000fc40000010000 */
[----:B------:R-:W2:Y:S01]  /*2bf0*/  LDG.E.64 R14, desc[UR12][R4.64+0x1c200] ;  /* 0x01c2000c040e7981 */ /* 0x000ea2000c1e1b00 */
[----:B---3--:R-:W-:-:S03]  /*2c00*/  FADD.FTZ R33, R33, R12 ;  /* 0x0000000c21217221 */ /* 0x008fc60000010000 */
[----:B------:R-:W3:Y:S01]  /*2c10*/  LDG.E.64 R16, desc[UR12][R4.64+0x38400] ;  /* 0x0384000c04107981 */ /* 0x000ee2000c1e1b00 */
[----:B------:R-:W-:-:S03]  /*2c20*/  FADD.FTZ R34, R34, R13 ;  /* 0x0000000d22227221 */ /* 0x000fc60000010000 */
[----:B------:R0:W3:Y:S01]  /*2c30*/  LDG.E.64 R12, desc[UR12][R4.64+0x54600] ;  /* 0x0546000c040c7981 */ /* 0x0000e2000c1e1b00 */
[----:B------:R-:W-:Y:S01]  /*2c40*/  IADD3 R30, P0, PT, R30, -0x8, RZ ;  /* 0xfffffff81e1e7810 */ /* 0x000fe20007f1e0ff */
[----:B----4-:R-:W-:Y:S01]  /*2c50*/  FADD.FTZ R33, R33, R6 ;  /* 0x0000000621217221 */ /* 0x010fe20000010000 */
[----:B------:R-:W-:Y:S01]  /*2c60*/  FADD.FTZ R34, R34, R7 ;  /* 0x0000000722227221 */ /* 0x000fe20000010000 */
[----:B------:R-:W-:Y:S02]  /*2c70*/  IADD3 R29, P1, PT, R29, 0x78, RZ ;  /* 0x000000781d1d7810 */ /* 0x000fe40007f3e0ff */
[----:B------:R-:W-:Y:S01]  /*2c80*/  IADD3.X R31, PT, PT, R31, -0x1, RZ, P0, !PT ;  /* 0xffffffff1f1f7810 */ /* 0x000fe200007fe4ff */
[----:B-----5:R-:W-:Y:S01]  /*2c90*/  FADD.FTZ R33, R33, R8 ;  /* 0x0000000821217221 */ /* 0x020fe20000010000 */
[----:B------:R-:W-:Y:S01]  /*2ca0*/  ISETP.NE.U32.AND P0, PT, R30, RZ, PT ;  /* 0x000000ff1e00720c */ /* 0x000fe20003f05070 */
[----:B------:R-:W-:Y:S01]  /*2cb0*/  FADD.FTZ R34, R34, R9 ;  /* 0x0000000922227221 */ /* 0x000fe20000010000 */
[----:B0-----:R-:W-:Y:S01]  /*2cc0*/  IADD3 R4, P2, PT, R4, 0xe1000, RZ ;  /* 0x000e100004047810 */ /* 0x001fe20007f5e0ff */
[----:B------:R-:W-:Y:S01]  /*2cd0*/  FADD.FTZ R33, R33, R10 ;  /* 0x0000000a21217221 */ /* 0x000fe20000010000 */
[----:B------:R-:W-:Y:S01]  /*2ce0*/  ISETP.NE.AND.EX P0, PT, R31, RZ, PT, P0 ;  /* 0x000000ff1f00720c */ /* 0x000fe20003f05300 */
[----:B------:R-:W-:Y:S01]  /*2cf0*/  FADD.FTZ R34, R34, R11 ;  /* 0x0000000b22227221 */ /* 0x000fe20000010000 */
[----:B------:R-:W-:-:S02]  /*2d00*/  IADD3.X R5, PT, PT, RZ, R5, RZ, P2, !PT ;  /* 0x00000005ff057210 */ /* 0x000fc400017fe4ff */
[----:B------:R-:W-:Y:S01]  /*2d10*/  IADD3.X R28, PT, PT, RZ, R28, RZ, P1, !PT ;  /* 0x0000001cff1c7210 */ /* 0x000fe20000ffe4ff */
[----:B--2---:R-:W-:Y:S01]  /*2d20*/  FADD.FTZ R33, R33, R14 ;  /* 0x0000000e21217221 */ /* 0x004fe20000010000 */
[----:B------:R-:W-:-:S03]  /*2d30*/  FADD.FTZ R34, R34, R15 ;  /* 0x0000000f22227221 */ /* 0x000fc60000010000 */
[----:B---3--:R-:W-:Y:S01]  /*2d40*/  FADD.FTZ R33, R33, R16 ;  /* 0x0000001021217221 */ /* 0x008fe20000010000 */
[----:B------:R-:W-:-:S03]  /*2d50*/  FADD.FTZ R34, R34, R17 ;  /* 0x0000001122227221 */ /* 0x000fc60000010000 */
[----:B------:R-:W-:Y:S01]  /*2d60*/  FADD.FTZ R16, R33, R12 ;  /* 0x0000000c21107221 */ /* 0x000fe20000010000 */
[----:B------:R-:W-:Y:S01]  /*2d70*/  FADD.FTZ R17, R34, R13 ;  /* 0x0000000d22117221 */ /* 0x000fe20000010000 */
[----:B------:R-:W-:Y:S06]  /*2d80*/  @P0 BRA `(.L_x_324) ;  /* 0xfffffffc007c0947 */ /* 0x000fec000383ffff */
[----:B------:R-:W-:Y:S05]  /*2d90*/  BSYNC.RECONVERGENT B1 ;  /* 0x0000000000017941 */ /* 0x000fea0003800200 */
.L_x_323:
        /* <DEDUP_REMOVED lines=24> */
.L_x_326:
[----:B------:R-:W-:Y:S05]  /*2f20*/  BSYNC.RECONVERGENT B1 ;  /* 0x0000000000017941 */ /* 0x000fea0003800200 */
.L_x_325:
        /* <DEDUP_REMOVED lines=10> */
[----:B------:R-:W-:Y:S01]  /*2fd0*/  @P1 IADD3.X R28, PT, PT, RZ, R28, RZ, P2, !PT ;  /* 0x0000001cff1c1210 */ /* 0x000fe200017fe4ff */
[----:B------:R-:W-:Y:S01]  /*2fe0*/  @!P0 IMAD.WIDE.U32 R6, R29, 0x3c0, R6 ;  /* 0x000003c01d068825 */ /* 0x000fe200078e0006 */
[----:B------:R-:W-:Y:S02]  /*2ff0*/  @P1 IADD3 R5, PT, PT, R5, R9, RZ ;  /* 0x0000000905051210 */ /* 0x000fe40007ffe0ff */
[----:B------:R-:W-:Y:S01]  /*3000*/  @P1 LEA R8, P2, R4, R2, 0x3 ;  /* 0x0000000204081211 */ /* 0x000fe200078418ff */
[----:B------:R-:W-:-:S03]  /*3010*/  @!P0 IMAD R11, R28, 0x3c0, RZ ;  /* 0x000003c01c0b8824 */ /* 0x000fc600078e02ff */
[----:B------:R-:W-:Y:S02]  /*3020*/  @P1 LEA.HI.X R9, R4, R3, R5, 0x3, P2 ;  /* 0x0000000304091211 */ /* 0x000fe400010f1c05 */
[C---:B------:R-:W-:Y:S02]  /*3030*/  @!P0 LEA R2, P2, R6.reuse, R2, 0x3 ;  /* 0x0000000206028211 */ /* 0x040fe400078418ff */
[----:B------:R-:W-:Y:S01]  /*3040*/  @!P0 IADD3 R7, PT, PT, R7, R11, RZ ;  /* 0x0000000b07078210 */ /* 0x000fe20007ffe0ff */
[----:B------:R-:W2:Y:S03]  /*3050*/  @P1 LDG.E.64 R4, desc[UR12][R8.64+0x10000] ;  /* 0x0100000c08041981 */ /* 0x000ea6000c1e1b00 */
        /* <DEDUP_REMOVED lines=9> */
.L_x_322:
[----:B------:R-:W-:Y:S05]  /*30f0*/  BSYNC.RECONVERGENT B0 ;  /* 0x0000000000007941 */ /* 0x000fea0003800200 */
.L_x_321:
[----:B------:R0:W-:Y:S01]  /*3100*/  STS [R21], R16 ;  /* 0x0000001015007388 */ /* 0x0001e20000000800 */
[----:B------:R-:W1:Y:S01]  /*3110*/  LDC.64 R2, c[0x0][0x388] ;  /* 0x0000e200ff027b82 */ /* 0x000e620000000a00 */
[----:B------:R-:W-:Y:S02]  /*3120*/  ISETP.NE.AND P0, PT, R22, 0xf, PT ;  /* 0x0000000f1600780c */ /* 0x000fe40003f05270 */
[----:B------:R0:W-:Y:S01]  /*3130*/  STS [R21+0x780], R17 ;  /* 0x0007801115007388 */ /* 0x0001e20000000800 */
[----:B------:R-:W-:-:S04]  /*3140*/  MOV R6, R32 ;  /* 0x0000002000067202 */ /* 0x000fc80000000f00 */
[----:B------:R-:W2:Y:S08]  /*3150*/  LDC.64 R4, c[0x0][0x390] ;  /* 0x0000e400ff047b82 */ /* 0x000eb00000000a00 */
[----:B0-----:R-:W-:Y:S06]  /*3160*/  BAR.SYNC.DEFER_BLOCKING 0x0 ;  /* 0x0000000000007b1d */ /* 0x001fec0000010000 */
.L_x_332:
        /* <DEDUP_REMOVED lines=15> */
.L_x_328:
[----:B------:R-:W-:Y:S05]  /*3260*/  BSYNC.RECONVERGENT B0 ;  /* 0x0000000000007941 */ /* 0x000fea0003800200 */
.L_x_327:
[----:B------:R-:W-:-:S03]  /*3270*/  UMOV UR4, 0xffff ;  /* 0x0000ffff00047882 */ /* 0x000fc60000000000 */
[----:B------:R-:W-:Y:S05]  /*3280*/  BRA.DIV UR4, `(.L_x_329) ;  /* 0x0000000204ac7947 */ /* 0x000fea000b800000 */
[----:B------:R-:W-:Y:S01]  /*3290*/  MOV R14, 0xffff ;  /* 0x0000ffff000e7802 */ /* 0x000fe20000000f00 */
[----:B------:R-:W-:Y:S01]  /*32a0*/  IMAD.MOV.U32 R28, RZ, RZ, 0xffff ;  /* 0x0000ffffff1c7424 */ /* 0x000fe200078e00ff */
[----:B------:R-:W-:Y:S02]  /*32b0*/  MOV R13, 0xffff ;  /* 0x0000ffff000d7802 */ /* 0x000fe40000000f00 */
[----:B------:R-:W-:Y:S01]  /*32c0*/  MOV R15, 0xffff ;  /* 0x0000ffff000f7802 */ /* 0x000fe20000000f00 */
[----:B---3--:R-:W3:Y:S01]  /*32d0*/  SHFL.BFLY PT, R10, R7, 0x8, 0x101f ;  /* 0x0d101f00070a7f89 */ /* 0x008ee200000e0000 */
[----:B------:R-:W-:Y:S02]  /*32e0*/  MOV R16, 0xffff ;  /* 0x0000ffff00107802 */ /* 0x000fe40000000f00 */
[----:B------:R-:W-:Y:S01]  /*32f0*/  MOV R17, 0xffff ;  /* 0x0000ffff00117802 */ /* 0x000fe20000000f00 */
[----:B0---4-:R-:W0:Y:S01]  /*3300*/  SHFL.BFLY PT, R9, R8, 0x8, 0x101f ;  /* 0x0d101f0008097f89 */ /* 0x011e2200000e0000 */
        /* <DEDUP_REMOVED lines=15> */
.L_x_343:
        /* <DEDUP_REMOVED lines=10> */
.L_x_331:
[----:B------:R-:W-:Y:S05]  /*34a0*/  BSYNC.RECONVERGENT B0 ;  /* 0x0000000000007941 */ /* 0x000fea0003800200 */
.L_x_330:
        /* <DEDUP_REMOVED lines=9> */
.L_x_329:
        /* <DEDUP_REMOVED lines=8> */
.L_x_335:
[----:B------:R-:W-:Y:S05]  /*35c0*/  BSYNC B0 ;  /* 0x0000000000007941 */ /* 0x000fea0003800000 */
.L_x_334:
        /* <DEDUP_REMOVED lines=8> */
.L_x_336:
[----:B------:R-:W-:Y:S01]  /*3650*/  FADD.FTZ R10, R10, R7 ;  /* 0x000000070a0a7221 */ /* 0x000fe20000010000 */
[----:B------:R-:W-:-:S04]  /*3660*/  HFMA2 R17, -RZ, RZ, 0, 2.384185791015625e-07 ;  /* 0x00000004ff117431 */ /* 0x000fc800000001ff */
[----:B------:R-:W-:Y:S01]  /*3670*/  MOV R28, R10 ;  /* 0x0000000a001c7202 */ /* 0x000fe20000000f00 */
[----:B------:R-:W-:-:S07]  /*3680*/  IMAD.MOV.U32 R9, RZ, RZ, R16 ;  /* 0x000000ffff097224 */ /* 0x000fce00078e0010 */
[----:B------:R-:W-:Y:S05]  /*3690*/  WARPSYNC.COLLECTIVE R15, `(.L_x_337) ;  /* 0x000000000f087348 */ /* 0x000fea0003c00000 */
[----:B------:R0:W1:Y:S02]  /*36a0*/  SHFL.BFLY P2, R16, R28, R17, R30 ;  /* 0x0c0000111c107389 */ /* 0x000064000004001e */
[----:B01----:R-:W-:Y:S05]  /*36b0*/  ENDCOLLECTIVE ;  /* 0x000000000000791b */ /* 0x003fea0003800000 */
.L_x_337:
[----:B------:R-:W-:-:S05]  /*36c0*/  FADD.FTZ R9, R9, R8 ;  /* 0x0000000809097221 */ /* 0x000fca0000010000 */
[----:B------:R-:W-:Y:S02]  /*36d0*/  MOV R28, R9 ;  /* 0x00000009001c7202 */ /* 0x000fe40000000f00 */
[----:B------:R-:W-:-:S07]  /*36e0*/  MOV R11, R16 ;  /* 0x00000010000b7202 */ /* 0x000fce0000000f00 */
[----:B------:R-:W-:Y:S05]  /*36f0*/  WARPSYNC.COLLECTIVE R15, `(.L_x_338) ;  /* 0x000000000f087348 */ /* 0x000fea0003c00000 */
[----:B------:R0:W1:Y:S02]  /*3700*/  SHFL.BFLY P2, R16, R28, R17, R30 ;  /* 0x0c0000111c107389 */ /* 0x000064000004001e */
[----:B01----:R-:W-:Y:S05]  /*3710*/  ENDCOLLECTIVE ;  /* 0x000000000000791b */ /* 0x003fea0003800000 */
.L_x_338:
[----:B------:R-:W-:Y:S01]  /*3720*/  FADD.FTZ R11, R10, R11 ;  /* 0x0000000b0a0b7221 */ /* 0x000fe20000010000 */
[----:B------:R-:W-:-:S04]  /*3730*/  HFMA2 R17, -RZ, RZ, 0, 1.1920928955078125e-07 ;  /* 0x00000002ff117431 */ /* 0x000fc800000001ff */
[----:B------:R-:W-:Y:S02]  /*3740*/  MOV R28, R11 ;  /* 0x0000000b001c7202 */ /* 0x000fe40000000f00 */
[----:B------:R-:W-:-:S07]  /*3750*/  MOV R12, R16 ;  /* 0x00000010000c7202 */ /* 0x000fce0000000f00 */
[----:B------:R-:W-:Y:S05]  /*3760*/  WARPSYNC.COLLECTIVE R15, `(.L_x_339) ;  /* 0x000000000f087348 */ /* 0x000fea0003c00000 */
[----:B------:R0:W1:Y:S02]  /*3770*/  SHFL.BFLY P2, R16, R28, R17, R30 ;  /* 0x0c0000111c107389 */ /* 0x000064000004001e */
[----:B01----:R-:W-:Y:S05]  /*3780*/  ENDCOLLECTIVE ;  /* 0x000000000000791b */ /* 0x003fea0003800000 */
.L_x_339:
[----:B------:R-:W-:-:S05]  /*3790*/  FADD.FTZ R12, R9, R12 ;  /* 0x0000000c090c7221 */ /* 0x000fca0000010000 */
[----:B------:R-:W-:Y:S01]  /*37a0*/  MOV R28, R12 ;  /* 0x0000000c001c7202 */ /* 0x000fe20000000f00 */
[----:B------:R-:W-:-:S07]  /*37b0*/  IMAD.MOV.U32 R14, RZ, RZ, R16 ;  /* 0x000000ffff0e7224 */ /* 0x000fce00078e0010 */
[----:B------:R-:W-:Y:S05]  /*37c0*/  WARPSYNC.COLLECTIVE R15, `(.L_x_340) ;  /* 0x000000000f087348 */ /* 0x000fea0003c00000 */
[----:B------:R0:W1:Y:S02]  /*37d0*/  SHFL.BFLY P2, R16, R28, R17, R30 ;  /* 0x0c0000111c107389 */ /* 0x000064000004001e */
[----:B01----:R-:W-:Y:S05]  /*37e0*/  ENDCOLLECTIVE ;  /* 0x000000000000791b */ /* 0x003fea0003800000 */
.L_x_340:
[----:B------:R-:W-:Y:S01]  /*37f0*/  FADD.FTZ R14, R11, R14 ;  /* 0x0000000e0b0e7221 */ /* 0x000fe20000010000 */
[----:B------:R-:W-:-:S04]  /*3800*/  HFMA2 R17, -RZ, RZ, 0, 5.9604644775390625e-08 ;  /* 0x00000001ff117431 */ /* 0x000fc800000001ff */
[----:B------:R-:W-:Y:S02]  /*3810*/  MOV R28, R14 ;  /* 0x0000000e001c7202 */ /* 0x000fe40000000f00 */
[----:B------:R-:W-:-:S07]  /*3820*/  MOV R7, R16 ;  /* 0x0000001000077202 */ /* 0x000fce0000000f00 */
[----:B------:R-:W-:Y:S05]  /*3830*/  WARPSYNC.COLLECTIVE R15, `(.L_x_341) ;  /* 0x000000000f087348 */ /* 0x000fea0003c00000 */
[----:B------:R0:W1:Y:S02]  /*3840*/  SHFL.BFLY P2, R16, R28, R17, R30 ;  /* 0x0c0000111c107389 */ /* 0x000064000004001e */
[----:B01----:R-:W-:Y:S05]  /*3850*/  ENDCOLLECTIVE ;  /* 0x000000000000791b */ /* 0x003fea0003800000 */
.L_x_341:
[----:B------:R-:W-:-:S05]  /*3860*/  FADD.FTZ R7, R12, R7 ;  /* 0x000000070c077221 */ /* 0x000fca0000010000 */
[----:B------:R-:W-:Y:S02]  /*3870*/  MOV R28, R7 ;  /* 0x00000007001c7202 */ /* 0x000fe40000000f00 */
[----:B------:R-:W-:-:S07]  /*3880*/  MOV R13, R16 ;  /* 0x00000010000d7202 */ /* 0x000fce0000000f00 */
[----:B------:R-:W-:Y:S05]  /*3890*/  WARPSYNC.COLLECTIVE R15, `(.L_x_342) ;  /* 0x000000000f087348 */ /* 0x000fea0003c00000 */
[----:B------:R0:W1:Y:S02]  /*38a0*/  SHFL.BFLY P2, R16, R28, R17, R30 ;  /* 0x0c0000111c107389 */ /* 0x000064000004001e */
[----:B01----:R-:W-:Y:S05]  /*38b0*/  ENDCOLLECTIVE ;  /* 0x000000000000791b */ /* 0x003fea0003800000 */
.L_x_342:
[----:B------:R-:W-:Y:S01]  /*38c0*/  FADD.FTZ R13, R14, R13 ;  /* 0x0000000d0e0d7221 */ /* 0x000fe20000010000 */
[----:B------:R-:W-:Y:S01]  /*38d0*/  MOV R8, R16 ;  /* 0x0000001000087202 */ /* 0x000fe20000000f00 */
[----:B------:R-:W-:Y:S06]  /*38e0*/  BRA `(.L_x_343) ;  /* 0xfffffff800c47947 */ /* 0x000fec000383ffff */
.L_x_344:
        /* <DEDUP_REMOVED lines=9> */
.L_x_1413:


//--------------------- .text._ZN13group_norm_v218gn_bwd_cuda_kernelI13__nv_bfloat16Li480ELi1ELi16ELi60ELi4096ELb1ELb1ELi32ELi960ELi960ELi4ELb1ELi1ELb0ELb0ELNS_15WgradSyncMethodE3ENS_16CompileConditionILi1000EEEEEvPT_S6_S6_PKS5_S8_S8_S8_PKfflPfPj --------------------------
	.section	.text._ZN13group_norm_v218gn_bwd_cuda_kernelI13__nv_bfloat16Li480ELi1ELi16ELi60ELi4096ELb1ELb1ELi32ELi960ELi960ELi4ELb1ELi1ELb0ELb0ELNS_15WgradSyncMethodE3ENS_16CompileConditionILi1000EEEEEvPT_S6_S6_PKS5_S8_S8_S8_PKfflPfPj,"ax",@progbits
	.align	128
        .global         _ZN13group_norm_v218gn_bwd_cuda_kernelI13__nv_bfloat16Li480ELi1ELi16ELi60ELi4096ELb1ELb1ELi32ELi960ELi960ELi4ELb1ELi1ELb0ELb0ELNS_15WgradSyncMethodE3ENS_16CompileConditionILi1000EEEEEvPT_S6_S6_PKS5_S8_S8_S8_PKfflPfPj
        .type           _ZN13group_norm_v218gn_bwd_cuda_kernelI13__nv_bfloat16Li480ELi1ELi16ELi60ELi4096ELb1ELb1ELi32ELi960ELi960ELi4ELb1ELi1ELb0ELb0ELNS_15WgradSyncMethodE3ENS_16CompileConditionILi1000EEEEEvPT_S6_S6_PKS5_S8_S8_S8_PKfflPfPj,@function
        .size           _ZN13group_norm_v218gn_bwd_cuda_kernelI13__nv_bfloat16Li480ELi1ELi16ELi60ELi4096ELb1ELb1ELi32ELi960ELi960ELi4ELb1ELi1ELb0ELb0ELNS_15WgradSyncMethodE3ENS_16CompileConditionILi1000EEEEEvPT_S6_S6_PKS5_S8_S8_S8_PKfflPfPj,(.L_x_1414 - _ZN13group_norm_v218gn_bwd_cuda_kernelI13__nv_bfloat16Li480ELi1ELi16ELi60ELi4096ELb1ELb1ELi32ELi960ELi960ELi4ELb1ELi1ELb0ELb0ELNS_15WgradSyncMethodE3ENS_16CompileConditionILi1000EEEEEvPT_S6_S6_PKS5_S8_S8_S8_PKfflPfPj)
        .other          _ZN13group_norm_v218gn_bwd_cuda_kernelI13__nv_bfloat16Li480ELi1ELi16ELi60ELi4096ELb1ELb1ELi32ELi960ELi960ELi4ELb1ELi1ELb0ELb0ELNS_15WgradSyncMethodE3ENS_16CompileConditionILi1000EEEEEvPT_S6_S6_PKS5_S8_S8_S8_PKfflPfPj,@"STO_CUDA_ENTRY STV_DEFAULT"
_ZN13group_norm_v218gn_bwd_cuda_kernelI13__nv_bfloat16Li480ELi1ELi16ELi60ELi4096ELb1ELb1ELi32ELi960ELi960ELi4ELb1ELi1ELb0ELb0ELNS_15WgradSyncMethodE3ENS_16CompileConditionILi1000EEEEEvPT_S6_S6_PKS5_S8_S8_S8_PKfflPfPj:
.text._ZN13group_norm_v218gn_bwd_cuda_kernelI13__nv_bfloat16Li480ELi1ELi16ELi60ELi4096ELb1ELb1ELi32ELi960ELi960ELi4ELb1ELi1ELb0ELb0ELNS_15WgradSyncMethodE3ENS_16CompileConditionILi1000EEEEEvPT_S6_S6_PKS5_S8_S8_S8_PKfflPfPj:
[----:B------:R-:W0:Y:S08]  /*0000*/  LDC R1, c[0x0][0x37c] ;  /* 0x0000df00ff017b82 */ /* 0x000e300000000800 */
[----:B------:R-:W1:Y:S01]  /*0010*/  S2UR UR6, SR_CTAID.Y ;  /* 0x00000000000679c3 */ /* 0x000e620000002600 */
[----:B------:R-:W2:Y:S01]  /*0020*/  LDCU.64 UR14, c[0x0][0x3c8] ;  /* 0x00007900ff0e77ac */ /* 0x000ea20008000a00 */
[----:B------:R-:W3:Y:S01]  /*0030*/  S2R R10, SR_CTAID.X ;  /* 0x00000000000a7919 */ /* 0x000ee20000002500 */
[----:B0-----:R-:W-:Y:S01]  /*0040*/  IADD3 R1, PT, PT, R1, -0x108, RZ ;  /* 0xfffffef801017810 */ /* 0x001fe20007ffe0ff */
[----:B------:R-:W0:Y:S01]  /*0050*/  LDCU.64 UR4, c[0x0][0x3d8] ;  /* 0x00007b00ff0477ac */ /* 0x000e220008000a00 */
[----:B------:R-:W-:Y:S01]  /*0060*/  UMOV UR7, 0x0 ;  /* 0x0000000000077882 */ /* 0x000fe20000000000 */
[----:B------:R-:W4:Y:S01]  /*0070*/  LDCU.64 UR12, c[0x0][0x358] ;  /* 0x00006b00ff0c77ac */ /* 0x000f220008000a00 */
[----:B-1----:R-:W-:Y:S01]  /*0080*/  MOV R75, UR6 ;  /* 0x00000006004b7c02 */ /* 0x002fe20008000f00 */
[----:B------:R-:W-:-:S02]  /*0090*/  UMOV UR6, 0x4 ;  /* 0x0000000400067882 */ /* 0x000fc40000000000 */
[----:B0-----:R-:W-:Y:S01]  /*00a0*/  UIMAD.WIDE.U32 UR6, UR4, 0x1, UR6 ;  /* 0x00000001040678a5 */ /* 0x001fe2000f8e0006 */
[C---:B--2---:R-:W-:Y:S02]  /*00b0*/  ISETP.GE.U32.AND P0, PT, R75.reuse, UR14, PT ;  /* 0x0000000e4b007c0c */ /* 0x044fe4000bf06070 */
[----:B------:R-:W-:Y:S01]  /*00c0*/  R2UR UR9, R75 ;  /* 0x000000004b0972ca */ /* 0x000fe200000e0000 */
[----:B------:R-:W-:Y:S01]  /*00d0*/  UIADD3 UR7, UPT, UPT, UR7, UR5, URZ ;  /* 0x0000000507077290 */ /* 0x000fe2000fffe0ff */
[----:B------:R-:W-:Y:S02]  /*00e0*/  ISETP.GE.AND.EX P0, PT, RZ, UR15, PT, P0 ;  /* 0x0000000fff007c0c */ /* 0x000fe4000bf06300 */
[----:B------:R-:W-:-:S11]  /*00f0*/  UMOV UR5, URZ ;  /* 0x000000ff00057c82 */ /* 0x000fd60008000000 */
[----:B---34-:R-:W-:Y:S05]  /*0100*/  @!P0 BRA `(.L_x_345) ;  /* 0x0000000000608947 */ /* 0x018fea0003800000 */
        /* <DEDUP_REMOVED lines=13> */
.L_x_347:
        /* <DEDUP_REMOVED lines=8> */
.L_x_346:
[----:B------:R-:W-:Y:S05]  /*0260*/  WARPSYNC.ALL ;  /* 0x0000000000007948 */ /* 0x000fea0003800000 */
[----:B------:R-:W-:Y:S06]  /*0270*/  BAR.SYNC.DEFER_BLOCKING 0x0 ;  /* 0x0000000000007b1d */ /* 0x000fec0000010000 */
[----:B------:R-:W-:Y:S05]  /*0280*/  BRA `(.L_x_348) ;  /* 0x0000007c00a07947 */ /* 0x000fea0003800000 */
.L_x_345:
[----:B------:R-:W0:Y:S01]  /*0290*/  S2R R8, SR_TID.X ;  /* 0x0000000000087919 */ /* 0x000e220000002100 */
[----:B------:R-:W1:Y:S08]  /*02a0*/  LDC.64 R2, c[0x0][0x3a8] ;  /* 0x0000ea00ff027b82 */ /* 0x000e700000000a00 */
[----:B------:R-:W2:Y:S01]  /*02b0*/  LDC.64 R4, c[0x0][0x3b0] ;  /* 0x0000ec00ff047b82 */ /* 0x000ea20000000a00 */
        /* <DEDUP_REMOVED lines=9> */
[----:B------:R-:W-:Y:S03]  /*0350*/  STL [R1+0xa4], R14 ;  /* 0x0000a40e01007387 */ /* 0x000fe60000100800 */
[----:B------:R-:W-:-:S05]  /*0360*/  SHF.L.U32 R7, R11, 0x2, RZ ;  /* 0x000000020b077819 */ /* 0x000fca00000006ff */
[----:B-1----:R-:W-:-:S04]  /*0370*/  IMAD.WIDE.U32 R2, R7, 0x2, R2 ;  /* 0x0000000207027825 */ /* 0x002fc800078e0002 */
[----:B--2---:R-:W-:Y:S01]  /*0380*/  IMAD.WIDE.U32 R4, R7, 0x2, R4 ;  /* 0x0000000207047825 */ /* 0x004fe200078e0004 */
[----:B------:R0:W2:Y:S05]  /*0390*/  LDG.E.64.CONSTANT R12, desc[UR12][R2.64] ;  /* 0x0000000c020c7981 */ /* 0x0000aa000c1e9b00 */
[----:B------:R-:W3:Y:S01]  /*03a0*/  LDG.E.64.CONSTANT R4, desc[UR12][R4.64] ;  /* 0x0000000c04047981 */ /* 0x000ee2000c1e9b00 */
[----:B------:R-:W-:Y:S02]  /*03b0*/  MOV R0, 0x400 ;  /* 0x0000040000007802 */ /* 0x000fe40000000f00 */
[----:B------:R-:W-:Y:S02]  /*03c0*/  CS2R R60, SRZ ;  /* 0x00000000003c7805 */ /* 0x000fe4000001ff00 */
[----:B------:R-:W-:Y:S01]  /*03d0*/  SHF.L.U32 R9, R8, 0x3, RZ ;  /* 0x0000000308097819 */ /* 0x000fe200000006ff */
[----:B------:R-:W1:Y:S01]  /*03e0*/  S2R R7, SR_CgaCtaId ;  /* 0x0000000000077919 */ /* 0x000e620000008800 */
[----:B------:R-:W-:-:S02]  /*03f0*/  IADD3 R0, PT, PT, R0, 0x3c00, RZ ;  /* 0x00003c0000007810 */ /* 0x000fc40007ffe0ff */
[----:B------:R-:W-:Y:S02]  /*0400*/  CS2R R58, SRZ ;  /* 0x00000000003a7805 */ /* 0x000fe4000001ff00 */
[----:B0-----:R-:W-:Y:S02]  /*0410*/  SHF.L.U32 R3, R10, 0x5, RZ ;  /* 0x000000050a037819 */ /* 0x001fe400000006ff */
[----:B------:R-:W-:Y:S02]  /*0420*/  CS2R R56, SRZ ;  /* 0x0000000000387805 */ /* 0x000fe4000001ff00 */
[----:B------:R-:W-:Y:S02]  /*0430*/  PRMT R2, R14, 0x9910, RZ ;  /* 0x000099100e027816 */ /* 0x000fe400000000ff */
[----:B------:R-:W-:Y:S02]  /*0440*/  CS2R R54, SRZ ;  /* 0x0000000000367805 */ /* 0x000fe4000001ff00 */
[----:B------:R-:W-:Y:S01]  /*0450*/  LOP3.LUT R9, R9, 0x8, RZ, 0xc0, !PT ;  /* 0x0000000809097812 */ /* 0x000fe200078ec0ff */
[----:B------:R-:W-:Y:S01]  /*0460*/  UMOV UR4, URZ ;  /* 0x000000ff00047c82 */ /* 0x000fe20008000000 */
[----:B-1----:R-:W-:-:S02]  /*0470*/  LEA R0, R7, R0, 0x18 ;  /* 0x0000000007007211 */ /* 0x002fc400078ec0ff */
[----:B------:R-:W-:-:S05]  /*0480*/  SHF.R.U32.HI R7, RZ, 0x1, R8 ;  /* 0x00000001ff077819 */ /* 0x000fca0000011608 */
[--C-:B------:R-:W-:Y:S02]  /*0490*/  IMAD R8, R7, 0x168, R0.reuse ;  /* 0x0000016807087824 */ /* 0x100fe400078e0200 */
[----:B------:R-:W-:Y:S01]  /*04a0*/  IMAD R7, R11, 0x18, R0 ;  /* 0x000000180b077824 */ /* 0x000fe200078e0200 */
[----:B------:R-:W-:Y:S02]  /*04b0*/  LOP3.LUT R11, R6, 0xfe0, R3, 0xf8, !PT ;  /* 0x00000fe0060b7812 */ /* 0x000fe400078ef803 */
[----:B------:R-:W-:Y:S02]  /*04c0*/  IADD3 R0, PT, PT, R8, R9, RZ ;  /* 0x0000000908007210 */ /* 0x000fe40007ffe0ff */
[----:B------:R-:W-:Y:S02]  /*04d0*/  LEA R3, R6, R7, 0x3 ;  /* 0x0000000706037211 */ /* 0x000fe400078e18ff */
[----:B------:R-:W-:-:S03]  /*04e0*/  MOV R6, R2 ;  /* 0x0000000200067202 */ /* 0x000fc60000000f00 */
[----:B------:R0:W-:Y:S02]  /*04f0*/  STL [R1+0xac], R3 ;  /* 0x0000ac0301007387 */ /* 0x0001e40000100800 */
[----:B------:R-:W-:-:S05]  /*0500*/  IMAD R6, R6, 0x89, RZ ;  /* 0x0000008906067824 */ /* 0x000fca00078e02ff */
[----:B------:R-:W-:-:S04]  /*0510*/  LOP3.LUT R6, R6, 0xffff, RZ, 0xc0, !PT ;  /* 0x0000ffff06067812 */ /* 0x000fc800078ec0ff */
[----:B------:R-:W-:-:S04]  /*0520*/  SHF.R.U32.HI R11, RZ, 0xb, R6 ;  /* 0x0000000bff0b7819 */ /* 0x000fc80000011606 */
[----:B------:R-:W-:Y:S01]  /*0530*/  LOP3.LUT R64, R11, 0xffff, RZ, 0xc0, !PT ;  /* 0x0000ffff0b407812 */ /* 0x000fe200078ec0ff */
[----:B------:R1:W-:Y:S01]  /*0540*/  STL [R1+0xa8], R11 ;  /* 0x0000a80b01007387 */ /* 0x0003e20000100800 */
[----:B--2---:R-:W-:Y:S02]  /*0550*/  PRMT R7, R12, 0x7632, R7 ;  /* 0x000076320c077816 */ /* 0x004fe40000000007 */
[----:B------:R-:W-:Y:S02]  /*0560*/  PRMT R8, R13, 0x7632, R8 ;  /* 0x000076320d087816 */ /* 0x000fe40000000008 */
[----:B------:R-:W-:Y:S02]  /*0570*/  SHF.L.U32 R6, R7, 0x10, RZ ;  /* 0x0000001007067819 */ /* 0x000fe400000006ff */
[----:B---3--:R-:W-:Y:S02]  /*0580*/  PRMT R9, R4, 0x7632, R9 ;  /* 0x0000763204097816 */ /* 0x008fe40000000009 */
[----:B------:R-:W-:-:S02]  /*0590*/  PRMT R10, R5, 0x7632, R10 ;  /* 0x00007632050a7816 */ /* 0x000fc4000000000a */
[----:B------:R-:W-:Y:S02]  /*05a0*/  SHF.L.U32 R7, R8, 0x10, RZ ;  /* 0x0000001008077819 */ /* 0x000fe400000006ff */
[----:B------:R-:W-:Y:S02]  /*05b0*/  SHF.L.U32 R8, R9, 0x10, RZ ;  /* 0x0000001009087819 */ /* 0x000fe400000006ff */
[----:B------:R-:W-:Y:S02]  /*05c0*/  SHF.L.U32 R2, R12, 0x10, RZ ;  /* 0x000000100c027819 */ /* 0x000fe400000006ff */
[----:B0-----:R-:W-:Y:S02]  /*05d0*/  SHF.L.U32 R3, R13, 0x10, RZ ;  /* 0x000000100d037819 */ /* 0x001fe400000006ff */
[----:B------:R-:W-:Y:S02]  /*05e0*/  SHF.L.U32 R4, R4, 0x10, RZ ;  /* 0x0000001004047819 */ /* 0x000fe400000006ff */
[----:B------:R-:W-:-:S02]  /*05f0*/  SHF.L.U32 R5, R5, 0x10, RZ ;  /* 0x0000001005057819 */ /* 0x000fc400000006ff */
[----:B-1----:R-:W-:-:S07]  /*0600*/  SHF.L.U32 R9, R10, 0x10, RZ ;  /* 0x000000100a097819 */ /* 0x002fce00000006ff */
.L_x_362:
[----:B------:R-:W2:Y:S01]  /*0610*/  LDL R10, [R1+0xa4] ;  /* 0x0000a400010a7983 */ /* 0x000ea20000100800 */
[----:B0-----:R-:W0:Y:S01]  /*0620*/  LDCU.64 UR16, c[0x0][0x3b8] ;  /* 0x00007700ff1077ac */ /* 0x001e220008000a00 */
[----:B------:R-:W1:Y:S01]  /*0630*/  S2R R13, SR_TID.X ;  /* 0x00000000000d7919 */ /* 0x000e620000002100 */
[----:B------:R-:W-:Y:S02]  /*0640*/  USHF.L.U32 UR10, UR9, 0x5, URZ ;  /* 0x00000005090a7899 */ /* 0x000fe400080006ff */
[----:B------:R-:W-:Y:S01]  /*0650*/  USHF.L.U64.HI UR11, UR9, 0x5, UR5 ;  /* 0x00000005090b7899 */ /* 0x000fe20008010205 */
[----:B------:R-:W3:Y:S01]  /*0660*/  S2R R15, SR_CTAID.X ;  /* 0x00000000000f7919 */ /* 0x000ee20000002500 */
[----:B------:R-:W-:Y:S02]  /*0670*/  UIMAD.WIDE.U32 UR14, UR9, 0x3c0000, URZ ;  /* 0x003c0000090e78a5 */ /* 0x000fe4000f8e00ff */
[----:B------:R-:W-:Y:S01]  /*0680*/  UIMAD UR8, UR5, 0x3c0000, URZ ;  /* 0x003c0000050878a4 */ /* 0x000fe2000f8e02ff */
[----:B------:R-:W-:Y:S01]  /*0690*/  STL [R1+0xb4], R75 ;  /* 0x0000b44b01007387 */ /* 0x000fe20000100800 */
[----:B------:R-:W-:-:S02]  /*06a0*/  MOV R11, UR11 ;  /* 0x0000000b000b7c02 */ /* 0x000fc40008000f00 */
[----:B------:R-:W-:Y:S01]  /*06b0*/  UIADD3 UR8, UPT, UPT, UR15, UR8, URZ ;  /* 0x000000080f087290 */ /* 0x000fe2000fffe0ff */
[----:B-----5:R4:W-:Y:S01]  /*06c0*/  STL [R1+0xb0], R0 ;  /* 0x0000b00001007387 */ /* 0x0209e20000100800 */
[----:B-1----:R-:W-:Y:S02]  /*06d0*/  LOP3.LUT R14, R13, 0xffff, RZ, 0xc0, !PT ;  /* 0x0000ffff0d0e7812 */ /* 0x002fe400078ec0ff */
[----:B---3--:R-:W-:-:S03]  /*06e0*/  SHF.L.U32 R15, R15, 0x5, RZ ;  /* 0x000000050f0f7819 */ /* 0x008fc600000006ff */
[----:B------:R-:W-:-:S05]  /*06f0*/  IMAD R14, R14, 0x445, RZ ;  /* 0x000004450e0e7824 */ /* 0x000fca00078e02ff */
[----:B------:R-:W-:-:S04]  /*0700*/  SHF.R.U32.HI R14, RZ, 0x12, R14 ;  /* 0x00000012ff0e7819 */ /* 0x000fc8000001160e */
[----:B------:R-:W-:-:S05]  /*0710*/  LOP3.LUT R14, R14, 0xfe0, R15, 0xf8, !PT ;  /* 0x00000fe00e0e7812 */ /* 0x000fca00078ef80f */
[----:B------:R-:W-:Y:S01]  /*0720*/  IMAD R15, R14, 0x3c0, RZ ;  /* 0x000003c00e0f7824 */ /* 0x000fe200078e02ff */
[----:B--2---:R-:W-:Y:S02]  /*0730*/  LOP3.LUT R12, R10, 0xffff, RZ, 0xc0, !PT ;  /* 0x0000ffff0a0c7812 */ /* 0x004fe400078ec0ff */
[----:B------:R-:W-:Y:S01]  /*0740*/  MOV R10, UR10 ;  /* 0x0000000a000a7c02 */ /* 0x000fe20008000f00 */
[----:B------:R-:W1:Y:S02]  /*0750*/  LDCU.64 UR10, c[0x0][0x3a0] ;  /* 0x00007400ff0a77ac */ /* 0x000e640008000a00 */
[----:B------:R-:W-:-:S04]  /*0760*/  IMAD.WIDE.U32 R12, R12, 0x4, RZ ;  /* 0x000000040c0c7825 */ /* 0x000fc800078e00ff */
[----:B------:R-:W-:Y:S01]  /*0770*/  IMAD.WIDE.U32 R64, R64, 0x2, R10 ;  /* 0x0000000240407825 */ /* 0x000fe200078e000a */
[----:B------:R-:W-:Y:S01]  /*0780*/  LOP3.LUT R10, R12, UR14, RZ, 0xfc, !PT ;  /* 0x0000000e0c0a7c12 */ /* 0x000fe2000f8efcff */
[----:B------:R-:W2:Y:S01]  /*0790*/  LDCU.64 UR14, c[0x0][0x3c8] ;  /* 0x00007900ff0e77ac */ /* 0x000ea20008000a00 */
[----:B------:R-:W-:Y:S02]  /*07a0*/  LOP3.LUT R11, R13, UR8, RZ, 0xfc, !PT ;  /* 0x000000080d0b7c12 */ /* 0x000fe4000f8efcff */
[C---:B0-----:R-:W-:Y:S01]  /*07b0*/  LEA R24, P0, R64.reuse, UR16, 0x2 ;  /* 0x0000001040187c11 */ /* 0x041fe2000f8010ff */
[----:B------:R-:W0:Y:S01]  /*07c0*/  LDCU UR8, c[0x0][0x3c0] ;  /* 0x00007800ff0877ac */ /* 0x000e220008000800 */
[----:B------:R-:W-:Y:S02]  /*07d0*/  IADD3 R10, P1, PT, R15, R10, RZ ;  /* 0x0000000a0f0a7210 */ /* 0x000fe40007f3e0ff */
[----:B------:R-:W-:Y:S02]  /*07e0*/  LEA.HI.X R25, R64, UR17, R65, 0x2, P0 ;  /* 0x0000001140197c11 */ /* 0x000fe400080f1441 */
[----:B------:R-:W-:-:S02]  /*07f0*/  IADD3.X R11, PT, PT, RZ, R11, RZ, P1, !PT ;  /* 0x0000000bff0b7210 */ /* 0x000fc40000ffe4ff */
[C---:B------:R-:W-:Y:S02]  /*0800*/  SHF.L.U32 R28, R10.reuse, 0x1, RZ ;  /* 0x000000010a1c7819 */ /* 0x040fe400000006ff */
[----:B------:R-:W0:Y:S01]  /*0810*/  LDG.E.64.CONSTANT R24, desc[UR12][R24.64] ;  /* 0x0000000c18187981 */ /* 0x000e22000c1e9b00 */
[----:B----4-:R-:W-:Y:S02]  /*0820*/  SHF.L.U64.HI R0, R10, 0x1, R11 ;  /* 0x000000010a007819 */ /* 0x010fe4000001020b */
[----:B-1----:R-:W-:Y:S01]  /*0830*/  IADD3 R62, P0, PT, R28, UR10, RZ ;  /* 0x0000000a1c3e7c10 */ /* 0x002fe2000ff1e0ff */
[----:B------:R1:W-:Y:S03]  /*0840*/  STL [R1+0x9c], R28 ;  /* 0x00009c1c01007387 */ /* 0x0003e60000100800 */
[----:B------:R-:W-:Y:S01]  /*0850*/  IADD3.X R63, PT, PT, R0, UR11, RZ, P0, !PT ;  /* 0x0000000b003f7c10 */ /* 0x000fe200087fe4ff */
[----:B------:R-:W3:Y:S01]  /*0860*/  LDCU.64 UR10, c[0x0][0x398] ;  /* 0x00007300ff0a77ac */ /* 0x000ee20008000a00 */
[----:B------:R4:W-:Y:S04]  /*0870*/  STL [R1+0xa0], R0 ;  /* 0x0000a00001007387 */ /* 0x0009e80000100800 */
[----:B------:R-:W2:Y:S04]  /*0880*/  LDG.E.64.CONSTANT R18, desc[UR12][R62.64] ;  /* 0x0000000c3e127981 */ /* 0x000ea8000c1e9b00 */
        /* <DEDUP_REMOVED lines=10> */
[----:B---3--:R-:W-:-:S04]  /*0930*/  IADD3 R30, P0, PT, R28, UR10, RZ ;  /* 0x0000000a1c1e7c10 */ /* 0x008fc8000ff1e0ff */
[----:B------:R-:W-:-:S05]  /*0940*/  IADD3.X R31, PT, PT, R0, UR11, RZ, P0, !PT ;  /* 0x0000000b001f7c10 */ /* 0x000fca00087fe4ff */
[----:B------:R-:W3:Y:S04]  /*0950*/  LDG.E.64.CONSTANT R70, desc[UR12][R30.64] ;  /* 0x0000000c1e467981 */ /* 0x000ee8000c1e9b00 */
[----:B------:R-:W3:Y:S04]  /*0960*/  LDG.E.64.CONSTANT R42, desc[UR12][R30.64+0xf00] ;  /* 0x000f000c1e2a7981 */ /* 0x000ee8000c1e9b00 */
[----:B------:R-:W3:Y:S04]  /*0970*/  LDG.E.64.CONSTANT R52, desc[UR12][R30.64+0x1e00] ;  /* 0x001e000c1e347981 */ /* 0x000ee8000c1e9b00 */
[----:B------:R-:W3:Y:S04]  /*0980*/  LDG.E.64.CONSTANT R66, desc[UR12][R30.64+0x2d00] ;  /* 0x002d000c1e427981 */ /* 0x000ee8000c1e9b00 */
[----:B-1----:R-:W3:Y:S01]  /*0990*/  LDG.E.64.CONSTANT R28, desc[UR12][R30.64+0x3c00] ;  /* 0x003c000c1e1c7981 */ /* 0x002ee2000c1e9b00 */
[----:B0-----:R-:W-:-:S06]  /*09a0*/  FADD.FTZ R10, R25, UR8 ;  /* 0x00000008190a7e21 */ /* 0x001fcc0008010000 */
[----:B------:R-:W0:Y:S01]  /*09b0*/  MUFU.RSQ R10, R10 ;  /* 0x0000000a000a7308 */ /* 0x000e220000001400 */
[----:B--2---:R-:W-:Y:S02]  /*09c0*/  SHF.L.U32 R11, R18, 0x10, RZ ;  /* 0x00000010120b7819 */ /* 0x004fe400000006ff */
[----:B------:R-:W-:-:S03]  /*09d0*/  SHF.L.U32 R25, R19, 0x10, RZ ;  /* 0x0000001013197819 */ /* 0x000fc600000006ff */
[C---:B------:R-:W-:Y:S02]  /*09e0*/  FADD.FTZ R11, -R24.reuse, R11 ;  /* 0x0000000b180b7221 */ /* 0x040fe40000010100 */
[----:B------:R-:W-:Y:S02]  /*09f0*/  FADD.FTZ R25, -R24, R25 ;  /* 0x0000001918197221 */ /* 0x000fe40000010100 */
[----:B0-----:R-:W-:Y:S01]  /*0a00*/  FMUL.FTZ R99, R10, R11 ;  /* 0x0000000b0a637220 */ /* 0x001fe20000410000 */
[----:B----4-:R-:W-:Y:S01]  /*0a10*/  SHF.L.U32 R11, R20, 0x10, RZ ;  /* 0x00000010140b7819 */ /* 0x010fe200000006ff */
[----:B------:R-:W-:Y:S01]  /*0a20*/  FMUL.FTZ R0, R10, R25 ;  /* 0x000000190a007220 */ /* 0x000fe20000410000 */
[----:B------:R-:W-:-:S03]  /*0a30*/  SHF.L.U32 R25, R21, 0x10, RZ ;  /* 0x0000001015197819 */ /* 0x000fc600000006ff */
[C---:B------:R-:W-:Y:S01]  /*0a40*/  FADD.FTZ R11, -R24.reuse, R11 ;  /* 0x0000000b180b7221 */ /* 0x040fe20000010100 */
[----:B------:R0:W-:Y:S01]  /*0a50*/  STL [R1+0x40], R0 ;  /* 0x0000400001007387 */ /* 0x0001e20000100800 */
[----:B------:R-:W-:Y:S01]  /*0a60*/  FFMA.FTZ R93, R3, R0, R5 ;  /* 0x00000000035d7223 */ /* 0x000fe20000010005 */
[----:B------:R-:W-:Y:S01]  /*0a70*/  FADD.FTZ R25, -R24, R25 ;  /* 0x0000001918197221 */ /* 0x000fe20000010100 */
[----:B0-----:R-:W-:Y:S01]  /*0a80*/  FMUL.FTZ R0, R10, R11 ;  /* 0x0000000b0a007220 */ /* 0x001fe20000410000 */
[----:B------:R-:W-:-:S03]  /*0a90*/  SHF.L.U32 R11, R26, 0x10, RZ ;  /* 0x000000101a0b7819 */ /* 0x000fc600000006ff */
[----:B------:R-:W-:Y:S01]  /*0aa0*/  FFMA.FTZ R39, R2, R0, R4 ;  /* 0x0000000002277223 */ /* 0x000fe20000010004 */
[----:B------:R0:W-:Y:S01]  /*0ab0*/  STL [R1+0x50], R0 ;  /* 0x0000500001007387 */ /* 0x0001e20000100800 */
        /* <DEDUP_REMOVED lines=71> */
[----:B------:R-:W-:Y:S02]  /*0f30*/  PRMT R91, R18, 0x7632, R91 ;  /* 0x00007632125b7816 */ /* 0x000fe4000000005b */
[----:B------:R-:W-:Y:S01]  /*0f40*/  SHF.L.U32 R51, R45, 0x10, RZ ;  /* 0x000000102d337819 */ /* 0x000fe200000006ff */
[----:B0-----:R-:W-:Y:S01]  /*0f50*/  FMUL.FTZ R0, R10, R25 ;  /* 0x000000190a007220 */ /* 0x001fe20000410000 */
[----:B------:R-:W-:-:S03]  /*0f60*/  SHF.L.U32 R91, R91, 0x10, RZ ;  /* 0x000000105b5b7819 */ /* 0x000fc600000006ff */
[----:B------:R-:W-:Y:S01]  /*0f70*/  FFMA.FTZ R25, R3, R0, R5 ;  /* 0x0000000003197223 */ /* 0x000fe20000010005 */
[----:B------:R0:W-:Y:S01]  /*0f80*/  STL [R1+0x70], R0 ;  /* 0x0000700001007387 */ /* 0x0001e20000100800 */
[C---:B------:R-:W-:Y:S01]  /*0f90*/  FADD.FTZ R51, -R24.reuse, R51 ;  /* 0x0000003318337221 */ /* 0x040fe20000010100 */
[----:B------:R-:W-:Y:S01]  /*0fa0*/  PRMT R19, R19, 0x7632, R19 ;  /* 0x0000763213137816 */ /* 0x000fe20000000013 */
[----:B------:R-:W-:Y:S01]  /*0fb0*/  FADD.FTZ R50, -R24, R91 ;  /* 0x0000005b18327221 */ /* 0x000fe20000010100 */
[----:B0-----:R-:W-:Y:S01]  /*0fc0*/  FMUL.FTZ R0, R10, R11 ;  /* 0x0000000b0a007220 */ /* 0x001fe20000410000 */
[----:B------:R-:W-:Y:S01]  /*0fd0*/  SHF.L.U32 R11, R40, 0x10, RZ ;  /* 0x00000010280b7819 */ /* 0x000fe200000006ff */
[----:B------:R-:W-:Y:S01]  /*0fe0*/  FMUL.FTZ R75, R10, R51 ;  /* 0x000000330a4b7220 */ /* 0x000fe20000410000 */
[----:B------:R-:W-:Y:S01]  /*0ff0*/  SHF.L.U32 R91, R19, 0x10, RZ ;  /* 0x00000010135b7819 */ /* 0x000fe200000006ff */
[----:B------:R-:W-:Y:S01]  /*1000*/  FFMA.FTZ R64, R2, R0, R4 ;  /* 0x0000000002407223 */ /* 0x000fe20000010004 */
[----:B------:R0:W-:Y:S01]  /*1010*/  STL [R1+0x68], R0 ;  /* 0x0000680001007387 */ /* 0x0001e20000100800 */
[----:B------:R-:W-:Y:S01]  /*1020*/  FADD.FTZ R11, -R24, R11 ;  /* 0x0000000b180b7221 */ /* 0x000fe20000010100 */
[----:B------:R-:W-:Y:S01]  /*1030*/  PRMT R20, R20, 0x7632, R20 ;  /* 0x0000763214147816 */ /* 0x000fe20000000014 */
[----:B------:R-:W-:Y:S01]  /*1040*/  FADD.FTZ R91, -R24, R91 ;  /* 0x0000005b185b7221 */ /* 0x000fe20000010100 */
[----:B------:R-:W-:Y:S04]  /*1050*/  STL [R1+0x60], R75 ;  /* 0x0000604b01007387 */ /* 0x000fe80000100800 */
[----:B------:R-:W2:Y:S01]  /*1060*/  LDG.E.64.CONSTANT R18, desc[UR12][R30.64+0x4b00] ;  /* 0x004b000c1e127981 */ /* 0x000ea2000c1e9b00 */
[----:B0-----:R-:W-:Y:S01]  /*1070*/  FMUL.FTZ R0, R10, R11 ;  /* 0x0000000b0a007220 */ /* 0x001fe20000410000 */
[----:B------:R-:W-:-:S02]  /*1080*/  SHF.L.U32 R20, R20, 0x10, RZ ;  /* 0x0000001014147819 */ /* 0x000fc400000006ff */
[----:B------:R-:W-:Y:S01]  /*1090*/  STL [R1+0xf4], R75 ;  /* 0x0000f44b01007387 */ /* 0x000fe20000100800 */
[----:B------:R-:W-:Y:S01]  /*10a0*/  FMUL.FTZ R96, R10, R50 ;  /* 0x000000320a607220 */ /* 0x000fe20000410000 */
[----:B------:R-:W-:Y:S02]  /*10b0*/  FFMA.FTZ R38, R2, R0, R4 ;  /* 0x0000000002267223 */ /* 0x000fe40000010004 */
[----:B------:R-:W-:Y:S04]  /*10c0*/  STL [R1+0x54], R0 ;  /* 0x0000540001007387 */ /* 0x000fe80000100800 */
[----:B------:R0:W-:Y:S01]  /*10d0*/  STL [R1+0xe0], R0 ;  /* 0x0000e00001007387 */ /* 0x0001e20000100800 */
[----:B------:R-:W-:Y:S01]  /*10e0*/  FADD.FTZ R20, -R24, R20 ;  /* 0x0000001418147221 */ /* 0x000fe20000010100 */
[----:B------:R-:W-:-:S02]  /*10f0*/  PRMT R21, R21, 0x7632, R21 ;  /* 0x0000763215157816 */ /* 0x000fc40000000015 */
[----:B------:R-:W-:Y:S01]  /*1100*/  STL [R1+0x3c], R96 ;  /* 0x00003c6001007387 */ /* 0x000fe20000100800 */
[----:B0-----:R-:W-:-:S04]  /*1110*/  FMUL.FTZ R0, R10, R91 ;  /* 0x0000005b0a007220 */ /* 0x001fc80000410000 */
[----:B------:R-:W-:Y:S01]  /*1120*/  FFMA.FTZ R116, R7, R0, R9 ;  /* 0x0000000007747223 */ /* 0x000fe20000010009 */
[----:B------:R0:W-:Y:S01]  /*1130*/  STL [R1+0x48], R0 ;  /* 0x0000480001007387 */ /* 0x0001e20000100800 */
[----:B------:R-:W-:Y:S02]  /*1140*/  SHF.L.U32 R21, R21, 0x10, RZ ;  /* 0x0000001015157819 */ /* 0x000fe400000006ff */
[----:B------:R-:W-:Y:S01]  /*1150*/  PRMT R12, R26, 0x7632, R12 ;  /* 0x000076321a0c7816 */ /* 0x000fe2000000000c */
[----:B0-----:R-:W-:Y:S01]  /*1160*/  FMUL.FTZ R0, R10, R20 ;  /* 0x000000140a007220 */ /* 0x001fe20000410000 */
[----:B------:R-:W-:Y:S01]  /*1170*/  FMUL.FTZ R20, R116, -1.4426950216293334961 ;  /* 0xbfb8aa3b74147820 */ /* 0x000fe20000410000 */
[----:B------:R-:W-:-:S03]  /*1180*/  FADD.FTZ R21, -R24, R21 ;  /* 0x0000001518157221 */ /* 0x000fc60000010100 */
[----:B------:R0:W1:Y:S01]  /*1190*/  MUFU.EX2 R26, R20 ;  /* 0x00000014001a7308 */ /* 0x0000620000000800 */
[----:B------:R4:W-:Y:S01]  /*11a0*/  STL [R1+0x4c], R0 ;  /* 0x00004c0001007387 */ /* 0x0009e20000100800 */
[----:B------:R-:W-:Y:S01]  /*11b0*/  FFMA.FTZ R91, R6, R0, R8 ;  /* 0x00000000065b7223 */ /* 0x000fe20000010008 */
[----:B0-----:R-:W-:Y:S01]  /*11c0*/  SHF.L.U32 R20, R12, 0x10, RZ ;  /* 0x000000100c147819 */ /* 0x001fe200000006ff */
[----:B----4-:R-:W-:Y:S01]  /*11d0*/  FMUL.FTZ R0, R10, R21 ;  /* 0x000000150a007220 */ /* 0x010fe20000410000 */
[----:B------:R-:W-:-:S03]  /*11e0*/  PRMT R21, R27, 0x7632, R21 ;  /* 0x000076321b157816 */ /* 0x000fc60000000015 */
[----:B------:R-:W-:Y:S01]  /*11f0*/  FADD.FTZ R20, -R24, R20 ;  /* 0x0000001418147221 */ /* 0x000fe20000010100 */
[----:B------:R-:W-:Y:S01]  /*1200*/  FFMA.FTZ R51, R3, R75, R5 ;  /* 0x0000004b03337223 */ /* 0x000fe20000010005 */
[----:B------:R-:W-:Y:S02]  /*1210*/  SHF.L.U32 R21, R21, 0x10, RZ ;  /* 0x0000001015157819 */ /* 0x000fe400000006ff */
[----:B------:R-:W-:Y:S01]  /*1220*/  FMUL.FTZ R75, R10, R20 ;  /* 0x000000140a4b7220 */ /* 0x000fe20000410000 */
[----:B------:R-:W-:Y:S02]  /*1230*/  PRMT R20, R36, 0x7632, R20 ;  /* 0x0000763224147816 */ /* 0x000fe40000000014 */
[----:B------:R-:W-:Y:S02]  /*1240*/  FADD.FTZ R21, -R24, R21 ;  /* 0x0000001518157221 */ /* 0x000fe40000010100 */
[----:B------:R-:W-:Y:S01]  /*1250*/  SHF.L.U32 R20, R20, 0x10, RZ ;  /* 0x0000001014147819 */ /* 0x000fe200000006ff */
[----:B------:R-:W-:Y:S01]  /*1260*/  STL [R1+0x44], R0 ;  /* 0x0000440001007387 */ /* 0x000fe20000100800 */
[----:B------:R-:W-:-:S03]  /*1270*/  FFMA.FTZ R108, R7, R0, R9 ;  /* 0x00000000076c7223 */ /* 0x000fc60000010009 */
[----:B------:R0:W-:Y:S01]  /*1280*/  STL [R1+0xf8], R0 ;  /* 0x0000f80001007387 */ /* 0x0001e20000100800 */
[----:B------:R-:W-:Y:S01]  /*1290*/  FADD.FTZ R20, -R24, R20 ;  /* 0x0000001418147221 */ /* 0x000fe20000010100 */
[----:B------:R-:W-:Y:S01]  /*12a0*/  FFMA.FTZ R87, R2, R99, R4 ;  /* 0x0000006302577223 */ /* 0x000fe20000010004 */
[----:B------:R-:W-:Y:S01]  /*12b0*/  PRMT R14, R37, 0x7632, R14 ;  /* 0x00007632250e7816 */ /* 0x000fe2000000000e */
[----:B------:R-:W-:Y:S01]  /*12c0*/  STL [R1+0x38], R75 ;  /* 0x0000384b01007387 */ /* 0x000fe20000100800 */
[----:B0-----:R-:W-:Y:S01]  /*12d0*/  FMUL.FTZ R0, R10, R21 ;  /* 0x000000150a007220 */ /* 0x001fe20000410000 */
[----:B------:R-:W-:Y:S01]  /*12e0*/  FMUL.FTZ R109, R87, -1.4426950216293334961 ;  /* 0xbfb8aa3b576d7820 */ /* 0x000fe20000410000 */
[----:B------:R-:W-:Y:S01]  /*12f0*/  FMUL.FTZ R110, R93, -1.4426950216293334961 ;  /* 0xbfb8aa3b5d6e7820 */ /* 0x000fe20000410000 */
[----:B------:R-:W-:Y:S01]  /*1300*/  FFMA.FTZ R112, R6, R96, R8 ;  /* 0x0000006006707223 */ /* 0x000fe20000010008 */
[----:B------:R-:W-:Y:S01]  /*1310*/  FFMA.FTZ R105, R7, R0, R9 ;  /* 0x0000000007697223 */ /* 0x000fe20000010009 */
[----:B------:R0:W-:Y:S01]  /*1320*/  STL [R1+0x30], R0 ;  /* 0x0000300001007387 */ /* 0x0001e20000100800 */
[----:B------:R-:W-:-:S02]  /*1330*/  PRMT R15, R14, 0x7632, R15 ;  /* 0x000076320e0f7816 */ /* 0x000fc4000000000f */
[----:B------:R-:W-:Y:S01]  /*1340*/  SHF.L.U32 R14, R14, 0x10, RZ ;  /* 0x000000100e0e7819 */ /* 0x000fe200000006ff */
[----:B------:R-:W-:Y:S01]  /*1350*/  FMUL.FTZ R111, R39, -1.4426950216293334961 ;  /* 0xbfb8aa3b276f7820 */ /* 0x000fe20000410000 */
[----:B------:R-:W4:Y:S01]  /*1360*/  LDG.E.64.CONSTANT R36, desc[UR12][R62.64+0xa500] ;  /* 0x00a5000c3e247981 */ /* 0x000f22000c1e9b00 */
[----:B0-----:R-:W-:-:S03]  /*1370*/  FMUL.FTZ R0, R10, R20 ;  /* 0x000000140a007220 */ /* 0x001fc60000410000 */
[----:B------:R-:W4:Y:S01]  /*1380*/  LDG.E.64.CONSTANT R20, desc[UR12][R30.64+0x5a00] ;  /* 0x005a000c1e147981 */ /* 0x000f22000c1e9b00 */
[----:B------:R-:W0:Y:S01]  /*1390*/  MUFU.EX2 R109, R109 ;  /* 0x0000006d006d7308 */ /* 0x000e220000000800 */
[C---:B------:R-:W-:Y:S01]  /*13a0*/  PRMT R12, R15.reuse, 0x7632, R12 ;  /* 0x000076320f0c7816 */ /* 0x040fe2000000000c */
[----:B------:R-:W-:Y:S01]  /*13b0*/  FADD.FTZ R14, -R24, R14 ;  /* 0x0000000e180e7221 */ /* 0x000fe20000010100 */
[----:B------:R-:W-:Y:S01]  /*13c0*/  SHF.L.U32 R15, R15, 0x10, RZ ;  /* 0x000000100f0f7819 */ /* 0x000fe200000006ff */
[----:B------:R-:W-:Y:S01]  /*13d0*/  FMUL.FTZ R118, R112, -1.4426950216293334961 ;  /* 0xbfb8aa3b70767820 */ /* 0x000fe20000410000 */
[----:B------:R3:W-:Y:S01]  /*13e0*/  STL [R1+0x2c], R0 ;  /* 0x00002c0001007387 */ /* 0x0007e20000100800 */
[----:B------:R-:W-:Y:S02]  /*13f0*/  FFMA.FTZ R101, R6, R0, R8 ;  /* 0x0000000006657223 */ /* 0x000fe40000010008 */
[----:B------:R-:W0:Y:S01]  /*1400*/  MUFU.EX2 R110, R110 ;  /* 0x0000006e006e7308 */ /* 0x000e220000000800 */
[----:B------:R-:W-:Y:S01]  /*1410*/  FADD.FTZ R15, -R24, R15 ;  /* 0x0000000f180f7221 */ /* 0x000fe20000010100 */
[----:B---3--:R-:W-:Y:S01]  /*1420*/  FMUL.FTZ R0, R10, R14 ;  /* 0x0000000e0a007220 */ /* 0x008fe20000410000 */
[----:B------:R-:W-:-:S05]  /*1430*/  SHF.L.U32 R14, R12, 0x10, RZ ;  /* 0x000000100c0e7819 */ /* 0x000fca00000006ff */
[----:B------:R-:W3:Y:S01]  /*1440*/  MUFU.EX2 R118, R118 ;  /* 0x0000007600767308 */ /* 0x000ee20000000800 */
[----:B------:R-:W-:Y:S01]  /*1450*/  FFMA.FTZ R102, R7, R0, R9 ;  /* 0x0000000007667223 */ /* 0x000fe20000010009 */
[----:B------:R1:W-:Y:S01]  /*1460*/  STL [R1+0x28], R0 ;  /* 0x0000280001007387 */ /* 0x0003e20000100800 */
[----:B------:R-:W-:Y:S01]  /*1470*/  FADD.FTZ R14, -R24, R14 ;  /* 0x0000000e180e7221 */ /* 0x000fe20000010100 */
[----:B-1----:R-:W-:-:S04]  /*1480*/  FMUL.FTZ R0, R10, R15 ;  /* 0x0000000f0a007220 */ /* 0x002fc80000410000 */
[----:B------:R-:W-:Y:S01]  /*1490*/  FFMA.FTZ R96, R6, R0, R8 ;  /* 0x0000000006607223 */ /* 0x000fe20000010008 */
[----:B------:R1:W-:Y:S01]  /*14a0*/  STL [R1+0x24], R0 ;  /* 0x0000240001007387 */ /* 0x0003e20000100800 */
[----:B------:R-:W3:Y:S01]  /*14b0*/  MUFU.EX2 R111, R111 ;  /* 0x0000006f006f7308 */ /* 0x000ee20000000800 */
[----:B------:R-:W-:Y:S01]  /*14c0*/  FADD.FTZ R26, R26, 1 ;  /* 0x3f8000001a1a7421 */ /* 0x000fe20000010000 */
[----:B-1----:R-:W-:Y:S01]  /*14d0*/  FMUL.FTZ R0, R10, R14 ;  /* 0x0000000e0a007220 */ /* 0x002fe20000410000 */
[----:B0-----:R-:W-:Y:S01]  /*14e0*/  FADD.FTZ R14, R109, 1 ;  /* 0x3f8000006d0e7421 */ /* 0x001fe20000010000 */
[----:B------:R-:W-:Y:S01]  /*14f0*/  FADD.FTZ R109, R110, 1 ;  /* 0x3f8000006e6d7421 */ /* 0x000fe20000010000 */
[----:B---3--:R-:W-:-:S04]  /*1500*/  FADD.FTZ R15, R118, 1 ;  /* 0x3f800000760f7421 */ /* 0x008fc80000010000 */
[----:B------:R-:W0:Y:S01]  /*1510*/  MUFU.RCP R14, R14 ;  /* 0x0000000e000e7308 */ /* 0x000e220000001000 */
[----:B------:R-:W-:Y:S01]  /*1520*/  FMUL.FTZ R35, R95, -1.4426950216293334961 ;  /* 0xbfb8aa3b5f237820 */ /* 0x000fe20000410000 */
[----:B------:R-:W-:Y:S01]  /*1530*/  FMUL.FTZ R85, R49, -1.4426950216293334961 ;  /* 0xbfb8aa3b31557820 */ /* 0x000fe20000410000 */
[----:B------:R-:W-:-:S05]  /*1540*/  FMUL.FTZ R117, R91, -1.4426950216293334961 ;  /* 0xbfb8aa3b5b757820 */ /* 0x000fca0000410000 */
[----:B------:R1:W-:Y:S01]  /*1550*/  MUFU.RCP R118, R26 ;  /* 0x0000001a00767308 */ /* 0x0003e20000001000 */
[----:B------:R-:W-:-:S07]  /*1560*/  FMUL.FTZ R115, R108, -1.4426950216293334961 ;  /* 0xbfb8aa3b6c737820 */ /* 0x000fce0000410000 */
[----:B------:R-:W3:Y:S01]  /*1570*/  MUFU.RCP R109, R109 ;  /* 0x0000006d006d7308 */ /* 0x000ee20000001000 */
[----:B-1----:R-:W4:Y:S01]  /*1580*/  LDG.E.64.CONSTANT R26, desc[UR12][R30.64+0x6900] ;  /* 0x0069000c1e1a7981 */ /* 0x002f22000c1e9b00 */
[----:B------:R-:W-:-:S06]  /*1590*/  FADD.FTZ R110, R111, 1 ;  /* 0x3f8000006f6e7421 */ /* 0x000fcc0000010000 */
[----:B------:R-:W1:Y:S01]  /*15a0*/  MUFU.EX2 R35, R35 ;  /* 0x0000002300237308 */ /* 0x000e620000000800 */
[----:B0-----:R-:W-:-:S07]  /*15b0*/  FADD.FTZ R111, -R14, 1 ;  /* 0x3f8000000e6f7421 */ /* 0x001fce0000010100 */
[----:B------:R-:W0:Y:S08]  /*15c0*/  MUFU.RCP R15, R15 ;  /* 0x0000000f000f7308 */ /* 0x000e300000001000 */
[----:B------:R-:W0:Y:S08]  /*15d0*/  MUFU.EX2 R85, R85 ;  /* 0x0000005500557308 */ /* 0x000e300000000800 */
[----:B------:R-:W0:Y:S01]  /*15e0*/  MUFU.EX2 R117, R117 ;  /* 0x0000007500757308 */ /* 0x000e220000000800 */
[----:B------:R-:W-:Y:S01]  /*15f0*/  FFMA.FTZ R87, R87, R111, 1 ;  /* 0x3f80000057577423 */ /* 0x000fe2000001006f */
[----:B---3--:R-:W-:-:S06]  /*1600*/  FADD.FTZ R111, -R109, 1 ;  /* 0x3f8000006d6f7421 */ /* 0x008fcc0000010100 */
[----:B------:R-:W3:Y:S01]  /*1610*/  MUFU.EX2 R115, R115 ;  /* 0x0000007300737308 */ /* 0x000ee20000000800 */
[----:B------:R-:W-:Y:S01]  /*1620*/  FMUL.FTZ R86, R90, -1.4426950216293334961 ;  /* 0xbfb8aa3b5a567820 */ /* 0x000fe20000410000 */
[----:B------:R-:W-:Y:S01]  /*1630*/  FFMA.FTZ R111, R93, R111, 1 ;  /* 0x3f8000005d6f7423 */ /* 0x000fe2000001006f */
[----:B------:R-:W-:Y:S01]  /*1640*/  FMUL.FTZ R93, R14, R87 ;  /* 0x000000570e5d7220 */ /* 0x000fe20000410000 */
[----:B-1----:R-:W-:Y:S01]  /*1650*/  FADD.FTZ R35, R35, 1 ;  /* 0x3f80000023237421 */ /* 0x002fe20000010000 */
[----:B0-----:R-:W-:Y:S01]  /*1660*/  FADD.FTZ R87, -R15, 1 ;  /* 0x3f8000000f577421 */ /* 0x001fe20000010100 */
[----:B------:R-:W-:Y:S01]  /*1670*/  FADD.FTZ R14, -R118, 1 ;  /* 0x3f800000760e7421 */ /* 0x000fe20000010100 */
[----:B------:R-:W-:Y:S01]  /*1680*/  FADD.FTZ R119, R85, 1 ;  /* 0x3f80000055777421 */ /* 0x000fe20000010000 */
[----:B------:R-:W-:Y:S01]  /*1690*/  MUFU.EX2 R86, R86 ;  /* 0x0000005600567308 */ /* 0x000fe20000000800 */
[----:B------:R-:W-:Y:S01]  /*16a0*/  FMUL.FTZ R85, R109, R111 ;  /* 0x0000006f6d557220 */ /* 0x000fe20000410000 */
[----:B------:R-:W-:Y:S01]  /*16b0*/  FADD.FTZ R117, R117, 1 ;  /* 0x3f80000075757421 */ /* 0x000fe20000010000 */
[----:B------:R-:W-:Y:S01]  /*16c0*/  FFMA.FTZ R87, R112, R87, 1 ;  /* 0x3f80000070577423 */ /* 0x000fe20000010057 */
[----:B------:R-:W-:Y:S01]  /*16d0*/  FFMA.FTZ R116, R116, R14, 1 ;  /* 0x3f80000074747423 */ /* 0x000fe2000001000e */
[----:B------:R-:W-:-:S03]  /*16e0*/  PRMT R12, R71, 0x7632, R12 ;  /* 0x00007632470c7816 */ /* 0x000fc6000000000c */
[----:B------:R-:W0:Y:S01]  /*16f0*/  MUFU.RCP R110, R110 ;  /* 0x0000006e006e7308 */ /* 0x000e220000001000 */
[C---:B------:R-:W-:Y:S02]  /*1700*/  SHF.L.U32 R14, R70.reuse, 0x10, RZ ;  /* 0x00000010460e7819 */ /* 0x040fe400000006ff */
[----:B------:R-:W-:-:S05]  /*1710*/  PRMT R112, R70, 0x7632, R112 ;  /* 0x0000763246707816 */ /* 0x000fca0000000070 */
[----:B------:R1:W-:Y:S01]  /*1720*/  MUFU.RCP R109, R35 ;  /* 0x00000023006d7308 */ /* 0x0003e20000001000 */
[----:B------:R-:W-:Y:S01]  /*1730*/  FFMA.FTZ R104, R6, R75, R8 ;  /* 0x0000004b06687223 */ /* 0x000fe20000010008 */
[----:B-1----:R-:W-:Y:S01]  /*1740*/  SHF.L.U32 R35, R71, 0x10, RZ ;  /* 0x0000001047237819 */ /* 0x002fe200000006ff */
[----:B---3--:R-:W-:-:S05]  /*1750*/  FADD.FTZ R71, R115, 1 ;  /* 0x3f80000073477421 */ /* 0x008fca0000010000 */
[----:B------:R-:W1:Y:S01]  /*1760*/  MUFU.RCP R111, R119 ;  /* 0x00000077006f7308 */ /* 0x000e620000001000 */
[----:B------:R-:W-:-:S07]  /*1770*/  SHF.L.U32 R112, R112, 0x10, RZ ;  /* 0x0000001070707819 */ /* 0x000fce00000006ff */
[----:B------:R-:W3:Y:S01]  /*1780*/  MUFU.RCP R70, R117 ;  /* 0x0000007500467308 */ /* 0x000ee20000001000 */
[----:B------:R-:W-:Y:S01]  /*1790*/  FMUL.FTZ R87, R15, R87 ;  /* 0x000000570f577220 */ /* 0x000fe20000410000 */
[----:B------:R-:W-:Y:S01]  /*17a0*/  FMUL.FTZ R113, R104, -1.4426950216293334961 ;  /* 0xbfb8aa3b68717820 */ /* 0x000fe20000410000 */
[----:B------:R-:W-:-:S05]  /*17b0*/  SHF.L.U32 R115, R12, 0x10, RZ ;  /* 0x000000100c737819 */ /* 0x000fca00000006ff */
[----:B------:R-:W3:Y:S01]  /*17c0*/  MUFU.RCP R71, R71 ;  /* 0x0000004700477308 */ /* 0x000ee20000001000 */
[----:B------:R-:W-:Y:S01]  /*17d0*/  FMUL.FTZ R114, R105, -1.4426950216293334961 ;  /* 0xbfb8aa3b69727820 */ /* 0x000fe20000410000 */
[----:B------:R-:W-:Y:S01]  /*17e0*/  FMUL.FTZ R118, R118, R116 ;  /* 0x0000007476767220 */ /* 0x000fe20000410000 */
[----:B------:R-:W-:Y:S01]  /*17f0*/  FMUL.FTZ R35, R35, R85 ;  /* 0x0000005523237220 */ /* 0x000fe20000410000 */
[----:B------:R-:W-:Y:S01]  /*1800*/  FMUL.FTZ R85, R112, R87 ;  /* 0x0000005770557220 */ /* 0x000fe20000410000 */
[----:B0-----:R-:W-:Y:S01]  /*1810*/  FADD.FTZ R112, -R110, 1 ;  /* 0x3f8000006e707421 */ /* 0x001fe20000010100 */
[----:B------:R-:W-:Y:S01]  /*1820*/  FADD.FTZ R86, R86, 1 ;  /* 0x3f80000056567421 */ /* 0x000fe20000010000 */
[----:B------:R-:W-:Y:S01]  /*1830*/  FMUL.FTZ R94, R83, -1.4426950216293334961 ;  /* 0xbfb8aa3b535e7820 */ /* 0x000fe20000410000 */
[----:B------:R-:W-:Y:S01]  /*1840*/  FMUL.FTZ R87, R115, R118 ;  /* 0x0000007673577220 */ /* 0x000fe20000410000 */
[----:B------:R-:W0:Y:S01]  /*1850*/  MUFU.EX2 R113, R113 ;  /* 0x0000007100717308 */ /* 0x000e220000000800 */
[----:B------:R-:W-:Y:S01]  /*1860*/  PRMT R115, R12, 0x7632, R115 ;  /* 0x000076320c737816 */ /* 0x000fe20000000073 */
[----:B------:R-:W-:Y:S01]  /*1870*/  FFMA.FTZ R112, R39, R112, 1 ;  /* 0x3f80000027707423 */ /* 0x000fe20000010070 */
[----:B-1----:R-:W-:-:S05]  /*1880*/  FADD.FTZ R39, -R111, 1 ;  /* 0x3f8000006f277421 */ /* 0x002fca0000010100 */
[----:B------:R-:W1:Y:S01]  /*1890*/  MUFU.EX2 R114, R114 ;  /* 0x0000007200727308 */ /* 0x000e620000000800 */
[----:B------:R-:W-:-:S07]  /*18a0*/  FFMA.FTZ R39, R49, R39, 1 ;  /* 0x3f80000031277423 */ /* 0x000fce0000010027 */
[----:B------:R3:W-:Y:S01]  /*18b0*/  MUFU.RCP R12, R86 ;  /* 0x00000056000c7308 */ /* 0x0007e20000001000 */
[----:B------:R-:W-:Y:S01]  /*18c0*/  FMUL.FTZ R98, R89, -1.4426950216293334961 ;  /* 0xbfb8aa3b59627820 */ /* 0x000fe20000410000 */
[----:B---3--:R-:W-:-:S06]  /*18d0*/  FADD.FTZ R86, -R70, 1 ;  /* 0x3f80000046567421 */ /* 0x008fcc0000010100 */
[----:B------:R-:W3:Y:S01]  /*18e0*/  MUFU.EX2 R94, R94 ;  /* 0x0000005e005e7308 */ /* 0x000ee20000000800 */
[----:B------:R-:W-:Y:S01]  /*18f0*/  FFMA.FTZ R86, R91, R86, 1 ;  /* 0x3f8000005b567423 */ /* 0x000fe20000010056 */
[----:B------:R-:W-:Y:S01]  /*1900*/  FADD.FTZ R91, -R71, 1 ;  /* 0x3f800000475b7421 */ /* 0x000fe20000010100 */
[----:B------:R-:W-:Y:S01]  /*1910*/  FMUL.FTZ R49, R111, R39 ;  /* 0x000000276f317220 */ /* 0x000fe20000410000 */
[----:B------:R-:W-:Y:S02]  /*1920*/  SHF.L.U32 R39, R42, 0x10, RZ ;  /* 0x000000102a277819 */ /* 0x000fe400000006ff */
[----:B------:R-:W-:Y:S01]  /*1930*/  FFMA.FTZ R111, R108, R91, 1 ;  /* 0x3f8000006c6f7423 */ /* 0x000fe2000001005b */
[----:B------:R-:W-:Y:S01]  /*1940*/  PRMT R42, R42, 0x7632, R42 ;  /* 0x000076322a2a7816 */ /* 0x000fe2000000002a */
[----:B------:R-:W-:Y:S01]  /*1950*/  FMUL.FTZ R106, R101, -1.4426950216293334961 ;  /* 0xbfb8aa3b656a7820 */ /* 0x000fe20000410000 */
[----:B------:R-:W2:Y:S01]  /*1960*/  MUFU.EX2 R98, R98 ;  /* 0x0000006200627308 */ /* 0x000ea20000000800 */
[----:B------:R-:W-:Y:S01]  /*1970*/  FMUL.FTZ R111, R71, R111 ;  /* 0x0000006f476f7220 */ /* 0x000fe20000410000 */
[----:B------:R-:W-:Y:S01]  /*1980*/  SHF.L.U32 R71, R43, 0x10, RZ ;  /* 0x000000102b477819 */ /* 0x000fe200000006ff */
[----:B0-----:R-:W-:Y:S01]  /*1990*/  FADD.FTZ R113, R113, 1 ;  /* 0x3f80000071717421 */ /* 0x001fe20000010000 */
[----:B------:R-:W-:Y:S01]  /*19a0*/  FMUL.FTZ R107, R102, -1.4426950216293334961 ;  /* 0xbfb8aa3b666b7820 */ /* 0x000fe20000410000 */
[----:B-1----:R-:W-:Y:S01]  /*19b0*/  FADD.FTZ R114, R114, 1 ;  /* 0x3f80000072727421 */ /* 0x002fe20000010000 */
[----:B------:R-:W-:Y:S01]  /*19c0*/  SHF.L.U32 R42, R42, 0x10, RZ ;  /* 0x000000102a2a7819 */ /* 0x000fe200000006ff */
[----:B------:R-:W-:Y:S01]  /*19d0*/  FMUL.FTZ R91, R70, R86 ;  /* 0x00000056465b7220 */ /* 0x000fe20000410000 */
[----:B------:R-:W-:Y:S01]  /*19e0*/  PRMT R43, R43, 0x7632, R43 ;  /* 0x000076322b2b7816 */ /* 0x000fe2000000002b */
[----:B------:R-:W-:Y:S01]  /*19f0*/  FMUL.FTZ R112, R110, R112 ;  /* 0x000000706e707220 */ /* 0x000fe20000410000 */
[----:B------:R-:W-:Y:S01]  /*1a00*/  MUFU.EX2 R106, R106 ;  /* 0x0000006a006a7308 */ /* 0x000fe20000000800 */
[----:B------:R-:W-:Y:S01]  /*1a10*/  FMUL.FTZ R49, R71, R49 ;  /* 0x0000003147317220 */ /* 0x000fe20000410000 */
[----:B---3--:R-:W-:Y:S01]  /*1a20*/  FADD.FTZ R71, R94, 1 ;  /* 0x3f8000005e477421 */ /* 0x008fe20000010000 */
[----:B------:R-:W-:Y:S01]  /*1a30*/  FMUL.FTZ R91, R42, R91 ;  /* 0x0000005b2a5b7220 */ /* 0x000fe20000410000 */
[----:B------:R-:W-:-:S02]  /*1a40*/  SHF.L.U32 R94, R43, 0x10, RZ ;  /* 0x000000102b5e7819 */ /* 0x000fc400000006ff */
[----:B------:R-:W3:Y:S02]  /*1a50*/  LDG.E.64.CONSTANT R42, desc[UR12][R30.64+0x7800] ;  /* 0x0078000c1e2a7981 */ /* 0x000ee4000c1e9b00 */
[----:B------:R0:W1:Y:S01]  /*1a60*/  MUFU.RCP R110, R113 ;  /* 0x00000071006e7308 */ /* 0x0000620000001000 */
[----:B------:R-:W-:Y:S01]  /*1a70*/  FMUL.FTZ R39, R39, R112 ;  /* 0x0000007027277220 */ /* 0x000fe20000410000 */
[----:B------:R-:W-:-:S06]  /*1a80*/  FADD.FTZ R112, -R109, 1 ;  /* 0x3f8000006d707421 */ /* 0x000fcc0000010100 */
[----:B------:R-:W1:Y:S01]  /*1a90*/  MUFU.RCP R70, R114 ;  /* 0x0000007200467308 */ /* 0x000e620000001000 */
[----:B------:R-:W-:Y:S01]  /*1aa0*/  FMUL.FTZ R93, R14, R93 ;  /* 0x0000005d0e5d7220 */ /* 0x000fe20000410000 */
[----:B0-----:R-:W-:Y:S01]  /*1ab0*/  FADD.FTZ R113, -R12, 1 ;  /* 0x3f8000000c717421 */ /* 0x001fe20000010100 */
[----:B------:R-:W3:Y:S05]  /*1ac0*/  LDG.E.64.CONSTANT R14, desc[UR12][R62.64+0xb400] ;  /* 0x00b4000c3e0e7981 */ /* 0x000eea000c1e9b00 */
[----:B------:R-:W0:Y:S01]  /*1ad0*/  MUFU.EX2 R107, R107 ;  /* 0x0000006b006b7308 */ /* 0x000e220000000800 */
[----:B------:R-:W-:Y:S01]  /*1ae0*/  FFMA.FTZ R112, R95, R112, 1 ;  /* 0x3f8000005f707423 */ /* 0x000fe20000010070 */
[----:B--2---:R-:W-:Y:S01]  /*1af0*/  FADD.FTZ R95, R98, 1 ;  /* 0x3f800000625f7421 */ /* 0x004fe20000010000 */
[----:B------:R-:W-:Y:S01]  /*1b00*/  FMUL.FTZ R88, R73, -1.4426950216293334961 ;  /* 0xbfb8aa3b49587820 */ /* 0x000fe20000410000 */
[----:B------:R-:W-:Y:S01]  /*1b10*/  FFMA.FTZ R113, R90, R113, 1 ;  /* 0x3f8000005a717423 */ /* 0x000fe20000010071 */
[----:B------:R-:W-:Y:S01]  /*1b20*/  FMUL.FTZ R92, R72, -1.4426950216293334961 ;  /* 0xbfb8aa3b485c7820 */ /* 0x000fe20000410000 */
[----:B-1----:R-:W-:Y:S01]  /*1b30*/  FADD.FTZ R90, -R110, 1 ;  /* 0x3f8000006e5a7421 */ /* 0x002fe20000010100 */
[----:B------:R-:W-:Y:S01]  /*1b40*/  FADD.FTZ R106, R106, 1 ;  /* 0x3f8000006a6a7421 */ /* 0x000fe20000010000 */
[----:B------:R-:W-:Y:S01]  /*1b50*/  FMUL.FTZ R113, R12, R113 ;  /* 0x000000710c717220 */ /* 0x000fe20000410000 */
[----:B------:R-:W1:Y:S01]  /*1b60*/  MUFU.RCP R71, R71 ;  /* 0x0000004700477308 */ /* 0x000e620000001000 */
[----:B------:R-:W-:Y:S01]  /*1b70*/  FADD.FTZ R98, -R70, 1 ;  /* 0x3f80000046627421 */ /* 0x000fe20000010100 */
[----:B------:R-:W-:Y:S01]  /*1b80*/  SHF.L.U32 R12, R52, 0x10, RZ ;  /* 0x00000010340c7819 */ /* 0x000fe200000006ff */
[----:B------:R-:W-:Y:S01]  /*1b90*/  FMUL.FTZ R112, R109, R112 ;  /* 0x000000706d707220 */ /* 0x000fe20000410000 */
[----:B------:R-:W-:-:S04]  /*1ba0*/  FFMA.FTZ R90, R104, R90, 1 ;  /* 0x3f800000685a7423 */ /* 0x000fc8000001005a */
[----:B------:R-:W2:Y:S01]  /*1bb0*/  MUFU.RCP R95, R95 ;  /* 0x0000005f005f7308 */ /* 0x000ea20000001000 */
[----:B0-----:R-:W-:Y:S01]  /*1bc0*/  FADD.FTZ R107, R107, 1 ;  /* 0x3f8000006b6b7421 */ /* 0x001fe20000010000 */
[----:B------:R-:W-:Y:S01]  /*1bd0*/  FFMA.FTZ R98, R105, R98, 1 ;  /* 0x3f80000069627423 */ /* 0x000fe20000010062 */
[----:B------:R-:W-:Y:S01]  /*1be0*/  PRMT R104, R52, 0x7632, R104 ;  /* 0x0000763234687816 */ /* 0x000fe20000000068 */
[----:B------:R-:W-:-:S04]  /*1bf0*/  FMUL.FTZ R52, R12, R112 ;  /* 0x000000700c347220 */ /* 0x000fc80000410000 */
[----:B------:R-:W0:Y:S01]  /*1c00*/  MUFU.EX2 R88, R88 ;  /* 0x0000005800587308 */ /* 0x000e220000000800 */
[----:B------:R-:W-:-:S07]  /*1c10*/  FMUL.FTZ R98, R70, R98 ;  /* 0x0000006246627220 */ /* 0x000fce0000410000 */
[----:B------:R-:W0:Y:S01]  /*1c20*/  MUFU.EX2 R92, R92 ;  /* 0x0000005c005c7308 */ /* 0x000e220000000800 */
[----:B------:R-:W-:-:S07]  /*1c30*/  SHF.L.U32 R70, R53, 0x10, RZ ;  /* 0x0000001035467819 */ /* 0x000fce00000006ff */
[----:B------:R-:W0:Y:S01]  /*1c40*/  MUFU.RCP R106, R106 ;  /* 0x0000006a006a7308 */ /* 0x000e220000001000 */
[----:B------:R-:W-:Y:S01]  /*1c50*/  PRMT R13, R53, 0x7632, R13 ;  /* 0x00007632350d7816 */ /* 0x000fe2000000000d */
[----:B------:R-:W-:Y:S01]  /*1c60*/  FMUL.FTZ R90, R110, R90 ;  /* 0x0000005a6e5a7220 */ /* 0x000fe20000410000 */
[----:B------:R-:W-:-:S05]  /*1c70*/  SHF.L.U32 R104, R104, 0x10, RZ ;  /* 0x0000001068687819 */ /* 0x000fca00000006ff */
[----:B------:R0:W0:Y:S01]  /*1c80*/  MUFU.RCP R12, R107 ;  /* 0x0000006b000c7308 */ /* 0x0000220000001000 */
[----:B------:R-:W-:Y:S01]  /*1c90*/  FMUL.FTZ R53, R70, R113 ;  /* 0x0000007146357220 */ /* 0x000fe20000410000 */
[----:B------:R-:W-:Y:S01]  /*1ca0*/  SHF.L.U32 R70, R13, 0x10, RZ ;  /* 0x000000100d467819 */ /* 0x000fe200000006ff */
[----:B------:R-:W-:Y:S01]  /*1cb0*/  FMUL.FTZ R90, R104, R90 ;  /* 0x0000005a685a7220 */ /* 0x000fe20000410000 */
[----:B-1----:R-:W-:Y:S01]  /*1cc0*/  FADD.FTZ R104, -R71, 1 ;  /* 0x3f80000047687421 */ /* 0x002fe20000010100 */
[----:B--2---:R-:W-:Y:S01]  /*1cd0*/  FADD.FTZ R105, -R95, 1 ;  /* 0x3f8000005f697421 */ /* 0x004fe20000010100 */
[----:B0-----:R-:W-:Y:S01]  /*1ce0*/  FADD.FTZ R88, R88, 1 ;  /* 0x3f80000058587421 */ /* 0x001fe20000010000 */
[----:B------:R-:W-:Y:S01]  /*1cf0*/  FADD.FTZ R107, R92, 1 ;  /* 0x3f8000005c6b7421 */ /* 0x000fe20000010000 */
[----:B------:R-:W-:Y:S01]  /*1d00*/  FMUL.FTZ R92, R70, R98 ;  /* 0x00000062465c7220 */ /* 0x000fe20000410000 */
[----:B------:R-:W-:Y:S01]  /*1d10*/  FFMA.FTZ R70, R83, R104, 1 ;  /* 0x3f80000053467423 */ /* 0x000fe20000010068 */
[----:B------:R-:W-:Y:S01]  /*1d20*/  FFMA.FTZ R105, R89, R105, 1 ;  /* 0x3f80000059697423 */ /* 0x000fe20000010069 */
[----:B------:R-:W-:Y:S01]  /*1d30*/  FADD.FTZ R83, -R106, 1 ;  /* 0x3f8000006a537421 */ /* 0x000fe20000010100 */
[----:B------:R-:W-:Y:S01]  /*1d40*/  PRMT R13, R13, 0x7632, R13 ;  /* 0x000076320d0d7816 */ /* 0x000fe2000000000d */
[----:B------:R0:W-:Y:S02]  /*1d50*/  MUFU.RCP R89, R88 ;  /* 0x0000005800597308 */ /* 0x0001e40000001000 */
[----:B------:R-:W-:Y:S01]  /*1d60*/  FFMA.FTZ R83, R101, R83, 1 ;  /* 0x3f80000065537423 */ /* 0x000fe20000010053 */
[----:B------:R-:W-:Y:S01]  /*1d70*/  SHF.L.U32 R13, R13, 0x10, RZ ;  /* 0x000000100d0d7819 */ /* 0x000fe200000006ff */
[----:B------:R-:W-:Y:S01]  /*1d80*/  FMUL.FTZ R70, R71, R70 ;  /* 0x0000004647467220 */ /* 0x000fe20000410000 */
[----:B0-----:R-:W-:Y:S01]  /*1d90*/  FADD.FTZ R88, -R12, 1 ;  /* 0x3f8000000c587421 */ /* 0x001fe20000010100 */
[----:B------:R-:W-:-:S03]  /*1da0*/  FMUL.FTZ R71, R95, R105 ;  /* 0x000000695f477220 */ /* 0x000fc60000410000 */
[----:B------:R-:W-:Y:S01]  /*1db0*/  FFMA.FTZ R88, R102, R88, 1 ;  /* 0x3f80000066587423 */ /* 0x000fe20000010058 */
[----:B------:R-:W-:Y:S01]  /*1dc0*/  FMUL.FTZ R95, R106, R83 ;  /* 0x000000536a5f7220 */ /* 0x000fe20000410000 */
[----:B------:R-:W-:Y:S02]  /*1dd0*/  FADD.FTZ R120, -R24, R13 ;  /* 0x0000000d18787221 */ /* 0x000fe40000010100 */
[----:B------:R-:W-:Y:S02]  /*1de0*/  FMUL.FTZ R83, R12, R88 ;  /* 0x000000580c537220 */ /* 0x000fe40000410000 */
[----:B------:R-:W2:Y:S01]  /*1df0*/  LDG.E.64.CONSTANT R12, desc[UR12][R30.64+0x8700] ;  /* 0x0087000c1e0c7981 */ /* 0x000ea2000c1e9b00 */
[----:B------:R-:W-:Y:S01]  /*1e00*/  SHF.L.U32 R102, R66, 0x10, RZ ;  /* 0x0000001042667819 */ /* 0x000fe200000006ff */
[----:B------:R-:W-:Y:S01]  /*1e10*/  FFMA.FTZ R97, R7, R0, R9 ;  /* 0x0000000007617223 */ /* 0x000fe20000010009 */
[----:B------:R-:W-:Y:S01]  /*1e20*/  PRMT R16, R67, 0x7632, R16 ;  /* 0x0000763243107816 */ /* 0x000fe20000000010 */
[----:B------:R-:W-:-:S02]  /*1e30*/  FMUL.FTZ R103, R96, -1.4426950216293334961 ;  /* 0xbfb8aa3b60677820 */ /* 0x000fc40000410000 */
[----:B------:R-:W-:Y:S01]  /*1e40*/  FMUL.FTZ R70, R102, R70 ;  /* 0x0000004666467220 */ /* 0x000fe20000410000 */
[----:B------:R-:W-:Y:S01]  /*1e50*/  FMUL.FTZ R100, R97, -1.4426950216293334961 ;  /* 0xbfb8aa3b61647820 */ /* 0x000fe20000410000 */
[C---:B------:R-:W-:Y:S02]  /*1e60*/  SHF.L.U32 R102, R16.reuse, 0x10, RZ ;  /* 0x0000001010667819 */ /* 0x040fe400000006ff */
[----:B------:R-:W-:Y:S01]  /*1e70*/  PRMT R16, R16, 0x7632, R16 ;  /* 0x0000763210107816 */ /* 0x000fe20000000010 */
[----:B------:R-:W0:Y:S03]  /*1e80*/  MUFU.EX2 R103, R103 ;  /* 0x0000006700677308 */ /* 0x000e260000000800 */
[----:B------:R-:W-:-:S05]  /*1e90*/  SHF.L.U32 R16, R16, 0x10, RZ ;  /* 0x0000001010107819 */ /* 0x000fca00000006ff */
[----:B------:R-:W1:Y:S01]  /*1ea0*/  MUFU.EX2 R100, R100 ;  /* 0x0000006400647308 */ /* 0x000e620000000800 */
[----:B------:R-:W-:Y:S01]  /*1eb0*/  PRMT R118, R17, 0x7632, R118 ;  /* 0x0000763211767816 */ /* 0x000fe20000000076 */
[----:B------:R-:W-:Y:S02]  /*1ec0*/  FADD.FTZ R119, -R24, R16 ;  /* 0x0000001018777221 */ /* 0x000fe40000010100 */
[----:B------:R-:W2:Y:S01]  /*1ed0*/  LDG.E.64.CONSTANT R16, desc[UR12][R30.64+0x9600] ;  /* 0x0096000c1e107981 */ /* 0x000ea2000c1e9b00 */
[----:B------:R-:W-:Y:S01]  /*1ee0*/  FMUL.FTZ R81, R74, -1.4426950216293334961 ;  /* 0xbfb8aa3b4a517820 */ /* 0x000fe20000410000 */
[----:B------:R-:W-:Y:S01]  /*1ef0*/  FMUL.FTZ R120, R10, R120 ;  /* 0x000000780a787220 */ /* 0x000fe20000410000 */
[----:B------:R-:W-:Y:S01]  /*1f00*/  SHF.L.U32 R115, R115, 0x10, RZ ;  /* 0x0000001073737819 */ /* 0x000fe200000006ff */
[----:B0-----:R-:W-:Y:S01]  /*1f10*/  FADD.FTZ R101, R103, 1 ;  /* 0x3f80000067657421 */ /* 0x001fe20000010000 */
[----:B------:R-:W-:Y:S02]  /*1f20*/  PRMT R66, R66, 0x7632, R66 ;  /* 0x0000763242427816 */ /* 0x000fe40000000042 */
[----:B------:R-:W0:Y:S01]  /*1f30*/  MUFU.EX2 R81, R81 ;  /* 0x0000005100517308 */ /* 0x000e220000000800 */
[----:B------:R-:W-:Y:S01]  /*1f40*/  FFMA.FTZ R88, R7, R120, R9 ;  /* 0x0000007807587223 */ /* 0x000fe20000010009 */
[----:B------:R-:W-:Y:S01]  /*1f50*/  FMUL.FTZ R82, R79, -1.4426950216293334961 ;  /* 0xbfb8aa3b4f527820 */ /* 0x000fe20000410000 */
[----:B------:R-:W-:Y:S01]  /*1f60*/  SHF.L.U32 R103, R67, 0x10, RZ ;  /* 0x0000001043677819 */ /* 0x000fe200000006ff */
[----:B-1----:R-:W-:-:S04]  /*1f70*/  FADD.FTZ R100, R100, 1 ;  /* 0x3f80000064647421 */ /* 0x002fc80000010000 */
[----:B------:R-:W1:Y:S01]  /*1f80*/  MUFU.RCP R98, R107 ;  /* 0x0000006b00627308 */ /* 0x000e620000001000 */
[----:B------:R-:W-:Y:S01]  /*1f90*/  FADD.FTZ R115, -R24, R115 ;  /* 0x0000007318737221 */ /* 0x000fe20000010100 */
[----:B------:R-:W-:Y:S01]  /*1fa0*/  SHF.L.U32 R67, R66, 0x10, RZ ;  /* 0x0000001042437819 */ /* 0x000fe200000006ff */
[----:B------:R-:W-:Y:S02]  /*1fb0*/  FMUL.FTZ R66, R88, -1.4426950216293334961 ;  /* 0xbfb8aa3b58427820 */ /* 0x000fe40000410000 */
[----:B------:R-:W-:-:S03]  /*1fc0*/  FMUL.FTZ R121, R10, R115 ;  /* 0x000000730a797220 */ /* 0x000fc60000410000 */
[----:B------:R-:W4:Y:S01]  /*1fd0*/  MUFU.RCP R101, R101 ;  /* 0x0000006500657308 */ /* 0x000f220000001000 */
[----:B------:R-:W-:-:S07]  /*1fe0*/  FFMA.FTZ R86, R6, R121, R8 ;  /* 0x0000007906567223 */ /* 0x000fce0000010008 */
[----:B------:R-:W4:Y:S01]  /*1ff0*/  MUFU.RCP R100, R100 ;  /* 0x0000006400647308 */ /* 0x000f220000001000 */
[----:B------:R-:W-:-:S07]  /*2000*/  FMUL.FTZ R108, R86, -1.4426950216293334961 ;  /* 0xbfb8aa3b566c7820 */ /* 0x000fce0000410000 */
[----:B------:R-:W4:Y:S01]  /*2010*/  MUFU.EX2 R82, R82 ;  /* 0x0000005200527308 */ /* 0x000f220000000800 */
[----:B------:R-:W-:Y:S01]  /*2020*/  FMUL.FTZ R83, R102, R83 ;  /* 0x0000005366537220 */ /* 0x000fe20000410000 */
[----:B0-----:R-:W-:-:S06]  /*2030*/  FADD.FTZ R102, R81, 1 ;  /* 0x3f80000051667421 */ /* 0x001fcc0000010000 */
[----:B------:R-:W0:Y:S01]  /*2040*/  MUFU.EX2 R66, R66 ;  /* 0x0000004200427308 */ /* 0x000e220000000800 */
[----:B------:R-:W-:Y:S01]  /*2050*/  FMUL.FTZ R95, R67, R95 ;  /* 0x0000005f435f7220 */ /* 0x000fe20000410000 */
[----:B------:R-:W-:Y:S01]  /*2060*/  FADD.FTZ R81, -R89, 1 ;  /* 0x3f80000059517421 */ /* 0x000fe20000010100 */
[----:B-1----:R-:W-:Y:S01]  /*2070*/  FADD.FTZ R67, -R98, 1 ;  /* 0x3f80000062437421 */ /* 0x002fe20000010100 */
[----:B------:R-:W-:Y:S01]  /*2080*/  FMUL.FTZ R71, R103, R71 ;  /* 0x0000004767477220 */ /* 0x000fe20000410000 */
[----:B----4-:R-:W-:Y:S01]  /*2090*/  FADD.FTZ R103, -R101, 1 ;  /* 0x3f80000065677421 */ /* 0x010fe20000010100 */
[----:B------:R-:W-:Y:S01]  /*20a0*/  FFMA.FTZ R73, R73, R81, 1 ;  /* 0x3f80000049497423 */ /* 0x000fe20000010051 */
[----:B------:R-:W-:Y:S01]  /*20b0*/  FADD.FTZ R81, -R100, 1 ;  /* 0x3f80000064517421 */ /* 0x000fe20000010100 */
[----:B------:R-:W1:Y:S01]  /*20c0*/  MUFU.EX2 R108, R108 ;  /* 0x0000006c006c7308 */ /* 0x000e620000000800 */
[----:B------:R-:W-:Y:S01]  /*20d0*/  FFMA.FTZ R72, R72, R67, 1 ;  /* 0x3f80000048487423 */ /* 0x000fe20000010043 */
[----:B------:R-:W-:Y:S01]  /*20e0*/  FADD.FTZ R82, R82, 1 ;  /* 0x3f80000052527421 */ /* 0x000fe20000010000 */
[----:B------:R-:W-:Y:S01]  /*20f0*/  FFMA.FTZ R103, R96, R103, 1 ;  /* 0x3f80000060677423 */ /* 0x000fe20000010067 */
[----:B------:R-:W-:-:S04]  /*2100*/  FFMA.FTZ R81, R97, R81, 1 ;  /* 0x3f80000061517423 */ /* 0x000fc80000010051 */
[----:B------:R-:W4:Y:S01]  /*2110*/  MUFU.RCP R67, R102 ;  /* 0x0000006600437308 */ /* 0x000f220000001000 */
[----:B0-----:R-:W-:Y:S01]  /*2120*/  FADD.FTZ R97, R66, 1 ;  /* 0x3f80000042617421 */ /* 0x001fe20000010000 */
[----:B------:R-:W-:Y:S01]  /*2130*/  FMUL.FTZ R73, R89, R73 ;  /* 0x0000004959497220 */ /* 0x000fe20000410000 */
[----:B------:R-:W-:Y:S01]  /*2140*/  FMUL.FTZ R84, R76, -1.4426950216293334961 ;  /* 0xbfb8aa3b4c547820 */ /* 0x000fe20000410000 */
[----:B------:R-:W-:-:S04]  /*2150*/  SHF.L.U32 R118, R118, 0x10, RZ ;  /* 0x0000001076767819 */ /* 0x000fc800000006ff */
[----:B------:R0:W-:Y:S01]  /*2160*/  MUFU.RCP R89, R82 ;  /* 0x0000005200597308 */ /* 0x0001e20000001000 */
[----:B------:R-:W-:Y:S01]  /*2170*/  FMUL.FTZ R119, R10, R119 ;  /* 0x000000770a777220 */ /* 0x000fe20000410000 */
[----:B------:R-:W-:Y:S01]  /*2180*/  FMUL.FTZ R80, R65, -1.4426950216293334961 ;  /* 0xbfb8aa3b41507820 */ /* 0x000fe20000410000 */
[----:B0-----:R-:W-:Y:S01]  /*2190*/  FMUL.FTZ R82, R101, R103 ;  /* 0x0000006765527220 */ /* 0x001fe20000410000 */
[----:B------:R-:W-:-:S04]  /*21a0*/  PRMT R101, R28, 0x7632, R101 ;  /* 0x000076321c657816 */ /* 0x000fc80000000065 */
[----:B------:R-:W0:Y:S01]  /*21b0*/  MUFU.RCP R97, R97 ;  /* 0x0000006100617308 */ /* 0x000e220000001000 */
[----:B------:R-:W-:Y:S01]  /*21c0*/  FADD.FTZ R118, -R24, R118 ;  /* 0x0000007618767221 */ /* 0x000fe20000010100 */
[----:B------:R-:W-:Y:S01]  /*21d0*/  SHF.L.U32 R101, R101, 0x10, RZ ;  /* 0x0000001065657819 */ /* 0x000fe200000006ff */
[----:B-1----:R-:W-:Y:S01]  /*21e0*/  FADD.FTZ R96, R108, 1 ;  /* 0x3f8000006c607421 */ /* 0x002fe20000010000 */
[----:B------:R-:W-:-:S04]  /*21f0*/  FFMA.FTZ R66, R6, R119, R8 ;  /* 0x0000007706427223 */ /* 0x000fc80000010008 */
[----:B------:R-:W1:Y:S01]  /*2200*/  MUFU.EX2 R84, R84 ;  /* 0x0000005400547308 */ /* 0x000e620000000800 */
[----:B------:R-:W-:Y:S01]  /*2210*/  FMUL.FTZ R82, R101, R82 ;  /* 0x0000005265527220 */ /* 0x000fe20000410000 */
[----:B------:R-:W-:Y:S01]  /*2220*/  FMUL.FTZ R118, R10, R118 ;  /* 0x000000760a767220 */ /* 0x000fe20000410000 */
[----:B----4-:R-:W-:Y:S01]  /*2230*/  FADD.FTZ R101, -R67, 1 ;  /* 0x3f80000043657421 */ /* 0x010fe20000010100 */
[----:B------:R-:W-:Y:S01]  /*2240*/  FMUL.FTZ R72, R98, R72 ;  /* 0x0000004862487220 */ /* 0x000fe20000410000 */
[----:B------:R-:W-:Y:S01]  /*2250*/  FMUL.FTZ R81, R100, R81 ;  /* 0x0000005164517220 */ /* 0x000fe20000410000 */
[----:B------:R-:W-:Y:S01]  /*2260*/  SHF.L.U32 R100, R28, 0x10, RZ ;  /* 0x000000101c647819 */ /* 0x000fe200000006ff */
[----:B------:R-:W-:Y:S01]  /*2270*/  FMUL.FTZ R98, R66, -1.4426950216293334961 ;  /* 0xbfb8aa3b42627820 */ /* 0x000fe20000410000 */
[----:B------:R-:W4:Y:S01]  /*2280*/  MUFU.EX2 R80, R80 ;  /* 0x0000005000507308 */ /* 0x000f220000000800 */
[----:B------:R-:W-:Y:S01]  /*2290*/  PRMT R22, R29, 0x7632, R22 ;  /* 0x000076321d167816 */ /* 0x000fe20000000016 */
[----:B------:R-:W-:Y:S01]  /*22a0*/  FFMA.FTZ R28, R7, R118, R9 ;  /* 0x00000076071c7223 */ /* 0x000fe20000010009 */
[----:B------:R-:W-:Y:S01]  /*22b0*/  SHF.L.U32 R29, R29, 0x10, RZ ;  /* 0x000000101d1d7819 */ /* 0x000fe200000006ff */
[----:B------:R-:W-:-:S04]  /*22c0*/  FFMA.FTZ R74, R74, R101, 1 ;  /* 0x3f8000004a4a7423 */ /* 0x000fc80000010065 */
[----:B------:R-:W4:Y:S01]  /*22d0*/  MUFU.RCP R96, R96 ;  /* 0x0000006000607308 */ /* 0x000f220000001000 */
[----:B------:R-:W-:Y:S01]  /*22e0*/  FMUL.FTZ R72, R100, R72 ;  /* 0x0000004864487220 */ /* 0x000fe20000410000 */
[----:B------:R-:W-:Y:S01]  /*22f0*/  FMUL.FTZ R100, R28, -1.4426950216293334961 ;  /* 0xbfb8aa3b1c647820 */ /* 0x000fe20000410000 */
[----:B------:R-:W-:Y:S01]  /*2300*/  FMUL.FTZ R74, R67, R74 ;  /* 0x0000004a434a7220 */ /* 0x000fe20000410000 */
[----:B------:R-:W-:Y:S01]  /*2310*/  FMUL.FTZ R73, R29, R73 ;  /* 0x000000491d497220 */ /* 0x000fe20000410000 */
[----:B0-----:R-:W-:Y:S01]  /*2320*/  FADD.FTZ R67, -R97, 1 ;  /* 0x3f80000061437421 */ /* 0x001fe20000010100 */
[C---:B------:R-:W-:Y:S02]  /*2330*/  SHF.L.U32 R29, R22.reuse, 0x10, RZ ;  /* 0x00000010161d7819 */ /* 0x040fe400000006ff */
[----:B------:R-:W0:Y:S01]  /*2340*/  MUFU.EX2 R98, R98 ;  /* 0x0000006200627308 */ /* 0x000e220000000800 */
[----:B------:R-:W-:Y:S01]  /*2350*/  PRMT R22, R22, 0x7632, R22 ;  /* 0x0000763216167816 */ /* 0x000fe20000000016 */
[----:B------:R-:W-:Y:S01]  /*2360*/  FFMA.FTZ R88, R88, R67, 1 ;  /* 0x3f80000058587423 */ /* 0x000fe20000010043 */
[----:B-1----:R-:W-:Y:S01]  /*2370*/  FADD.FTZ R67, R84, 1 ;  /* 0x3f80000054437421 */ /* 0x002fe20000010000 */
[----:B------:R-:W-:-:S02]  /*2380*/  SHF.L.U32 R84, R18, 0x10, RZ ;  /* 0x0000001012547819 */ /* 0x000fc400000006ff */
[----:B------:R-:W-:Y:S02]  /*2390*/  SHF.L.U32 R22, R22, 0x10, RZ ;  /* 0x0000001016167819 */ /* 0x000fe400000006ff */
[----:B------:R-:W1:Y:S01]  /*23a0*/  MUFU.EX2 R100, R100 ;  /* 0x0000006400647308 */ /* 0x000e620000000800 */
[----:B------:R-:W-:Y:S01]  /*23b0*/  FMUL.FTZ R81, R29, R81 ;  /* 0x000000511d517220 */ /* 0x000fe20000410000 */
[----:B------:R-:W-:Y:S01]  /*23c0*/  FADD.FTZ R102, -R89, 1 ;  /* 0x3f80000059667421 */ /* 0x000fe20000010100 */
[----:B----4-:R-:W-:Y:S01]  /*23d0*/  FADD.FTZ R29, R80, 1 ;  /* 0x3f800000501d7421 */ /* 0x010fe20000010000 */
[----:B------:R-:W-:Y:S01]  /*23e0*/  FADD.FTZ R80, -R96, 1 ;  /* 0x3f80000060507421 */ /* 0x000fe20000010100 */
[----:B------:R-:W-:Y:S01]  /*23f0*/  FMUL.FTZ R74, R84, R74 ;  /* 0x0000004a544a7220 */ /* 0x000fe20000410000 */
[----:B------:R-:W-:Y:S01]  /*2400*/  PRMT R116, R23, 0x7632, R116 ;  /* 0x0000763217747816 */ /* 0x000fe20000000074 */
[----:B------:R-:W-:Y:S01]  /*2410*/  FADD.FTZ R117, -R24, R22 ;  /* 0x0000001618757221 */ /* 0x000fe20000010100 */
[----:B------:R-:W-:-:S02]  /*2420*/  PRMT R23, R18, 0x7632, R23 ;  /* 0x0000763212177816 */ /* 0x000fc40000000017 */
[C---:B------:R-:W-:Y:S02]  /*2430*/  PRMT R22, R19.reuse, 0x7632, R22 ;  /* 0x0000763213167816 */ /* 0x040fe40000000016 */
[----:B------:R-:W-:Y:S01]  /*2440*/  SHF.L.U32 R84, R19, 0x10, RZ ;  /* 0x0000001013547819 */ /* 0x000fe200000006ff */
[----:B------:R-:W-:Y:S01]  /*2450*/  FFMA.FTZ R79, R79, R102, 1 ;  /* 0x3f8000004f4f7423 */ /* 0x000fe20000010066 */
[----:B------:R-:W4:Y:S01]  /*2460*/  LDG.E.64.CONSTANT R18, desc[UR12][R30.64+0xa500] ;  /* 0x00a5000c1e127981 */ /* 0x000f22000c1e9b00 */
[----:B------:R-:W-:Y:S01]  /*2470*/  FFMA.FTZ R80, R86, R80, 1 ;  /* 0x3f80000056507423 */ /* 0x000fe20000010050 */
[----:B------:R-:W1:Y:S01]  /*2480*/  MUFU.RCP R29, R29 ;  /* 0x0000001d001d7308 */ /* 0x000e620000001000 */
[----:B0-----:R-:W-:Y:S01]  /*2490*/  FADD.FTZ R86, R98, 1 ;  /* 0x3f80000062567421 */ /* 0x001fe20000010000 */
[----:B------:R-:W-:Y:S01]  /*24a0*/  SHF.L.U32 R116, R116, 0x10, RZ ;  /* 0x0000001074747819 */ /* 0x000fe200000006ff */
[----:B------:R-:W-:Y:S01]  /*24b0*/  FMUL.FTZ R79, R89, R79 ;  /* 0x0000004f594f7220 */ /* 0x000fe20000410000 */
[----:B------:R-:W-:Y:S01]  /*24c0*/  SHF.L.U32 R23, R23, 0x10, RZ ;  /* 0x0000001017177819 */ /* 0x000fe200000006ff */
[----:B------:R-:W-:Y:S01]  /*24d0*/  FMUL.FTZ R80, R96, R80 ;  /* 0x0000005060507220 */ /* 0x000fe20000410000 */
[----:B------:R-:W-:Y:S01]  /*24e0*/  SHF.L.U32 R22, R22, 0x10, RZ ;  /* 0x0000001016167819 */ /* 0x000fe200000006ff */
[----:B------:R-:W-:Y:S01]  /*24f0*/  FMUL.FTZ R97, R97, R88 ;  /* 0x0000005861617220 */ /* 0x000fe20000410000 */
[----:B------:R-:W-:Y:S01]  /*2500*/  FMUL.FTZ R117, R10, R117 ;  /* 0x000000750a757220 */ /* 0x000fe20000410000 */
[----:B------:R-:W-:Y:S01]  /*2510*/  MUFU.RCP R86, R86 ;  /* 0x0000005600567308 */ /* 0x000fe20000001000 */
[----:B-1----:R-:W-:Y:S01]  /*2520*/  FADD.FTZ R98, R100, 1 ;  /* 0x3f80000064627421 */ /* 0x002fe20000010000 */
[----:B------:R-:W-:Y:S01]  /*2530*/  FADD.FTZ R116, -R24, R116 ;  /* 0x0000007418747221 */ /* 0x000fe20000010100 */
[----:B------:R-:W-:Y:S01]  /*2540*/  FMUL.FTZ R84, R84, R79 ;  /* 0x0000004f54547220 */ /* 0x000fe20000410000 */
[----:B------:R-:W-:Y:S01]  /*2550*/  FFMA.FTZ R89, R6, R117, R8 ;  /* 0x0000007506597223 */ /* 0x000fe20000010008 */
[----:B------:R-:W-:Y:S01]  /*2560*/  FMUL.FTZ R80, R23, R80 ;  /* 0x0000005017507220 */ /* 0x000fe20000410000 */
[----:B------:R-:W-:Y:S01]  /*2570*/  FMUL.FTZ R79, R22, R97 ;  /* 0x00000061164f7220 */ /* 0x000fe20000410000 */
[----:B------:R-:W-:Y:S01]  /*2580*/  FMUL.FTZ R77, R69, -1.4426950216293334961 ;  /* 0xbfb8aa3b454d7820 */ /* 0x000fe20000410000 */
[----:B------:R-:W0:Y:S01]  /*2590*/  MUFU.RCP R67, R67 ;  /* 0x0000004300437308 */ /* 0x000e220000001000 */
[----:B------:R-:W4:Y:S01]  /*25a0*/  LDG.E.64.CONSTANT R22, desc[UR12][R62.64+0xc300] ;  /* 0x00c3000c3e167981 */ /* 0x000f22000c1e9b00 */
[----:B------:R-:W-:Y:S01]  /*25b0*/  FMUL.FTZ R78, R48, -1.4426950216293334961 ;  /* 0xbfb8aa3b304e7820 */ /* 0x000fe20000410000 */
[----:B------:R-:W-:Y:S01]  /*25c0*/  FMUL.FTZ R116, R10, R116 ;  /* 0x000000740a747220 */ /* 0x000fe20000410000 */
[----:B------:R-:W-:-:S04]  /*25d0*/  FMUL.FTZ R96, R89, -1.4426950216293334961 ;  /* 0xbfb8aa3b59607820 */ /* 0x000fc80000410000 */
[----:B------:R-:W1:Y:S01]  /*25e0*/  MUFU.RCP R98, R98 ;  /* 0x0000006200627308 */ /* 0x000e620000001000 */
[----:B------:R-:W-:Y:S01]  /*25f0*/  FFMA.FTZ R88, R7, R116, R9 ;  /* 0x0000007407587223 */ /* 0x000fe20000010009 */
[----:B------:R-:W-:-:S06]  /*2600*/  FADD.FTZ R100, -R29, 1 ;  /* 0x3f8000001d647421 */ /* 0x000fcc0000010100 */
[----:B------:R-:W3:Y:S01]  /*2610*/  MUFU.EX2 R77, R77 ;  /* 0x0000004d004d7308 */ /* 0x000ee20000000800 */
[----:B------:R-:W-:Y:S01]  /*2620*/  FMUL.FTZ R101, R88, -1.4426950216293334961 ;  /* 0xbfb8aa3b58657820 */ /* 0x000fe20000410000 */
[----:B------:R-:W-:-:S06]  /*2630*/  FFMA.FTZ R100, R65, R100, 1 ;  /* 0x3f80000041647423 */ /* 0x000fcc0000010064 */
[----:B------:R-:W3:Y:S01]  /*2640*/  MUFU.EX2 R78, R78 ;  /* 0x0000004e004e7308 */ /* 0x000ee20000000800 */
[----:B0-----:R-:W-:-:S07]  /*2650*/  FADD.FTZ R97, -R67, 1 ;  /* 0x3f80000043617421 */ /* 0x001fce0000010100 */
[----:B------:R-:W0:Y:S01]  /*2660*/  MUFU.EX2 R96, R96 ;  /* 0x0000006000607308 */ /* 0x000e220000000800 */
[----:B------:R-:W-:-:S07]  /*2670*/  FFMA.FTZ R97, R76, R97, 1 ;  /* 0x3f8000004c617423 */ /* 0x000fce0000010061 */
[----:B------:R3:W0:Y:S01]  /*2680*/  MUFU.EX2 R65, R101 ;  /* 0x0000006500417308 */ /* 0x0006220000000800 */
[----:B-1----:R-:W-:Y:S01]  /*2690*/  FADD.FTZ R76, -R98, 1 ;  /* 0x3f800000624c7421 */ /* 0x002fe20000010100 */
[----:B---3--:R-:W-:-:S04]  /*26a0*/  FADD.FTZ R101, -R86, 1 ;  /* 0x3f80000056657421 */ /* 0x008fc80000010100 */
[----:B------:R-:W-:Y:S01]  /*26b0*/  FFMA.FTZ R101, R66, R101, 1 ;  /* 0x3f80000042657423 */ /* 0x000fe20000010065 */
[----:B------:R-:W-:Y:S01]  /*26c0*/  FADD.FTZ R77, R77, 1 ;  /* 0x3f8000004d4d7421 */ /* 0x000fe20000010000 */
[----:B------:R-:W-:Y:S02]  /*26d0*/  PRMT R32, R20, 0x7632, R32 ;  /* 0x0000763214207816 */ /* 0x000fe40000000020 */
[----:B------:R-:W-:Y:S01]  /*26e0*/  FMUL.FTZ R101, R86, R101 ;  /* 0x0000006556657220 */ /* 0x000fe20000410000 */
[----:B------:R-:W-:Y:S01]  /*26f0*/  SHF.L.U32 R86, R20, 0x10, RZ ;  /* 0x0000001014567819 */ /* 0x000fe200000006ff */
[----:B------:R-:W-:Y:S01]  /*2700*/  FADD.FTZ R78, R78, 1 ;  /* 0x3f8000004e4e7421 */ /* 0x000fe20000010000 */
[----:B------:R-:W-:Y:S01]  /*2710*/  SHF.L.U32 R20, R41, 0x10, RZ ;  /* 0x0000001029147819 */ /* 0x000fe200000006ff */
[----:B------:R-:W-:Y:S01]  /*2720*/  FFMA.FTZ R28, R28, R76, 1 ;  /* 0x3f8000001c1c7423 */ /* 0x000fe2000001004c */
[----:B0-----:R-:W-:Y:S01]  /*2730*/  FADD.FTZ R96, R96, 1 ;  /* 0x3f80000060607421 */ /* 0x001fe20000010000 */
[----:B------:R-:W-:Y:S01]  /*2740*/  FMUL.FTZ R100, R29, R100 ;  /* 0x000000641d647220 */ /* 0x000fe20000410000 */
[----:B------:R0:W1:Y:S01]  /*2750*/  MUFU.RCP R76, R77 ;  /* 0x0000004d004c7308 */ /* 0x0000620000001000 */
[----:B------:R-:W-:Y:S01]  /*2760*/  FMUL.FTZ R29, R67, R97 ;  /* 0x00000061431d7220 */ /* 0x000fe20000410000 */
[----:B------:R-:W-:-:S06]  /*2770*/  FADD.FTZ R20, -R24, R20 ;  /* 0x0000001418147221 */ /* 0x000fcc0000010100 */
[----:B------:R3:W1:Y:S01]  /*2780*/  MUFU.RCP R97, R78 ;  /* 0x0000004e00617308 */ /* 0x0006620000001000 */
[----:B0-----:R-:W-:Y:S01]  /*2790*/  FMUL.FTZ R77, R98, R28 ;  /* 0x0000001c624d7220 */ /* 0x001fe20000410000 */
[----:B------:R-:W-:Y:S01]  /*27a0*/  FADD.FTZ R98, R65, 1 ;  /* 0x3f80000041627421 */ /* 0x000fe20000010000 */
[----:B------:R-:W-:Y:S01]  /*27b0*/  SHF.L.U32 R28, R21, 0x10, RZ ;  /* 0x00000010151c7819 */ /* 0x000fe200000006ff */
[----:B------:R-:W-:-:S04]  /*27c0*/  FMUL.FTZ R113, R10, R20 ;  /* 0x000000140a717220 */ /* 0x000fc80000410000 */
[----:B------:R-:W0:Y:S01]  /*27d0*/  MUFU.RCP R96, R96 ;  /* 0x0000006000607308 */ /* 0x000e220000001000 */
[----:B---3--:R-:W-:Y:S02]  /*27e0*/  SHF.L.U32 R78, R32, 0x10, RZ ;  /* 0x00000010204e7819 */ /* 0x008fe400000006ff */
[----:B------:R-:W-:Y:S01]  /*27f0*/  PRMT R32, R21, 0x7632, R32 ;  /* 0x0000763215207816 */ /* 0x000fe20000000020 */
[----:B------:R-:W-:Y:S01]  /*2800*/  FMUL.FTZ R68, R46, -1.4426950216293334961 ;  /* 0xbfb8aa3b2e447820 */ /* 0x000fe20000410000 */
[----:B------:R-:W3:Y:S03]  /*2810*/  LDG.E.64.CONSTANT R20, desc[UR12][R30.64+0xb400] ;  /* 0x00b4000c1e147981 */ /* 0x000ee6000c1e9b00 */
[----:B------:R-:W0:Y:S01]  /*2820*/  MUFU.RCP R98, R98 ;  /* 0x0000006200627308 */ /* 0x000e220000001000 */
[----:B------:R-:W-:Y:S01]  /*2830*/  PRMT R115, R32, 0x7632, R115 ;  /* 0x0000763220737816 */ /* 0x000fe20000000073 */
[----:B------:R-:W-:Y:S01]  /*2840*/  FMUL.FTZ R78, R78, R101 ;  /* 0x000000654e4e7220 */ /* 0x000fe20000410000 */
[----:B------:R-:W-:Y:S01]  /*2850*/  SHF.L.U32 R32, R32, 0x10, RZ ;  /* 0x0000001020207819 */ /* 0x000fe200000006ff */
[----:B------:R-:W-:Y:S01]  /*2860*/  FMUL.FTZ R47, R25, -1.4426950216293334961 ;  /* 0xbfb8aa3b192f7820 */ /* 0x000fe20000410000 */
[----:B-1----:R-:W-:Y:S01]  /*2870*/  FADD.FTZ R101, -R76, 1 ;  /* 0x3f8000004c657421 */ /* 0x002fe20000010100 */
[----:B------:R-:W-:-:S02]  /*2880*/  FMUL.FTZ R86, R86, R100 ;  /* 0x0000006456567220 */ /* 0x000fc40000410000 */
[----:B------:R-:W1:Y:S01]  /*2890*/  MUFU.EX2 R68, R68 ;  /* 0x0000004400447308 */ /* 0x000e620000000800 */
[----:B------:R-:W-:Y:S01]  /*28a0*/  FADD.FTZ R100, -R97, 1 ;  /* 0x3f80000061647421 */ /* 0x000fe20000010100 */
[----:B------:R-:W-:Y:S01]  /*28b0*/  SHF.L.U32 R115, R115, 0x10, RZ ;  /* 0x0000001073737819 */ /* 0x000fe200000006ff */
[----:B------:R-:W-:Y:S01]  /*28c0*/  FMUL.FTZ R77, R32, R77 ;  /* 0x0000004d204d7220 */ /* 0x000fe20000410000 */
[----:B------:R-:W-:Y:S01]  /*28d0*/  FFMA.FTZ R101, R69, R101, 1 ;  /* 0x3f80000045657423 */ /* 0x000fe20000010065 */
[----:B0-----:R-:W-:Y:S01]  /*28e0*/  FADD.FTZ R32, -R96, 1 ;  /* 0x3f80000060207421 */ /* 0x001fe20000010100 */
[----:B------:R-:W-:Y:S01]  /*28f0*/  SHF.L.U32 R112, R36, 0x10, RZ ;  /* 0x0000001024707819 */ /* 0x000fe200000006ff */
[----:B------:R-:W-:Y:S01]  /*2900*/  FFMA.FTZ R100, R48, R100, 1 ;  /* 0x3f80000030647423 */ /* 0x000fe20000010064 */
[----:B------:R-:W0:Y:S01]  /*2910*/  MUFU.EX2 R47, R47 ;  /* 0x0000002f002f7308 */ /* 0x000e220000000800 */
[----:B------:R-:W-:Y:S01]  /*2920*/  PRMT R36, R33, 0x7632, R36 ;  /* 0x0000763221247816 */ /* 0x000fe20000000024 */
[----:B------:R-:W-:Y:S01]  /*2930*/  FMUL.FTZ R48, R76, R101 ;  /* 0x000000654c307220 */ /* 0x000fe20000410000 */
[----:B------:R-:W-:Y:S01]  /*2940*/  FADD.FTZ R115, -R24, R115 ;  /* 0x0000007318737221 */ /* 0x000fe20000010100 */
[----:B------:R-:W-:Y:S01]  /*2950*/  FFMA.FTZ R76, R89, R32, 1 ;  /* 0x3f800000594c7423 */ /* 0x000fe20000010020 */
[----:B------:R-:W-:Y:S01]  /*2960*/  FADD.FTZ R33, -R98, 1 ;  /* 0x3f80000062217421 */ /* 0x000fe20000010100 */
[----:B------:R-:W-:Y:S01]  /*2970*/  FMUL.FTZ R89, R97, R100 ;  /* 0x0000006461597220 */ /* 0x000fe20000410000 */
[----:B------:R-:W-:Y:S01]  /*2980*/  SHF.L.U32 R97, R36, 0x10, RZ ;  /* 0x0000001024617819 */ /* 0x000fe200000006ff */
[----:B------:R-:W-:Y:S01]  /*2990*/  FMUL.FTZ R115, R10, R115 ;  /* 0x000000730a737220 */ /* 0x000fe20000410000 */
[----:B------:R-:W-:Y:S01]  /*29a0*/  FFMA.FTZ R33, R88, R33, 1 ;  /* 0x3f80000058217423 */ /* 0x000fe20000010021 */
[----:B------:R-:W-:Y:S01]  /*29b0*/  SHF.L.U32 R88, R26, 0x10, RZ ;  /* 0x000000101a587819 */ /* 0x000fe200000006ff */
[----:B-1----:R-:W-:Y:S01]  /*29c0*/  FADD.FTZ R68, R68, 1 ;  /* 0x3f80000044447421 */ /* 0x002fe20000010000 */
[----:B------:R-:W-:Y:S01]  /*29d0*/  FADD.FTZ R114, -R24, R97 ;  /* 0x0000006118727221 */ /* 0x000fe20000010100 */
[----:B------:R-:W-:Y:S01]  /*29e0*/  FFMA.FTZ R69, R6, R115, R8 ;  /* 0x0000007306457223 */ /* 0x000fe20000010008 */
[----:B------:R-:W-:Y:S01]  /*29f0*/  PRMT R36, R27, 0x7632, R36 ;  /* 0x000076321b247816 */ /* 0x000fe20000000024 */
[----:B------:R1:W-:Y:S01]  /*2a00*/  MUFU.RCP R97, R68 ;  /* 0x0000004400617308 */ /* 0x0003e20000001000 */
[----:B------:R-:W-:Y:S01]  /*2a10*/  FMUL.FTZ R88, R88, R48 ;  /* 0x0000003058587220 */ /* 0x000fe20000410000 */
[----:B------:R-:W-:Y:S01]  /*2a20*/  FMUL.FTZ R114, R10, R114 ;  /* 0x000000720a727220 */ /* 0x000fe20000410000 */
[----:B------:R-:W-:Y:S01]  /*2a30*/  FMUL.FTZ R101, R69, -1.4426950216293334961 ;  /* 0xbfb8aa3b45657820 */ /* 0x000fe20000410000 */
[----:B------:R-:W-:Y:S01]  /*2a40*/  SHF.L.U32 R48, R27, 0x10, RZ ;  /* 0x000000101b307819 */ /* 0x000fe200000006ff */
[----:B------:R-:W-:Y:S01]  /*2a50*/  FMUL.FTZ R76, R96, R76 ;  /* 0x0000004c604c7220 */ /* 0x000fe20000410000 */
[----:B0-----:R-:W-:Y:S01]  /*2a60*/  FADD.FTZ R47, R47, 1 ;  /* 0x3f8000002f2f7421 */ /* 0x001fe20000010000 */
[----:B-1----:R-:W-:-:S02]  /*2a70*/  PRMT R68, R26, 0x7632, R68 ;  /* 0x000076321a447816 */ /* 0x002fc40000000044 */
[----:B------:R-:W3:Y:S01]  /*2a80*/  LDG.E.64.CONSTANT R26, desc[UR12][R62.64+0xd200] ;  /* 0x00d2000c3e1a7981 */ /* 0x000ee2000c1e9b00 */
[----:B------:R-:W-:Y:S01]  /*2a90*/  FFMA.FTZ R96, R7, R114, R9 ;  /* 0x0000007207607223 */ /* 0x000fe20000010009 */
[----:B------:R-:W0:Y:S08]  /*2aa0*/  MUFU.EX2 R32, R101 ;  /* 0x0000006500207308 */ /* 0x000e300000000800 */
[----:B------:R1:W-:Y:S01]  /*2ab0*/  MUFU.RCP R104, R47 ;  /* 0x0000002f00687308 */ /* 0x0003e20000001000 */
[----:B------:R-:W-:Y:S01]  /*2ac0*/  PRMT R109, R44, 0x7632, R109 ;  /* 0x000076322c6d7816 */ /* 0x000fe2000000006d */
[----:B------:R-:W-:Y:S01]  /*2ad0*/  FMUL.FTZ R89, R48, R89 ;  /* 0x0000005930597220 */ /* 0x000fe20000410000 */
[----:B------:R-:W-:Y:S01]  /*2ae0*/  SHF.L.U32 R68, R68, 0x10, RZ ;  /* 0x0000001044447819 */ /* 0x000fe200000006ff */
[----:B------:R-:W-:Y:S01]  /*2af0*/  FMUL.FTZ R33, R98, R33 ;  /* 0x0000002162217220 */ /* 0x000fe20000410000 */
[----:B------:R-:W-:Y:S01]  /*2b00*/  PRMT R108, R45, 0x7632, R108 ;  /* 0x000076322d6c7816 */ /* 0x000fe2000000006c */
[----:B------:R-:W-:Y:S01]  /*2b10*/  FMUL.FTZ R34, R64, -1.4426950216293334961 ;  /* 0xbfb8aa3b40227820 */ /* 0x000fe20000410000 */
[----:B------:R-:W-:Y:S01]  /*2b20*/  FMUL.FTZ R11, R51, -1.4426950216293334961 ;  /* 0xbfb8aa3b330b7820 */ /* 0x000fe20000410000 */
[----:B------:R-:W-:Y:S01]  /*2b30*/  SHF.L.U32 R110, R14, 0x10, RZ ;  /* 0x000000100e6e7819 */ /* 0x000fe200000006ff */
[----:B-1----:R-:W-:Y:S01]  /*2b40*/  FMUL.FTZ R47, R96, -1.4426950216293334961 ;  /* 0xbfb8aa3b602f7820 */ /* 0x002fe20000410000 */
[----:B------:R-:W-:Y:S01]  /*2b50*/  FMUL.FTZ R50, R38, -1.4426950216293334961 ;  /* 0xbfb8aa3b26327820 */ /* 0x000fe20000410000 */
[----:B------:R-:W-:Y:S01]  /*2b60*/  FFMA.FTZ R65, R3, R113, R5 ;  /* 0x0000007103417223 */ /* 0x000fe20000010005 */
[----:B------:R-:W3:Y:S03]  /*2b70*/  LDG.E.64.CONSTANT R62, desc[UR12][R62.64+0xe100] ;  /* 0x00e1000c3e3e7981 */ /* 0x000ee6000c1e9b00 */
[----:B------:R-:W1:Y:S01]  /*2b80*/  MUFU.EX2 R47, R47 ;  /* 0x0000002f002f7308 */ /* 0x000e620000000800 */
[----:B0-----:R-:W-:Y:S01]  /*2b90*/  FADD.FTZ R103, R32, 1 ;  /* 0x3f80000020677421 */ /* 0x001fe20000010000 */
[----:B------:R-:W-:-:S06]  /*2ba0*/  SHF.L.U32 R109, R109, 0x10, RZ ;  /* 0x000000106d6d7819 */ /* 0x000fcc00000006ff */
[----:B------:R-:W0:Y:S01]  /*2bb0*/  MUFU.RCP R103, R103 ;  /* 0x0000006700677308 */ /* 0x000e220000001000 */
[----:B------:R-:W-:Y:S01]  /*2bc0*/  FADD.FTZ R109, -R24, R109 ;  /* 0x0000006d186d7221 */ /* 0x000fe20000010100 */
[----:B------:R-:W-:Y:S01]  /*2bd0*/  SHF.L.U32 R48, R36, 0x10, RZ ;  /* 0x0000001024307819 */ /* 0x000fe200000006ff */
[----:B------:R-:W-:Y:S01]  /*2be0*/  FMUL.FTZ R76, R68, R76 ;  /* 0x0000004c444c7220 */ /* 0x000fe20000410000 */
[----:B------:R-:W-:Y:S01]  /*2bf0*/  FADD.FTZ R68, -R97, 1 ;  /* 0x3f80000061447421 */ /* 0x000fe20000010100 */
[----:B-1----:R-:W-:Y:S01]  /*2c00*/  FADD.FTZ R47, R47, 1 ;  /* 0x3f8000002f2f7421 */ /* 0x002fe20000010000 */
[----:B------:R-:W-:-:S03]  /*2c10*/  FMUL.FTZ R109, R10, R109 ;  /* 0x0000006d0a6d7220 */ /* 0x000fc60000410000 */
[----:B------:R1:W2:Y:S01]  /*2c20*/  MUFU.RCP R102, R47 ;  /* 0x0000002f00667308 */ /* 0x0002a20000001000 */
[----:B------:R-:W-:Y:S01]  /*2c30*/  FMUL.FTZ R32, R48, R33 ;  /* 0x0000002130207220 */ /* 0x000fe20000410000 */
[----:B------:R-:W-:Y:S01]  /*2c40*/  FFMA.FTZ R46, R46, R68, 1 ;  /* 0x3f8000002e2e7423 */ /* 0x000fe20000010044 */
[----:B------:R-:W-:Y:S01]  /*2c50*/  FADD.FTZ R33, -R104, 1 ;  /* 0x3f80000068217421 */ /* 0x000fe20000010100 */
[----:B------:R-:W-:Y:S02]  /*2c60*/  SHF.L.U32 R108, R108, 0x10, RZ ;  /* 0x000000106c6c7819 */ /* 0x000fe400000006ff */
[----:B-1----:R-:W-:Y:S01]  /*2c70*/  PRMT R47, R40, 0x7632, R47 ;  /* 0x00007632282f7816 */ /* 0x002fe2000000002f */
[----:B------:R-:W-:-:S03]  /*2c80*/  FFMA.FTZ R68, R6, R109, R8 ;  /* 0x0000006d06447223 */ /* 0x000fc60000010008 */
[----:B------:R-:W-:Y:S01]  /*2c90*/  SHF.L.U32 R47, R47, 0x10, RZ ;  /* 0x000000102f2f7819 */ /* 0x000fe200000006ff */
[----:B------:R-:W-:Y:S01]  /*2ca0*/  FFMA.FTZ R33, R25, R33, 1 ;  /* 0x3f80000019217423 */ /* 0x000fe20000010021 */
[----:B------:R-:W-:Y:S01]  /*2cb0*/  FMUL.FTZ R97, R97, R46 ;  /* 0x0000002e61617220 */ /* 0x000fe20000410000 */
[----:B------:R-:W-:Y:S01]  /*2cc0*/  FADD.FTZ R108, -R24, R108 ;  /* 0x0000006c186c7221 */ /* 0x000fe20000010100 */
[----:B0-----:R-:W-:Y:S01]  /*2cd0*/  FADD.FTZ R40, -R103, 1 ;  /* 0x3f80000067287421 */ /* 0x001fe20000010100 */
[----:B------:R-:W-:Y:S01]  /*2ce0*/  FMUL.FTZ R46, R68, -1.4426950216293334961 ;  /* 0xbfb8aa3b442e7820 */ /* 0x000fe20000410000 */
[----:B------:R-:W-:Y:S01]  /*2cf0*/  FADD.FTZ R47, -R24, R47 ;  /* 0x0000002f182f7221 */ /* 0x000fe20000010100 */
[----:B------:R-:W0:Y:S01]  /*2d00*/  MUFU.EX2 R34, R34 ;  /* 0x0000002200227308 */ /* 0x000e220000000800 */
[----:B------:R-:W-:Y:S01]  /*2d10*/  FFMA.FTZ R40, R69, R40, 1 ;  /* 0x3f80000045287423 */ /* 0x000fe20000010028 */
[----:B------:R-:W-:Y:S01]  /*2d20*/  FMUL.FTZ R108, R10, R108 ;  /* 0x0000006c0a6c7220 */ /* 0x000fe20000410000 */
[----:B------:R-:W-:Y:S01]  /*2d30*/  FMUL.FTZ R104, R104, R33 ;  /* 0x0000002168687220 */ /* 0x000fe20000410000 */
[----:B------:R-:W-:-:S04]  /*2d40*/  FMUL.FTZ R107, R10, R47 ;  /* 0x0000002f0a6b7220 */ /* 0x000fc80000410000 */
[----:B------:R-:W1:Y:S01]  /*2d50*/  MUFU.EX2 R11, R11 ;  /* 0x0000000b000b7308 */ /* 0x000e620000000800 */
[----:B------:R-:W-:Y:S01]  /*2d60*/  FFMA.FTZ R69, R7, R108, R9 ;  /* 0x0000006c07457223 */ /* 0x000fe20000010009 */
[----:B------:R-:W-:Y:S01]  /*2d70*/  FMUL.FTZ R103, R103, R40 ;  /* 0x0000002867677220 */ /* 0x000fe20000410000 */
[----:B--2---:R-:W-:-:S05]  /*2d80*/  FADD.FTZ R40, -R102, 1 ;  /* 0x3f80000066287421 */ /* 0x004fca0000010100 */
[----:B------:R2:W1:Y:S01]  /*2d90*/  MUFU.EX2 R33, R46 ;  /* 0x0000002e00217308 */ /* 0x0004620000000800 */
[----:B------:R-:W-:Y:S01]  /*2da0*/  FMUL.FTZ R101, R69, -1.4426950216293334961 ;  /* 0xbfb8aa3b45657820 */ /* 0x000fe20000410000 */
[----:B------:R-:W-:Y:S01]  /*2db0*/  FFMA.FTZ R96, R96, R40, 1 ;  /* 0x3f80000060607423 */ /* 0x000fe20000010028 */
[----:B--2---:R-:W2:Y:S03]  /*2dc0*/  LDG.E.64.CONSTANT R46, desc[UR12][R30.64+0xc300] ;  /* 0x00c3000c1e2e7981 */ /* 0x004ea6000c1e9b00 */
[----:B------:R-:W-:Y:S02]  /*2dd0*/  FMUL.FTZ R102, R102, R96 ;  /* 0x0000006066667220 */ /* 0x000fe40000410000 */
[----:B------:R-:W1:Y:S01]  /*2de0*/  MUFU.EX2 R101, R101 ;  /* 0x0000006500657308 */ /* 0x000e620000000800 */
[----:B0-----:R-:W-:Y:S01]  /*2df0*/  FADD.FTZ R100, R34, 1 ;  /* 0x3f80000022647421 */ /* 0x001fe20000010000 */
[----:B------:R-:W-:Y:S01]  /*2e00*/  SHF.L.U32 R96, R42, 0x10, RZ ;  /* 0x000000102a607819 */ /* 0x000fe200000006ff */
[----:B-1----:R-:W-:Y:S01]  /*2e10*/  FADD.FTZ R11, R11, 1 ;  /* 0x3f8000000b0b7421 */ /* 0x002fe20000010000 */
[----:B------:R-:W-:-:S02]  /*2e20*/  SHF.L.U32 R34, R43, 0x10, RZ ;  /* 0x000000102b227819 */ /* 0x000fc400000006ff */
[----:B------:R-:W-:Y:S01]  /*2e30*/  PRMT R36, R41, 0x7632, R36 ;  /* 0x0000763229247816 */ /* 0x000fe20000000024 */
[----:B------:R-:W-:Y:S01]  /*2e40*/  FMUL.FTZ R96, R96, R97 ;  /* 0x0000006160607220 */ /* 0x000fe20000410000 */
[----:B------:R0:W1:Y:S01]  /*2e50*/  MUFU.RCP R41, R11 ;  /* 0x0000000b00297308 */ /* 0x0000620000001000 */
[----:B------:R-:W-:Y:S01]  /*2e60*/  FMUL.FTZ R97, R34, R104 ;  /* 0x0000006822617220 */ /* 0x000fe20000410000 */
[----:B------:R-:W-:Y:S02]  /*2e70*/  PRMT R34, R42, 0x7632, R34 ;  /* 0x000076322a227816 */ /* 0x000fe40000000022 */
[----:B------:R-:W-:Y:S01]  /*2e80*/  PRMT R14, R43, 0x7632, R14 ;  /* 0x000076322b0e7816 */ /* 0x000fe2000000000e */
[----:B------:R-:W-:Y:S01]  /*2e90*/  FADD.FTZ R43, R33, 1 ;  /* 0x3f800000212b7421 */ /* 0x000fe20000010000 */
[----:B------:R-:W-:Y:S02]  /*2ea0*/  SHF.L.U32 R34, R34, 0x10, RZ ;  /* 0x0000001022227819 */ /* 0x000fe400000006ff */
[----:B------:R-:W1:Y:S01]  /*2eb0*/  MUFU.RCP R100, R100 ;  /* 0x0000006400647308 */ /* 0x000e620000001000 */
[----:B0-----:R-:W-:Y:S01]  /*2ec0*/  SHF.L.U32 R11, R36, 0x10, RZ ;  /* 0x00000010240b7819 */ /* 0x001fe200000006ff */
[----:B------:R-:W-:Y:S01]  /*2ed0*/  FADD.FTZ R101, R101, 1 ;  /* 0x3f80000065657421 */ /* 0x000fe20000010000 */
[----:B------:R-:W-:Y:S01]  /*2ee0*/  FMUL.FTZ R33, R34, R103 ;  /* 0x0000006722217220 */ /* 0x000fe20000410000 */
[----:B------:R-:W-:-:S04]  /*2ef0*/  SHF.L.U32 R34, R14, 0x10, RZ ;  /* 0x000000100e227819 */ /* 0x000fc800000006ff */
[----:B------:R-:W0:Y:S01]  /*2f00*/  MUFU.RCP R43, R43 ;  /* 0x0000002b002b7308 */ /* 0x000e220000001000 */
[----:B------:R-:W-:Y:S01]  /*2f10*/  FADD.FTZ R11, -R24, R11 ;  /* 0x0000000b180b7221 */ /* 0x000fe20000010100 */
[----:B------:R-:W-:Y:S01]  /*2f20*/  FMUL.FTZ R34, R34, R102 ;  /* 0x0000006622227220 */ /* 0x000fe20000410000 */
[----:B-1----:R-:W-:Y:S02]  /*2f30*/  FADD.FTZ R102, -R41, 1 ;  /* 0x3f80000029667421 */ /* 0x002fe40000010100 */
[----:B------:R-:W-:-:S03]  /*2f40*/  FMUL.FTZ R11, R10, R11 ;  /* 0x0000000b0a0b7220 */ /* 0x000fc60000410000 */
[----:B------:R-:W1:Y:S01]  /*2f50*/  MUFU.EX2 R50, R50 ;  /* 0x0000003200327308 */ /* 0x000e620000000800 */
[----:B------:R-:W-:Y:S01]  /*2f60*/  FMUL.FTZ R67, R65, -1.4426950216293334961 ;  /* 0xbfb8aa3b41437820 */ /* 0x000fe20000410000 */
[----:B------:R-:W-:Y:S01]  /*2f70*/  FFMA.FTZ R102, R51, R102, 1 ;  /* 0x3f80000033667423 */ /* 0x000fe20000010066 */
[----:B------:R-:W-:-:S05]  /*2f80*/  FFMA.FTZ R40, R6, R107, R8 ;  /* 0x0000006b06287223 */ /* 0x000fca0000010008 */
[----:B------:R-:W1:Y:S01]  /*2f90*/  MUFU.RCP R101, R101 ;  /* 0x0000006500657308 */ /* 0x000e620000001000 */
[----:B------:R-:W-:Y:S01]  /*2fa0*/  FADD.FTZ R104, -R100, 1 ;  /* 0x3f80000064687421 */ /* 0x000fe20000010100 */
[----:B------:R-:W-:Y:S01]  /*2fb0*/  FFMA.FTZ R42, R7, R11, R9 ;  /* 0x0000000b072a7223 */ /* 0x000fe20000010009 */
[----:B------:R-:W-:Y:S01]  /*2fc0*/  FMUL.FTZ R106, R41, R102 ;  /* 0x00000066296a7220 */ /* 0x000fe20000410000 */
[----:B------:R-:W-:Y:S01]  /*2fd0*/  FMUL.FTZ R98, R40, -1.4426950216293334961 ;  /* 0xbfb8aa3b28627820 */ /* 0x000fe20000410000 */
[----:B------:R-:W-:Y:S01]  /*2fe0*/  FFMA.FTZ R104, R64, R104, 1 ;  /* 0x3f80000040687423 */ /* 0x000fe20000010068 */
[----:B0-----:R-:W-:Y:S01]  /*2ff0*/  FADD.FTZ R41, -R43, 1 ;  /* 0x3f8000002b297421 */ /* 0x001fe20000010100 */
[----:B------:R-:W-:Y:S01]  /*3000*/  FMUL.FTZ R64, R42, -1.4426950216293334961 ;  /* 0xbfb8aa3b2a407820 */ /* 0x000fe20000410000 */
[----:B------:R-:W0:Y:S01]  /*3010*/  MUFU.EX2 R67, R67 ;  /* 0x0000004300437308 */ /* 0x000e220000000800 */
[----:B------:R-:W-:Y:S01]  /*3020*/  PRMT R14, R36, 0x7632, R14 ;  /* 0x00007632240e7816 */ /* 0x000fe2000000000e */
[----:B------:R-:W-:Y:S01]  /*3030*/  FFMA.FTZ R41, R68, R41, 1 ;  /* 0x3f80000044297423 */ /* 0x000fe20000010029 */
[----:B-1----:R-:W-:Y:S01]  /*3040*/  FADD.FTZ R50, R50, 1 ;  /* 0x3f80000032327421 */ /* 0x002fe20000010000 */
[----:B------:R-:W-:-:S02]  /*3050*/  FADD.FTZ R112, -R24, R112 ;  /* 0x0000007018707221 */ /* 0x000fc40000010100 */
[----:B------:R-:W-:Y:S02]  /*3060*/  FMUL.FTZ R36, R43, R41 ;  /* 0x000000292b247220 */ /* 0x000fe40000410000 */
[----:B------:R-:W-:Y:S01]  /*3070*/  MUFU.EX2 R98, R98 ;  /* 0x0000006200627308 */ /* 0x000fe20000000800 */
[----:B------:R-:W-:Y:S01]  /*3080*/  FADD.FTZ R51, -R101, 1 ;  /* 0x3f80000065337421 */ /* 0x000fe20000010100 */
[----:B------:R-:W-:Y:S02]  /*3090*/  SHF.L.U32 R41, R14, 0x10, RZ ;  /* 0x000000100e297819 */ /* 0x000fe400000006ff */
[----:B------:R-:W-:-:S04]  /*30a0*/  PRMT R68, R37, 0x7632, R68 ;  /* 0x0000763225447816 */ /* 0x000fc80000000044 */
[----:B------:R-:W1:Y:S01]  /*30b0*/  MUFU.EX2 R64, R64 ;  /* 0x0000004000407308 */ /* 0x000e620000000800 */
[----:B------:R-:W-:Y:S01]  /*30c0*/  FMUL.FTZ R112, R10, R112 ;  /* 0x000000700a707220 */ /* 0x000fe20000410000 */
[----:B------:R-:W-:Y:S01]  /*30d0*/  FFMA.FTZ R69, R69, R51, 1 ;  /* 0x3f80000045457423 */ /* 0x000fe20000010033 */
[----:B------:R-:W-:Y:S01]  /*30e0*/  FADD.FTZ R41, -R24, R41 ;  /* 0x0000002918297221 */ /* 0x000fe20000010100 */
[----:B------:R-:W-:Y:S01]  /*30f0*/  SHF.L.U32 R68, R68, 0x10, RZ ;  /* 0x0000001044447819 */ /* 0x000fe200000006ff */
[----:B------:R-:W-:Y:S01]  /*3100*/  FMUL.FTZ R29, R28, R29 ;  /* 0x0000001d1c1d7220 */ /* 0x000fe20000410000 */
[----:B------:R-:W-:Y:S02]  /*3110*/  SHF.L.U32 R43, R12, 0x10, RZ ;  /* 0x000000100c2b7819 */ /* 0x000fe400000006ff */
[----:B------:R-:W4:Y:S01]  /*3120*/  MUFU.RCP R50, R50 ;  /* 0x0000003200327308 */ /* 0x000f220000001000 */
[----:B------:R-:W-:Y:S01]  /*3130*/  FFMA.FTZ R28, R2, R112, R4 ;  /* 0x00000070021c7223 */ /* 0x000fe20000010004 */
[----:B------:R-:W-:Y:S01]  /*3140*/  FMUL.FTZ R104, R100, R104 ;  /* 0x0000006864687220 */ /* 0x000fe20000410000 */
[----:B------:R-:W-:Y:S01]  /*3150*/  FMUL.FTZ R101, R101, R69 ;  /* 0x0000004565657220 */ /* 0x000fe20000410000 */
[----:B------:R-:W-:Y:S01]  /*3160*/  FMUL.FTZ R94, R94, R111 ;  /* 0x0000006f5e5e7220 */ /* 0x000fe20000410000 */
[----:B------:R-:W-:Y:S01]  /*3170*/  PRMT R69, R12, 0x7632, R69 ;  /* 0x000076320c457816 */ /* 0x000fe20000000045 */
[----:B0-----:R-:W-:Y:S01]  /*3180*/  FADD.FTZ R67, R67, 1 ;  /* 0x3f80000043437421 */ /* 0x001fe20000010000 */
[----:B------:R-:W-:Y:S01]  /*3190*/  SHF.L.U32 R111, R37, 0x10, RZ ;  /* 0x00000010256f7819 */ /* 0x000fe200000006ff */
[----:B------:R-:W-:Y:S01]  /*31a0*/  FMUL.FTZ R12, R10, R41 ;  /* 0x000000290a0c7220 */ /* 0x000fe20000410000 */
[----:B------:R-:W-:Y:S01]  /*31b0*/  FADD.FTZ R68, -R24, R68 ;  /* 0x0000004418447221 */ /* 0x000fe20000010100 */
[----:B------:R-:W-:Y:S01]  /*31c0*/  FMUL.FTZ R66, R28, -1.4426950216293334961 ;  /* 0xbfb8aa3b1c427820 */ /* 0x000fe20000410000 */
[----:B------:R-:W-:Y:S01]  /*31d0*/  FMUL.FTZ R104, R43, R104 ;  /* 0x000000682b687220 */ /* 0x000fe20000410000 */
[C---:B------:R-:W-:Y:S01]  /*31e0*/  SHF.L.U32 R43, R13.reuse, 0x10, RZ ;  /* 0x000000100d2b7819 */ /* 0x040fe200000006ff */
[----:B------:R0:W4:Y:S01]  /*31f0*/  MUFU.RCP R51, R67 ;  /* 0x0000004300337308 */ /* 0x0001220000001000 */
[----:B------:R-:W-:Y:S01]  /*3200*/  PRMT R37, R13, 0x7632, R37 ;  /* 0x000076320d257816 */ /* 0x000fe20000000025 */
[----:B------:R-:W-:Y:S01]  /*3210*/  FFMA.FTZ R41, R6, R12, R8 ;  /* 0x0000000c06297223 */ /* 0x000fe20000010008 */
[----:B------:R-:W-:Y:S01]  /*3220*/  FADD.FTZ R111, -R24, R111 ;  /* 0x0000006f186f7221 */ /* 0x000fe20000010100 */
[----:B------:R-:W-:Y:S01]  /*3230*/  FMUL.FTZ R13, R10, R68 ;  /* 0x000000440a0d7220 */ /* 0x000fe20000410000 */
[----:B-1----:R-:W-:Y:S01]  /*3240*/  FADD.FTZ R64, R64, 1 ;  /* 0x3f80000040407421 */ /* 0x002fe20000010000 */
[----:B------:R-:W-:Y:S01]  /*3250*/  FMUL.FTZ R68, R41, -1.4426950216293334961 ;  /* 0xbfb8aa3b29447820 */ /* 0x000fe20000410000 */
[----:B0-----:R-:W-:Y:S01]  /*3260*/  FADD.FTZ R67, R98, 1 ;  /* 0x3f80000062437421 */ /* 0x001fe20000010000 */
[----:B------:R-:W0:Y:S01]  /*3270*/  MUFU.EX2 R66, R66 ;  /* 0x0000004200427308 */ /* 0x000e220000000800 */
[----:B------:R-:W-:Y:S01]  /*3280*/  FMUL.FTZ R106, R43, R106 ;  /* 0x0000006a2b6a7220 */ /* 0x000fe20000410000 */
[----:B------:R-:W-:Y:S01]  /*3290*/  FMUL.FTZ R111, R10, R111 ;  /* 0x0000006f0a6f7220 */ /* 0x000fe20000410000 */
[----:B------:R-:W-:Y:S01]  /*32a0*/  FFMA.FTZ R43, R7, R13, R9 ;  /* 0x0000000d072b7223 */ /* 0x000fe20000010009 */
[----:B----4-:R-:W-:-:S02]  /*32b0*/  FADD.FTZ R105, -R50, 1 ;  /* 0x3f80000032697421 */ /* 0x010fc40000010100 */
[----:B------:R-:W-:Y:S02]  /*32c0*/  FFMA.FTZ R48, R3, R111, R5 ;  /* 0x0000006f03307223 */ /* 0x000fe40000010005 */
[----:B------:R-:W1:Y:S01]  /*32d0*/  MUFU.RCP R67, R67 ;  /* 0x0000004300437308 */ /* 0x000e620000001000 */
[----:B------:R-:W-:Y:S01]  /*32e0*/  FMUL.FTZ R98, R43, -1.4426950216293334961 ;  /* 0xbfb8aa3b2b627820 */ /* 0x000fe20000410000 */
[----:B------:R-:W-:Y:S01]  /*32f0*/  SHF.L.U32 R69, R69, 0x10, RZ ;  /* 0x0000001045457819 */ /* 0x000fe200000006ff */
[----:B------:R-:W-:-:S05]  /*3300*/  FFMA.FTZ R105, R38, R105, 1 ;  /* 0x3f80000026697423 */ /* 0x000fca0000010069 */
[----:B------:R-:W4:Y:S01]  /*3310*/  MUFU.RCP R64, R64 ;  /* 0x0000004000407308 */ /* 0x000f220000001000 */
[----:B------:R-:W-:-:S07]  /*3320*/  FMUL.FTZ R44, R48, -1.4426950216293334961 ;  /* 0xbfb8aa3b302c7820 */ /* 0x000fce0000410000 */
[----:B------:R-:W4:Y:S01]  /*3330*/  MUFU.EX2 R68, R68 ;  /* 0x0000004400447308 */ /* 0x000f220000000800 */
[----:B------:R-:W-:Y:S01]  /*3340*/  FMUL.FTZ R36, R69, R36 ;  /* 0x0000002445247220 */ /* 0x000fe20000410000 */
[----:B------:R-:W-:-:S06]  /*3350*/  FADD.FTZ R69, -R51, 1 ;  /* 0x3f80000033457421 */ /* 0x000fcc0000010100 */
[----:B------:R-:W4:Y:S01]  /*3360*/  MUFU.EX2 R38, R98 ;  /* 0x0000006200267308 */ /* 0x000f220000000800 */
[----:B------:R-:W-:Y:S01]  /*3370*/  FMUL.FTZ R105, R50, R105 ;  /* 0x0000006932697220 */ /* 0x000fe20000410000 */
[----:B0-----:R-:W-:Y:S01]  /*3380*/  FADD.FTZ R50, R66, 1 ;  /* 0x3f80000042327421 */ /* 0x001fe20000010000 */
[----:B------:R-:W-:-:S05]  /*3390*/  FFMA.FTZ R69, R65, R69, 1 ;  /* 0x3f80000041457423 */ /* 0x000fca0000010045 */
[----:B------:R-:W0:Y:S01]  /*33a0*/  MUFU.EX2 R45, R44 ;  /* 0x0000002c002d7308 */ /* 0x000e220000000800 */
[----:B-1----:R-:W-:Y:S01]  /*33b0*/  FADD.FTZ R65, -R67, 1 ;  /* 0x3f80000043417421 */ /* 0x002fe20000010100 */
[----:B----4-:R-:W-:Y:S01]  /*33c0*/  FADD.FTZ R66, -R64, 1 ;  /* 0x3f80000040427421 */ /* 0x010fe20000010100 */
[----:B------:R-:W-:Y:S01]  /*33d0*/  FMUL.FTZ R69, R51, R69 ;  /* 0x0000004533457220 */ /* 0x000fe20000410000 */
[----:B------:R-:W-:Y:S01]  /*33e0*/  FADD.FTZ R51, R68, 1 ;  /* 0x3f80000044337421 */ /* 0x000fe20000010000 */
[----:B------:R-:W-:Y:S01]  /*33f0*/  FFMA.FTZ R65, R40, R65, 1 ;  /* 0x3f80000028417423 */ /* 0x000fe20000010041 */
[----:B------:R-:W-:Y:S02]  /*3400*/  FFMA.FTZ R40, R42, R66, 1 ;  /* 0x3f8000002a287423 */ /* 0x000fe40000010042 */
[----:B------:R-:W1:Y:S01]  /*3410*/  MUFU.RCP R50, R50 ;  /* 0x0000003200327308 */ /* 0x000e620000001000 */
[----:B------:R-:W-:Y:S01]  /*3420*/  FADD.FTZ R66, R38, 1 ;  /* 0x3f80000026427421 */ /* 0x000fe20000010000 */
[----:B------:R-:W-:-:S06]  /*3430*/  SHF.L.U32 R42, R16, 0x10, RZ ;  /* 0x00000010102a7819 */ /* 0x000fcc00000006ff */
[----:B------:R-:W4:Y:S01]  /*3440*/  MUFU.RCP R51, R51 ;  /* 0x0000003300337308 */ /* 0x000f220000001000 */
[----:B0-----:R-:W-:Y:S01]  /*3450*/  FADD.FTZ R45, R45, 1 ;  /* 0x3f8000002d2d7421 */ /* 0x001fe20000010000 */
[----:B------:R-:W-:-:S06]  /*3460*/  FMUL.FTZ R105, R42, R105 ;  /* 0x000000692a697220 */ /* 0x000fcc0000410000 */
[----:B------:R-:W0:Y:S01]  /*3470*/  MUFU.RCP R66, R66 ;  /* 0x0000004200427308 */ /* 0x000e220000001000 */
[----:B-1----:R-:W-:-:S07]  /*3480*/  FADD.FTZ R103, -R50, 1 ;  /* 0x3f80000032677421 */ /* 0x002fce0000010100 */
[----:B------:R1:W0:Y:S01]  /*3490*/  MUFU.RCP R42, R45 ;  /* 0x0000002d002a7308 */ /* 0x0002220000001000 */
[----:B------:R-:W-:Y:S01]  /*34a0*/  FMUL.FTZ R67, R67, R65 ;  /* 0x0000004143437220 */ /* 0x000fe20000410000 */
[----:B-1----:R-:W-:Y:S02]  /*34b0*/  SHF.L.U32 R45, R15, 0x10, RZ ;  /* 0x000000100f2d7819 */ /* 0x002fe400000006ff */
[----:B------:R-:W-:-:S04]  /*34c0*/  PRMT R15, R16, 0x7632, R15 ;  /* 0x00007632100f7816 */ /* 0x000fc8000000000f */
[----:B------:R-:W-:Y:S01]  /*34d0*/  SHF.L.U32 R38, R15, 0x10, RZ ;  /* 0x000000100f267819 */ /* 0x000fe200000006ff */
[----:B------:R-:W-:-:S04]  /*34e0*/  FFMA.FTZ R103, R28, R103, 1 ;  /* 0x3f8000001c677423 */ /* 0x000fc80000010067 */
[----:B------:R-:W-:Y:S01]  /*34f0*/  FMUL.FTZ R38, R38, R67 ;  /* 0x0000004326267220 */ /* 0x000fe20000410000 */
[----:B----4-:R-:W-:Y:S01]  /*3500*/  FADD.FTZ R67, -R51, 1 ;  /* 0x3f80000033437421 */ /* 0x010fe20000010100 */
[----:B------:R-:W-:Y:S01]  /*3510*/  FMUL.FTZ R103, R50, R103 ;  /* 0x0000006732677220 */ /* 0x000fe20000410000 */
[----:B0-----:R-:W-:Y:S02]  /*3520*/  FADD.FTZ R50, -R66, 1 ;  /* 0x3f80000042327421 */ /* 0x001fe40000010100 */
[----:B------:R-:W-:Y:S02]  /*3530*/  FFMA.FTZ R41, R41, R67, 1 ;  /* 0x3f80000029297423 */ /* 0x000fe40000010043 */
[----:B------:R-:W-:Y:S02]  /*3540*/  FFMA.FTZ R43, R43, R50, 1 ;  /* 0x3f8000002b2b7423 */ /* 0x000fe40000010032 */
[----:B------:R-:W-:Y:S02]  /*3550*/  FMUL.FTZ R41, R51, R41 ;  /* 0x0000002933297220 */ /* 0x000fe40000410000 */
[----:B------:R-:W4:Y:S01]  /*3560*/  LDG.E.64.CONSTANT R50, desc[UR12][R30.64+0xd200] ;  /* 0x00d2000c1e327981 */ /* 0x000f22000c1e9b00 */
[----:B------:R-:W-:Y:S01]  /*3570*/  FADD.FTZ R110, -R24, R110 ;  /* 0x0000006e186e7221 */ /* 0x000fe20000010100 */
[----:B------:R-:W-:-:S03]  /*3580*/  PRMT R16, R14, 0x7632, R16 ;  /* 0x000076320e107816 */ /* 0x000fc60000000010 */
[----:B------:R-:W-:Y:S01]  /*3590*/  FMUL.FTZ R110, R10, R110 ;  /* 0x0000006e0a6e7220 */ /* 0x000fe20000410000 */
[----:B------:R-:W-:Y:S01]  /*35a0*/  FADD.FTZ R14, -R24, R45 ;  /* 0x0000002d180e7221 */ /* 0x000fe20000010100 */
[----:B------:R-:W4:Y:S02]  /*35b0*/  LDG.E.64.CONSTANT R30, desc[UR12][R30.64+0xe100] ;  /* 0x00e1000c1e1e7981 */ /* 0x000f24000c1e9b00 */
[----:B------:R-:W-:Y:S01]  /*35c0*/  FFMA.FTZ R25, R2, R110, R4 ;  /* 0x0000006e02197223 */ /* 0x000fe20000010004 */
[----:B------:R-:W-:Y:S02]  /*35d0*/  SHF.L.U32 R45, R16, 0x10, RZ ;  /* 0x00000010102d7819 */ /* 0x000fe400000006ff */
[----:B------:R-:W-:Y:S01]  /*35e0*/  PRMT R16, R15, 0x7632, R16 ;  /* 0x000076320f107816 */ /* 0x000fe20000000010 */
[----:B------:R-:W-:Y:S01]  /*35f0*/  FMUL.FTZ R44, R25, -1.4426950216293334961 ;  /* 0xbfb8aa3b192c7820 */ /* 0x000fe20000410000 */
[C---:B------:R-:W-:Y:S01]  /*3600*/  SHF.L.U32 R102, R17.reuse, 0x10, RZ ;  /* 0x0000001011667819 */ /* 0x040fe200000006ff */
[----:B------:R-:W-:Y:S01]  /*3610*/  FADD.FTZ R15, -R24, R45 ;  /* 0x0000002d180f7221 */ /* 0x000fe20000010100 */
[----:B------:R-:W-:Y:S01]  /*3620*/  PRMT R17, R17, 0x7632, R17 ;  /* 0x0000763211117816 */ /* 0x000fe20000000011 */
[----:B------:R-:W-:Y:S01]  /*3630*/  FMUL.FTZ R14, R10, R14 ;  /* 0x0000000e0a0e7220 */ /* 0x000fe20000410000 */
[----:B------:R-:W-:Y:S01]  /*3640*/  SHF.L.U32 R16, R16, 0x10, RZ ;  /* 0x0000001010107819 */ /* 0x000fe200000006ff */
[----:B------:R-:W-:Y:S01]  /*3650*/  FMUL.FTZ R15, R10, R15 ;  /* 0x0000000f0a0f7220 */ /* 0x000fe20000410000 */
[----:B------:R-:W0:Y:S01]  /*3660*/  MUFU.EX2 R44, R44 ;  /* 0x0000002c002c7308 */ /* 0x000e220000000800 */
[----:B------:R-:W-:Y:S01]  /*3670*/  FMUL.FTZ R40, R64, R40 ;  /* 0x0000002840287220 */ /* 0x000fe20000410000 */
[----:B------:R-:W-:Y:S01]  /*3680*/  SHF.L.U32 R17, R17, 0x10, RZ ;  /* 0x0000001011117819 */ /* 0x000fe200000006ff */
[----:B------:R-:W-:Y:S01]  /*3690*/  FFMA.FTZ R64, R3, R14, R5 ;  /* 0x0000000e03407223 */ /* 0x000fe20000010005 */
[----:B------:R-:W-:Y:S01]  /*36a0*/  FADD.FTZ R16, -R24, R16 ;  /* 0x0000001018107221 */ /* 0x000fe20000010100 */
[----:B------:R-:W-:-:S02]  /*36b0*/  FFMA.FTZ R45, R6, R15, R8 ;  /* 0x0000000f062d7223 */ /* 0x000fc40000010008 */
[----:B------:R-:W-:Y:S01]  /*36c0*/  FMUL.FTZ R65, R64, -1.4426950216293334961 ;  /* 0xbfb8aa3b40417820 */ /* 0x000fe20000410000 */
[----:B------:R-:W-:Y:S01]  /*36d0*/  FMUL.FTZ R40, R17, R40 ;  /* 0x0000002811287220 */ /* 0x000fe20000410000 */
[----:B------:R-:W-:Y:S01]  /*36e0*/  FMUL.FTZ R16, R10, R16 ;  /* 0x000000100a107220 */ /* 0x000fe20000410000 */
[----:B------:R-:W-:Y:S01]  /*36f0*/  FMUL.FTZ R17, R45, -1.4426950216293334961 ;  /* 0xbfb8aa3b2d117820 */ /* 0x000fe20000410000 */
[----:B------:R-:W-:Y:S02]  /*3700*/  FADD.FTZ R100, -R42, 1 ;  /* 0x3f8000002a647421 */ /* 0x000fe40000010100 */
[----:B------:R-:W-:Y:S01]  /*3710*/  FFMA.FTZ R28, R7, R16, R9 ;  /* 0x00000010071c7223 */ /* 0x000fe20000010009 */
[----:B------:R-:W1:Y:S01]  /*3720*/  MUFU.EX2 R65, R65 ;  /* 0x0000004100417308 */ /* 0x000e620000000800 */
[----:B------:R-:W-:Y:S01]  /*3730*/  FFMA.FTZ R100, R48, R100, 1 ;  /* 0x3f80000030647423 */ /* 0x000fe20000010064 */
[----:B------:R-:W-:Y:S01]  /*3740*/  SHF.L.U32 R37, R37, 0x10, RZ ;  /* 0x0000001025257819 */ /* 0x000fe200000006ff */
[----:B------:R-:W-:Y:S01]  /*3750*/  FMUL.FTZ R48, R28, -1.4426950216293334961 ;  /* 0xbfb8aa3b1c307820 */ /* 0x000fe20000410000 */
[----:B0-----:R-:W-:-:S04]  /*3760*/  FADD.FTZ R44, R44, 1 ;  /* 0x3f8000002c2c7421 */ /* 0x001fc80000010000 */
[----:B------:R-:W0:Y:S01]  /*3770*/  MUFU.EX2 R17, R17 ;  /* 0x0000001100117308 */ /* 0x000e220000000800 */
[----:B------:R-:W-:Y:S01]  /*3780*/  FMUL.FTZ R37, R37, R101 ;  /* 0x0000006525257220 */ /* 0x000fe20000410000 */
[----:B------:R-:W-:Y:S01]  /*3790*/  FMUL.FTZ R100, R42, R100 ;  /* 0x000000642a647220 */ /* 0x000fe20000410000 */
[----:B------:R-:W-:Y:S01]  /*37a0*/  FMUL.FTZ R42, R66, R43 ;  /* 0x0000002b422a7220 */ /* 0x000fe20000410000 */
[----:B------:R-:W-:-:S04]  /*37b0*/  SHF.L.U32 R43, R18, 0x10, RZ ;  /* 0x00000010122b7819 */ /* 0x000fc800000006ff */
[----:B------:R-:W3:Y:S01]  /*37c0*/  MUFU.EX2 R48, R48 ;  /* 0x0000003000307308 */ /* 0x000ee20000000800 */
[----:B------:R-:W-:-:S07]  /*37d0*/  PRMT R18, R18, 0x7632, R18 ;  /* 0x0000763212127816 */ /* 0x000fce0000000012 */
[----:B------:R3:W3:Y:S01]  /*37e0*/  MUFU.RCP R101, R44 ;  /* 0x0000002c00657308 */ /* 0x0006e20000001000 */
[----:B------:R-:W-:Y:S01]  /*37f0*/  SHF.L.U32 R18, R18, 0x10, RZ ;  /* 0x0000001012127819 */ /* 0x000fe200000006ff */
[----:B-1----:R-:W-:Y:S01]  /*3800*/  FADD.FTZ R65, R65, 1 ;  /* 0x3f80000041417421 */ /* 0x002fe20000010000 */
[----:B0-----:R-:W-:Y:S01]  /*3810*/  FADD.FTZ R17, R17, 1 ;  /* 0x3f80000011117421 */ /* 0x001fe20000010000 */
[----:B---3--:R-:W-:-:S04]  /*3820*/  SHF.L.U32 R44, R19, 0x10, RZ ;  /* 0x00000010132c7819 */ /* 0x008fc800000006ff */
[----:B------:R-:W0:Y:S01]  /*3830*/  MUFU.RCP R98, R65 ;  /* 0x0000004100627308 */ /* 0x000e220000001000 */
[----:B------:R-:W-:Y:S01]  /*3840*/  PRMT R19, R19, 0x7632, R19 ;  /* 0x0000763213137816 */ /* 0x000fe20000000013 */
[----:B------:R-:W-:Y:S01]  /*3850*/  FMUL.FTZ R41, R18, R41 ;  /* 0x0000002912297220 */ /* 0x000fe20000410000 */
[----:B------:R-:W-:Y:S01]  /*3860*/  SHF.L.U32 R18, R22, 0x10, RZ ;  /* 0x0000001016127819 */ /* 0x000fe200000006ff */
[----:B------:R-:W-:Y:S01]  /*3870*/  FMUL.FTZ R100, R44, R100 ;  /* 0x000000642c647220 */ /* 0x000fe20000410000 */
[----:B------:R-:W-:-:S03]  /*3880*/  SHF.L.U32 R19, R19, 0x10, RZ ;  /* 0x0000001013137819 */ /* 0x000fc600000006ff */
[----:B------:R1:W3:Y:S01]  /*3890*/  MUFU.RCP R44, R17 ;  /* 0x00000011002c7308 */ /* 0x0002e20000001000 */
[----:B------:R-:W-:Y:S01]  /*38a0*/  FADD.FTZ R48, R48, 1 ;  /* 0x3f80000030307421 */ /* 0x000fe20000010000 */
[----:B------:R-:W-:Y:S01]  /*38b0*/  FADD.FTZ R18, -R24, R18 ;  /* 0x0000001218127221 */ /* 0x000fe20000010100 */
[----:B------:R-:W-:Y:S01]  /*38c0*/  FMUL.FTZ R42, R19, R42 ;  /* 0x0000002a132a7220 */ /* 0x000fe20000410000 */
[----:B------:R-:W-:Y:S01]  /*38d0*/  SHF.L.U32 R19, R23, 0x10, RZ ;  /* 0x0000001017137819 */ /* 0x000fe200000006ff */
[----:B-1----:R-:W-:-:S03]  /*38e0*/  FADD.FTZ R17, -R101, 1 ;  /* 0x3f80000065117421 */ /* 0x002fc60000010100 */
[----:B------:R-:W1:Y:S01]  /*38f0*/  MUFU.RCP R48, R48 ;  /* 0x0000003000307308 */ /* 0x000e620000001000 */
[----:B------:R-:W-:Y:S01]  /*3900*/  PRMT R22, R22, 0x7632, R22 ;  /* 0x0000763216167816 */ /* 0x000fe20000000016 */
[----:B------:R-:W-:Y:S01]  /*3910*/  FFMA.FTZ R25, R25, R17, 1 ;  /* 0x3f80000019197423 */ /* 0x000fe20000010011 */
[----:B------:R-:W-:Y:S01]  /*3920*/  FMUL.FTZ R17, R10, R18 ;  /* 0x000000120a117220 */ /* 0x000fe20000410000 */
[----:B------:R-:W-:Y:S01]  /*3930*/  FMUL.FTZ R103, R43, R103 ;  /* 0x000000672b677220 */ /* 0x000fe20000410000 */
[----:B------:R-:W-:Y:S01]  /*3940*/  FADD.FTZ R18, -R24, R19 ;  /* 0x0000001318127221 */ /* 0x000fe20000010100 */
[----:B------:R-:W-:Y:S01]  /*3950*/  SHF.L.U32 R19, R22, 0x10, RZ ;  /* 0x0000001016137819 */ /* 0x000fe200000006ff */
[----:B------:R-:W-:Y:S01]  /*3960*/  FFMA.FTZ R43, R2, R17, R4 ;  /* 0x00000011022b7223 */ /* 0x000fe20000010004 */
[----:B------:R-:W-:Y:S01]  /*3970*/  FMUL.FTZ R101, R101, R25 ;  /* 0x0000001965657220 */ /* 0x000fe20000410000 */
[----:B0-----:R-:W-:Y:S01]  /*3980*/  FADD.FTZ R22, -R98, 1 ;  /* 0x3f80000062167421 */ /* 0x001fe20000010100 */
[----:B------:R-:W-:Y:S01]  /*3990*/  FMUL.FTZ R18, R10, R18 ;  /* 0x000000120a127220 */ /* 0x000fe20000410000 */
[----:B------:R-:W-:Y:S01]  /*39a0*/  FMUL.FTZ R25, R43, -1.4426950216293334961 ;  /* 0xbfb8aa3b2b197820 */ /* 0x000fe20000410000 */
[----:B---3--:R-:W-:Y:S01]  /*39b0*/  FADD.FTZ R65, -R44, 1 ;  /* 0x3f8000002c417421 */ /* 0x008fe20000010100 */
[----:B------:R-:W-:Y:S01]  /*39c0*/  FADD.FTZ R19, -R24, R19 ;  /* 0x0000001318137221 */ /* 0x000fe20000010100 */
[----:B------:R-:W-:Y:S01]  /*39d0*/  FFMA.FTZ R22, R64, R22, 1 ;  /* 0x3f80000040167423 */ /* 0x000fe20000010016 */
[----:B------:R-:W-:Y:S01]  /*39e0*/  FFMA.FTZ R64, R3, R18, R5 ;  /* 0x0000001203407223 */ /* 0x000fe20000010005 */
[----:B------:R-:W-:Y:S01]  /*39f0*/  FFMA.FTZ R45, R45, R65, 1 ;  /* 0x3f8000002d2d7423 */ /* 0x000fe20000010041 */
[----:B------:R-:W0:Y:S01]  /*3a00*/  MUFU.EX2 R25, R25 ;  /* 0x0000001900197308 */ /* 0x000e220000000800 */
[----:B------:R-:W-:Y:S01]  /*3a10*/  FMUL.FTZ R19, R10, R19 ;  /* 0x000000130a137220 */ /* 0x000fe20000410000 */
[----:B------:R-:W-:Y:S01]  /*3a20*/  FMUL.FTZ R65, R64, -1.4426950216293334961 ;  /* 0xbfb8aa3b40417820 */ /* 0x000fe20000410000 */
[----:B------:R-:W-:Y:S01]  /*3a30*/  FMUL.FTZ R44, R44, R45 ;  /* 0x0000002d2c2c7220 */ /* 0x000fe20000410000 */
[----:B------:R-:W-:Y:S01]  /*3a40*/  FMUL.FTZ R98, R98, R22 ;  /* 0x0000001662627220 */ /* 0x000fe20000410000 */
[----:B-1----:R-:W-:Y:S01]  /*3a50*/  FADD.FTZ R45, -R48, 1 ;  /* 0x3f800000302d7421 */ /* 0x002fe20000010100 */
[----:B------:R-:W-:Y:S01]  /*3a60*/  FFMA.FTZ R22, R6, R19, R8 ;  /* 0x0000001306167223 */ /* 0x000fe20000010008 */
[----:B------:R-:W-:Y:S01]  /*3a70*/  PRMT R23, R23, 0x7632, R23 ;  /* 0x0000763217177816 */ /* 0x000fe20000000017 */
[----:B------:R-:W1:Y:S01]  /*3a80*/  MUFU.EX2 R65, R65 ;  /* 0x0000004100417308 */ /* 0x000e620000000800 */
[----:B------:R-:W-:Y:S01]  /*3a90*/  FFMA.FTZ R45, R28, R45, 1 ;  /* 0x3f8000001c2d7423 */ /* 0x000fe2000001002d */
[----:B------:R-:W-:Y:S01]  /*3aa0*/  FMUL.FTZ R28, R22, -1.4426950216293334961 ;  /* 0xbfb8aa3b161c7820 */ /* 0x000fe20000410000 */
[----:B------:R-:W-:-:S02]  /*3ab0*/  SHF.L.U32 R23, R23, 0x10, RZ ;  /* 0x0000001017177819 */ /* 0x000fc400000006ff */
[----:B------:R-:W-:-:S03]  /*3ac0*/  FMUL.FTZ R45, R48, R45 ;  /* 0x0000002d302d7220 */ /* 0x000fc60000410000 */
[----:B------:R3:W2:Y:S01]  /*3ad0*/  MUFU.EX2 R48, R28 ;  /* 0x0000001c00307308 */ /* 0x0006a20000000800 */
[----:B------:R-:W-:Y:S01]  /*3ae0*/  FADD.FTZ R23, -R24, R23 ;  /* 0x0000001718177221 */ /* 0x000fe20000010100 */
[----:B0-----:R-:W-:Y:S01]  /*3af0*/  FADD.FTZ R66, R25, 1 ;  /* 0x3f80000019427421 */ /* 0x001fe20000010000 */
[C---:B---3--:R-:W-:Y:S02]  /*3b00*/  PRMT R28, R20.reuse, 0x7632, R28 ;  /* 0x00007632141c7816 */ /* 0x048fe4000000001c */
[----:B------:R-:W-:Y:S02]  /*3b10*/  SHF.L.U32 R20, R20, 0x10, RZ ;  /* 0x0000001014147819 */ /* 0x000fe400000006ff */
[----:B------:R-:W-:-:S03]  /*3b20*/  SHF.L.U32 R25, R28, 0x10, RZ ;  /* 0x000000101c197819 */ /* 0x000fc600000006ff */
[----:B------:R-:W-:Y:S01]  /*3b30*/  FMUL.FTZ R101, R20, R101 ;  /* 0x0000006514657220 */ /* 0x000fe20000410000 */
[----:B------:R-:W-:Y:S01]  /*3b40*/  FMUL.FTZ R20, R10, R23 ;  /* 0x000000170a147220 */ /* 0x000fe20000410000 */
[----:B------:R-:W0:Y:S01]  /*3b50*/  MUFU.RCP R28, R66 ;  /* 0x00000042001c7308 */ /* 0x000e220000001000 */
[----:B------:R-:W-:Y:S01]  /*3b60*/  SHF.L.U32 R23, R21, 0x10, RZ ;  /* 0x0000001015177819 */ /* 0x000fe200000006ff */
[----:B------:R-:W-:Y:S01]  /*3b70*/  FMUL.FTZ R44, R25, R44 ;  /* 0x0000002c192c7220 */ /* 0x000fe20000410000 */
[----:B------:R-:W-:Y:S01]  /*3b80*/  FFMA.FTZ R25, R7, R20, R9 ;  /* 0x0000001407197223 */ /* 0x000fe20000010009 */
[----:B-1----:R-:W-:Y:S01]  /*3b90*/  FADD.FTZ R65, R65, 1 ;  /* 0x3f80000041417421 */ /* 0x002fe20000010000 */
[----:B------:R-:W-:Y:S01]  /*3ba0*/  PRMT R21, R21, 0x7632, R21 ;  /* 0x0000763215157816 */ /* 0x000fe20000000015 */
[----:B------:R-:W-:Y:S01]  /*3bb0*/  FMUL.FTZ R98, R23, R98 ;  /* 0x0000006217627220 */ /* 0x000fe20000410000 */
[----:B------:R-:W-:Y:S01]  /*3bc0*/  FMUL.FTZ R23, R25, -1.4426950216293334961 ;  /* 0xbfb8aa3b19177820 */ /* 0x000fe20000410000 */
[----:B------:R-:W1:Y:S01]  /*3bd0*/  MUFU.RCP R67, R65 ;  /* 0x0000004100437308 */ /* 0x000e620000001000 */
[----:B--2---:R-:W-:Y:S01]  /*3be0*/  FADD.FTZ R48, R48, 1 ;  /* 0x3f80000030307421 */ /* 0x004fe20000010000 */
[----:B------:R-:W-:-:S06]  /*3bf0*/  SHF.L.U32 R21, R21, 0x10, RZ ;  /* 0x0000001015157819 */ /* 0x000fcc00000006ff */
[----:B------:R-:W2:Y:S01]  /*3c00*/  MUFU.EX2 R23, R23 ;  /* 0x0000001700177308 */ /* 0x000ea20000000800 */
[----:B------:R-:W-:Y:S01]  /*3c10*/  FMUL.FTZ R45, R21, R45 ;  /* 0x0000002d152d7220 */ /* 0x000fe20000410000 */
[----:B0-----:R-:W-:-:S06]  /*3c20*/  FADD.FTZ R21, -R28, 1 ;  /* 0x3f8000001c157421 */ /* 0x001fcc0000010100 */
[----:B------:R-:W0:Y:S01]  /*3c30*/  MUFU.RCP R48, R48 ;  /* 0x0000003000307308 */ /* 0x000e220000001000 */
[----:B------:R-:W-:Y:S01]  /*3c40*/  FFMA.FTZ R43, R43, R21, 1 ;  /* 0x3f8000002b2b7423 */ /* 0x000fe20000010015 */
[----:B------:R-:W-:Y:S01]  /*3c50*/  SHF.L.U32 R21, R26, 0x10, RZ ;  /* 0x000000101a157819 */ /* 0x000fe200000006ff */
[----:B-1----:R-:W-:-:S04]  /*3c60*/  FADD.FTZ R65, -R67, 1 ;  /* 0x3f80000043417421 */ /* 0x002fc80000010100 */
[----:B------:R-:W-:Y:S01]  /*3c70*/  FADD.FTZ R21, -R24, R21 ;  /* 0x0000001518157221 */ /* 0x000fe20000010100 */
[----:B------:R-:W-:Y:S01]  /*3c80*/  FFMA.FTZ R64, R64, R65, 1 ;  /* 0x3f80000040407423 */ /* 0x000fe20000010041 */
[----:B------:R-:W-:Y:S01]  /*3c90*/  FMUL.FTZ R43, R28, R43 ;  /* 0x0000002b1c2b7220 */ /* 0x000fe20000410000 */
[----:B--2---:R-:W-:Y:S01]  /*3ca0*/  FADD.FTZ R65, R23, 1 ;  /* 0x3f80000017417421 */ /* 0x004fe20000010000 */
[----:B------:R-:W-:Y:S01]  /*3cb0*/  FMUL.FTZ R21, R10, R21 ;  /* 0x000000150a157220 */ /* 0x000fe20000410000 */
[----:B------:R-:W-:Y:S01]  /*3cc0*/  SHF.L.U32 R23, R27, 0x10, RZ ;  /* 0x000000101b177819 */ /* 0x000fe200000006ff */
[----:B------:R-:W-:Y:S01]  /*3cd0*/  FMUL.FTZ R67, R67, R64 ;  /* 0x0000004043437220 */ /* 0x000fe20000410000 */
[----:B0-----:R-:W-:Y:S01]  /*3ce0*/  FADD.FTZ R28, -R48, 1 ;  /* 0x3f800000301c7421 */ /* 0x001fe20000010100 */
[----:B------:R-:W-:Y:S02]  /*3cf0*/  FFMA.FTZ R64, R2, R21, R4 ;  /* 0x0000001502407223 */ /* 0x000fe40000010004 */
[----:B------:R-:W-:Y:S01]  /*3d00*/  FADD.FTZ R23, -R24, R23 ;  /* 0x0000001718177221 */ /* 0x000fe20000010100 */
[----:B------:R-:W-:Y:S01]  /*3d10*/  FFMA.FTZ R22, R22, R28, 1 ;  /* 0x3f80000016167423 */ /* 0x000fe2000001001c */
[----:B------:R-:W0:Y:S01]  /*3d20*/  MUFU.RCP R65, R65 ;  /* 0x0000004100417308 */ /* 0x000e220000001000 */
[----:B------:R-:W-:-:S02]  /*3d30*/  FMUL.FTZ R66, R64, -1.4426950216293334961 ;  /* 0xbfb8aa3b40427820 */ /* 0x000fc40000410000 */
[----:B------:R-:W-:Y:S01]  /*3d40*/  FMUL.FTZ R48, R48, R22 ;  /* 0x0000001630307220 */ /* 0x000fe20000410000 */
[----:B------:R-:W-:-:S04]  /*3d50*/  FMUL.FTZ R22, R10, R23 ;  /* 0x000000170a167220 */ /* 0x000fc80000410000 */
[----:B------:R-:W-:Y:S01]  /*3d60*/  FFMA.FTZ R28, R3, R22, R5 ;  /* 0x00000016031c7223 */ /* 0x000fe20000010005 */
[----:B------:R-:W1:Y:S03]  /*3d70*/  MUFU.EX2 R66, R66 ;  /* 0x0000004200427308 */ /* 0x000e660000000800 */
[----:B------:R-:W-:Y:S01]  /*3d80*/  FMUL.FTZ R23, R28, -1.4426950216293334961 ;  /* 0xbfb8aa3b1c177820 */ /* 0x000fe20000410000 */
[----:B------:R-:W-:-:S05]  /*3d90*/  PRMT R27, R26, 0x7632, R27 ;  /* 0x000076321a1b7816 */ /* 0x000fca000000001b */
[----:B------:R-:W2:Y:S01]  /*3da0*/  MUFU.EX2 R23, R23 ;  /* 0x0000001700177308 */ /* 0x000ea20000000800 */
[----:B0-----:R-:W-:-:S04]  /*3db0*/  FADD.FTZ R26, -R65, 1 ;  /* 0x3f800000411a7421 */ /* 0x001fc80000010100 */
[----:B------:R-:W-:Y:S01]  /*3dc0*/  FFMA.FTZ R26, R25, R26, 1 ;  /* 0x3f800000191a7423 */ /* 0x000fe2000001001a */
[----:B------:R-:W-:Y:S01]  /*3dd0*/  SHF.L.U32 R25, R27, 0x10, RZ ;  /* 0x000000101b197819 */ /* 0x000fe200000006ff */
[----:B-1----:R-:W-:Y:S02]  /*3de0*/  FADD.FTZ R66, R66, 1 ;  /* 0x3f80000042427421 */ /* 0x002fe40000010000 */
[----:B------:R-:W-:Y:S02]  /*3df0*/  FMUL.FTZ R65, R65, R26 ;  /* 0x0000001a41417220 */ /* 0x000fe40000410000 */
[----:B------:R2:W0:Y:S01]  /*3e00*/  MUFU.RCP R26, R66 ;  /* 0x00000042001a7308 */ /* 0x0004220000001000 */
[----:B------:R-:W-:Y:S01]  /*3e10*/  FADD.FTZ R68, -R24, R25 ;  /* 0x0000001918447221 */ /* 0x000fe20000010100 */
[C---:B------:R-:W-:Y:S02]  /*3e20*/  SHF.L.U32 R25, R46.reuse, 0x10, RZ ;  /* 0x000000102e197819 */ /* 0x040fe400000006ff */
[----:B------:R-:W-:Y:S01]  /*3e30*/  PRMT R46, R46, 0x7632, R46 ;  /* 0x000076322e2e7816 */ /* 0x000fe2000000002e */
[----:B--2---:R-:W-:Y:S01]  /*3e40*/  FADD.FTZ R66, R23, 1 ;  /* 0x3f80000017427421 */ /* 0x004fe20000010000 */
[----:B------:R-:W-:Y:S01]  /*3e50*/  FMUL.FTZ R23, R10, R68 ;  /* 0x000000440a177220 */ /* 0x000fe20000410000 */
[----:B------:R-:W-:-:S02]  /*3e60*/  PRMT R68, R47, 0x7632, R68 ;  /* 0x000076322f447816 */ /* 0x000fc40000000044 */
[----:B------:R-:W-:Y:S02]  /*3e70*/  SHF.L.U32 R46, R46, 0x10, RZ ;  /* 0x000000102e2e7819 */ /* 0x000fe400000006ff */
[----:B------:R-:W-:Y:S01]  /*3e80*/  SHF.L.U32 R68, R68, 0x10, RZ ;  /* 0x0000001044447819 */ /* 0x000fe200000006ff */
[----:B------:R-:W-:Y:S02]  /*3e90*/  FFMA.FTZ R125, R6, R23, R8 ;  /* 0x00000017067d7223 */ /* 0x000fe40000010008 */
[----:B------:R-:W-:Y:S02]  /*3ea0*/  FMUL.FTZ R46, R46, R48 ;  /* 0x000000302e2e7220 */ /* 0x000fe40000410000 */
[----:B------:R-:W-:Y:S01]  /*3eb0*/  FMUL.FTZ R48, R68, R65 ;  /* 0x0000004144307220 */ /* 0x000fe20000410000 */
[----:B0-----:R-:W-:Y:S01]  /*3ec0*/  FADD.FTZ R65, -R26, 1 ;  /* 0x3f8000001a417421 */ /* 0x001fe20000010100 */
[----:B------:R-:W-:Y:S02]  /*3ed0*/  FMUL.FTZ R43, R25, R43 ;  /* 0x0000002b192b7220 */ /* 0x000fe40000410000 */
[----:B------:R0:W1:Y:S01]  /*3ee0*/  MUFU.RCP R25, R66 ;  /* 0x0000004200197308 */ /* 0x0000620000001000 */
[----:B------:R-:W-:Y:S01]  /*3ef0*/  FFMA.FTZ R65, R64, R65, 1 ;  /* 0x3f80000040417423 */ /* 0x000fe20000010041 */
[----:B0-----:R-:W-:-:S03]  /*3f00*/  FMUL.FTZ R66, R125, -1.4426950216293334961 ;  /* 0xbfb8aa3b7d427820 */ /* 0x001fc60000410000 */
[----:B------:R-:W-:Y:S01]  /*3f10*/  FMUL.FTZ R75, R26, R65 ;  /* 0x000000411a4b7220 */ /* 0x000fe20000410000 */
[----:B------:R-:W-:Y:S02]  /*3f20*/  PRMT R26, R27, 0x7632, R26 ;  /* 0x000076321b1a7816 */ /* 0x000fe4000000001a */
[----:B------:R-:W0:Y:S02]  /*3f30*/  MUFU.EX2 R66, R66 ;  /* 0x0000004200427308 */ /* 0x000e240000000800 */
[----:B------:R-:W-:Y:S02]  /*3f40*/  SHF.L.U32 R26, R26, 0x10, RZ ;  /* 0x000000101a1a7819 */ /* 0x000fe400000006ff */
[----:B------:R-:W-:-:S03]  /*3f50*/  SHF.L.U32 R47, R47, 0x10, RZ ;  /* 0x000000102f2f7819 */ /* 0x000fc600000006ff */
[----:B------:R-:W-:Y:S02]  /*3f60*/  FADD.FTZ R26, -R24, R26 ;  /* 0x0000001a181a7221 */ /* 0x000fe40000010100 */
[----:B------:R-:W-:Y:S01]  /*3f70*/  FMUL.FTZ R47, R47, R67 ;  /* 0x000000432f2f7220 */ /* 0x000fe20000410000 */
[----:B-1----:R-:W-:Y:S01]  /*3f80*/  FADD.FTZ R67, -R25, 1 ;  /* 0x3f80000019437421 */ /* 0x002fe20000010100 */
[----:B------:R-:W-:Y:S01]  /*3f90*/  FMUL.FTZ R26, R10, R26 ;  /* 0x0000001a0a1a7220 */ /* 0x000fe20000410000 */
[----:B------:R-:W-:Y:S01]  /*3fa0*/  FMUL.FTZ R102, R102, R69 ;  /* 0x0000004566667220 */ /* 0x000fe20000410000 */
[----:B------:R-:W-:Y:S01]  /*3fb0*/  PRMT R27, R62, 0x7632, R27 ;  /* 0x000076323e1b7816 */ /* 0x000fe2000000001b */
[----:B------:R-:W-:Y:S01]  /*3fc0*/  FFMA.FTZ R67, R28, R67, 1 ;  /* 0x3f8000001c437423 */ /* 0x000fe20000010043 */
[----:B------:R-:W-:Y:S01]  /*3fd0*/  PRMT R28, R63, 0x7632, R28 ;  /* 0x000076323f1c7816 */ /* 0x000fe2000000001c */
[----:B------:R-:W-:Y:S01]  /*3fe0*/  FFMA.FTZ R69, R7, R26, R9 ;  /* 0x0000001a07457223 */ /* 0x000fe20000010009 */
[----:B------:R-:W-:Y:S01]  /*3ff0*/  SHF.L.U32 R62, R62, 0x10, RZ ;  /* 0x000000103e3e7819 */ /* 0x000fe200000006ff */
[----:B0-----:R-:W-:Y:S01]  /*4000*/  FADD.FTZ R64, R66, 1 ;  /* 0x3f80000042407421 */ /* 0x001fe20000010000 */
[----:B------:R0:W-:Y:S01]  /*4010*/  STL [R1+0x1c], R0 ;  /* 0x00001c0001007387 */ /* 0x0001e20000100800 */
[----:B------:R-:W-:Y:S01]  /*4020*/  SHF.L.U32 R27, R27, 0x10, RZ ;  /* 0x000000101b1b7819 */ /* 0x000fe200000006ff */
[----:B------:R-:W-:Y:S01]  /*4030*/  FMUL.FTZ R124, R69, -1.4426950216293334961 ;  /* 0xbfb8aa3b457c7820 */ /* 0x000fe20000410000 */
[----:B------:R-:W-:Y:S01]  /*4040*/  SHF.L.U32 R28, R28, 0x10, RZ ;  /* 0x000000101c1c7819 */ /* 0x000fe200000006ff */
[C---:B------:R-:W-:Y:S01]  /*4050*/  FADD.FTZ R62, -R24.reuse, R62 ;  /* 0x0000003e183e7221 */ /* 0x040fe20000010100 */
[----:B------:R-:W1:Y:S01]  /*4060*/  MUFU.RCP R64, R64 ;  /* 0x0000004000407308 */ /* 0x000e620000001000 */
[----:B0-----:R-:W-:Y:S01]  /*4070*/  FMUL.FTZ R0, R25, R67 ;  /* 0x0000004319007220 */ /* 0x001fe20000410000 */
[----:B------:R-:W-:Y:S01]  /*4080*/  SHF.L.U32 R25, R63, 0x10, RZ ;  /* 0x000000103f197819 */ /* 0x000fe200000006ff */
[C---:B------:R-:W-:Y:S01]  /*4090*/  FADD.FTZ R27, -R24.reuse, R27 ;  /* 0x0000001b181b7221 */ /* 0x040fe20000010100 */
[----:B------:R-:W-:-:S04]  /*40a0*/  FADD.FTZ R28, -R24, R28 ;  /* 0x0000001c181c7221 */ /* 0x000fc80000010100 */
[----:B------:R-:W0:Y:S01]  /*40b0*/  MUFU.EX2 R124, R124 ;  /* 0x0000007c007c7308 */ /* 0x000e220000000800 */
[----:B------:R-:W-:Y:S01]  /*40c0*/  FADD.FTZ R25, -R24, R25 ;  /* 0x0000001918197221 */ /* 0x000fe20000010100 */
[----:B------:R-:W-:-:S03]  /*40d0*/  FMUL.FTZ R24, R10, R62 ;  /* 0x0000003e0a187220 */ /* 0x000fc60000410000 */
[----:B------:R-:W-:Y:S01]  /*40e0*/  FMUL.FTZ R25, R10, R25 ;  /* 0x000000190a197220 */ /* 0x000fe20000410000 */
[----:B------:R-:W-:Y:S01]  /*40f0*/  FFMA.FTZ R123, R2, R24, R4 ;  /* 0x00000018027b7223 */ /* 0x000fe20000010004 */
[----:B------:R-:W-:Y:S02]  /*4100*/  FMUL.FTZ R27, R10, R27 ;  /* 0x0000001b0a1b7220 */ /* 0x000fe40000410000 */
[----:B------:R-:W-:Y:S01]  /*4110*/  FFMA.FTZ R122, R3, R25, R5 ;  /* 0x00000019037a7223 */ /* 0x000fe20000010005 */
[----:B------:R-:W-:Y:S01]  /*4120*/  FMUL.FTZ R66, R123, -1.4426950216293334961 ;  /* 0xbfb8aa3b7b427820 */ /* 0x000fe20000410000 */
[----:B-1----:R-:W-:Y:S01]  /*4130*/  FADD.FTZ R62, -R64, 1 ;  /* 0x3f800000403e7421 */ /* 0x002fe20000010100 */
[----:B------:R-:W-:Y:S01]  /*4140*/  FFMA.FTZ R63, R6, R27, R8 ;  /* 0x0000001b063f7223 */ /* 0x000fe20000010008 */
[----:B------:R-:W-:Y:S01]  /*4150*/  FMUL.FTZ R67, R122, -1.4426950216293334961 ;  /* 0xbfb8aa3b7a437820 */ /* 0x000fe20000410000 */
[----:B------:R-:W-:Y:S02]  /*4160*/  FMUL.FTZ R28, R10, R28 ;  /* 0x0000001c0a1c7220 */ /* 0x000fe40000410000 */
[----:B------:R-:W1:Y:S01]  /*4170*/  MUFU.EX2 R66, R66 ;  /* 0x0000004200427308 */ /* 0x000e620000000800 */
[----:B------:R-:W-:Y:S01]  /*4180*/  FFMA.FTZ R125, R125, R62, 1 ;  /* 0x3f8000007d7d7423 */ /* 0x000fe2000001003e */
[----:B------:R-:W-:Y:S01]  /*4190*/  FMUL.FTZ R68, R63, -1.4426950216293334961 ;  /* 0xbfb8aa3b3f447820 */ /* 0x000fe20000410000 */
[----:B0-----:R-:W-:Y:S01]  /*41a0*/  FADD.FTZ R124, R124, 1 ;  /* 0x3f8000007c7c7421 */ /* 0x001fe20000010000 */
[----:B------:R-:W-:-:S04]  /*41b0*/  FFMA.FTZ R62, R7, R28, R9 ;  /* 0x0000001c073e7223 */ /* 0x000fc80000010009 */
[----:B------:R-:W0:Y:S01]  /*41c0*/  MUFU.EX2 R67, R67 ;  /* 0x0000004300437308 */ /* 0x000e220000000800 */
[----:B------:R-:W-:-:S07]  /*41d0*/  FMUL.FTZ R65, R62, -1.4426950216293334961 ;  /* 0xbfb8aa3b3e417820 */ /* 0x000fce0000410000 */
[----:B------:R-:W2:Y:S01]  /*41e0*/  MUFU.EX2 R68, R68 ;  /* 0x0000004400447308 */ /* 0x000ea20000000800 */
[----:B-1----:R-:W-:-:S07]  /*41f0*/  FADD.FTZ R66, R66, 1 ;  /* 0x3f80000042427421 */ /* 0x002fce0000010000 */
[----:B------:R-:W1:Y:S01]  /*4200*/  MUFU.RCP R124, R124 ;  /* 0x0000007c007c7308 */ /* 0x000e620000001000 */
[----:B0-----:R-:W-:-:S07]  /*4210*/  FADD.FTZ R67, R67, 1 ;  /* 0x3f80000043437421 */ /* 0x001fce0000010000 */
[----:B------:R-:W0:Y:S01]  /*4220*/  MUFU.EX2 R65, R65 ;  /* 0x0000004100417308 */ /* 0x000e220000000800 */
[----:B------:R-:W-:Y:S01]  /*4230*/  FMUL.FTZ R64, R64, R125 ;  /* 0x0000007d40407220 */ /* 0x000fe20000410000 */
[----:B--2---:R-:W-:-:S06]  /*4240*/  FADD.FTZ R68, R68, 1 ;  /* 0x3f80000044447421 */ /* 0x004fcc0000010000 */
[----:B------:R-:W2:Y:S01]  /*4250*/  MUFU.RCP R66, R66 ;  /* 0x0000004200427308 */ /* 0x000ea20000001000 */
[----:B-1----:R-:W-:-:S04]  /*4260*/  FADD.FTZ R125, -R124, 1 ;  /* 0x3f8000007c7d7421 */ /* 0x002fc80000010100 */
[----:B------:R-:W-:-:S03]  /*4270*/  FFMA.FTZ R125, R69, R125, 1 ;  /* 0x3f800000457d7423 */ /* 0x000fc6000001007d */
[----:B------:R-:W1:Y:S01]  /*4280*/  MUFU.RCP R67, R67 ;  /* 0x0000004300437308 */ /* 0x000e620000001000 */
[----:B0-----:R-:W-:Y:S01]  /*4290*/  FADD.FTZ R69, R65, 1 ;  /* 0x3f80000041457421 */ /* 0x001fe20000010000 */
[----:B------:R-:W-:-:S06]  /*42a0*/  FMUL.FTZ R65, R124, R125 ;  /* 0x0000007d7c417220 */ /* 0x000fcc0000410000 */
[----:B------:R-:W0:Y:S01]  /*42b0*/  MUFU.RCP R68, R68 ;  /* 0x0000004400447308 */ /* 0x000e220000001000 */
[----:B--2---:R-:W-:-:S07]  /*42c0*/  FADD.FTZ R124, -R66, 1 ;  /* 0x3f800000427c7421 */ /* 0x004fce0000010100 */
[----:B------:R-:W2:Y:S01]  /*42d0*/  MUFU.RCP R69, R69 ;  /* 0x0000004500457308 */ /* 0x000ea20000001000 */
[----:B------:R-:W-:Y:S01]  /*42e0*/  FFMA.FTZ R123, R123, R124, 1 ;  /* 0x3f8000007b7b7423 */ /* 0x000fe2000001007c */
[----:B-1----:R-:W-:-:S04]  /*42f0*/  FADD.FTZ R124, -R67, 1 ;  /* 0x3f800000437c7421 */ /* 0x002fc80000010100 */
[----:B------:R-:W-:Y:S01]  /*4300*/  FFMA.FTZ R122, R122, R124, 1 ;  /* 0x3f8000007a7a7423 */ /* 0x000fe2000001007c */
[----:B0-----:R-:W-:-:S04]  /*4310*/  FADD.FTZ R124, -R68, 1 ;  /* 0x3f800000447c7421 */ /* 0x001fc80000010100 */
[----:B------:R-:W-:Y:S01]  /*4320*/  FFMA.FTZ R63, R63, R124, 1 ;  /* 0x3f8000003f3f7423 */ /* 0x000fe2000001007c */
[----:B--2---:R-:W-:-:S04]  /*4330*/  FADD.FTZ R124, -R69, 1 ;  /* 0x3f800000457c7421 */ /* 0x004fc80000010100 */
[----:B------:R-:W-:Y:S01]  /*4340*/  FFMA.FTZ R62, R62, R124, 1 ;  /* 0x3f8000003e3e7423 */ /* 0x000fe2000001007c */
[----:B------:R-:W-:Y:S03]  /*4350*/  STL [R1+0xc8], R121 ;  /* 0x0000c87901007387 */ /* 0x000fe60000100800 */
[----:B------:R-:W-:Y:S01]  /*4360*/  FMUL.FTZ R69, R69, R62 ;  /* 0x0000003e45457220 */ /* 0x000fe20000410000 */
[----:B------:R-:W-:Y:S01]  /*4370*/  STL [R1+0xfc], R91 ;  /* 0x0000fc5b01007387 */ /* 0x000fe20000100800 */
[C---:B----4-:R-:W-:Y:S01]  /*4380*/  SHF.L.U32 R62, R50.reuse, 0x10, RZ ;  /* 0x00000010323e7819 */ /* 0x050fe200000006ff */
[----:B------:R-:W-:Y:S01]  /*4390*/  FMUL.FTZ R67, R67, R122 ;  /* 0x0000007a43437220 */ /* 0x000fe20000410000 */
[----:B------:R-:W-:Y:S01]  /*43a0*/  PRMT R50, R50, 0x7632, R50 ;  /* 0x0000763232327816 */ /* 0x000fe20000000032 */
[----:B------:R0:W-:Y:S01]  /*43b0*/  STL [R1+0x100], R94 ;  /* 0x0001005e01007387 */ /* 0x0001e20000100800 */
[----:B------:R-:W-:-:S03]  /*43c0*/  PRMT R122, R51, 0x7632, R122 ;  /* 0x00007632337a7816 */ /* 0x000fc6000000007a */
[----:B------:R-:W-:Y:S01]  /*43d0*/  STL [R1+0xec], R90 ;  /* 0x0000ec5a01007387 */ /* 0x000fe20000100800 */
[----:B------:R-:W-:Y:S01]  /*43e0*/  FMUL.FTZ R68, R68, R63 ;  /* 0x0000003f44447220 */ /* 0x000fe20000410000 */
[----:B------:R-:W-:Y:S02]  /*43f0*/  SHF.L.U32 R50, R50, 0x10, RZ ;  /* 0x0000001032327819 */ /* 0x000fe400000006ff */
[----:B------:R-:W-:Y:S01]  /*4400*/  STL [R1+0xe8], R92 ;  /* 0x0000e85c01007387 */ /* 0x000fe20000100800 */
[----:B------:R-:W-:-:S03]  /*4410*/  SHF.L.U32 R63, R51, 0x10, RZ ;  /* 0x00000010333f7819 */ /* 0x000fc600000006ff */
[----:B------:R-:W-:Y:S01]  /*4420*/  STL [R1+0xc4], R120 ;  /* 0x0000c47801007387 */ /* 0x000fe20000100800 */
[----:B------:R-:W-:-:S03]  /*4430*/  SHF.L.U32 R51, R122, 0x10, RZ ;  /* 0x000000107a337819 */ /* 0x000fc600000006ff */
[----:B------:R-:W-:Y:S04]  /*4440*/  STL [R1+0xd8], R95 ;  /* 0x0000d85f01007387 */ /* 0x000fe80000100800 */
[----:B------:R-:W-:Y:S01]  /*4450*/  STL [R1+0xdc], R83 ;  /* 0x0000dc5301007387 */ /* 0x000fe20000100800 */
[----:B------:R-:W-:-:S03]  /*4460*/  FMUL.FTZ R64, R50, R64 ;  /* 0x0000004032407220 */ /* 0x000fc60000410000 */
[----:B------:R-:W-:Y:S01]  /*4470*/  STL [R1+0xc0], R119 ;  /* 0x0000c07701007387 */ /* 0x000fe20000100800 */
[----:B------:R-:W-:-:S03]  /*4480*/  SHF.L.U32 R50, R30, 0x10, RZ ;  /* 0x000000101e327819 */ /* 0x000fc600000006ff */
[----:B------:R-:W-:Y:S01]  /*4490*/  STL [R1+0xbc], R118 ;  /* 0x0000bc7601007387 */ /* 0x000fe20000100800 */
[----:B------:R-:W-:-:S03]  /*44a0*/  FMUL.FTZ R66, R66, R123 ;  /* 0x0000007b42427220 */ /* 0x000fc60000410000 */
[----:B------:R-:W-:Y:S01]  /*44b0*/  STL [R1+0xe4], R82 ;  /* 0x0000e45201007387 */ /* 0x000fe20000100800 */
[----:B------:R-:W-:-:S03]  /*44c0*/  FMUL.FTZ R65, R51, R65 ;  /* 0x0000004133417220 */ /* 0x000fc60000410000 */
[----:B------:R-:W-:Y:S01]  /*44d0*/  STL [R1+0xcc], R81 ;  /* 0x0000cc5101007387 */ /* 0x000fe20000100800 */
[----:B------:R-:W-:-:S03]  /*44e0*/  PRMT R51, R30, 0x7632, R51 ;  /* 0x000076321e337816 */ /* 0x000fc60000000033 */
[----:B------:R1:W-:Y:S01]  /*44f0*/  STL [R1+0xd0], R117 ;  /* 0x0000d07501007387 */ /* 0x0003e20000100800 */
[----:B------:R-:W-:-:S03]  /*4500*/  FMUL.FTZ R62, R62, R75 ;  /* 0x0000004b3e3e7220 */ /* 0x000fc60000410000 */
[----:B------:R-:W-:Y:S01]  /*4510*/  STL [R1+0xb8], R116 ;  /* 0x0000b87401007387 */ /* 0x000fe20000100800 */
[----:B------:R-:W-:-:S03]  /*4520*/  FMUL.FTZ R66, R50, R66 ;  /* 0x0000004232427220 */ /* 0x000fc60000410000 */
[----:B------:R-:W-:Y:S01]  /*4530*/  STL [R1+0xd4], R80 ;  /* 0x0000d45001007387 */ /* 0x000fe20000100800 */
[----:B------:R-:W-:-:S03]  /*4540*/  PRMT R30, R31, 0x7632, R30 ;  /* 0x000076321f1e7816 */ /* 0x000fc6000000001e */
[----:B------:R2:W-:Y:S01]  /*4550*/  STL [R1+0xf0], R79 ;  /* 0x0000f04f01007387 */ /* 0x0005e20000100800 */
[----:B------:R-:W-:-:S03]  /*4560*/  SHF.L.U32 R50, R31, 0x10, RZ ;  /* 0x000000101f327819 */ /* 0x000fc600000006ff */
[----:B------:R-:W3:Y:S01]  /*4570*/  LDL R75, [R1+0x40] ;  /* 0x00004000014b7983 */ /* 0x000ee20000100800 */
[----:B------:R-:W-:-:S03]  /*4580*/  SHF.L.U32 R31, R51, 0x10, RZ ;  /* 0x00000010331f7819 */ /* 0x000fc600000006ff */
[----:B------:R-:W4:Y:S01]  /*4590*/  LDL R51, [R1+0x58] ;  /* 0x0000580001337983 */ /* 0x000f220000100800 */
[----:B------:R-:W-:Y:S01]  /*45a0*/  FMUL.FTZ R63, R63, R0 ;  /* 0x000000003f3f7220 */ /* 0x000fe20000410000 */
[C---:B0-----:R-:W-:Y:S01]  /*45b0*/  FMUL.FTZ R94, R2.reuse, R93 ;  /* 0x0000005d025e7220 */ /* 0x041fe20000410000 */
[----:B------:R-:W-:Y:S01]  /*45c0*/  FMUL.FTZ R0, R3, R35 ;  /* 0x0000002303007220 */ /* 0x000fe20000410000 */
[----:B-1----:R-:W4:Y:S01]  /*45d0*/  LDL R117, [R1+0x50] ;  /* 0x0000500001757983 */ /* 0x002f220000100800 */
[----:B------:R-:W-:Y:S01]  /*45e0*/  FMUL.FTZ R90, R2, R39 ;  /* 0x00000027025a7220 */ /* 0x000fe20000410000 */
[----:B------:R-:W-:Y:S01]  /*45f0*/  FMUL.FTZ R67, R50, R67 ;  /* 0x0000004332437220 */ /* 0x000fe20000410000 */
[----:B------:R-:W-:Y:S01]  /*4600*/  FADD.FTZ R57, R35, R57 ;  /* 0x0000003923397221 */ /* 0x000fe20000010000 */
[----:B------:R-:W4:Y:S01]  /*4610*/  LDL R91, [R1+0x3c] ;  /* 0x00003c00015b7983 */ /* 0x000f220000100800 */
[----:B------:R-:W-:-:S03]  /*4620*/  FMUL.FTZ R82, R3, R49 ;  /* 0x0000003103527220 */ /* 0x000fc60000410000 */
[----:B--2---:R-:W2:Y:S01]  /*4630*/  LDL R79, [R1+0x48] ;  /* 0x00004800014f7983 */ /* 0x004ea20000100800 */
[----:B------:R-:W-:-:S03]  /*4640*/  FADD.FTZ R57, R57, R49 ;  /* 0x0000003139397221 */ /* 0x000fc60000010000 */
[----:B------:R-:W2:Y:S04]  /*4650*/  LDL R92, [R1+0x4c] ;  /* 0x00004c00015c7983 */ /* 0x000ea80000100800 */
[----:B------:R-:W2:Y:S04]  /*4660*/  LDL R95, [R1+0x5c] ;  /* 0x00005c00015f7983 */ /* 0x000ea80000100800 */
[----:B------:R-:W2:Y:S04]  /*4670*/  LDL R121, [R1+0x74] ;  /* 0x0000740001797983 */ /* 0x000ea80000100800 */
[----:B------:R-:W2:Y:S04]  /*4680*/  LDL R119, [R1+0x84] ;  /* 0x0000840001777983 */ /* 0x000ea80000100800 */
[----:B------:R-:W2:Y:S04]  /*4690*/  LDL R118, [R1+0x8c] ;  /* 0x00008c0001767983 */ /* 0x000ea80000100800 */
[----:B------:R-:W2:Y:S04]  /*46a0*/  LDL R116, [R1+0x98] ;  /* 0x0000980001747983 */ /* 0x000ea80000100800 */
[----:B------:R-:W2:Y:S01]  /*46b0*/  LDL R50, [R1+0x7c] ;  /* 0x00007c0001327983 */ /* 0x000ea20000100800 */
[----:B---3--:R-:W-:-:S03]  /*46c0*/  FFMA.FTZ R56, R75, R35, R56 ;  /* 0x000000234b387223 */ /* 0x008fc60000010038 */
[----:B------:R-:W3:Y:S01]  /*46d0*/  LDL R35, [R1+0x64] ;  /* 0x0000640001237983 */ /* 0x000ee20000100800 */
[----:B----4-:R-:W-:-:S03]  /*46e0*/  FFMA.FTZ R56, R51, R49, R56 ;  /* 0x0000003133387223 */ /* 0x010fc60000010038 */
[----:B------:R0:W-:Y:S04]  /*46f0*/  STL [R1], R94 ;  /* 0x0000005e01007387 */ /* 0x0001e80000100800 */
[----:B------:R1:W-:Y:S04]  /*4700*/  STL [R1+0x34], R0 ;  /* 0x0000340001007387 */ /* 0x0003e80000100800 */
[----:B------:R4:W-:Y:S04]  /*4710*/  STL [R1+0x20], R90 ;  /* 0x0000205a01007387 */ /* 0x0009e80000100800 */
[----:B------:R-:W4:Y:S01]  /*4720*/  LDL R49, [R1+0x6c] ;  /* 0x00006c0001317983 */ /* 0x000f220000100800 */
[----:B------:R-:W-:Y:S01]  /*4730*/  FFMA.FTZ R60, R99, R93, R60 ;  /* 0x0000005d633c7223 */ /* 0x000fe2000001003c */
[----:B------:R-:W-:-:S03]  /*4740*/  FADD.FTZ R61, R93, R61 ;  /* 0x0000003d5d3d7221 */ /* 0x000fc60000010000 */
[----:B------:R-:W-:Y:S01]  /*4750*/  FFMA.FTZ R60, R117, R39, R60 ;  /* 0x00000027753c7223 */ /* 0x000fe2000001003c */
[----:B------:R-:W-:Y:S01]  /*4760*/  FADD.FTZ R61, R61, R39 ;  /* 0x000000273d3d7221 */ /* 0x000fe20000010000 */
[CC--:B------:R-:W-:Y:S01]  /*4770*/  FMUL.FTZ R83, R2.reuse, R52.reuse ;  /* 0x0000003402537220 */ /* 0x0c0fe20000410000 */
[----:B------:R-:W-:Y:S01]  /*4780*/  FMUL.FTZ R39, R3, R53 ;  /* 0x0000003503277220 */ /* 0x000fe20000410000 */
[----:B--2---:R-:W-:Y:S01]  /*4790*/  FFMA.FTZ R60, R95, R52, R60 ;  /* 0x000000345f3c7223 */ /* 0x004fe2000001003c */
[----:B------:R-:W-:Y:S01]  /*47a0*/  FADD.FTZ R61, R61, R52 ;  /* 0x000000343d3d7221 */ /* 0x000fe20000010000 */
[----:B------:R2:W-:Y:S01]  /*47b0*/  STL [R1+0x18], R82 ;  /* 0x0000185201007387 */ /* 0x0005e20000100800 */
[----:B------:R-:W-:Y:S01]  /*47c0*/  FMUL.FTZ R80, R2, R70 ;  /* 0x0000004602507220 */ /* 0x000fe20000410000 */
[----:B------:R-:W-:Y:S01]  /*47d0*/  FADD.FTZ R57, R57, R53 ;  /* 0x0000003539397221 */ /* 0x000fe20000010000 */
[----:B------:R-:W-:Y:S01]  /*47e0*/  FADD.FTZ R61, R61, R70 ;  /* 0x000000463d3d7221 */ /* 0x000fe20000010000 */
[----:B------:R-:W2:Y:S01]  /*47f0*/  LDL R52, [R1+0x94] ;  /* 0x0000940001347983 */ /* 0x000ea20000100800 */
[----:B------:R-:W-:-:S03]  /*4800*/  FMUL.FTZ R81, R3, R71 ;  /* 0x0000004703517220 */ /* 0x000fc60000410000 */
[----:B------:R1:W-:Y:S01]  /*4810*/  STL [R1+0x14], R83 ;  /* 0x0000145301007387 */ /* 0x0003e20000100800 */
[C---:B------:R-:W-:Y:S01]  /*4820*/  FMUL.FTZ R120, R2.reuse, R72 ;  /* 0x0000004802787220 */ /* 0x040fe20000410000 */
[----:B------:R-:W-:Y:S01]  /*4830*/  FADD.FTZ R57, R57, R71 ;  /* 0x0000004739397221 */ /* 0x000fe20000010000 */
[----:B------:R-:W-:Y:S01]  /*4840*/  FADD.FTZ R61, R61, R72 ;  /* 0x000000483d3d7221 */ /* 0x000fe20000010000 */
[----:B------:R-:W-:-:S03]  /*4850*/  FMUL.FTZ R124, R2, R74 ;  /* 0x0000004a027c7220 */ /* 0x000fc60000410000 */
[----:B------:R-:W-:Y:S01]  /*4860*/  FADD.FTZ R61, R61, R74 ;  /* 0x0000004a3d3d7221 */ /* 0x000fe20000010000 */
[----:B------:R-:W-:Y:S01]  /*4870*/  FADD.FTZ R57, R57, R73 ;  /* 0x0000004939397221 */ /* 0x000fe20000010000 */
[----:B------:R-:W-:Y:S01]  /*4880*/  FMUL.FTZ R125, R3, R73 ;  /* 0x00000049037d7220 */ /* 0x000fe20000410000 */
[----:B---3--:R-:W-:Y:S02]  /*4890*/  FFMA.FTZ R56, R35, R53, R56 ;  /* 0x0000003523387223 */ /* 0x008fe40000010038 */
[----:B------:R-:W3:Y:S02]  /*48a0*/  LDL R53, [R1+0x88] ;  /* 0x0000880001357983 */ /* 0x000ee40000100800 */
[----:B------:R-:W-:Y:S02]  /*48b0*/  FFMA.FTZ R56, R121, R71, R56 ;  /* 0x0000004779387223 */ /* 0x000fe40000010038 */
[----:B------:R1:W-:Y:S01]  /*48c0*/  STL [R1+0x10], R39 ;  /* 0x0000102701007387 */ /* 0x0003e20000100800 */
[----:B----4-:R-:W-:-:S03]  /*48d0*/  FFMA.FTZ R60, R49, R70, R60 ;  /* 0x00000046313c7223 */ /* 0x010fc6000001003c */
[----:B------:R-:W4:Y:S01]  /*48e0*/  LDL R70, [R1+0x68] ;  /* 0x0000680001467983 */ /* 0x000f220000100800 */
[----:B------:R-:W-:-:S03]  /*48f0*/  FFMA.FTZ R60, R50, R72, R60 ;  /* 0x00000048323c7223 */ /* 0x000fc6000001003c */
[----:B------:R4:W-:Y:S04]  /*4900*/  STL [R1+0xc], R80 ;  /* 0x00000c5001007387 */ /* 0x0009e80000100800 */
[----:B------:R-:W4:Y:S01]  /*4910*/  LDL R71, [R1+0x70] ;  /* 0x0000700001477983 */ /* 0x000f220000100800 */
[----:B------:R-:W-:-:S03]  /*4920*/  FFMA.FTZ R60, R118, R74, R60 ;  /* 0x0000004a763c7223 */ /* 0x000fc6000001003c */
[----:B------:R4:W-:Y:S04]  /*4930*/  STL [R1+0x8], R81 ;  /* 0x0000085101007387 */ /* 0x0009e80000100800 */
[----:B------:R-:W4:Y:S04]  /*4940*/  LDL R72, [R1+0x78] ;  /* 0x0000780001487983 */ /* 0x000f280000100800 */
[----:B------:R4:W-:Y:S01]  /*4950*/  STL [R1+0x4], R120 ;  /* 0x0000047801007387 */ /* 0x0009e20000100800 */
[----:B------:R-:W-:-:S03]  /*4960*/  FFMA.FTZ R56, R119, R73, R56 ;  /* 0x0000004977387223 */ /* 0x000fc60000010038 */
[----:B------:R-:W3:Y:S04]  /*4970*/  LDL R74, [R1+0x90] ;  /* 0x00009000014a7983 */ /* 0x000ee80000100800 */
[----:B------:R-:W4:Y:S01]  /*4980*/  LDL R73, [R1+0x80] ;  /* 0x0000800001497983 */ /* 0x000f220000100800 */
[----:B------:R-:W-:Y:S01]  /*4990*/  SHF.L.U32 R30, R30, 0x10, RZ ;  /* 0x000000101e1e7819 */ /* 0x000fe200000006ff */
[----:B--2---:R-:W-:Y:S01]  /*49a0*/  FFMA.FTZ R56, R52, R84, R56 ;  /* 0x0000005434387223 */ /* 0x004fe20000010038 */
[----:B------:R-:W-:-:S03]  /*49b0*/  FFMA.FTZ R60, R116, R86, R60 ;  /* 0x00000056743c7223 */ /* 0x000fc6000001003c */
[----:B------:R-:W-:Y:S01]  /*49c0*/  FMUL.FTZ R69, R30, R69 ;  /* 0x000000451e457220 */ /* 0x000fe20000410000 */
[----:B------:R-:W-:Y:S01]  /*49d0*/  FADD.FTZ R57, R57, R84 ;  /* 0x0000005439397221 */ /* 0x000fe20000010000 */
[----:B------:R-:W-:Y:S01]  /*49e0*/  FADD.FTZ R61, R61, R86 ;  /* 0x000000563d3d7221 */ /* 0x000fe20000010000 */
[----:B------:R-:W-:Y:S01]  /*49f0*/  FMUL.FTZ R122, R2, R86 ;  /* 0x00000056027a7220 */ /* 0x000fe20000410000 */
[----:B------:R-:W-:Y:S01]  /*4a00*/  FMUL.FTZ R68, R31, R68 ;  /* 0x000000441f447220 */ /* 0x000fe20000410000 */
[----:B------:R-:W-:Y:S01]  /*4a10*/  FMUL.FTZ R86, R6, R85 ;  /* 0x0000005506567220 */ /* 0x000fe20000410000 */
[----:B------:R-:W-:Y:S01]  /*4a20*/  FADD.FTZ R31, R57, R29 ;  /* 0x0000001d391f7221 */ /* 0x000fe20000010000 */
[----:B------:R-:W-:Y:S01]  /*4a30*/  FMUL.FTZ R93, R3, R29 ;  /* 0x0000001d035d7220 */ /* 0x000fe20000410000 */
[----:B------:R-:W-:Y:S01]  /*4a40*/  FFMA.FTZ R58, R91, R85, R58 ;  /* 0x000000555b3a7223 */ /* 0x000fe2000001003a */
[----:B------:R-:W-:Y:S01]  /*4a50*/  FADD.FTZ R59, R85, R59 ;  /* 0x0000003b553b7221 */ /* 0x000fe20000010000 */
[----:B------:R-:W-:Y:S01]  /*4a60*/  FMUL.FTZ R123, R3, R84 ;  /* 0x00000054037b7220 */ /* 0x000fe20000410000 */
[----:B---3--:R-:W-:Y:S01]  /*4a70*/  FFMA.FTZ R30, R74, R29, R56 ;  /* 0x0000001d4a1e7223 */ /* 0x008fe20000010038 */
[----:B------:R-:W-:-:S03]  /*4a80*/  FFMA.FTZ R56, R53, R88, R60 ;  /* 0x0000005835387223 */ /* 0x000fc6000001003c */
[----:B----4-:R-:W-:Y:S01]  /*4a90*/  FFMA.FTZ R60, R73, R89, R30 ;  /* 0x00000059493c7223 */ /* 0x010fe2000001001e */
[----:B------:R-:W-:Y:S01]  /*4aa0*/  FFMA.FTZ R30, R99, R94, RZ ;  /* 0x0000005e631e7223 */ /* 0x000fe200000100ff */
[----:B------:R-:W-:Y:S02]  /*4ab0*/  FADD.FTZ R29, RZ, R94 ;  /* 0x0000005eff1d7221 */ /* 0x000fe40000010000 */
[----:B0-----:R-:W2:Y:S01]  /*4ac0*/  LDL.LU R94, [R1+0x100] ;  /* 0x00010000015e7983 */ /* 0x001ea20000300800 */
[----:B------:R-:W-:-:S03]  /*4ad0*/  FFMA.FTZ R30, R91, R86, R30 ;  /* 0x000000565b1e7223 */ /* 0x000fc6000001001e */
[----:B------:R-:W3:Y:S01]  /*4ae0*/  LDL R85, [R1+0x38] ;  /* 0x0000380001557983 */ /* 0x000ee20000100800 */
[----:B------:R-:W-:-:S03]  /*4af0*/  FADD.FTZ R29, R29, R86 ;  /* 0x000000561d1d7221 */ /* 0x000fc60000010000 */
[----:B------:R-:W4:Y:S01]  /*4b00*/  LDL.LU R91, [R1+0xfc] ;  /* 0x0000fc00015b7983 */ /* 0x000f220000300800 */
[----:B------:R-:W-:Y:S01]  /*4b10*/  FADD.FTZ R29, R29, R0 ;  /* 0x000000001d1d7221 */ /* 0x000fe20000010000 */
[----:B------:R-:W-:Y:S02]  /*4b20*/  FFMA.FTZ R30, R75, R0, R30 ;  /* 0x000000004b1e7223 */ /* 0x000fe4000001001e */
[----:B------:R-:W3:Y:S04]  /*4b30*/  LDL R84, [R1+0x30] ;  /* 0x0000300001547983 */ /* 0x000ee80000100800 */
[----:B-1----:R-:W2:Y:S01]  /*4b40*/  LDL.LU R0, [R1+0xf8] ;  /* 0x0000f80001007983 */ /* 0x002ea20000300800 */
[-C--:B------:R-:W-:Y:S01]  /*4b50*/  FFMA.FTZ R54, R79, R87.reuse, R54 ;  /* 0x000000574f367223 */ /* 0x080fe20000010036 */
[----:B------:R-:W-:Y:S01]  /*4b60*/  FADD.FTZ R55, R87, R55 ;  /* 0x0000003757377221 */ /* 0x000fe20000010000 */
[----:B------:R-:W-:Y:S01]  /*4b70*/  FMUL.FTZ R87, R7, R87 ;  /* 0x0000005707577220 */ /* 0x000fe20000410000 */
[----:B------:R-:W-:Y:S01]  /*4b80*/  FADD.FTZ R57, R61, R88 ;  /* 0x000000583d397221 */ /* 0x000fe20000010000 */
[----:B------:R-:W-:Y:S01]  /*4b90*/  FADD.FTZ R61, R31, R89 ;  /* 0x000000591f3d7221 */ /* 0x000fe20000010000 */
[----:B------:R-:W3:Y:S01]  /*4ba0*/  LDL.LU R75, [R1+0xf4] ;  /* 0x0000f400014b7983 */ /* 0x000ee20000300800 */
[----:B------:R-:W-:Y:S01]  /*4bb0*/  FADD.FTZ R29, R29, R87 ;  /* 0x000000571d1d7221 */ /* 0x000fe20000010000 */
[----:B------:R-:W-:-:S02]  /*4bc0*/  FFMA.FTZ R31, R79, R87, R30 ;  /* 0x000000574f1f7223 */ /* 0x000fc4000001001e */
[----:B------:R-:W3:Y:S01]  /*4bd0*/  LDL.LU R79, [R1+0xf0] ;  /* 0x0000f000014f7983 */ /* 0x000ee20000300800 */
[----:B------:R-:W-:Y:S01]  /*4be0*/  FADD.FTZ R30, R29, R90 ;  /* 0x0000005a1d1e7221 */ /* 0x000fe20000010000 */
[----:B------:R-:W-:Y:S02]  /*4bf0*/  FFMA.FTZ R29, R117, R90, R31 ;  /* 0x0000005a751d7223 */ /* 0x000fe4000001001f */
[----:B------:R-:W3:Y:S04]  /*4c00*/  LDL.LU R90, [R1+0xec] ;  /* 0x0000ec00015a7983 */ /* 0x000ee80000300800 */
[----:B------:R-:W3:Y:S01]  /*4c10*/  LDL R117, [R1+0x2c] ;  /* 0x00002c0001757983 */ /* 0x000ee20000100800 */
[-C--:B----4-:R-:W-:Y:S01]  /*4c20*/  FFMA.FTZ R58, R92, R91.reuse, R58 ;  /* 0x0000005b5c3a7223 */ /* 0x090fe2000001003a */
[----:B------:R-:W-:Y:S01]  /*4c30*/  FADD.FTZ R59, R59, R91 ;  /* 0x0000005b3b3b7221 */ /* 0x000fe20000010000 */
[----:B------:R-:W-:-:S04]  /*4c40*/  FMUL.FTZ R91, R6, R91 ;  /* 0x0000005b065b7220 */ /* 0x000fc80000410000 */
[----:B------:R-:W-:Y:S01]  /*4c50*/  FFMA.FTZ R31, R92, R91, R29 ;  /* 0x0000005b5c1f7223 */ /* 0x000fe2000001001d */
[----:B------:R-:W-:Y:S01]  /*4c60*/  FADD.FTZ R30, R30, R91 ;  /* 0x0000005b1e1e7221 */ /* 0x000fe20000010000 */
[-C--:B--2---:R-:W-:Y:S01]  /*4c70*/  FFMA.FTZ R54, R0, R94.reuse, R54 ;  /* 0x0000005e00367223 */ /* 0x084fe20000010036 */
[----:B------:R-:W-:Y:S01]  /*4c80*/  FADD.FTZ R29, R55, R94 ;  /* 0x0000005e371d7221 */ /* 0x000fe20000010000 */
[----:B------:R-:W-:Y:S01]  /*4c90*/  FMUL.FTZ R94, R7, R94 ;  /* 0x0000005e075e7220 */ /* 0x000fe20000410000 */
[----:B------:R-:W-:Y:S01]  /*4ca0*/  FFMA.FTZ R31, R51, R82, R31 ;  /* 0x00000052331f7223 */ /* 0x000fe2000001001f */
[----:B------:R-:W2:Y:S01]  /*4cb0*/  LDL.LU R92, [R1+0xe8] ;  /* 0x0000e800015c7983 */ /* 0x000ea20000300800 */
[----:B------:R-:W-:Y:S02]  /*4cc0*/  FADD.FTZ R30, R30, R82 ;  /* 0x000000521e1e7221 */ /* 0x000fe40000010000 */
[----:B------:R-:W-:Y:S01]  /*4cd0*/  FFMA.FTZ R31, R0, R94, R31 ;  /* 0x0000005e001f7223 */ /* 0x000fe2000001001f */
[----:B------:R-:W4:Y:S04]  /*4ce0*/  LDL.LU R82, [R1+0xe4] ;  /* 0x0000e40001527983 */ /* 0x000f280000300800 */
[----:B------:R-:W4:Y:S04]  /*4cf0*/  LDL R51, [R1+0x24] ;  /* 0x0000240001337983 */ /* 0x000f280000100800 */
[----:B------:R-:W2:Y:S01]  /*4d00*/  LDL.LU R0, [R1+0xe0] ;  /* 0x0000e00001007983 */ /* 0x000ea20000300800 */
[----:B------:R-:W-:Y:S01]  /*4d10*/  FADD.FTZ R30, R30, R94 ;  /* 0x0000005e1e1e7221 */ /* 0x000fe20000010000 */
[----:B------:R-:W-:-:S03]  /*4d20*/  FFMA.FTZ R31, R95, R83, R31 ;  /* 0x000000535f1f7223 */ /* 0x000fc6000001001f */
[----:B------:R-:W-:Y:S02]  /*4d30*/  FADD.FTZ R30, R30, R83 ;  /* 0x000000531e1e7221 */ /* 0x000fe40000010000 */
[----:B------:R-:W4:Y:S04]  /*4d40*/  LDL.LU R83, [R1+0xdc] ;  /* 0x0000dc0001537983 */ /* 0x000f280000300800 */
[----:B------:R-:W4:Y:S01]  /*4d50*/  LDL.LU R95, [R1+0xd8] ;  /* 0x0000d800015f7983 */ /* 0x000f220000300800 */
[----:B------:R-:W-:Y:S01]  /*4d60*/  FFMA.FTZ R56, R72, R96, R56 ;  /* 0x0000006048387223 */ /* 0x000fe20000010038 */
[----:B------:R-:W-:Y:S01]  /*4d70*/  FADD.FTZ R57, R57, R96 ;  /* 0x0000006039397221 */ /* 0x000fe20000010000 */
[-C--:B---3--:R-:W-:Y:S01]  /*4d80*/  FFMA.FTZ R58, R85, R90.reuse, R58 ;  /* 0x0000005a553a7223 */ /* 0x088fe2000001003a */
[----:B------:R-:W-:Y:S01]  /*4d90*/  FADD.FTZ R59, R59, R90 ;  /* 0x0000005a3b3b7221 */ /* 0x000fe20000010000 */
[----:B------:R-:W-:Y:S01]  /*4da0*/  FMUL.FTZ R90, R6, R90 ;  /* 0x0000005a065a7220 */ /* 0x000fe20000410000 */
[----:B------:R-:W-:Y:S01]  /*4db0*/  FFMA.FTZ R56, R70, R104, R56 ;  /* 0x0000006846387223 */ /* 0x000fe20000010038 */
[----:B------:R-:W-:Y:S01]  /*4dc0*/  FADD.FTZ R57, R57, R104 ;  /* 0x0000006839397221 */ /* 0x000fe20000010000 */
[----:B------:R-:W3:Y:S01]  /*4dd0*/  LDL R55, [R1+0x1c] ;  /* 0x00001c0001377983 */ /* 0x000ee20000100800 */
[----:B------:R-:W-:Y:S01]  /*4de0*/  FFMA.FTZ R31, R85, R90, R31 ;  /* 0x0000005a551f7223 */ /* 0x000fe2000001001f */
[-C--:B------:R-:W-:Y:S01]  /*4df0*/  FMUL.FTZ R85, R2, R105.reuse ;  /* 0x0000006902557220 */ /* 0x080fe20000410000 */
[----:B------:R-:W-:Y:S01]  /*4e00*/  FADD.FTZ R57, R57, R105 ;  /* 0x0000006939397221 */ /* 0x000fe20000010000 */
[----:B------:R-:W-:Y:S01]  /*4e10*/  FADD.FTZ R30, R30, R90 ;  /* 0x0000005a1e1e7221 */ /* 0x000fe20000010000 */
[----:B--2---:R-:W-:-:S02]  /*4e20*/  FFMA.FTZ R56, R0, R105, R56 ;  /* 0x0000006900387223 */ /* 0x004fc40000010038 */
[----:B------:R-:W2:Y:S01]  /*4e30*/  LDL R105, [R1+0x28] ;  /* 0x0000280001697983 */ /* 0x000ea20000100800 */
[-C--:B------:R-:W-:Y:S01]  /*4e40*/  FFMA.FTZ R54, R84, R92.reuse, R54 ;  /* 0x0000005c54367223 */ /* 0x080fe20000010036 */
[----:B------:R-:W-:Y:S01]  /*4e50*/  FADD.FTZ R29, R29, R92 ;  /* 0x0000005c1d1d7221 */ /* 0x000fe20000010000 */
[----:B------:R-:W-:Y:S01]  /*4e60*/  FMUL.FTZ R92, R7, R92 ;  /* 0x0000005c075c7220 */ /* 0x000fe20000410000 */
[----:B------:R-:W-:Y:S01]  /*4e70*/  FADD.FTZ R30, R30, R39 ;  /* 0x000000271e1e7221 */ /* 0x000fe20000010000 */
[----:B------:R-:W-:-:S03]  /*4e80*/  FFMA.FTZ R31, R35, R39, R31 ;  /* 0x00000027231f7223 */ /* 0x000fc6000001001f */
[----:B------:R-:W-:Y:S01]  /*4e90*/  FADD.FTZ R39, R30, R92 ;  /* 0x0000005c1e277221 */ /* 0x000fe20000010000 */
[----:B------:R-:W-:Y:S01]  /*4ea0*/  FFMA.FTZ R31, R84, R92, R31 ;  /* 0x0000005c541f7223 */ /* 0x000fe2000001001f */
[-C--:B----4-:R-:W-:Y:S02]  /*4eb0*/  FMUL.FTZ R84, R6, R95.reuse ;  /* 0x0000005f06547220 */ /* 0x090fe40000410000 */
[----:B------:R-:W-:Y:S01]  /*4ec0*/  FADD.FTZ R39, R39, R80 ;  /* 0x0000005027277221 */ /* 0x000fe20000010000 */
[----:B------:R-:W-:Y:S01]  /*4ed0*/  FFMA.FTZ R49, R49, R80, R31 ;  /* 0x0000005031317223 */ /* 0x000fe2000001001f */
[----:B------:R-:W-:Y:S01]  /*4ee0*/  FFMA.FTZ R35, R117, R95, R58 ;  /* 0x0000005f75237223 */ /* 0x000fe2000001003a */
[----:B------:R-:W4:Y:S01]  /*4ef0*/  LDL.LU R80, [R1+0xd4] ;  /* 0x0000d40001507983 */ /* 0x000f220000300800 */
[----:B------:R-:W-:Y:S01]  /*4f00*/  FADD.FTZ R39, R39, R84 ;  /* 0x0000005427277221 */ /* 0x000fe20000010000 */
[----:B------:R-:W-:Y:S02]  /*4f10*/  FFMA.FTZ R49, R117, R84, R49 ;  /* 0x0000005475317223 */ /* 0x000fe40000010031 */
[----:B------:R-:W4:Y:S01]  /*4f20*/  LDL.LU R117, [R1+0xd0] ;  /* 0x0000d00001757983 */ /* 0x000f220000300800 */
[----:B------:R-:W-:Y:S01]  /*4f30*/  FADD.FTZ R39, R39, R81 ;  /* 0x0000005127277221 */ /* 0x000fe20000010000 */
[----:B------:R-:W-:-:S02]  /*4f40*/  FFMA.FTZ R49, R121, R81, R49 ;  /* 0x0000005179317223 */ /* 0x000fc40000010031 */
[----:B------:R-:W3:Y:S01]  /*4f50*/  LDL.LU R81, [R1+0xcc] ;  /* 0x0000cc0001517983 */ /* 0x000ee20000300800 */
[----:B------:R-:W-:-:S03]  /*4f60*/  FADD.FTZ R31, R29, R83 ;  /* 0x000000531d1f7221 */ /* 0x000fc60000010000 */
[----:B------:R-:W4:Y:S01]  /*4f70*/  LDL.LU R121, [R1+0xc8] ;  /* 0x0000c80001797983 */ /* 0x000f220000300800 */
[-C--:B--2---:R-:W-:Y:S01]  /*4f80*/  FFMA.FTZ R54, R105, R83.reuse, R54 ;  /* 0x0000005369367223 */ /* 0x084fe20000010036 */
[----:B------:R-:W-:-:S04]  /*4f90*/  FMUL.FTZ R83, R7, R83 ;  /* 0x0000005307537220 */ /* 0x000fc80000410000 */
[----:B------:R-:W-:Y:S01]  /*4fa0*/  FADD.FTZ R39, R39, R83 ;  /* 0x0000005327277221 */ /* 0x000fe20000010000 */
[----:B------:R-:W-:-:S03]  /*4fb0*/  FFMA.FTZ R49, R105, R83, R49 ;  /* 0x0000005369317223 */ /* 0x000fc60000010031 */
[----:B------:R-:W-:Y:S01]  /*4fc0*/  FADD.FTZ R39, R39, R120 ;  /* 0x0000007827277221 */ /* 0x000fe20000010000 */
[----:B------:R-:W-:Y:S02]  /*4fd0*/  FFMA.FTZ R50, R50, R120, R49 ;  /* 0x0000007832327223 */ /* 0x000fe40000010031 */
[----:B------:R-:W2:Y:S01]  /*4fe0*/  LDL.LU R120, [R1+0xc4] ;  /* 0x0000c40001787983 */ /* 0x000ea20000300800 */
[----:B------:R-:W-:Y:S01]  /*4ff0*/  FADD.FTZ R30, R59, R95 ;  /* 0x0000005f3b1e7221 */ /* 0x000fe20000010000 */
[----:B------:R-:W-:-:S03]  /*5000*/  FFMA.FTZ R35, R51, R82, R35 ;  /* 0x0000005233237223 */ /* 0x000fc60000010023 */
[----:B------:R-:W-:Y:S01]  /*5010*/  FADD.FTZ R30, R30, R82 ;  /* 0x000000521e1e7221 */ /* 0x000fe20000010000 */
[----:B------:R-:W-:-:S04]  /*5020*/  FMUL.FTZ R82, R6, R82 ;  /* 0x0000005206527220 */ /* 0x000fc80000410000 */
[----:B------:R-:W-:Y:S01]  /*5030*/  FFMA.FTZ R50, R51, R82, R50 ;  /* 0x0000005233327223 */ /* 0x000fe20000010032 */
[-C--:B---3--:R-:W-:Y:S01]  /*5040*/  FFMA.FTZ R49, R55, R81.reuse, R54 ;  /* 0x0000005137317223 */ /* 0x088fe20000010036 */
[----:B------:R-:W-:Y:S01]  /*5050*/  FADD.FTZ R31, R31, R81 ;  /* 0x000000511f1f7221 */ /* 0x000fe20000010000 */
[----:B------:R-:W-:Y:S01]  /*5060*/  FMUL.FTZ R81, R7, R81 ;  /* 0x0000005107517220 */ /* 0x000fe20000410000 */
[----:B------:R-:W-:Y:S01]  /*5070*/  FFMA.FTZ R50, R119, R125, R50 ;  /* 0x0000007d77327223 */ /* 0x000fe20000010032 */
[----:B------:R-:W-:Y:S01]  /*5080*/  FADD.FTZ R39, R39, R82 ;  /* 0x0000005227277221 */ /* 0x000fe20000010000 */
[----:B------:R-:W3:Y:S02]  /*5090*/  LDL.LU R119, [R1+0xc0] ;  /* 0x0000c00001777983 */ /* 0x000ee40000300800 */
[----:B------:R-:W-:Y:S01]  /*50a0*/  FFMA.FTZ R50, R55, R81, R50 ;  /* 0x0000005137327223 */ /* 0x000fe20000010032 */
[----:B------:R-:W-:Y:S01]  /*50b0*/  FADD.FTZ R51, R39, R125 ;  /* 0x0000007d27337221 */ /* 0x000fe20000010000 */
[-C--:B----4-:R-:W-:Y:S01]  /*50c0*/  FFMA.FTZ R35, R121, R80.reuse, R35 ;  /* 0x0000005079237223 */ /* 0x090fe20000010023 */
[----:B------:R-:W-:Y:S01]  /*50d0*/  FADD.FTZ R39, R30, R80 ;  /* 0x000000501e277221 */ /* 0x000fe20000010000 */
[----:B------:R-:W-:Y:S01]  /*50e0*/  FMUL.FTZ R80, R6, R80 ;  /* 0x0000005006507220 */ /* 0x000fe20000410000 */
[----:B------:R-:W-:-:S02]  /*50f0*/  FFMA.FTZ R50, R118, R124, R50 ;  /* 0x0000007c76327223 */ /* 0x000fc40000010032 */
[----:B------:R-:W4:Y:S02]  /*5100*/  LDL.LU R118, [R1+0xbc] ;  /* 0x0000bc0001767983 */ /* 0x000f240000300800 */
[----:B------:R-:W-:Y:S01]  /*5110*/  FFMA.FTZ R50, R121, R80, R50 ;  /* 0x0000005079327223 */ /* 0x000fe20000010032 */
[----:B------:R-:W-:-:S03]  /*5120*/  FADD.FTZ R31, R31, R79 ;  /* 0x0000004f1f1f7221 */ /* 0x000fc60000010000 */
[----:B------:R-:W-:Y:S01]  /*5130*/  FFMA.FTZ R50, R52, R123, R50 ;  /* 0x0000007b34327223 */ /* 0x000fe20000010032 */
[-C--:B--2---:R-:W-:Y:S01]  /*5140*/  FFMA.FTZ R49, R120, R79.reuse, R49 ;  /* 0x0000004f78317223 */ /* 0x084fe20000010031 */
[----:B------:R-:W-:-:S04]  /*5150*/  FMUL.FTZ R79, R7, R79 ;  /* 0x0000004f074f7220 */ /* 0x000fc80000410000 */
[----:B------:R-:W-:-:S04]  /*5160*/  FFMA.FTZ R50, R120, R79, R50 ;  /* 0x0000004f78327223 */ /* 0x000fc80000010032 */
[----:B------:R-:W-:Y:S02]  /*5170*/  FFMA.FTZ R50, R116, R122, R50 ;  /* 0x0000007a74327223 */ /* 0x000fe40000010032 */
[----:B------:R-:W2:Y:S01]  /*5180*/  LDL.LU R116, [R1+0xb8] ;  /* 0x0000b80001747983 */ /* 0x000ea20000300800 */
[----:B------:R-:W-:-:S04]  /*5190*/  FADD.FTZ R51, R51, R81 ;  /* 0x0000005133337221 */ /* 0x000fc80000010000 */
[----:B------:R-:W-:-:S04]  /*51a0*/  FADD.FTZ R51, R51, R124 ;  /* 0x0000007c33337221 */ /* 0x000fc80000010000 */
[----:B------:R-:W-:-:S04]  /*51b0*/  FADD.FTZ R51, R51, R80 ;  /* 0x0000005033337221 */ /* 0x000fc80000010000 */
[----:B------:R-:W-:Y:S01]  /*51c0*/  FADD.FTZ R51, R51, R123 ;  /* 0x0000007b33337221 */ /* 0x000fe20000010000 */
[----:B---3--:R-:W-:-:S03]  /*51d0*/  FFMA.FTZ R35, R119, R78, R35 ;  /* 0x0000004e77237223 */ /* 0x008fc60000010023 */
[----:B------:R-:W-:Y:S01]  /*51e0*/  FADD.FTZ R52, R51, R79 ;  /* 0x0000004f33347221 */ /* 0x000fe20000010000 */
[----:B------:R-:W-:Y:S01]  /*51f0*/  FADD.FTZ R51, R39, R78 ;  /* 0x0000004e27337221 */ /* 0x000fe20000010000 */
[----:B------:R-:W-:Y:S01]  /*5200*/  FMUL.FTZ R78, R6, R78 ;  /* 0x0000004e064e7220 */ /* 0x000fe20000410000 */
[----:B------:R-:W-:Y:S01]  /*5210*/  FADD.FTZ R39, R31, R77 ;  /* 0x0000004d1f277221 */ /* 0x000fe20000010000 */
[----:B------:R-:W-:Y:S02]  /*5220*/  FADD.FTZ R52, R52, R122 ;  /* 0x0000007a34347221 */ /* 0x000fe40000010000 */
[----:B------:R-:W-:Y:S01]  /*5230*/  FFMA.FTZ R31, R119, R78, R50 ;  /* 0x0000004e771f7223 */ /* 0x000fe20000010032 */
[-C--:B----4-:R-:W-:Y:S01]  /*5240*/  FFMA.FTZ R49, R118, R77.reuse, R49 ;  /* 0x0000004d76317223 */ /* 0x090fe20000010031 */
[----:B------:R-:W-:Y:S02]  /*5250*/  FMUL.FTZ R77, R7, R77 ;  /* 0x0000004d074d7220 */ /* 0x000fe40000410000 */
[----:B------:R-:W-:Y:S01]  /*5260*/  FFMA.FTZ R31, R74, R93, R31 ;  /* 0x0000005d4a1f7223 */ /* 0x000fe2000001001f */
[----:B------:R-:W-:Y:S01]  /*5270*/  FADD.FTZ R52, R52, R78 ;  /* 0x0000004e34347221 */ /* 0x000fe20000010000 */
[----:B------:R-:W-:-:S02]  /*5280*/  FMUL.FTZ R88, R2, R88 ;  /* 0x0000005802587220 */ /* 0x000fc40000410000 */
[----:B------:R-:W-:Y:S01]  /*5290*/  FFMA.FTZ R31, R118, R77, R31 ;  /* 0x0000004d761f7223 */ /* 0x000fe2000001001f */
[-C--:B------:R-:W-:Y:S01]  /*52a0*/  FFMA.FTZ R50, R117, R76.reuse, R35 ;  /* 0x0000004c75327223 */ /* 0x080fe20000010023 */
[----:B------:R-:W-:Y:S01]  /*52b0*/  FADD.FTZ R52, R52, R93 ;  /* 0x0000005d34347221 */ /* 0x000fe20000010000 */
[----:B------:R-:W-:Y:S01]  /*52c0*/  FADD.FTZ R35, R51, R76 ;  /* 0x0000004c33237221 */ /* 0x000fe20000010000 */
[----:B------:R-:W-:Y:S01]  /*52d0*/  FMUL.FTZ R76, R6, R76 ;  /* 0x0000004c064c7220 */ /* 0x000fe20000410000 */
[----:B------:R-:W-:Y:S01]  /*52e0*/  FFMA.FTZ R53, R53, R88, R31 ;  /* 0x0000005835357223 */ /* 0x000fe2000001001f */
[----:B------:R-:W-:Y:S01]  /*52f0*/  FADD.FTZ R52, R52, R77 ;  /* 0x0000004d34347221 */ /* 0x000fe20000010000 */
[----:B------:R-:W-:Y:S02]  /*5300*/  FMUL.FTZ R89, R3, R89 ;  /* 0x0000005903597220 */ /* 0x000fe40000410000 */
[----:B------:R-:W-:Y:S01]  /*5310*/  FFMA.FTZ R53, R117, R76, R53 ;  /* 0x0000004c75357223 */ /* 0x000fe20000010035 */
[----:B------:R-:W-:Y:S01]  /*5320*/  FADD.FTZ R52, R52, R88 ;  /* 0x0000005834347221 */ /* 0x000fe20000010000 */
[----:B------:R-:W-:-:S02]  /*5330*/  FADD.FTZ R39, R39, R32 ;  /* 0x0000002027277221 */ /* 0x000fc40000010000 */
[----:B------:R-:W-:Y:S01]  /*5340*/  FFMA.FTZ R53, R73, R89, R53 ;  /* 0x0000005949357223 */ /* 0x000fe20000010035 */
[----:B------:R-:W-:Y:S01]  /*5350*/  FADD.FTZ R52, R52, R76 ;  /* 0x0000004c34347221 */ /* 0x000fe20000010000 */
[----:B------:R-:W-:Y:S01]  /*5360*/  FMUL.FTZ R96, R2, R96 ;  /* 0x0000006002607220 */ /* 0x000fe20000410000 */
[----:B------:R-:W-:Y:S02]  /*5370*/  FFMA.FTZ R50, R115, R33, R50 ;  /* 0x0000002173327223 */ /* 0x000fe40000010032 */
[----:B------:R-:W-:Y:S01]  /*5380*/  FADD.FTZ R52, R52, R89 ;  /* 0x0000005934347221 */ /* 0x000fe20000010000 */
[-C--:B------:R-:W-:Y:S01]  /*5390*/  FFMA.FTZ R60, R71, R97.reuse, R60 ;  /* 0x00000061473c7223 */ /* 0x080fe2000001003c */
[----:B------:R-:W-:Y:S01]  /*53a0*/  FADD.FTZ R61, R61, R97 ;  /* 0x000000613d3d7221 */ /* 0x000fe20000010000 */
[----:B------:R-:W-:Y:S01]  /*53b0*/  FMUL.FTZ R97, R3, R97 ;  /* 0x0000006103617220 */ /* 0x000fe20000410000 */
[----:B------:R-:W-:Y:S01]  /*53c0*/  FADD.FTZ R39, R39, R34 ;  /* 0x0000002227277221 */ /* 0x000fe20000010000 */
[----:B------:R-:W-:Y:S01]  /*53d0*/  FMUL.FTZ R104, R2, R104 ;  /* 0x0000006802687220 */ /* 0x000fe20000410000 */
[-C--:B------:R-:W-:Y:S01]  /*53e0*/  FFMA.FTZ R60, R75, R106.reuse, R60 ;  /* 0x0000006a4b3c7223 */ /* 0x080fe2000001003c */
[----:B------:R-:W-:Y:S01]  /*53f0*/  FADD.FTZ R61, R61, R106 ;  /* 0x0000006a3d3d7221 */ /* 0x000fe20000010000 */
[----:B------:R-:W-:Y:S01]  /*5400*/  FMUL.FTZ R106, R3, R106 ;  /* 0x0000006a036a7220 */ /* 0x000fe20000410000 */
[-C--:B--2---:R-:W-:Y:S01]  /*5410*/  FFMA.FTZ R51, R116, R32.reuse, R49 ;  /* 0x0000002074337223 */ /* 0x084fe20000010031 */
[----:B------:R-:W-:Y:S01]  /*5420*/  FMUL.FTZ R32, R7, R32 ;  /* 0x0000002007207220 */ /* 0x000fe20000410000 */
[----:B------:R-:W-:-:S03]  /*5430*/  FADD.FTZ R49, R35, R33 ;  /* 0x0000002123317221 */ /* 0x000fc60000010000 */
[----:B------:R-:W-:Y:S01]  /*5440*/  FFMA.FTZ R53, R116, R32, R53 ;  /* 0x0000002074357223 */ /* 0x000fe20000010035 */
[----:B------:R-:W-:Y:S01]  /*5450*/  FMUL.FTZ R33, R6, R33 ;  /* 0x0000002106217220 */ /* 0x000fe20000410000 */
[----:B------:R-:W-:Y:S02]  /*5460*/  FADD.FTZ R52, R52, R32 ;  /* 0x0000002034347221 */ /* 0x000fe40000010000 */
[----:B------:R-:W-:Y:S01]  /*5470*/  FFMA.FTZ R53, R72, R96, R53 ;  /* 0x0000006048357223 */ /* 0x000fe20000010035 */
[-C--:B------:R-:W-:Y:S01]  /*5480*/  FFMA.FTZ R51, R114, R34.reuse, R51 ;  /* 0x0000002272337223 */ /* 0x080fe20000010033 */
[----:B------:R-:W-:Y:S02]  /*5490*/  FADD.FTZ R52, R52, R96 ;  /* 0x0000006034347221 */ /* 0x000fe40000010000 */
[----:B------:R-:W-:Y:S01]  /*54a0*/  FFMA.FTZ R53, R115, R33, R53 ;  /* 0x0000002173357223 */ /* 0x000fe20000010035 */
[----:B------:R-:W-:Y:S01]  /*54b0*/  FMUL.FTZ R34, R7, R34 ;  /* 0x0000002207227220 */ /* 0x000fe20000410000 */
[----:B------:R-:W-:-:S02]  /*54c0*/  FADD.FTZ R52, R52, R33 ;  /* 0x0000002134347221 */ /* 0x000fc40000010000 */
[----:B------:R-:W-:Y:S01]  /*54d0*/  FFMA.FTZ R53, R71, R97, R53 ;  /* 0x0000006147357223 */ /* 0x000fe20000010035 */
[----:B------:R-:W-:Y:S01]  /*54e0*/  FADD.FTZ R49, R49, R36 ;  /* 0x0000002431317221 */ /* 0x000fe20000010000 */
[----:B------:R-:W-:Y:S02]  /*54f0*/  FADD.FTZ R54, R52, R97 ;  /* 0x0000006134367221 */ /* 0x000fe40000010000 */
[----:B------:R-:W-:Y:S01]  /*5500*/  FFMA.FTZ R53, R114, R34, R53 ;  /* 0x0000002272357223 */ /* 0x000fe20000010035 */
[-C--:B------:R-:W-:Y:S01]  /*5510*/  FFMA.FTZ R52, R109, R36.reuse, R50 ;  /* 0x000000246d347223 */ /* 0x080fe20000010032 */
[----:B------:R-:W-:Y:S02]  /*5520*/  FMUL.FTZ R36, R6, R36 ;  /* 0x0000002406247220 */ /* 0x000fe40000410000 */
[----:B------:R-:W-:Y:S01]  /*5530*/  FFMA.FTZ R53, R70, R104, R53 ;  /* 0x0000006846357223 */ /* 0x000fe20000010035 */
[----:B------:R-:W-:-:S03]  /*5540*/  FFMA.FTZ R51, R108, R37, R51 ;  /* 0x000000256c337223 */ /* 0x000fc60000010033 */
[----:B------:R-:W-:Y:S01]  /*5550*/  FFMA.FTZ R53, R109, R36, R53 ;  /* 0x000000246d357223 */ /* 0x000fe20000010035 */
[----:B------:R-:W-:Y:S01]  /*5560*/  FADD.FTZ R50, R39, R37 ;  /* 0x0000002527327221 */ /* 0x000fe20000010000 */
[----:B------:R-:W-:Y:S02]  /*5570*/  FMUL.FTZ R37, R7, R37 ;  /* 0x0000002507257220 */ /* 0x000fe40000410000 */
[----:B------:R-:W-:Y:S02]  /*5580*/  FFMA.FTZ R53, R75, R106, R53 ;  /* 0x0000006a4b357223 */ /* 0x000fe40000010035 */
[----:B------:R0:W5:Y:S02]  /*5590*/  LDL.LU R75, [R1+0xb4] ;  /* 0x0000b400014b7983 */ /* 0x0001640000300800 */
[----:B------:R-:W-:-:S04]  /*55a0*/  FFMA.FTZ R53, R108, R37, R53 ;  /* 0x000000256c357223 */ /* 0x000fc80000010035 */
[----:B------:R-:W-:Y:S02]  /*55b0*/  FFMA.FTZ R53, R0, R85, R53 ;  /* 0x0000005500357223 */ /* 0x000fe40000010035 */
[----:B------:R0:W5:Y:S04]  /*55c0*/  LDL.LU R0, [R1+0xb0] ;  /* 0x0000b00001007983 */ /* 0x0001680000300800 */
[----:B------:R-:W2:Y:S01]  /*55d0*/  LDL R95, [R1+0xac] ;  /* 0x0000ac00015f7983 */ /* 0x000ea20000100800 */
[----:B------:R-:W-:-:S04]  /*55e0*/  FADD.FTZ R54, R54, R34 ;  /* 0x0000002236367221 */ /* 0x000fc80000010000 */
[----:B------:R-:W-:-:S04]  /*55f0*/  FADD.FTZ R54, R54, R104 ;  /* 0x0000006836367221 */ /* 0x000fc80000010000 */
[----:B------:R-:W-:-:S04]  /*5600*/  FADD.FTZ R54, R54, R36 ;  /* 0x0000002436367221 */ /* 0x000fc80000010000 */
[----:B------:R-:W-:Y:S01]  /*5610*/  FADD.FTZ R54, R54, R106 ;  /* 0x0000006a36367221 */ /* 0x000fe20000010000 */
[----:B------:R-:W-:-:S03]  /*5620*/  FFMA.FTZ R52, R107, R38, R52 ;  /* 0x000000266b347223 */ /* 0x000fc60000010034 */
[----:B------:R-:W-:Y:S01]  /*5630*/  FADD.FTZ R54, R54, R37 ;  /* 0x0000002536367221 */ /* 0x000fe20000010000 */
[----:B------:R-:W-:Y:S01]  /*5640*/  FADD.FTZ R49, R49, R38 ;  /* 0x0000002631317221 */ /* 0x000fe20000010000 */
[----:B------:R-:W-:Y:S02]  /*5650*/  FMUL.FTZ R38, R6, R38 ;  /* 0x0000002606267220 */ /* 0x000fe40000410000 */
        /* <DEDUP_REMOVED lines=8> */
[----:B------:R-:W-:Y:S01]  /*56e0*/  FFMA.FTZ R53, R113, R29, R53 ;  /* 0x0000001d71357223 */ /* 0x000fe20000010035 */
[----:B------:R-:W-:-:S02]  /*56f0*/  FMUL.FTZ R30, R2, R103 ;  /* 0x00000067021e7220 */ /* 0x000fc40000410000 */
[----:B------:R-:W-:Y:S01]  /*5700*/  FADD.FTZ R54, R54, R40 ;  /* 0x0000002836367221 */ /* 0x000fe20000010000 */
[----:B------:R-:W-:Y:S01]  /*5710*/  FFMA.FTZ R53, R11, R40, R53 ;  /* 0x000000280b357223 */ /* 0x000fe20000010035 */
[-C--:B------:R-:W-:Y:S01]  /*5720*/  FFMA.FTZ R52, R12, R41.reuse, R52 ;  /* 0x000000290c347223 */ /* 0x080fe20000010034 */
[----:B------:R-:W-:Y:S01]  /*5730*/  FADD.FTZ R49, R49, R41 ;  /* 0x0000002931317221 */ /* 0x000fe20000010000 */
[----:B------:R-:W-:Y:S01]  /*5740*/  FMUL.FTZ R41, R6, R41 ;  /* 0x0000002906297220 */ /* 0x000fe20000410000 */
[----:B------:R-:W-:Y:S01]  /*5750*/  FADD.FTZ R54, R54, R30 ;  /* 0x0000001e36367221 */ /* 0x000fe20000010000 */
[----:B------:R-:W-:Y:S01]  /*5760*/  FFMA.FTZ R53, R112, R30, R53 ;  /* 0x0000001e70357223 */ /* 0x000fe20000010035 */
[----:B------:R-:W-:Y:S02]  /*5770*/  FMUL.FTZ R31, R3, R100 ;  /* 0x00000064031f7220 */ /* 0x000fe40000410000 */
[----:B------:R-:W-:Y:S01]  /*5780*/  FADD.FTZ R54, R54, R41 ;  /* 0x0000002936367221 */ /* 0x000fe20000010000 */
[----:B------:R-:W-:Y:S01]  /*5790*/  FFMA.FTZ R53, R12, R41, R53 ;  /* 0x000000290c357223 */ /* 0x000fe20000010035 */
        /* <DEDUP_REMOVED lines=13> */
[----:B------:R-:W-:Y:S01]  /*5870*/  FFMA.FTZ R56, R112, R103, R56 ;  /* 0x0000006770387223 */ /* 0x000fe20000010038 */
[----:B------:R-:W-:Y:S01]  /*5880*/  FADD.FTZ R57, R57, R103 ;  /* 0x0000006739397221 */ /* 0x000fe20000010000 */
[----:B------:R-:W-:Y:S01]  /*5890*/  FMUL.FTZ R39, R3, R98 ;  /* 0x0000006203277220 */ /* 0x000fe20000410000 */
[----:B------:R-:W-:Y:S01]  /*58a0*/  FADD.FTZ R54, R54, R44 ;  /* 0x0000002c36367221 */ /* 0x000fe20000010000 */
[----:B------:R-:W-:Y:S01]  /*58b0*/  FFMA.FTZ R53, R15, R44, R53 ;  /* 0x0000002c0f357223 */ /* 0x000fe20000010035 */
[----:B------:R-:W-:Y:S01]  /*58c0*/  FFMA.FTZ R60, R113, R102, R60 ;  /* 0x00000066713c7223 */ /* 0x000fe2000001003c */
[----:B------:R-:W-:Y:S01]  /*58d0*/  FADD.FTZ R61, R61, R102 ;  /* 0x000000663d3d7221 */ /* 0x000fe20000010000 */
[----:B------:R-:W-:Y:S01]  /*58e0*/  FFMA.FTZ R56, R110, R101, R56 ;  /* 0x000000656e387223 */ /* 0x000fe20000010038 */
[----:B------:R-:W-:Y:S01]  /*58f0*/  FADD.FTZ R57, R57, R101 ;  /* 0x0000006539397221 */ /* 0x000fe20000010000 */
[-C--:B------:R-:W-:Y:S01]  /*5900*/  FFMA.FTZ R70, R16, R45.reuse, R70 ;  /* 0x0000002d10467223 */ /* 0x080fe20000010046 */
[----:B------:R-:W-:Y:S01]  /*5910*/  FADD.FTZ R71, R71, R45 ;  /* 0x0000002d47477221 */ /* 0x000fe20000010000 */
[----:B------:R-:W-:Y:S01]  /*5920*/  FMUL.FTZ R45, R7, R45 ;  /* 0x0000002d072d7220 */ /* 0x000fe20000410000 */
[----:B------:R-:W-:Y:S01]  /*5930*/  FADD.FTZ R54, R54, R39 ;  /* 0x0000002736367221 */ /* 0x000fe20000010000 */
[----:B------:R-:W-:Y:S01]  /*5940*/  FFMA.FTZ R53, R14, R39, R53 ;  /* 0x000000270e357223 */ /* 0x000fe20000010035 */
        /* <DEDUP_REMOVED lines=27> */
[----:B------:R-:W-:Y:S02]  /*5b00*/  FMUL.FTZ R50, R6, R64 ;  /* 0x0000004006327220 */ /* 0x000fe40000410000 */
[----:B------:R-:W-:Y:S01]  /*5b10*/  FADD.FTZ R54, R54, R49 ;  /* 0x0000003136367221 */ /* 0x000fe20000010000 */
[----:B------:R-:W-:Y:S01]  /*5b20*/  FFMA.FTZ R55, R21, R49, R55 ;  /* 0x0000003115377223 */ /* 0x000fe20000010037 */
[----:B------:R-:W-:Y:S02]  /*5b30*/  FMUL.FTZ R51, R3, R63 ;  /* 0x0000003f03337220 */ /* 0x000fe40000410000 */
        /* <DEDUP_REMOVED lines=16> */
[----:B------:R-:W-:-:S03]  /*5c40*/  FFMA.FTZ R55, R25, R73, R55 ;  /* 0x0000004919377223 */ /* 0x000fc60000010037 */
[----:B------:R-:W-:Y:S01]  /*5c50*/  FADD.FTZ R54, R54, R74 ;  /* 0x0000004a36367221 */ /* 0x000fe20000010000 */
[----:B------:R-:W-:Y:S01]  /*5c60*/  FFMA.FTZ R55, R28, R74, R55 ;  /* 0x0000004a1c377223 */ /* 0x000fe20000010037 */
[----:B------:R-:W-:Y:S01]  /*5c70*/  UIADD3 UR9, UP0, UPT, UR9, 0x1, URZ ;  /* 0x0000000109097890 */ /* 0x000fe2000ff1e0ff */
[----:B------:R-:W1:Y:S03]  /*5c80*/  S2R R105, SR_TID.X ;  /* 0x0000000000697919 */ /* 0x000e660000002100 */
[----:B------:R-:W-:Y:S02]  /*5c90*/  UIADD3.X UR10, UPT, UPT, URZ, UR5, URZ, UP0, !UPT ;  /* 0x00000005ff0a7290 */ /* 0x000fe400087fe4ff */
[----:B------:R-:W-:-:S04]  /*5ca0*/  UISETP.GE.U32.AND UP0, UPT, UR9, UR14, UPT ;  /* 0x0000000e0900728c */ /* 0x000fc8000bf06070 */
[----:B------:R-:W-:Y:S01]  /*5cb0*/  UISETP.GE.AND.EX UP0, UPT, UR10, UR15, UPT, UP0 ;  /* 0x0000000f0a00728c */ /* 0x000fe2000bf06300 */
[----:B------:R-:W-:Y:S01]  /*5cc0*/  FFMA.FTZ R56, R21, R62, R56 ;  /* 0x0000003e15387223 */ /* 0x000fe20000010038 */
[----:B------:R-:W-:Y:S01]  /*5cd0*/  FADD.FTZ R57, R57, R62 ;  /* 0x0000003e39397221 */ /* 0x000fe20000010000 */
[----:B------:R-:W-:Y:S01]  /*5ce0*/  FFMA.FTZ R58, R23, R64, R58 ;  /* 0x00000040173a7223 */ /* 0x000fe2000001003a */
[----:B------:R-:W-:Y:S01]  /*5cf0*/  FADD.FTZ R59, R59, R64 ;  /* 0x000000403b3b7221 */ /* 0x000fe20000010000 */
[----:B------:R-:W-:Y:S01]  /*5d00*/  FFMA.FTZ R70, R26, R65, R70 ;  /* 0x000000411a467223 */ /* 0x000fe20000010046 */
[----:B------:R-:W-:Y:S01]  /*5d10*/  FADD.FTZ R71, R71, R65 ;  /* 0x0000004147477221 */ /* 0x000fe20000010000 */
[----:B------:R-:W-:Y:S01]  /*5d20*/  FFMA.FTZ R58, R27, R68, R58 ;  /* 0x000000441b3a7223 */ /* 0x000fe2000001003a */
[----:B------:R-:W-:Y:S01]  /*5d30*/  FADD.FTZ R59, R59, R68 ;  /* 0x000000443b3b7221 */ /* 0x000fe20000010000 */
[----:B--2---:R2:W-:Y:S02]  /*5d40*/  STS.64 [R95], R54 ;  /* 0x000000365f007388 */ /* 0x0045e40000000a00 */
[----:B--2---:R-:W-:Y:S01]  /*5d50*/  FFMA.FTZ R54, R22, R63, R60 ;  /* 0x0000003f16367223 */ /* 0x004fe2000001003c */
[----:B------:R-:W-:Y:S01]  /*5d60*/  FADD.FTZ R63, R61, R63 ;  /* 0x0000003f3d3f7221 */ /* 0x000fe20000010000 */
[----:B------:R-:W-:Y:S01]  /*5d70*/  FFMA.FTZ R60, R24, R66, R56 ;  /* 0x00000042183c7223 */ /* 0x000fe20000010038 */
[----:B------:R-:W-:Y:S01]  /*5d80*/  FADD.FTZ R61, R57, R66 ;  /* 0x00000042393d7221 */ /* 0x000fe20000010000 */
[----:B------:R-:W-:Y:S01]  /*5d90*/  FFMA.FTZ R56, R25, R67, R54 ;  /* 0x0000004319387223 */ /* 0x000fe20000010036 */
[----:B------:R-:W-:Y:S01]  /*5da0*/  FADD.FTZ R57, R63, R67 ;  /* 0x000000433f397221 */ /* 0x000fe20000010000 */
[----:B------:R-:W-:Y:S01]  /*5db0*/  FFMA.FTZ R54, R28, R69, R70 ;  /* 0x000000451c367223 */ /* 0x000fe20000010046 */
[----:B------:R-:W-:Y:S01]  /*5dc0*/  FADD.FTZ R55, R71, R69 ;  /* 0x0000004547377221 */ /* 0x000fe20000010000 */
[----:B------:R-:W-:Y:S06]  /*5dd0*/  BAR.SYNC.DEFER_BLOCKING 0x0 ;  /* 0x0000000000007b1d */ /* 0x000fec0000010000 */
[----:B01----:R-:W-:Y:S05]  /*5de0*/  BRA.U !UP0, `(.L_x_349) ;  /* 0x0000000108ec7547 */ /* 0x003fea000b800000 */
[----:B------:R-:W0:Y:S01]  /*5df0*/  S2R R105, SR_TID.X ;  /* 0x0000000000697919 */ /* 0x000e220000002100 */
[----:B------:R-:W1:Y:S01]  /*5e00*/  S2UR UR8, SR_CgaCtaId ;  /* 0x00000000000879c3 */ /* 0x000e620000008800 */
[----:B------:R-:W-:-:S07]  /*5e10*/  UMOV UR5, 0x400 ;  /* 0x0000040000057882 */ /* 0x000fce0000000000 */
[----:B------:R-:W2:Y:S08]  /*5e20*/  S2UR UR11, SR_CTAID.Y ;  /* 0x00000000000b79c3 */ /* 0x000eb00000002600 */
[----:B------:R-:W3:Y:S01]  /*5e30*/  LDC.64 R68, c[0x0][0x3d0] ;  /* 0x0000f400ff447b82 */ /* 0x000ee20000000a00 */
[----:B-1----:R-:W-:-:S07]  /*5e40*/  ULEA UR5, UR8, UR5, 0x18 ;  /* 0x0000000508057291 */ /* 0x002fce000f8ec0ff */
[----:B------:R-:W1:Y:S01]  /*5e50*/  S2UR UR8, SR_CTAID.X ;  /* 0x00000000000879c3 */ /* 0x000e620000002500 */
[C---:B0-----:R-:W-:Y:S02]  /*5e60*/  SHF.L.U32 R63, R105.reuse, 0x1, RZ ;  /* 0x00000001693f7819 */ /* 0x041fe400000006ff */
[----:B------:R-:W-:Y:S02]  /*5e70*/  LEA R62, R105, UR5, 0x5 ;  /* 0x00000005693e7c11 */ /* 0x000fe4000f8e28ff */
[----:B------:R-:W-:Y:S02]  /*5e80*/  LOP3.LUT R63, R63, 0x18, RZ, 0xc0, !PT ;  /* 0x000000183f3f7812 */ /* 0x000fe400078ec0ff */
[----:B--2--5:R-:W-:Y:S02]  /*5e90*/  MOV R75, UR11 ;  /* 0x0000000b004b7c02 */ /* 0x024fe40008000f00 */
[----:B------:R-:W-:Y:S02]  /*5ea0*/  LOP3.LUT R65, R63, 0x8, RZ, 0x3c, !PT ;  /* 0x000000083f417812 */ /* 0x000fe400078e3cff */
[----:B------:R-:W-:-:S02]  /*5eb0*/  IADD3 R64, PT, PT, R62, R63, RZ ;  /* 0x0000003f3e407210 */ /* 0x000fc40007ffe0ff */
[C---:B------:R-:W-:Y:S02]  /*5ec0*/  LOP3.LUT R66, R63.reuse, 0x10, RZ, 0x3c, !PT ;  /* 0x000000103f427812 */ /* 0x040fe400078e3cff */
[----:B------:R-:W-:Y:S01]  /*5ed0*/  LOP3.LUT R63, R63, 0x18, RZ, 0x3c, !PT ;  /* 0x000000183f3f7812 */ /* 0x000fe200078e3cff */
[----:B------:R0:W-:Y:S01]  /*5ee0*/  STS.64 [R64], R60 ;  /* 0x0000003c40007388 */ /* 0x0001e20000000a00 */
[C---:B------:R-:W-:Y:S02]  /*5ef0*/  IADD3 R65, PT, PT, R62.reuse, R65, RZ ;  /* 0x000000413e417210 */ /* 0x040fe40007ffe0ff */
[C---:B------:R-:W-:Y:S01]  /*5f00*/  IADD3 R66, PT, PT, R62.reuse, R66, RZ ;  /* 0x000000423e427210 */ /* 0x040fe20007ffe0ff */
[----:B-1----:R-:W-:Y:S01]  /*5f10*/  ULOP3.LUT UR8, UR8, 0x7f, URZ, 0xc0, !UPT ;  /* 0x0000007f08087892 */ /* 0x002fe2000f8ec0ff */
[----:B------:R-:W-:Y:S01]  /*5f20*/  IADD3 R63, PT, PT, R62, R63, RZ ;  /* 0x0000003f3e3f7210 */ /* 0x000fe20007ffe0ff */
[----:B------:R-:W-:Y:S01]  /*5f30*/  STS.64 [R65], R58 ;  /* 0x0000003a41007388 */ /* 0x000fe20000000a00 */
[----:B------:R-:W-:-:S03]  /*5f40*/  SHF.L.U32 R62, R105, 0x3, RZ ;  /* 0x00000003693e7819 */ /* 0x000fc600000006ff */
[----:B------:R-:W-:Y:S01]  /*5f50*/  STS.64 [R66], R56 ;  /* 0x0000003842007388 */ /* 0x000fe20000000a00 */
[----:B------:R-:W-:Y:S02]  /*5f60*/  LOP3.LUT R62, R62, 0x1fe0, RZ, 0xc0, !PT ;  /* 0x00001fe03e3e7812 */ /* 0x000fe400078ec0ff */
[----:B0-----:R-:W-:Y:S01]  /*5f70*/  SHF.R.U32.HI R64, RZ, 0x4, R105 ;  /* 0x00000004ff407819 */ /* 0x001fe20000011669 */
[----:B------:R-:W-:Y:S03]  /*5f80*/  STS.64 [R63], R54 ;  /* 0x000000363f007388 */ /* 0x000fe60000000a00 */
[----:B------:R-:W-:-:S04]  /*5f90*/  LOP3.LUT R64, R64, R105, RZ, 0x3c, !PT ;  /* 0x0000006940407212 */ /* 0x000fc800078e3cff */
        /* <DEDUP_REMOVED lines=9> */
[----:B------:R-:W-:Y:S01]  /*6030*/  LEA R62, R75, UR8, 0x7 ;  /* 0x000000084b3e7c11 */ /* 0x000fe2000f8e38ff */
[----:B------:R-:W-:-:S04]  /*6040*/  FADD.FTZ R65, R63, R65 ;  /* 0x000000413f417221 */ /* 0x000fc80000010000 */
[----:B------:R-:W-:-:S05]  /*6050*/  IMAD R62, R62, 0x3c0, R105 ;  /* 0x000003c03e3e7824 */ /* 0x000fca00078e0269 */
[----:B------:R-:W-:-:S05]  /*6060*/  SHF.L.U32 R66, R62, 0x1, RZ ;  /* 0x000000013e427819 */ /* 0x000fca00000006ff */
[C---:B---3--:R-:W-:Y:S01]  /*6070*/  IMAD.WIDE.U32 R62, R66.reuse, 0x4, R68 ;  /* 0x00000004423e7825 */ /* 0x048fe200078e0044 */
        /* <DEDUP_REMOVED lines=18> */
.L_x_349:
[----:B------:R-:W-:Y:S01]  /*61a0*/  ISETP.GT.U32.AND P0, PT, R105, 0x1f, PT ;  /* 0x0000001f6900780c */ /* 0x000fe20003f04070 */
[----:B------:R-:W-:Y:S01]  /*61b0*/  BSSY.RECONVERGENT B0, `(.L_x_350) ;  /* 0x0000030000007945 */ /* 0x000fe20003800200 */
[----:B------:R-:W-:-:S11]  /*61c0*/  CS2R R62, SRZ ;  /* 0x00000000003e7805 */ /* 0x000fd6000001ff00 */
[----:B------:R-:W-:Y:S05]  /*61d0*/  @P0 BRA `(.L_x_351) ;  /* 0x0000000000b40947 */ /* 0x000fea0003800000 */
[----:B-----5:R-:W1:Y:S04]  /*61e0*/  LDS.64 R62, [R0] ;  /* 0x00000000003e7984 */ /* 0x020e680000000a00 */
[----:B0-----:R-:W0:Y:S01]  /*61f0*/  LDS.64 R64, [R0+0x18] ;  /* 0x0000180000407984 */ /* 0x001e220000000a00 */
[----:B-1----:R-:W-:Y:S01]  /*6200*/  FADD.FTZ R62, RZ, R62 ;  /* 0x0000003eff3e7221 */ /* 0x002fe20000010000 */
[----:B------:R-:W-:-:S03]  /*6210*/  FADD.FTZ R63, RZ, R63 ;  /* 0x0000003fff3f7221 */ /* 0x000fc60000010000 */
[----:B0-----:R-:W-:Y:S01]  /*6220*/  FADD.FTZ R64, R62, R64 ;  /* 0x000000403e407221 */ /* 0x001fe20000010000 */
[----:B------:R-:W-:Y:S02]  /*6230*/  FADD.FTZ R65, R63, R65 ;  /* 0x000000413f417221 */ /* 0x000fe40000010000 */
[----:B------:R-:W0:Y:S02]  /*6240*/  LDS.64 R62, [R0+0x30] ;  /* 0x00003000003e7984 */ /* 0x000e240000000a00 */
[----:B0-----:R-:W-:Y:S01]  /*6250*/  FADD.FTZ R64, R64, R62 ;  /* 0x0000003e40407221 */ /* 0x001fe20000010000 */
[----:B------:R-:W-:Y:S02]  /*6260*/  FADD.FTZ R65, R65, R63 ;  /* 0x0000003f41417221 */ /* 0x000fe40000010000 */
[----:B------:R-:W0:Y:S02]  /*6270*/  LDS.64 R62, [R0+0x48] ;  /* 0x00004800003e7984 */ /* 0x000e240000000a00 */
[----:B0-----:R-:W-:Y:S01]  /*6280*/  FADD.FTZ R64, R64, R62 ;  /* 0x0000003e40407221 */ /* 0x001fe20000010000 */
[----:B------:R-:W-:-:S02]  /*6290*/  FADD.FTZ R65, R65, R63 ;  /* 0x0000003f41417221 */ /* 0x000fc40000010000 */
[----:B------:R-:W0:Y:S02]  /*62a0*/  LDS.64 R62, [R0+0x60] ;  /* 0x00006000003e7984 */ /* 0x000e240000000a00 */
        /* <DEDUP_REMOVED lines=31> */
[----:B------:R-:W-:-:S07]  /*64a0*/  FADD.FTZ R63, R65, R63 ;  /* 0x0000003f413f7221 */ /* 0x000fce0000010000 */
.L_x_351:
[----:B------:R-:W-:Y:S05]  /*64b0*/  BSYNC.RECONVERGENT B0 ;  /* 0x0000000000007941 */ /* 0x000fea0003800200 */
.L_x_350:
[----:B0-----:R-:W0:Y:S01]  /*64c0*/  SHFL.BFLY PT, R65, R62, 0x1, 0x1f ;  /* 0x0c201f003e417f89 */ /* 0x001e2200000e0000 */
[----:B------:R-:W-:Y:S01]  /*64d0*/  LOP3.LUT P0, RZ, R105, 0x3e1, RZ, 0xc0, !PT ;  /* 0x000003e169ff7812 */ /* 0x000fe2000780c0ff */
[----:B------:R-:W-:Y:S02]  /*64e0*/  BSSY.RECONVERGENT B0, `(.L_x_352) ;  /* 0x0000010000007945 */ /* 0x000fe40003800200 */
[----:B------:R-:W1:Y:S01]  /*64f0*/  SHFL.BFLY PT, R64, R63, 0x1, 0x1f ;  /* 0x0c201f003f407f89 */ /* 0x000e6200000e0000 */
[----:B0-----:R-:W-:Y:S01]  /*6500*/  FADD.FTZ R62, R65, R62 ;  /* 0x0000003e413e7221 */ /* 0x001fe20000010000 */
[----:B-1----:R-:W-:-:S08]  /*6510*/  FADD.FTZ R63, R64, R63 ;  /* 0x0000003f403f7221 */ /* 0x002fd00000010000 */
[----:B------:R-:W-:Y:S05]  /*6520*/  @P0 BRA `(.L_x_353) ;  /* 0x00000000002c0947 */ /* 0x000fea0003800000 */
[----:B------:R-:W0:Y:S01]  /*6530*/  S2UR UR5, SR_CTAID.X ;  /* 0x00000000000579c3 */ /* 0x000e220000002500 */
[----:B------:R-:W1:Y:S07]  /*6540*/  S2R R65, SR_TID.X ;  /* 0x0000000000417919 */ /* 0x000e6e0000002100 */
[----:B------:R-:W2:Y:S08]  /*6550*/  LDC R64, c[0x0][0x374] ;  /* 0x0000dd00ff407b82 */ /* 0x000eb00000000800 */
[----:B------:R-:W3:Y:S01]  /*6560*/  LDC.64 R66, c[0x0][0x3d0] ;  /* 0x0000f400ff427b82 */ /* 0x000ee20000000a00 */
[----:B0-----:R-:W-:-:S04]  /*6570*/  USHF.L.U32 UR5, UR5, 0x1, URZ ;  /* 0x0000000105057899 */ /* 0x001fc800080006ff */
[----:B------:R-:W-:Y:S01]  /*6580*/  ULOP3.LUT UR5, UR5, 0xfe, URZ, 0xc0, !UPT ;  /* 0x000000fe05057892 */ /* 0x000fe2000f8ec0ff */
[----:B--2--5:R-:W-:-:S05]  /*6590*/  IMAD R64, R64, UR4, R75 ;  /* 0x0000000440407c24 */ /* 0x024fca000f8e024b */
[----:B-1----:R-:W-:-:S04]  /*65a0*/  LEA R65, R65, UR5, 0x7 ;  /* 0x0000000541417c11 */ /* 0x002fc8000f8e38ff */
[----:B------:R-:W-:-:S05]  /*65b0*/  LEA R64, R64, R65, 0xc ;  /* 0x0000004140407211 */ /* 0x000fca00078e60ff */
[----:B---3--:R-:W-:-:S05]  /*65c0*/  IMAD.WIDE.U32 R64, R64, 0x4, R66 ;  /* 0x0000000440407825 */ /* 0x008fca00078e0042 */
[----:B------:R0:W-:Y:S02]  /*65d0*/  STG.E.64 desc[UR12][R64.64], R62 ;  /* 0x0000003e40007986 */ /* 0x0001e4000c101b0c */
.L_x_353:
[----:B------:R-:W-:Y:S05]  /*65e0*/  BSYNC.RECONVERGENT B0 ;  /* 0x0000000000007941 */ /* 0x000fea0003800200 */
.L_x_352:
[----:B------:R-:W-:Y:S05]  /*65f0*/  BRA.U !UP0, `(.L_x_354) ;  /* 0x0000000108687547 */ /* 0x000fea000b800000 */
[----:B0-----:R-:W0:Y:S01]  /*6600*/  S2R R62, SR_TID.X ;  /* 0x00000000003e7919 */ /* 0x001e220000002100 */
[----:B------:R-:W-:Y:S01]  /*6610*/  BAR.SYNC.DEFER_BLOCKING 0x0 ;  /* 0x0000000000007b1d */ /* 0x000fe20000010000 */
[----:B0-----:R-:W-:-:S13]  /*6620*/  ISETP.NE.AND P0, PT, R62, RZ, PT ;  /* 0x000000ff3e00720c */ /* 0x001fda0003f05270 */
[----:B------:R-:W-:Y:S05]  /*6630*/  @P0 BRA `(.L_x_355) ;  /* 0x00000000004c0947 */ /* 0x000fea0003800000 */
[----:B------:R-:W0:Y:S01]  /*6640*/  S2UR UR8, SR_CTAID.Y ;  /* 0x00000000000879c3 */ /* 0x000e220000002600 */
[----:B------:R-:W-:Y:S02]  /*6650*/  MOV R64, 0x7fffff81 ;  /* 0x7fffff8100407802 */ /* 0x000fe40000000f00 */
[----:B------:R-:W-:Y:S02]  /*6660*/  MOV R62, UR6 ;  /* 0x00000006003e7c02 */ /* 0x000fe40008000f00 */
[----:B------:R-:W-:-:S03]  /*6670*/  MOV R63, UR7 ;  /* 0x00000007003f7c02 */ /* 0x000fc60008000f00 */
[----:B------:R-:W1:Y:S01]  /*6680*/  S2UR UR5, SR_CTAID.X ;  /* 0x00000000000579c3 */ /* 0x000e620000002500 */
[----:B0----5:R-:W-:-:S04]  /*6690*/  MOV R75, UR8 ;  /* 0x00000008004b7c02 */ /* 0x021fc80008000f00 */
[----:B-1----:R-:W-:-:S04]  /*66a0*/  LOP3.LUT P0, RZ, R75, UR5, RZ, 0xfc, !PT ;  /* 0x000000054bff7c12 */ /* 0x002fc8000f80fcff */
[----:B------:R-:W-:Y:S01]  /*66b0*/  SEL R64, R64, 0x1, !P0 ;  /* 0x0000000140407807 */ /* 0x000fe20004000000 */
[----:B------:R-:W-:Y:S06]  /*66c0*/  MEMBAR.ALL.GPU ;  /* 0x0000000000007992 */ /* 0x000fec000000a000 */
[----:B------:R-:W-:-:S00]  /*66d0*/  ERRBAR ;  /* 0x00000000000079ab */ /* 0x000fc00000000000 */
[----:B------:R-:W-:Y:S06]  /*66e0*/  CGAERRBAR ;  /* 0x00000000000075ab */ /* 0x000fec0000000000 */
[----:B------:R0:W5:Y:S02]  /*66f0*/  ATOM.E.ADD.STRONG.GPU PT, R62, desc[UR12][R62.64], R64 ;  /* 0x800000403e3e798a */ /* 0x00016400081ef10c */
[----:B0-----:R-:W0:Y:S02]  /*6700*/  LDC.64 R64, c[0x0][0x3d8] ;  /* 0x0000f600ff407b82 */ /* 0x001e240000000a00 */
.L_x_356:
[----:B0-----:R-:W2:Y:S04]  /*6710*/  LD.E.STRONG.GPU R63, desc[UR12][R64.64+0x4] ;  /* 0x0000040c403f7980 */ /* 0x001ea8000c10f900 */
[----:B--2---:R-:W-:Y:S01]  /*6720*/  CCTL.IVALL ;  /* 0x00000000ff00798f */ /* 0x004fe20002000000 */
[----:B------:R-:W-:Y:S05]  /*6730*/  YIELD ;  /* 0x0000000000007946 */ /* 0x000fea0003800000 */
[----:B-----5:R-:W-:-:S04]  /*6740*/  LOP3.LUT R63, R63, R62, RZ, 0x3c, !PT ;  /* 0x0000003e3f3f7212 */ /* 0x020fc800078e3cff */
[----:B------:R-:W-:-:S13]  /*6750*/  ISETP.GT.AND P0, PT, R63, -0x1, PT ;  /* 0xffffffff3f00780c */ /* 0x000fda0003f04270 */
[----:B------:R-:W-:Y:S05]  /*6760*/  @P0 BRA `(.L_x_356) ;  /* 0xfffffffc00e80947 */ /* 0x000fea000383ffff */
.L_x_355:
[----:B------:R-:W-:Y:S05]  /*6770*/  WARPSYNC.ALL ;  /* 0x0000000000007948 */ /* 0x000fea0003800000 */
[----:B------:R-:W-:Y:S06]  /*6780*/  BAR.SYNC.DEFER_BLOCKING 0x0 ;  /* 0x0000000000007b1d */ /* 0x000fec0000010000 */
[----:B------:R-:W-:Y:S05]  /*6790*/  BRA `(.L_x_357) ;  /* 0x0000000000607947 */ /* 0x000fea0003800000 */
.L_x_354:
[----:B0-----:R-:W0:Y:S01]  /*67a0*/  S2R R62, SR_TID.X ;  /* 0x00000000003e7919 */ /* 0x001e220000002100 */
[----:B------:R-:W-:Y:S01]  /*67b0*/  BAR.SYNC.DEFER_BLOCKING 0x0 ;  /* 0x0000000000007b1d */ /* 0x000fe20000010000 */
[----:B0-----:R-:W-:-:S13]  /*67c0*/  ISETP.NE.AND P0, PT, R62, RZ, PT ;  /* 0x000000ff3e00720c */ /* 0x001fda0003f05270 */
[----:B------:R-:W-:Y:S05]  /*67d0*/  @P0 BRA `(.L_x_358) ;  /* 0x0000000000480947 */ /* 0x000fea0003800000 */
[----:B------:R-:W0:Y:S01]  /*67e0*/  S2UR UR5, SR_CTAID.X ;  /* 0x00000000000579c3 */ /* 0x000e220000002500 */
[----:B------:R-:W-:-:S07]  /*67f0*/  MOV R64, 0x7fffff81 ;  /* 0x7fffff8100407802 */ /* 0x000fce0000000f00 */
[----:B------:R-:W1:Y:S08]  /*6800*/  S2UR UR8, SR_CTAID.Y ;  /* 0x00000000000879c3 */ /* 0x000e700000002600 */
[----:B------:R-:W2:Y:S01]  /*6810*/  LDC.64 R62, c[0x0][0x3d8] ;  /* 0x0000f600ff3e7b82 */ /* 0x000ea20000000a00 */
[----:B0-----:R-:W-:-:S04]  /*6820*/  ISETP.NE.AND P0, PT, RZ, UR5, PT ;  /* 0x00000005ff007c0c */ /* 0x001fc8000bf05270 */
[----:B------:R-:W-:Y:S02]  /*6830*/  SEL R64, R64, 0x1, !P0 ;  /* 0x0000000140407807 */ /* 0x000fe40004000000 */
[----:B-1---5:R-:W-:-:S05]  /*6840*/  MOV R75, UR8 ;  /* 0x00000008004b7c02 */ /* 0x022fca0008000f00 */
[----:B--2---:R-:W-:Y:S01]  /*6850*/  IMAD.WIDE.U32 R62, R75, 0x4, R62 ;  /* 0x000000044b3e7825 */ /* 0x004fe200078e003e */
[----:B------:R-:W-:Y:S06]  /*6860*/  MEMBAR.ALL.GPU ;  /* 0x0000000000007992 */ /* 0x000fec000000a000 */
[----:B------:R-:W-:-:S00]  /*6870*/  ERRBAR ;  /* 0x00000000000079ab */ /* 0x000fc00000000000 */
[----:B------:R-:W-:Y:S06]  /*6880*/  CGAERRBAR ;  /* 0x00000000000075ab */ /* 0x000fec0000000000 */
[----:B------:R0:W5:Y:S02]  /*6890*/  ATOM.E.ADD.STRONG.GPU PT, R64, desc[UR12][R62.64], R64 ;  /* 0x800000403e40798a */ /* 0x00016400081ef10c */
.L_x_359:
[----:B------:R-:W2:Y:S04]  /*68a0*/  LD.E.STRONG.GPU R65, desc[UR12][R62.64] ;  /* 0x0000000c3e417980 */ /* 0x000ea8000c10f900 */
[----:B--2---:R-:W-:Y:S01]  /*68b0*/  CCTL.IVALL ;  /* 0x00000000ff00798f */ /* 0x004fe20002000000 */
[----:B------:R-:W-:Y:S05]  /*68c0*/  YIELD ;  /* 0x0000000000007946 */ /* 0x000fea0003800000 */
[----:B-----5:R-:W-:-:S04]  /*68d0*/  LOP3.LUT R65, R65, R64, RZ, 0x3c, !PT ;  /* 0x0000004041417212 */ /* 0x020fc800078e3cff */
[----:B------:R-:W-:-:S13]  /*68e0*/  ISETP.GT.AND P0, PT, R65, -0x1, PT ;  /* 0xffffffff4100780c */ /* 0x000fda0003f04270 */
[----:B------:R-:W-:Y:S05]  /*68f0*/  @P0 BRA `(.L_x_359) ;  /* 0xfffffffc00e80947 */ /* 0x000fea000383ffff */
.L_x_358:
[----:B------:R-:W-:Y:S05]  /*6900*/  WARPSYNC.ALL ;  /* 0x0000000000007948 */ /* 0x000fea0003800000 */
[----:B------:R-:W-:Y:S06]  /*6910*/  BAR.SYNC.DEFER_BLOCKING 0x0 ;  /* 0x0000000000007b1d */ /* 0x000fec0000010000 */
.L_x_357:
[----:B------:R-:W1:Y:S01]  /*6920*/  S2R R102, SR_TID.X ;  /* 0x0000000000667919 */ /* 0x000e620000002100 */
[----:B------:R-:W-:Y:S01]  /*6930*/  BSSY.RECONVERGENT B0, `(.L_x_360) ;  /* 0x0000036000007945 */ /* 0x000fe20003800200 */
[----:B------:R-:W-:Y:S02]  /*6940*/  CS2R R64, SRZ ;  /* 0x0000000000407805 */ /* 0x000fe4000001ff00 */
[----:B-1----:R-:W-:-:S13]  /*6950*/  ISETP.GT.U32.AND P0, PT, R102, 0xff, PT ;  /* 0x000000ff6600780c */ /* 0x002fda0003f04070 */
[----:B------:R-:W-:Y:S05]  /*6960*/  @P0 BRA `(.L_x_361) ;  /* 0x0000000000c80947 */ /* 0x000fea0003800000 */
[----:B------:R-:W1:Y:S01]  /*6970*/  S2UR UR5, SR_CTAID.Y ;  /* 0x00000000000579c3 */ /* 0x000e620000002600 */
[----:B0-----:R-:W-:-:S04]  /*6980*/  SHF.L.U32 R63, R102, 0x3, RZ ;  /* 0x00000003663f7819 */ /* 0x001fc800000006ff */
[----:B------:R-:W-:-:S03]  /*6990*/  LOP3.LUT R63, R63, 0x780, RZ, 0xc0, !PT ;  /* 0x000007803f3f7812 */ /* 0x000fc600078ec0ff */
[----:B------:R-:W0:Y:S08]  /*69a0*/  LDC R62, c[0x0][0x374] ;  /* 0x0000dd00ff3e7b82 */ /* 0x000e300000000800 */
[----:B------:R-:W2:Y:S01]  /*69b0*/  LDC.64 R100, c[0x0][0x3d0] ;  /* 0x0000f400ff647b82 */ /* 0x000ea20000000a00 */
[----:B-1---5:R-:W-:-:S05]  /*69c0*/  MOV R75, UR5 ;  /* 0x00000005004b7c02 */ /* 0x022fca0008000f00 */
[----:B0-----:R-:W-:-:S05]  /*69d0*/  IMAD R62, R62, UR4, R75 ;  /* 0x000000043e3e7c24 */ /* 0x001fca000f8e024b */
[----:B------:R-:W-:Y:S02]  /*69e0*/  LEA R62, R62, R63, 0xb ;  /* 0x0000003f3e3e7211 */ /* 0x000fe400078e58ff */
[----:B------:R-:W-:-:S04]  /*69f0*/  LOP3.LUT R63, R102, 0xf, RZ, 0xc0, !PT ;  /* 0x0000000f663f7812 */ /* 0x000fc800078ec0ff */
[----:B------:R-:W-:-:S04]  /*6a00*/  IADD3 R62, PT, PT, R62, R63, RZ ;  /* 0x0000003f3e3e7210 */ /* 0x000fc80007ffe0ff */
[----:B------:R-:W-:-:S04]  /*6a10*/  SHF.L.U32 R70, R62, 0x1, RZ ;  /* 0x000000013e467819 */ /* 0x000fc800000006ff */
[C---:B------:R-:W-:Y:S01]  /*6a20*/  IADD3 R66, PT, PT, R70.reuse, 0x20, RZ ;  /* 0x0000002046427810 */ /* 0x040fe20007ffe0ff */
[C---:B--2---:R-:W-:Y:S01]  /*6a30*/  IMAD.WIDE.U32 R64, R70.reuse, 0x4, R100 ;  /* 0x0000000446407825 */ /* 0x044fe200078e0064 */
[----:B------:R-:W-:-:S03]  /*6a40*/  IADD3 R68, PT, PT, R70, 0x40, RZ ;  /* 0x0000004046447810 */ /* 0x000fc60007ffe0ff */
[--C-:B------:R-:W-:Y:S01]  /*6a50*/  IMAD.WIDE.U32 R66, R66, 0x4, R100.reuse ;  /* 0x0000000442427825 */ /* 0x100fe200078e0064 */
[----:B------:R-:W-:Y:S01]  /*6a60*/  IADD3 R62, PT, PT, R70, 0x60, RZ ;  /* 0x00000060463e7810 */ /* 0x000fe20007ffe0ff */
[----:B------:R-:W2:Y:S02]  /*6a70*/  LDG.E.64 R64, desc[UR12][R64.64] ;  /* 0x0000000c40407981 */ /* 0x000ea4000c1e1b00 */
[--C-:B------:R-:W-:Y:S02]  /*6a80*/  IMAD.WIDE.U32 R68, R68, 0x4, R100.reuse ;  /* 0x0000000444447825 */ /* 0x100fe400078e0064 */
[----:B------:R-:W3:Y:S02]  /*6a90*/  LDG.E.64 R66, desc[UR12][R66.64] ;  /* 0x0000000c42427981 */ /* 0x000ee4000c1e1b00 */
[----:B------:R-:W-:Y:S02]  /*6aa0*/  IMAD.WIDE.U32 R62, R62, 0x4, R100 ;  /* 0x000000043e3e7825 */ /* 0x000fe400078e0064 */
[----:B------:R-:W4:Y:S04]  /*6ab0*/  LDG.E.64 R68, desc[UR12][R68.64] ;  /* 0x0000000c44447981 */ /* 0x000f28000c1e1b00 */
[----:B------:R-:W4:Y:S01]  /*6ac0*/  LDG.E.64 R62, desc[UR12][R62.64] ;  /* 0x0000000c3e3e7981 */ /* 0x000f22000c1e1b00 */
[----:B--2---:R-:W-:Y:S01]  /*6ad0*/  FADD.FTZ R64, RZ, R64 ;  /* 0x00000040ff407221 */ /* 0x004fe20000010000 */
[----:B------:R-:W-:-:S03]  /*6ae0*/  FADD.FTZ R65, RZ, R65 ;  /* 0x00000041ff417221 */ /* 0x000fc60000010000 */
[----:B---3--:R-:W-:Y:S01]  /*6af0*/  FADD.FTZ R66, R66, R64 ;  /* 0x0000004042427221 */ /* 0x008fe20000010000 */
[----:B------:R-:W-:Y:S01]  /*6b00*/  IADD3 R64, PT, PT, R70, 0x80, RZ ;  /* 0x0000008046407810 */ /* 0x000fe20007ffe0ff */
[----:B------:R-:W-:Y:S02]  /*6b10*/  FADD.FTZ R67, R67, R65 ;  /* 0x0000004143437221 */ /* 0x000fe40000010000 */
[----:B----4-:R-:W-:Y:S01]  /*6b20*/  FADD.FTZ R68, R68, R66 ;  /* 0x0000004244447221 */ /* 0x010fe20000010000 */
[----:B------:R-:W-:Y:S01]  /*6b30*/  IADD3 R66, PT, PT, R70, 0xa0, RZ ;  /* 0x000000a046427810 */ /* 0x000fe20007ffe0ff */
[----:B------:R-:W-:-:S04]  /*6b40*/  IMAD.WIDE.U32 R64, R64, 0x4, R100 ;  /* 0x0000000440407825 */ /* 0x000fc800078e0064 */
[----:B------:R-:W-:Y:S01]  /*6b50*/  FADD.FTZ R95, R69, R67 ;  /* 0x00000043455f7221 */ /* 0x000fe20000010000 */
[----:B------:R-:W-:Y:S01]  /*6b60*/  FADD.FTZ R62, R62, R68 ;  /* 0x000000443e3e7221 */ /* 0x000fe20000010000 */
[----:B------:R-:W-:Y:S01]  /*6b70*/  IADD3 R68, PT, PT, R70, 0xc0, RZ ;  /* 0x000000c046447810 */ /* 0x000fe20007ffe0ff */
[--C-:B------:R-:W-:Y:S01]  /*6b80*/  IMAD.WIDE.U32 R66, R66, 0x4, R100.reuse ;  /* 0x0000000442427825 */ /* 0x100fe200078e0064 */
[----:B------:R-:W-:Y:S01]  /*6b90*/  IADD3 R70, PT, PT, R70, 0xe0, RZ ;  /* 0x000000e046467810 */ /* 0x000fe20007ffe0ff */
[----:B------:R-:W2:Y:S02]  /*6ba0*/  LDG.E.64 R64, desc[UR12][R64.64] ;  /* 0x0000000c40407981 */ /* 0x000ea4000c1e1b00 */
[--C-:B------:R-:W-:Y:S02]  /*6bb0*/  IMAD.WIDE.U32 R68, R68, 0x4, R100.reuse ;  /* 0x0000000444447825 */ /* 0x100fe400078e0064 */
[----:B------:R-:W3:Y:S02]  /*6bc0*/  LDG.E.64 R66, desc[UR12][R66.64] ;  /* 0x0000000c42427981 */ /* 0x000ee4000c1e1b00 */
[----:B------:R-:W-:-:S02]  /*6bd0*/  IMAD.WIDE.U32 R70, R70, 0x4, R100 ;  /* 0x0000000446467825 */ /* 0x000fc400078e0064 */
[----:B------:R-:W4:Y:S04]  /*6be0*/  LDG.E.64 R68, desc[UR12][R68.64] ;  /* 0x0000000c44447981 */ /* 0x000f28000c1e1b00 */
        /* <DEDUP_REMOVED lines=9> */
[----:B------:R-:W-:-:S07]  /*6c80*/  FADD.FTZ R65, R71, R65 ;  /* 0x0000004147417221 */ /* 0x000fce0000010000 */
.L_x_361:
[----:B------:R-:W-:Y:S05]  /*6c90*/  BSYNC.RECONVERGENT B0 ;  /* 0x0000000000007941 */ /* 0x000fea0003800200 */
.L_x_360:
[----:B------:R-:W2:Y:S04]  /*6ca0*/  LDL R101, [R1+0xa8] ;  /* 0x0000a80001657983 */ /* 0x000ea80000100800 */
[----:B0-----:R-:W0:Y:S04]  /*6cb0*/  SHFL.BFLY PT, R62, R64, 0x8, 0x1f ;  /* 0x0d001f00403e7f89 */ /* 0x001e2800000e0000 */
[----:B------:R-:W1:Y:S01]  /*6cc0*/  SHFL.BFLY PT, R63, R65, 0x8, 0x1f ;  /* 0x0d001f00413f7f89 */ /* 0x000e6200000e0000 */
[----:B------:R-:W3:Y:S01]  /*6cd0*/  S2UR UR8, SR_CgaCtaId ;  /* 0x00000000000879c3 */ /* 0x000ee20000008800 */
[----:B------:R-:W-:Y:S01]  /*6ce0*/  LOP3.LUT P0, RZ, R102, 0x30f, RZ, 0xc0, !PT ;  /* 0x0000030f66ff7812 */ /* 0x000fe2000780c0ff */
[----:B------:R-:W-:Y:S01]  /*6cf0*/  UMOV UR5, 0x400 ;  /* 0x0000040000057882 */ /* 0x000fe20000000000 */
[----:B------:R-:W4:Y:S01]  /*6d00*/  LDL.LU R100, [R1] ;  /* 0x0000000001647983 */ /* 0x000f220000300800 */
[----:B------:R-:W4:Y:S03]  /*6d10*/  LDCU.64 UR16, c[0x0][0x380] ;  /* 0x00007000ff1077ac */ /* 0x000f260008000a00 */
        /* <DEDUP_REMOVED lines=8> */
[----:B0-----:R-:W-:Y:S01]  /*6da0*/  FADD.FTZ R62, R62, R64 ;  /* 0x000000403e3e7221 */ /* 0x001fe20000010000 */
[----:B-1----:R-:W-:Y:S01]  /*6db0*/  FADD.FTZ R63, R63, R65 ;  /* 0x000000413f3f7221 */ /* 0x002fe20000010000 */
[----:B------:R-:W-:Y:S01]  /*6dc0*/  UIADD3 UR5, UPT, UPT, UR5, 0x5280, URZ ;  /* 0x0000528005057890 */ /* 0x000fe2000fffe0ff */
[----:B------:R-:W-:Y:S03]  /*6dd0*/  STL [R1+0xc0], R5 ;  /* 0x0000c00501007387 */ /* 0x000fe60000100800 */
[----:B---3--:R-:W-:Y:S01]  /*6de0*/  ULEA UR5, UR8, UR5, 0x18 ;  /* 0x0000000508057291 */ /* 0x008fe2000f8ec0ff */
[----:B------:R-:W-:Y:S04]  /*6df0*/  STL [R1+0xbc], R4 ;  /* 0x0000bc0401007387 */ /* 0x000fe80000100800 */
[----:B------:R-:W-:Y:S04]  /*6e00*/  STL [R1+0xb8], R3 ;  /* 0x0000b80301007387 */ /* 0x000fe80000100800 */
[----:B------:R0:W-:Y:S04]  /*6e10*/  STL [R1+0xb4], R2 ;  /* 0x0000b40201007387 */ /* 0x0001e80000100800 */
[----:B-----5:R1:W-:Y:S04]  /*6e20*/  STL [R1+0xb0], R0 ;  /* 0x0000b00001007387 */ /* 0x0203e80000100800 */
[----:B------:R-:W3:Y:S04]  /*6e30*/  SHFL.BFLY PT, R64, R62, 0x4, 0x1f ;  /* 0x0c801f003e407f89 */ /* 0x000ee800000e0000 */
[----:B0-----:R-:W4:Y:S04]  /*6e40*/  LDL.LU R2, [R1+0x8] ;  /* 0x0000080001027983 */ /* 0x001f280000300800 */
[----:B-1----:R-:W4:Y:S04]  /*6e50*/  LDL.LU R0, [R1+0x4] ;  /* 0x0000040001007983 */ /* 0x002f280000300800 */
[----:B------:R-:W4:Y:S01]  /*6e60*/  LDL.LU R3, [R1+0x48] ;  /* 0x0000480001037983 */ /* 0x000f220000300800 */
[----:B---3--:R-:W-:-:S03]  /*6e70*/  FADD.FTZ R64, R62, R64 ;  /* 0x000000403e407221 */ /* 0x008fc60000010000 */
[----:B------:R-:W0:Y:S02]  /*6e80*/  SHFL.BFLY PT, R62, R63, 0x4, 0x1f ;  /* 0x0c801f003f3e7f89 */ /* 0x000e2400000e0000 */
[----:B0-----:R-:W-:Y:S02]  /*6e90*/  FADD.FTZ R62, R63, R62 ;  /* 0x0000003e3f3e7221 */ /* 0x001fe40000010000 */
[----:B------:R-:W0:Y:S02]  /*6ea0*/  SHFL.BFLY PT, R63, R64, 0x2, 0x1f ;  /* 0x0c401f00403f7f89 */ /* 0x000e2400000e0000 */
[----:B0-----:R-:W-:Y:S02]  /*6eb0*/  FADD.FTZ R63, R64, R63 ;  /* 0x0000003f403f7221 */ /* 0x001fe40000010000 */
[----:B------:R-:W0:Y:S02]  /*6ec0*/  SHFL.BFLY PT, R64, R62, 0x2, 0x1f ;  /* 0x0c401f003e407f89 */ /* 0x000e2400000e0000 */
[----:B0-----:R-:W-:-:S02]  /*6ed0*/  FADD.FTZ R64, R62, R64 ;  /* 0x000000403e407221 */ /* 0x001fc40000010000 */
[----:B------:R-:W0:Y:S02]  /*6ee0*/  SHFL.BFLY PT, R62, R63, 0x1, 0x1f ;  /* 0x0c201f003f3e7f89 */ /* 0x000e2400000e0000 */
[----:B0-----:R-:W-:Y:S02]  /*6ef0*/  FADD.FTZ R62, R63, R62 ;  /* 0x0000003e3f3e7221 */ /* 0x001fe40000010000 */
[----:B------:R-:W0:Y:S02]  /*6f00*/  SHFL.BFLY PT, R63, R64, 0x1, 0x1f ;  /* 0x0c201f00403f7f89 */ /* 0x000e2400000e0000 */
[----:B------:R-:W-:Y:S01]  /*6f10*/  @!P0 FMUL.FTZ R62, R62, 4.0690106288820970803e-06 ;  /* 0x368888893e3e8820 */ /* 0x000fe20000410000 */
[----:B0-----:R-:W-:Y:S01]  /*6f20*/  FADD.FTZ R63, R64, R63 ;  /* 0x0000003f403f7221 */ /* 0x001fe20000010000 */
[----:B------:R-:W-:-:S03]  /*6f30*/  @!P0 LEA.HI R64, R102, UR5, RZ, 0x1f ;  /* 0x0000000566408c11 */ /* 0x000fc6000f8ff8ff */
[----:B------:R-:W-:-:S05]  /*6f40*/  @!P0 FMUL.FTZ R63, R63, 4.0690106288820970803e-06 ;  /* 0x368888893f3f8820 */ /* 0x000fca0000410000 */
[----:B------:R2:W-:Y:S02]  /*6f50*/  @!P0 STS.64 [R64], R62 ;  /* 0x0000003e40008388 */ /* 0x0005e40000000a00 */
[----:B--2---:R-:W-:-:S04]  /*6f60*/  LOP3.LUT R64, R101, 0xffff, RZ, 0xc0, !PT ;  /* 0x0000ffff65407812 */ /* 0x004fc800078ec0ff */
[----:B------:R-:W-:Y:S01]  /*6f70*/  LEA R62, R64, UR5, 0x3 ;  /* 0x00000005403e7c11 */ /* 0x000fe2000f8e18ff */
[----:B------:R-:W-:Y:S06]  /*6f80*/  BAR.SYNC.DEFER_BLOCKING 0x0 ;  /* 0x0000000000007b1d */ /* 0x000fec0000010000 */
[----:B------:R-:W4:Y:S02]  /*6f90*/  LDS.64 R62, [R62] ;  /* 0x000000003e3e7984 */ /* 0x000f240000000a00 */
[--C-:B----4-:R-:W-:Y:S01]  /*6fa0*/  FADD.FTZ R66, R66, -R62.reuse ;  /* 0x8000003e42427221 */ /* 0x110fe20000010000 */
[--C-:B------:R-:W-:Y:S01]  /*6fb0*/  FADD.FTZ R86, R86, -R62.reuse ;  /* 0x8000003e56567221 */ /* 0x100fe20000010000 */
[----:B------:R-:W-:-:S02]  /*6fc0*/  FADD.FTZ R65, R100, -R62 ;  /* 0x8000003e64417221 */ /* 0x000fc40000010000 */
[-C--:B------:R-:W-:Y:S01]  /*6fd0*/  FFMA.FTZ R66, R95, -R63.reuse, R66 ;  /* 0x8000003f5f427223 */ /* 0x080fe20000010042 */
[----:B------:R-:W-:Y:S01]  /*6fe0*/  FADD.FTZ R95, R2, -R62 ;  /* 0x8000003e025f7221 */ /* 0x000fe20000010000 */
[-C--:B------:R-:W-:Y:S01]  /*6ff0*/  FFMA.FTZ R86, R98, -R63.reuse, R86 ;  /* 0x8000003f62567223 */ /* 0x080fe20000010056 */
[----:B------:R-:W2:Y:S01]  /*7000*/  LDL.LU R2, [R1+0x50] ;  /* 0x0000500001027983 */ /* 0x000ea20000300800 */
[--C-:B------:R-:W-:Y:S01]  /*7010*/  FADD.FTZ R98, R0, -R62.reuse ;  /* 0x8000003e00627221 */ /* 0x100fe20000010000 */
[----:B------:R-:W-:Y:S02]  /*7020*/  FFMA.FTZ R65, R99, -R63, R65 ;  /* 0x8000003f63417223 */ /* 0x000fe40000010041 */
[----:B------:R-:W3:Y:S01]  /*7030*/  LDL.LU R0, [R1+0x4c] ;  /* 0x00004c0001007983 */ /* 0x000ee20000300800 */
        /* <DEDUP_REMOVED lines=60> */
[----:B------:R-:W-:-:S03]  /*7400*/  FADD.FTZ R62, R74, -R62 ;  /* 0x8000003e4a3e7221 */ /* 0x000fc60000010000 */
[----:B------:R-:W4:Y:S01]  /*7410*/  LDL.LU R74, [R1+0x44] ;  /* 0x00004400014a7983 */ /* 0x000f220000300800 */
[----:B------:R-:W-:-:S03]  /*7420*/  FFMA.FTZ R87, R3, -R63, R87 ;  /* 0x8000003f03577223 */ /* 0x000fc60000010057 */
[----:B------:R-:W4:Y:S04]  /*7430*/  LDL.LU R5, [R1+0x38] ;  /* 0x0000380001057983 */ /* 0x000f280000300800 */
[----:B------:R-:W4:Y:S04]  /*7440*/  LDL.LU R4, [R1+0x64] ;  /* 0x0000640001047983 */ /* 0x000f280000300800 */
[----:B------:R-:W4:Y:S04]  /*7450*/  LDL.LU R102, [R1+0x30] ;  /* 0x0000300001667983 */ /* 0x000f280000300800 */
[----:B------:R-:W4:Y:S01]  /*7460*/  LDL.LU R3, [R1+0x6c] ;  /* 0x00006c0001037983 */ /* 0x000f220000300800 */
[----:B--2---:R-:W-:-:S03]  /*7470*/  FFMA.FTZ R67, R2, -R63, R67 ;  /* 0x8000003f02437223 */ /* 0x004fc60000010043 */
[----:B------:R-:W2:Y:S01]  /*7480*/  LDL.LU R2, [R1+0x2c] ;  /* 0x00002c0001027983 */ /* 0x000ea20000300800 */
[----:B---3--:R-:W-:-:S03]  /*7490*/  FFMA.FTZ R91, R0, -R63, R91 ;  /* 0x8000003f005b7223 */ /* 0x008fc6000001005b */
[----:B------:R-:W3:Y:S04]  /*74a0*/  LDL.LU R100, [R1+0x74] ;  /* 0x0000740001647983 */ /* 0x000ee80000300800 */
[----:B------:R-:W3:Y:S04]  /*74b0*/  LDL.LU R0, [R1+0x28] ;  /* 0x0000280001007983 */ /* 0x000ee80000300800 */
[----:B------:R-:W3:Y:S01]  /*74c0*/  LDL.LU R105, [R1+0x7c] ;  /* 0x00007c0001697983 */ /* 0x000ee20000300800 */
[----:B----4-:R-:W-:-:S03]  /*74d0*/  FFMA.FTZ R68, R99, -R63, R68 ;  /* 0x8000003f63447223 */ /* 0x010fc60000010044 */
[----:B------:R-:W4:Y:S04]  /*74e0*/  LDL.LU R101, [R1+0x24] ;  /* 0x0000240001657983 */ /* 0x000f280000300800 */
[----:B------:R-:W4:Y:S01]  /*74f0*/  LDL.LU R99, [R1+0x84] ;  /* 0x0000840001637983 */ /* 0x000f220000300800 */
[----:B------:R-:W-:-:S03]  /*7500*/  FFMA.FTZ R94, R74, -R63, R94 ;  /* 0x8000003f4a5e7223 */ /* 0x000fc6000001005e */
[----:B------:R-:W4:Y:S01]  /*7510*/  LDL.LU R74, [R1+0x1c] ;  /* 0x00001c00014a7983 */ /* 0x000f220000300800 */
[-C--:B------:R-:W-:Y:S01]  /*7520*/  FFMA.FTZ R69, R103, -R63.reuse, R69 ;  /* 0x8000003f67457223 */ /* 0x080fe20000010045 */
[-C--:B------:R-:W-:Y:S02]  /*7530*/  FFMA.FTZ R90, R5, -R63.reuse, R90 ;  /* 0x8000003f055a7223 */ /* 0x080fe4000001005a */
[----:B------:R-:W4:Y:S01]  /*7540*/  LDL.LU R103, [R1+0x8c] ;  /* 0x00008c0001677983 */ /* 0x000f220000300800 */
[----:B------:R-:W-:-:S03]  /*7550*/  FFMA.FTZ R70, R4, -R63, R70 ;  /* 0x8000003f04467223 */ /* 0x000fc60000010046 */
[----:B------:R0:W5:Y:S01]  /*7560*/  LDL.LU R5, [R1+0xc0] ;  /* 0x0000c00001057983 */ /* 0x0001620000300800 */
[----:B------:R-:W-:-:S03]  /*7570*/  FFMA.FTZ R92, R102, -R63, R92 ;  /* 0x8000003f665c7223 */ /* 0x000fc6000001005c */
[----:B------:R0:W5:Y:S01]  /*7580*/  LDL.LU R4, [R1+0xbc] ;  /* 0x0000bc0001047983 */ /* 0x0001620000300800 */
[----:B------:R-:W-:-:S03]  /*7590*/  FFMA.FTZ R71, R3, -R63, R71 ;  /* 0x8000003f03477223 */ /* 0x000fc60000010047 */
[----:B------:R-:W4:Y:S04]  /*75a0*/  LDL.LU R102, [R1+0x94] ;  /* 0x0000940001667983 */ /* 0x000f280000300800 */
[----:B------:R0:W5:Y:S01]  /*75b0*/  LDL.LU R3, [R1+0xb8] ;  /* 0x0000b80001037983 */ /* 0x0001620000300800 */
[----:B--2---:R-:W-:-:S03]  /*75c0*/  FFMA.FTZ R84, R2, -R63, R84 ;  /* 0x8000003f02547223 */ /* 0x004fc60000010054 */
[----:B------:R0:W5:Y:S01]  /*75d0*/  LDL.LU R2, [R1+0xb4] ;  /* 0x0000b40001027983 */ /* 0x0001620000300800 */
[----:B---3--:R-:W-:-:S03]  /*75e0*/  FFMA.FTZ R95, R100, -R63, R95 ;  /* 0x8000003f645f7223 */ /* 0x008fc6000001005f */
[----:B------:R-:W2:Y:S01]  /*75f0*/  LDL.LU R100, [R1+0x98] ;  /* 0x0000980001647983 */ /* 0x000ea20000300800 */
[----:B------:R-:W-:-:S03]  /*7600*/  FFMA.FTZ R83, R0, -R63, R83 ;  /* 0x8000003f00537223 */ /* 0x000fc60000010053 */
[----:B------:R0:W5:Y:S01]  /*7610*/  LDL.LU R0, [R1+0xb0] ;  /* 0x0000b00001007983 */ /* 0x0001620000300800 */
[----:B----4-:R-:W-:-:S03]  /*7620*/  FFMA.FTZ R82, R101, -R63, R82 ;  /* 0x8000003f65527223 */ /* 0x010fc60000010052 */
[----:B------:R-:W3:Y:S01]  /*7630*/  LDL.LU R101, [R1+0x88] ;  /* 0x0000880001657983 */ /* 0x000ee20000300800 */
[----:B------:R-:W-:-:S03]  /*7640*/  FFMA.FTZ R125, R99, -R63, R125 ;  /* 0x8000003f637d7223 */ /* 0x000fc6000001007d */
[----:B------:R-:W4:Y:S01]  /*7650*/  LDL.LU R99, [R1+0x80] ;  /* 0x0000800001637983 */ /* 0x000f220000300800 */
[----:B------:R-:W-:-:S03]  /*7660*/  FFMA.FTZ R81, R74, -R63, R81 ;  /* 0x8000003f4a517223 */ /* 0x000fc60000010051 */
[----:B------:R-:W4:Y:S01]  /*7670*/  LDL.LU R74, [R1+0x78] ;  /* 0x00007800014a7983 */ /* 0x000f220000300800 */
[-C--:B------:R-:W-:Y:S01]  /*7680*/  FFMA.FTZ R80, R121, -R63.reuse, R80 ;  /* 0x8000003f79507223 */ /* 0x080fe20000010050 */
[-C--:B------:R-:W-:Y:S01]  /*7690*/  FFMA.FTZ R124, R103, -R63.reuse, R124 ;  /* 0x8000003f677c7223 */ /* 0x080fe2000001007c */
[-C--:B------:R-:W-:Y:S01]  /*76a0*/  FFMA.FTZ R98, R105, -R63.reuse, R98 ;  /* 0x8000003f69627223 */ /* 0x080fe20000010062 */
[----:B------:R-:W4:Y:S04]  /*76b0*/  LDL.LU R103, [R1+0x70] ;  /* 0x0000700001677983 */ /* 0x000f280000300800 */
[----:B------:R-:W4:Y:S04]  /*76c0*/  LDL.LU R121, [R1+0x90] ;  /* 0x0000900001797983 */ /* 0x000f280000300800 */
[----:B------:R-:W4:Y:S01]  /*76d0*/  LDL.LU R105, [R1+0x68] ;  /* 0x0000680001697983 */ /* 0x000f220000300800 */
[----:B------:R-:W-:-:S03]  /*76e0*/  FFMA.FTZ R123, R102, -R63, R123 ;  /* 0x8000003f667b7223 */ /* 0x000fc6000001007b */
[----:B------:R-:W4:Y:S01]  /*76f0*/  LDL.LU R102, [R1+0x60] ;  /* 0x0000600001667983 */ /* 0x000f220000300800 */
[----:B--2---:R-:W-:-:S03]  /*7700*/  FFMA.FTZ R122, R100, -R63, R122 ;  /* 0x8000003f647a7223 */ /* 0x004fc6000001007a */
[----:B------:R-:W2:Y:S01]  /*7710*/  LDL.LU R100, [R1+0x54] ;  /* 0x0000540001647983 */ /* 0x000ea20000300800 */
[-C--:B---3--:R-:W-:Y:S01]  /*7720*/  FFMA.FTZ R88, R101, -R63.reuse, R88 ;  /* 0x8000003f65587223 */ /* 0x088fe20000010058 */
[-C--:B----4-:R-:W-:Y:S01]  /*7730*/  FFMA.FTZ R89, R99, -R63.reuse, R89 ;  /* 0x8000003f63597223 */ /* 0x090fe20000010059 */
[-C--:B------:R-:W-:Y:S01]  /*7740*/  FFMA.FTZ R99, R116, -R63.reuse, R32 ;  /* 0x8000003f74637223 */ /* 0x080fe20000010020 */
[-C--:B------:R-:W-:Y:S02]  /*7750*/  FFMA.FTZ R101, R74, -R63.reuse, R96 ;  /* 0x8000003f4a657223 */ /* 0x080fe40000010060 */
[----:B------:R-:W3:Y:S04]  /*7760*/  LDL.LU R74, [R1+0x9c] ;  /* 0x00009c00014a7983 */ /* 0x000ee80000300800 */
[----:B------:R-:W4:Y:S01]  /*7770*/  LDL.LU R32, [R1+0xa0] ;  /* 0x0000a00001207983 */ /* 0x000f220000300800 */
[-C--:B------:R-:W-:Y:S01]  /*7780*/  FFMA.FTZ R76, R117, -R63.reuse, R76 ;  /* 0x8000003f754c7223 */ /* 0x080fe2000001004c */
[-C--:B------:R-:W-:Y:S01]  /*7790*/  FFMA.FTZ R117, R15, -R63.reuse, R44 ;  /* 0x8000003f0f757223 */ /* 0x080fe2000001002c */
[----:B------:R-:W-:Y:S01]  /*77a0*/  FFMA.FTZ R39, R14, -R63, R39 ;  /* 0x8000003f0e277223 */ /* 0x000fe20000010027 */
[C---:B------:R-:W-:Y:S01]  /*77b0*/  FMUL.FTZ R14, R10.reuse, R65 ;  /* 0x000000410a0e7220 */ /* 0x040fe20000410000 */
[----:B------:R-:W-:Y:S01]  /*77c0*/  FMUL.FTZ R15, R10, R86 ;  /* 0x000000560a0f7220 */ /* 0x000fe20000410000 */
[----:B------:R-:W-:Y:S01]  /*77d0*/  FFMA.FTZ R41, R12, -R63, R41 ;  /* 0x8000003f0c297223 */ /* 0x000fe20000010029 */
[C---:B------:R-:W-:Y:S01]  /*77e0*/  FMUL.FTZ R66, R10.reuse, R66 ;  /* 0x000000420a427220 */ /* 0x040fe20000410000 */
[----:B------:R-:W-:Y:S01]  /*77f0*/  FMUL.FTZ R87, R10, R87 ;  /* 0x000000570a577220 */ /* 0x000fe20000410000 */
[-C--:B------:R-:W-:Y:S01]  /*7800*/  FFMA.FTZ R79, R120, -R63.reuse, R79 ;  /* 0x8000003f784f7223 */ /* 0x080fe2000001004f */
        /* <DEDUP_REMOVED lines=28> */
[----:B------:R-:W-:Y:S01]  /*79d0*/  FFMA.FTZ R73, R25, -R63, R73 ;  /* 0x8000003f19497223 */ /* 0x000fe20000010049 */
[----:B------:R-:W-:Y:S01]  /*79e0*/  F2FP.BF16.F32.PACK_AB R14, R15, R14 ;  /* 0x0000000e0f0e723e */ /* 0x000fe200000010ff */
[C---:B------:R-:W-:Y:S01]  /*79f0*/  FMUL.FTZ R18, R10.reuse, R83 ;  /* 0x000000530a127220 */ /* 0x040fe20000410000 */
        /* <DEDUP_REMOVED lines=78> */
[----:B------:R-:W-:Y:S01]  /*7ee0*/  F2FP.BF16.F32.PACK_AB R66, R66, R53 ;  /* 0x000000354242723e */ /* 0x000fe200000010ff */
[----:B------:R-:W-:Y:S01]  /*7ef0*/  ULOP3.LUT UR4, UR4, 0x1, URZ, 0x3c, !UPT ;  /* 0x0000000104047892 */ /* 0x000fe2000f8e3cff */
[----:B------:R-:W-:Y:S01]  /*7f00*/  UMOV UR5, UR10 ;  /* 0x0000000a00057c82 */ /* 0x000fe20008000000 */
[-C--:B--2---:R-:W-:Y:S01]  /*7f10*/  FFMA.FTZ R85, R100, -R63.reuse, R85 ;  /* 0x8000003f64557223 */ /* 0x084fe20000010055 */
[----:B------:R-:W-:Y:S01]  /*7f20*/  FFMA.FTZ R63, R28, -R63, R62 ;  /* 0x8000003f1c3f7223 */ /* 0x000fe2000001003e */
[C---:B------:R-:W-:Y:S01]  /*7f30*/  FMUL.FTZ R28, R10.reuse, R33 ;  /* 0x000000210a1c7220 */ /* 0x040fe20000410000 */
[C---:B------:R-:W-:Y:S01]  /*7f40*/  FMUL.FTZ R62, R10.reuse, R21 ;  /* 0x000000150a3e7220 */ /* 0x040fe20000410000 */
[----:B------:R-:W-:Y:S01]  /*7f50*/  FMUL.FTZ R33, R10, R85 ;  /* 0x000000550a217220 */ /* 0x000fe20000410000 */
[----:B------:R-:W-:-:S02]  /*7f60*/  F2FP.BF16.F32.PACK_AB R85, R18, R95 ;  /* 0x0000005f1255723e */ /* 0x000fc400000010ff */
[----:B------:R-:W-:Y:S02]  /*7f70*/  F2FP.BF16.F32.PACK_AB R96, R28, R101 ;  /* 0x000000651c60723e */ /* 0x000fe400000010ff */
[----:B------:R-:W-:Y:S02]  /*7f80*/  F2FP.BF16.F32.PACK_AB R28, R36, R33 ;  /* 0x00000021241c723e */ /* 0x000fe400000010ff */
[----:B------:R-:W-:Y:S02]  /*7f90*/  F2FP.BF16.F32.PACK_AB R51, R62, R51 ;  /* 0x000000333e33723e */ /* 0x000fe400000010ff */
[----:B---3--:R-:W-:-:S04]  /*7fa0*/  IADD3 R12, P0, PT, R74, UR16, RZ ;  /* 0x000000104a0c7c10 */ /* 0x008fc8000ff1e0ff */
[----:B----4-:R-:W-:Y:S01]  /*7fb0*/  IADD3.X R13, PT, PT, R32, UR17, RZ, P0, !PT ;  /* 0x00000011200d7c10 */ /* 0x010fe200087fe4ff */
[C---:B------:R-:W-:Y:S01]  /*7fc0*/  FMUL.FTZ R32, R10.reuse, R109 ;  /* 0x0000006d0a207220 */ /* 0x040fe20000410000 */
[----:B------:R-:W-:-:S04]  /*7fd0*/  FMUL.FTZ R10, R10, R63 ;  /* 0x0000003f0a0a7220 */ /* 0x000fc80000410000 */
        /* <DEDUP_REMOVED lines=18> */
[----:B------:R-:W-:Y:S05]  /*8100*/  BRA.U !UP0, `(.L_x_362) ;  /* 0xffffff8508407547 */ /* 0x000fea000b83ffff */
.L_x_348:
[----:B------:R-:W1:Y:S01]  /*8110*/  S2R R8, SR_CTAID.Y ;  /* 0x0000000000087919 */ /* 0x000e620000002600 */
[----:B-----5:R-:W1:Y:S02]  /*8120*/  S2R R3, SR_CTAID.X ;  /* 0x0000000000037919 */ /* 0x020e640000002500 */
[----:B-1----:R-:W-:-:S04]  /*8130*/  LEA R8, R8, R3, 0x7 ;  /* 0x0000000308087211 */ /* 0x002fc800078e38ff */
[----:B------:R-:W-:-:S04]  /*8140*/  SHF.L.U32 R8, R8, 0x5, RZ ;  /* 0x0000000508087819 */ /* 0x000fc800000006ff */
[----:B------:R-:W-:-:S13]  /*8150*/  ISETP.GT.AND P0, PT, R8, 0x3bf, PT ;  /* 0x000003bf0800780c */ /* 0x000fda0003f04270 */
[----:B------:R-:W-:Y:S05]  /*8160*/  @P0 EXIT ;  /* 0x000000000000094d */ /* 0x000fea0003800000 */
[----:B------:R-:W1:Y:S01]  /*8170*/  S2R R10, SR_TID.X ;  /* 0x00000000000a7919 */ /* 0x000e620000002100 */
[----:B------:R-:W-:Y:S01]  /*8180*/  UISETP.LT.U32.AND UP0, UPT, UR14, 0x1, UPT ;  /* 0x000000010e00788c */ /* 0x000fe2000bf01070 */
[----:B------:R-:W2:Y:S01]  /*8190*/  S2UR UR8, SR_CgaCtaId ;  /* 0x00000000000879c3 */ /* 0x000ea20000008800 */
[----:B------:R-:W-:Y:S02]  /*81a0*/  UMOV UR7, 0x400 ;  /* 0x0000040000077882 */ /* 0x000fe40000000000 */
[----:B------:R-:W-:-:S04]  /*81b0*/  UISETP.LT.AND.EX UP0, UPT, UR15, URZ, UPT, UP0 ;  /* 0x000000ff0f00728c */ /* 0x000fc8000bf01300 */
[----:B------:R-:W-:Y:S02]  /*81c0*/  USEL UR6, UR14, 0x1, UP0 ;  /* 0x000000010e067887 */ /* 0x000fe40008000000 */
[----:B------:R-:W-:Y:S02]  /*81d0*/  USEL UR4, UR15, URZ, UP0 ;  /* 0x000000ff0f047287 */ /* 0x000fe40008000000 */
[----:B------:R-:W-:Y:S02]  /*81e0*/  USHF.L.U32 UR9, UR6, 0x7, URZ ;  /* 0x0000000706097899 */ /* 0x000fe400080006ff */
[----:B------:R-:W-:-:S06]  /*81f0*/  USHF.L.U64.HI UR6, UR6, 0x7, UR4 ;  /* 0x0000000706067899 */ /* 0x000fcc0008010204 */
[----:B------:R-:W-:Y:S01]  /*8200*/  MOV R9, UR6 ;  /* 0x0000000600097c02 */ /* 0x000fe20008000f00 */
[----:B------:R-:W3:Y:S01]  /*8210*/  LDCU.64 UR4, c[0x0][0x3d0] ;  /* 0x00007a00ff0477ac */ /* 0x000ee20008000a00 */
[----:B--2---:R-:W-:Y:S01]  /*8220*/  ULEA UR7, UR8, UR7, 0x18 ;  /* 0x0000000708077291 */ /* 0x004fe2000f8ec0ff */
[----:B-1----:R-:W-:Y:S02]  /*8230*/  SHF.R.U32.HI R0, RZ, 0x5, R10 ;  /* 0x00000005ff007819 */ /* 0x002fe4000001160a */
[----:B------:R-:W-:Y:S02]  /*8240*/  LOP3.LUT R41, R10, 0xf, RZ, 0xc0, !PT ;  /* 0x0000000f0a297812 */ /* 0x000fe400078ec0ff */
[----:B------:R-:W-:-:S04]  /*8250*/  LOP3.LUT R7, RZ, R0, RZ, 0x33, !PT ;  /* 0x00000000ff077212 */ /* 0x000fc800078e33ff */
[----:B------:R-:W-:Y:S01]  /*8260*/  IADD3 R7, P0, PT, R7, UR9, RZ ;  /* 0x0000000907077c10 */ /* 0x000fe2000ff1e0ff */
[----:B---3--:R-:W-:-:S03]  /*8270*/  UIADD3 UR4, UP0, UPT, UR4, 0x78800, URZ ;  /* 0x0007880004047890 */ /* 0x008fc6000ff1e0ff */
[----:B------:R-:W-:Y:S01]  /*8280*/  IADD3.X R9, PT, PT, R9, -0x1, RZ, P0, !PT ;  /* 0xffffffff09097810 */ /* 0x000fe200007fe4ff */
[----:B------:R-:W-:-:S04]  /*8290*/  UIADD3.X UR5, UPT, UPT, URZ, UR5, URZ, UP0, !UPT ;  /* 0x00000005ff057290 */ /* 0x000fc800087fe4ff */
        /* <DEDUP_REMOVED lines=14> */
[----:B0-----:R-:W-:Y:S02]  /*8380*/  LOP3.LUT R38, R37, 0x7, RZ, 0xc0, !PT ;  /* 0x0000000725267812 */ /* 0x001fe400078ec0ff */
        /* <DEDUP_REMOVED lines=14> */
.L_x_373:
[----:B------:R-:W-:Y:S01]  /*8470*/  ISETP.LT.U32.AND P1, PT, R0, UR9, PT ;  /* 0x0000000900007c0c */ /* 0x000fe2000bf21070 */
[----:B------:R-:W-:Y:S01]  /*8480*/  BSSY.RECONVERGENT B0, `(.L_x_363) ;  /* 0x0000065000007945 */ /* 0x000fe20003800200 */
[----:B0-----:R-:W-:Y:S01]  /*8490*/  MOV R10, UR6 ;  /* 0x00000006000a7c02 */ /* 0x001fe20008000f00 */
[----:B------:R-:W-:Y:S01]  /*84a0*/  HFMA2 R15, -RZ, RZ, 0, 0 ;  /* 0x00000000ff0f7431 */ /* 0x000fe200000001ff */
[----:B------:R-:W-:Y:S02]  /*84b0*/  MOV R22, RZ ;  /* 0x000000ff00167202 */ /* 0x000fe40000000f00 */
[----:B------:R-:W-:-:S13]  /*84c0*/  ISETP.GT.AND.EX P1, PT, R10, RZ, PT, P1 ;  /* 0x000000ff0a00720c */ /* 0x000fda0003f24310 */
[----:B-12---:R-:W-:Y:S05]  /*84d0*/  @!P1 BRA `(.L_x_364) ;  /* 0x00000004007c9947 */ /* 0x006fea0003800000 */
        /* <DEDUP_REMOVED lines=14> */
.L_x_366:
        /* <DEDUP_REMOVED lines=34> */
.L_x_365:
        /* <DEDUP_REMOVED lines=20> */
.L_x_368:
[----:B------:R-:W-:Y:S05]  /*8920*/  BSYNC.RECONVERGENT B1 ;  /* 0x0000000000017941 */ /* 0x000fea0003800200 */
.L_x_367:
        /* <DEDUP_REMOVED lines=26> */
.L_x_364:
[----:B------:R-:W-:Y:S05]  /*8ad0*/  BSYNC.RECONVERGENT B0 ;  /* 0x0000000000007941 */ /* 0x000fea0003800200 */
.L_x_363:
[----:B------:R0:W-:Y:S01]  /*8ae0*/  STS [R5], R15 ;  /* 0x0000000f05007388 */ /* 0x0001e20000000800 */
[----:B------:R-:W1:Y:S01]  /*8af0*/  LDC.64 R18, c[0x0][0x388] ;  /* 0x0000e200ff127b82 */ /* 0x000e620000000a00 */
[----:B------:R-:W-:Y:S02]  /*8b00*/  ISETP.NE.AND P1, PT, R41, 0xf, PT ;  /* 0x0000000f2900780c */ /* 0x000fe40003f25270 */
[----:B------:R0:W-:Y:S01]  /*8b10*/  STS [R5+0x780], R22 ;  /* 0x0007801605007388 */ /* 0x0001e20000000800 */
[----:B------:R-:W-:-:S04]  /*8b20*/  MOV R23, R4 ;  /* 0x0000000400177202 */ /* 0x000fc80000000f00 */
[----:B------:R-:W2:Y:S08]  /*8b30*/  LDC.64 R20, c[0x0][0x390] ;  /* 0x0000e400ff147b82 */ /* 0x000eb00000000a00 */
[----:B0-----:R-:W-:Y:S06]  /*8b40*/  BAR.SYNC.DEFER_BLOCKING 0x0 ;  /* 0x0000000000007b1d */ /* 0x001fec0000010000 */
.L_x_372:
        /* <DEDUP_REMOVED lines=31> */
.L_x_383:
        /* <DEDUP_REMOVED lines=11> */
.L_x_371:
[----:B------:R-:W-:Y:S05]  /*8df0*/  BSYNC.RECONVERGENT B0 ;  /* 0x0000000000007941 */ /* 0x000fea0003800200 */
.L_x_370:
        /* <DEDUP_REMOVED lines=9> */
.L_x_369:
        /* <DEDUP_REMOVED lines=8> */
.L_x_375:
[----:B------:R-:W-:Y:S05]  /*8f10*/  BSYNC B0 ;  /* 0x0000000000007941 */ /* 0x000fea0003800000 */
.L_x_374:
        /* <DEDUP_REMOVED lines=8> */
.L_x_376:
[----:B------:R-:W-:Y:S01]  /*8fa0*/  FADD.FTZ R15, R15, R10 ;  /* 0x0000000a0f0f7221 */ /* 0x000fe20000010000 */
[----:B------:R-:W-:-:S04]  /*8fb0*/  HFMA2 R28, -RZ, RZ, 0, 2.384185791015625e-07 ;  /* 0x00000004ff1c7431 */ /* 0x000fc800000001ff */
[----:B------:R-:W-:Y:S02]  /*8fc0*/  MOV R29, R15 ;  /* 0x0000000f001d7202 */ /* 0x000fe40000000f00 */
[----:B------:R-:W-:-:S07]  /*8fd0*/  MOV R16, R27 ;  /* 0x0000001b00107202 */ /* 0x000fce0000000f00 */
[----:B------:R-:W-:Y:S05]  /*8fe0*/  WARPSYNC.COLLECTIVE R26, `(.L_x_377) ;  /* 0x000000001a087348 */ /* 0x000fea0003c00000 */
[----:B------:R0:W1:Y:S02]  /*8ff0*/  SHFL.BFLY P3, R27, R29, R28, R31 ;  /* 0x0c00001c1d1b7389 */ /* 0x000064000006001f */
[----:B01----:R-:W-:Y:S05]  /*9000*/  ENDCOLLECTIVE ;  /* 0x000000000000791b */ /* 0x003fea0003800000 */
.L_x_377:
[----:B------:R-:W-:-:S05]  /*9010*/  FADD.FTZ R16, R16, R11 ;  /* 0x0000000b10107221 */ /* 0x000fca0000010000 */
[----:B------:R-:W-:Y:S02]  /*9020*/  MOV R29, R16 ;  /* 0x00000010001d7202 */ /* 0x000fe40000000f00 */
[----:B------:R-:W-:-:S07]  /*9030*/  MOV R22, R27 ;  /* 0x0000001b00167202 */ /* 0x000fce0000000f00 */
[----:B------:R-:W-:Y:S05]  /*9040*/  WARPSYNC.COLLECTIVE R26, `(.L_x_378) ;  /* 0x000000001a087348 */ /* 0x000fea0003c00000 */
[----:B------:R0:W1:Y:S02]  /*9050*/  SHFL.BFLY P3, R27, R29, R28, R31 ;  /* 0x0c00001c1d1b7389 */ /* 0x000064000006001f */
[----:B01----:R-:W-:Y:S05]  /*9060*/  ENDCOLLECTIVE ;  /* 0x000000000000791b */ /* 0x003fea0003800000 */
.L_x_378:
[----:B------:R-:W-:Y:S01]  /*9070*/  FADD.FTZ R22, R15, R22 ;  /* 0x000000160f167221 */ /* 0x000fe20000010000 */
[----:B------:R-:W-:-:S04]  /*9080*/  HFMA2 R28, -RZ, RZ, 0, 1.1920928955078125e-07 ;  /* 0x00000002ff1c7431 */ /* 0x000fc800000001ff */
[----:B------:R-:W-:Y:S02]  /*9090*/  MOV R29, R22 ;  /* 0x00000016001d7202 */ /* 0x000fe40000000f00 */
[----:B------:R-:W-:-:S07]  /*90a0*/  MOV R17, R27 ;  /* 0x0000001b00117202 */ /* 0x000fce0000000f00 */
[----:B------:R-:W-:Y:S05]  /*90b0*/  WARPSYNC.COLLECTIVE R26, `(.L_x_379) ;  /* 0x000000001a087348 */ /* 0x000fea0003c00000 */
[----:B------:R0:W1:Y:S02]  /*90c0*/  SHFL.BFLY P3, R27, R29, R28, R31 ;  /* 0x0c00001c1d1b7389 */ /* 0x000064000006001f */
[----:B01----:R-:W-:Y:S05]  /*90d0*/  ENDCOLLECTIVE ;  /* 0x000000000000791b */ /* 0x003fea0003800000 */
.L_x_379:
[----:B------:R-:W-:-:S05]  /*90e0*/  FADD.FTZ R17, R16, R17 ;  /* 0x0000001110117221 */ /* 0x000fca0000010000 */
[----:B------:R-:W-:Y:S02]  /*90f0*/  MOV R29, R17 ;  /* 0x00000011001d7202 */ /* 0x000fe40000000f00 */
[----:B------:R-:W-:-:S07]  /*9100*/  MOV R25, R27 ;  /* 0x0000001b00197202 */ /* 0x000fce0000000f00 */
[----:B------:R-:W-:Y:S05]  /*9110*/  WARPSYNC.COLLECTIVE R26, `(.L_x_380) ;  /* 0x000000001a087348 */ /* 0x000fea0003c00000 */
[----:B------:R0:W1:Y:S02]  /*9120*/  SHFL.BFLY P3, R27, R29, R28, R31 ;  /* 0x0c00001c1d1b7389 */ /* 0x000064000006001f */
[----:B01----:R-:W-:Y:S05]  /*9130*/  ENDCOLLECTIVE ;  /* 0x000000000000791b */ /* 0x003fea0003800000 */
.L_x_380:
[----:B------:R-:W-:Y:S01]  /*9140*/  FADD.FTZ R25, R22, R25 ;  /* 0x0000001916197221 */ /* 0x000fe20000010000 */
[----:B------:R-:W-:-:S04]  /*9150*/  HFMA2 R28, -RZ, RZ, 0, 5.9604644775390625e-08 ;  /* 0x00000001ff1c7431 */ /* 0x000fc800000001ff */
[----:B------:R-:W-:Y:S02]  /*9160*/  MOV R29, R25 ;  /* 0x00000019001d7202 */ /* 0x000fe40000000f00 */
[----:B------:R-:W-:-:S07]  /*9170*/  MOV R10, R27 ;  /* 0x0000001b000a7202 */ /* 0x000fce0000000f00 */
[----:B------:R-:W-:Y:S05]  /*9180*/  WARPSYNC.COLLECTIVE R26, `(.L_x_381) ;  /* 0x000000001a087348 */ /* 0x000fea0003c00000 */
[----:B------:R0:W1:Y:S02]  /*9190*/  SHFL.BFLY P3, R27, R29, R28, R31 ;  /* 0x0c00001c1d1b7389 */ /* 0x000064000006001f */
[----:B01----:R-:W-:Y:S05]  /*91a0*/  ENDCOLLECTIVE ;  /* 0x000000000000791b */ /* 0x003fea0003800000 */
.L_x_381:
[----:B------:R-:W-:-:S05]  /*91b0*/  FADD.FTZ R10, R17, R10 ;  /* 0x0000000a110a7221 */ /* 0x000fca0000010000 */
[----:B------:R-:W-:Y:S02]  /*91c0*/  MOV R29, R10 ;  /* 0x0000000a001d7202 */ /* 0x000fe40000000f00 */
[----:B------:R-:W-:-:S07]  /*91d0*/  MOV R24, R27 ;  /* 0x0000001b00187202 */ /* 0x000fce0000000f00 */
[----:B------:R-:W-:Y:S05]  /*91e0*/  WARPSYNC.COLLECTIVE R26, `(.L_x_382) ;  /* 0x000000001a087348 */ /* 0x000fea0003c00000 */
[----:B------:R0:W1:Y:S02]  /*91f0*/  SHFL.BFLY P3, R27, R29, R28, R31 ;  /* 0x0c00001c1d1b7389 */ /* 0x000064000006001f */
[----:B01----:R-:W-:Y:S05]  /*9200*/  ENDCOLLECTIVE ;  /* 0x000000000000791b */ /* 0x003fea0003800000 */
.L_x_382:
[----:B------:R-:W-:Y:S01]  /*9210*/  FADD.FTZ R24, R25, R24 ;  /* 0x0000001819187221 */ /* 0x000fe20000010000 */
[----:B------:R-:W-:Y:S01]  /*9220*/  MOV R11, R27 ;  /* 0x0000001b000b7202 */ /* 0x000fe20000000f00 */
[----:B------:R-:W-:Y:S06]  /*9230*/  BRA `(.L_x_383) ;  /* 0xfffffff800c07947 */ /* 0x000fec000383ffff */
.L_x_384:
        /* <DEDUP_REMOVED lines=12> */
.L_x_1414:


//--------------------- .text._ZN13group_norm_v218gn_bwd_cuda_kernelI13__nv_bfloat16Li480ELi3ELi16ELi60ELi4096ELb1ELb1ELi32ELi960ELi960ELi4ELb1ELi2ELb1ELb0ELNS_15WgradSyncMethodE3ENS_16CompileConditionILi1000EEEEEvPT_S6_S6_PKS5_S8_S8_S8_PKfflPfPj --------------------------
	.section	.text._ZN13group_norm_v218gn_bwd_cuda_kernelI13__nv_bfloat16Li480ELi3ELi16ELi60ELi4096ELb1ELb1ELi32ELi960ELi960ELi4ELb1ELi2ELb1ELb0ELNS_15WgradSyncMethodE3ENS_16CompileConditionILi1000EEEEEvPT_S6_S6_PKS5_S8_S8_S8_PKfflPfPj,"ax",@progbits
	.align	128
        .global         _ZN13group_norm_v218gn_bwd_cuda_kernelI13__nv_bfloat16Li480ELi3ELi16ELi60ELi4096ELb1ELb1ELi32ELi960ELi960ELi4ELb1ELi2ELb1ELb0ELNS_15WgradSyncMethodE3ENS_16CompileConditionILi1000EEEEEvPT_S6_S6_PKS5_S8_S8_S8_PKfflPfPj
        .type           _ZN13group_norm_v218gn_bwd_cuda_kernelI13__nv_bfloat16Li480ELi3ELi16ELi60ELi4096ELb1ELb1ELi32ELi960ELi960ELi4ELb1ELi2ELb1ELb0ELNS_15WgradSyncMethodE3ENS_16CompileConditionILi1000EEEEEvPT_S6_S6_PKS5_S8_S8_S8_PKfflPfPj,@function
        .size           _ZN13group_norm_v218gn_bwd_cuda_kernelI13__nv_bfloat16Li480ELi3ELi16ELi60ELi4096ELb1ELb1ELi32ELi960ELi960ELi4ELb1ELi2ELb1ELb0ELNS_15WgradSyncMethodE3ENS_16CompileConditionILi1000EEEEEvPT_S6_S6_PKS5_S8_S8_S8_PKfflPfPj,(.L_x_1415 - _ZN13group_norm_v218gn_bwd_cuda_kernelI13__nv_bfloat16Li480ELi3ELi16ELi60ELi4096ELb1ELb1ELi32ELi960ELi960ELi4ELb1ELi2ELb1ELb0ELNS_15WgradSyncMethodE3ENS_16CompileConditionILi1000EEEEEvPT_S6_S6_PKS5_S8_S8_S8_PKfflPfPj)
        .other          _ZN13group_norm_v218gn_bwd_cuda_kernelI13__nv_bfloat16Li480ELi3ELi16ELi60ELi4096ELb1ELb1ELi32ELi960ELi960ELi4ELb1ELi2ELb1ELb0ELNS_15WgradSyncMethodE3ENS_16CompileConditionILi1000EEEEEvPT_S6_S6_PKS5_S8_S8_S8_PKfflPfPj,@"STO_CUDA_ENTRY STV_DEFAULT"
_ZN13group_norm_v218gn_bwd_cuda_kernelI13__nv_bfloat16Li480ELi3ELi16ELi60ELi4096ELb1ELb1ELi32ELi960ELi960ELi4ELb1ELi2ELb1ELb0ELNS_15WgradSyncMethodE3ENS_16CompileConditionILi1000EEEEEvPT_S6_S6_PKS5_S8_S8_S8_PKfflPfPj:
.text._ZN13group_norm_v218gn_bwd_cuda_kernelI13__nv_bfloat16Li480ELi3ELi16ELi60ELi4096ELb1ELb1ELi32ELi960ELi960ELi4ELb1ELi2ELb1ELb0ELNS_15WgradSyncMethodE3ENS_16CompileConditionILi1000EEEEEvPT_S6_S6_PKS5_S8_S8_S8_PKfflPfPj:
        /* <DEDUP_REMOVED lines=29> */
.L_x_387:
        /* <DEDUP_REMOVED lines=8> */
.L_x_386:
[----:B------:R-:W-:Y:S05]  /*0250*/  WARPSYNC.ALL ;  /* 0x0000000000007948 */ /* 0x000fea0003800000 */
[----:B------:R-:W-:Y:S06]  /*0260*/  BAR.SYNC.DEFER_BLOCKING 0x0 ;  /* 0x0000000000007b1d */ /* 0x000fec0000010000 */
[----:B------:R-:W-:Y:S05]  /*0270*/  BRA `(.L_x_388) ;  /* 0x0000002000907947 */ /* 0x000fea0003800000 */
.L_x_385:
        /* <DEDUP_REMOVED lines=9> */
[----:B------:R-:W-:-:S04]  /*0310*/  PRMT R6, R6, 0x7710, RZ ;  /* 0x0000771006067816 */ /* 0x000fc800000000ff */
[----:B------:R-:W-:-:S04]  /*0320*/  IADD3 R6, PT, PT, R6, R7, RZ ;  /* 0x0000000706067210 */ /* 0x000fc80007ffe0ff */
        /* <DEDUP_REMOVED lines=10> */
[----:B------:R-:W-:Y:S01]  /*03d0*/  CS2R R16, SRZ ;  /* 0x0000000000107805 */ /* 0x000fe2000001ff00 */
[----:B------:R-:W-:Y:S01]  /*03e0*/  VIADD R7, R7, 0x3c00 ;  /* 0x00003c0007077836 */ /* 0x000fe20000000000 */
        /* <DEDUP_REMOVED lines=12> */
[----:B------:R0:W-:Y:S01]  /*04b0*/  STL [R1], R0 ;  /* 0x0000000001007387 */ /* 0x0001e20000100800 */
[C---:B--2---:R-:W-:Y:S02]  /*04c0*/  PRMT R7, R2.reuse, 0x7632, R7 ;  /* 0x0000763202077816 */ /* 0x044fe40000000007 */
[----:B------:R-:W-:Y:S02]  /*04d0*/  PRMT R8, R3, 0x7632, R8 ;  /* 0x0000763203087816 */ /* 0x000fe40000000008 */
[----:B0-----:R-:W-:Y:S01]  /*04e0*/  SHF.L.U32 R0, R2, 0x10, RZ ;  /* 0x0000001002007819 */ /* 0x001fe200000006ff */
[C---:B---3--:R-:W-:Y:S01]  /*04f0*/  IMAD.U32 R11, R4.reuse, 0x10000, RZ ;  /* 0x00010000040b7824 */ /* 0x048fe200078e00ff */
[----:B------:R-:W-:Y:S02]  /*0500*/  PRMT R10, R5, 0x7632, R10 ;  /* 0x00007632050a7816 */ /* 0x000fe4000000000a */
[----:B------:R-:W-:Y:S02]  /*0510*/  PRMT R9, R4, 0x7632, R9 ;  /* 0x0000763204097816 */ /* 0x000fe40000000009 */
[----:B------:R-:W-:-:S02]  /*0520*/  SHF.L.U32 R2, R3, 0x10, RZ ;  /* 0x0000001003027819 */ /* 0x000fc400000006ff */
[----:B------:R-:W-:Y:S02]  /*0530*/  SHF.L.U32 R3, R5, 0x10, RZ ;  /* 0x0000001005037819 */ /* 0x000fe400000006ff */
[----:B------:R-:W-:Y:S01]  /*0540*/  SHF.L.U32 R4, R7, 0x10, RZ ;  /* 0x0000001007047819 */ /* 0x000fe200000006ff */
[----:B------:R-:W-:Y:S01]  /*0550*/  IMAD.U32 R7, R10, 0x10000, RZ ;  /* 0x000100000a077824 */ /* 0x000fe200078e00ff */
[----:B------:R-:W-:Y:S02]  /*0560*/  SHF.L.U32 R5, R8, 0x10, RZ ;  /* 0x0000001008057819 */ /* 0x000fe400000006ff */
[----:B------:R-:W-:-:S07]  /*0570*/  SHF.L.U32 R6, R9, 0x10, RZ ;  /* 0x0000001009067819 */ /* 0x000fce00000006ff */
.L_x_404:
[----:B------:R-:W0:Y:S01]  /*0580*/  LDCU.64 UR14, c[0x0][0x3b8] ;  /* 0x00007700ff0e77ac */ /* 0x000e220008000a00 */
[----:B------:R-:W-:Y:S02]  /*0590*/  USHF.L.U32 UR5, UR11, 0x5, URZ ;  /* 0x000000050b057899 */ /* 0x000fe400080006ff */
[----:B------:R-:W-:Y:S01]  /*05a0*/  USHF.L.U64.HI UR7, UR11, 0x5, UR6 ;  /* 0x000000050b077899 */ /* 0x000fe20008010206 */
[----:B------:R-:W1:Y:S03]  /*05b0*/  LDCU UR16, c[0x0][0x3c0] ;  /* 0x00007800ff1077ac */ /* 0x000e660008000800 */
[----:B------:R-:W-:Y:S02]  /*05c0*/  MOV R8, UR5 ;  /* 0x0000000500087c02 */ /* 0x000fe40008000f00 */
[----:B------:R-:W-:Y:S01]  /*05d0*/  MOV R9, UR7 ;  /* 0x0000000700097c02 */ /* 0x000fe20008000f00 */
[----:B--2---:R-:W2:Y:S02]  /*05e0*/  LDCU.64 UR20, c[0x0][0x3a0] ;  /* 0x00007400ff1477ac */ /* 0x004ea40008000a00 */
        /* <DEDUP_REMOVED lines=31> */
.L_x_389:
[----:B------:R-:W-:-:S05]  /*07e0*/  IMAD.U32 R19, RZ, RZ, UR5 ;  /* 0x00000005ff137e24 */ /* 0x000fca000f8e00ff */
        /* <DEDUP_REMOVED lines=48> */
[----:B------:R-:W-:Y:S02]  /*0af0*/  FADD.FTZ R13, -R18, R13 ;  /* 0x0000000d120d7221 */ /* 0x000fe40000010100 */
[----:B------:R-:W-:Y:S01]  /*0b00*/  FMUL.FTZ R12, R12, R31 ;  /* 0x0000001f0c0c7220 */ /* 0x000fe20000410000 */
[----:B------:R-:W-:Y:S02]  /*0b10*/  IMAD.U32 R25, R25, 0x10000, RZ ;  /* 0x0001000019197824 */ /* 0x000fe400078e00ff */
[----:B------:R-:W-:Y:S01]  /*0b20*/  FMUL.FTZ R13, R8, R13 ;  /* 0x0000000d080d7220 */ /* 0x000fe20000410000 */
[----:B------:R-:W-:Y:S01]  /*0b30*/  FMUL.FTZ R31, R4, R12 ;  /* 0x0000000c041f7220 */ /* 0x000fe20000410000 */
[----:B------:R-:W-:-:S02]  /*0b40*/  FADD.FTZ R25, -R18, R25 ;  /* 0x0000001912197221 */ /* 0x000fc40000010100 */
        /* <DEDUP_REMOVED lines=37> */
[----:B------:R-:W2:Y:S01]  /*0da0*/  LDL R35, [R1] ;  /* 0x0000000001237983 */ /* 0x000ea20000100800 */
        /* <DEDUP_REMOVED lines=10> */
[----:B-1----:R-:W-:Y:S02]  /*0e50*/  SHF.R.U32.HI R13, RZ, 0x4, R34 ;  /* 0x00000004ff0d7819 */ /* 0x002fe40000011622 */
[----:B------:R-:W-:Y:S02]  /*0e60*/  SHF.L.U32 R12, R34, 0x1, RZ ;  /* 0x00000001220c7819 */ /* 0x000fe400000006ff */
[----:B------:R-:W-:Y:S02]  /*0e70*/  LOP3.LUT R19, R13, R34, RZ, 0x3c, !PT ;  /* 0x000000220d137212 */ /* 0x000fe400078e3cff */
[----:B------:R-:W-:Y:S02]  /*0e80*/  LOP3.LUT R13, R12, 0x18, RZ, 0xc0, !PT ;  /* 0x000000180c0d7812 */ /* 0x000fe400078ec0ff */
[----:B------:R-:W-:-:S02]  /*0e90*/  SHF.L.U32 R24, R34, 0x3, RZ ;  /* 0x0000000322187819 */ /* 0x000fc400000006ff */
[C---:B------:R-:W-:Y:S02]  /*0ea0*/  LOP3.LUT R25, R13.reuse, 0x8, RZ, 0x3c, !PT ;  /* 0x000000080d197812 */ /* 0x040fe400078e3cff */
[----:B------:R-:W-:Y:S02]  /*0eb0*/  LOP3.LUT R31, R24, 0x1fe0, RZ, 0xc0, !PT ;  /* 0x00001fe0181f7812 */ /* 0x000fe400078ec0ff */
[----:B------:R-:W-:Y:S02]  /*0ec0*/  LOP3.LUT R27, R13, 0x10, RZ, 0x3c, !PT ;  /* 0x000000100d1b7812 */ /* 0x000fe400078e3cff */
[----:B------:R-:W-:Y:S02]  /*0ed0*/  SHF.L.U32 R24, R19, 0x3, RZ ;  /* 0x0000000313187819 */ /* 0x000fe400000006ff */
[----:B------:R-:W-:Y:S02]  /*0ee0*/  LOP3.LUT R29, R13, 0x18, RZ, 0x3c, !PT ;  /* 0x000000180d1d7812 */ /* 0x000fe400078e3cff */
[----:B------:R-:W-:Y:S01]  /*0ef0*/  LOP3.LUT R24, R24, 0x18, RZ, 0xc0, !PT ;  /* 0x0000001818187812 */ /* 0x000fe200078ec0ff */
[----:B0-----:R-:W-:Y:S01]  /*0f00*/  ULEA UR5, UR7, UR5, 0x18 ;  /* 0x0000000507057291 */ /* 0x001fe2000f8ec0ff */
[----:B------:R-:W0:Y:S01]  /*0f10*/  S2UR UR7, SR_CTAID.X ;  /* 0x00000000000779c3 */ /* 0x000e220000002500 */
[----:B------:R-:W-:-:S04]  /*0f20*/  IADD3 R30, PT, PT, R34, 0x1e0, RZ ;  /* 0x000001e0221e7810 */ /* 0x000fc80007ffe0ff */
[----:B------:R-:W-:Y:S02]  /*0f30*/  LEA R12, R34, UR5, 0x5 ;  /* 0x00000005220c7c11 */ /* 0x000fe4000f8e28ff */
[----:B------:R-:W-:Y:S02]  /*0f40*/  IADD3 R32, PT, PT, R31, UR5, R24 ;  /* 0x000000051f207c10 */ /* 0x000fe4000fffe018 */
[C---:B------:R-:W-:Y:S01]  /*0f50*/  IADD3 R26, PT, PT, R12.reuse, R25, RZ ;  /* 0x000000190c1a7210 */ /* 0x040fe20007ffe0ff */
[C---:B------:R-:W-:Y:S01]  /*0f60*/  IMAD.IADD R19, R12.reuse, 0x1, R13 ;  /* 0x000000010c137824 */ /* 0x040fe200078e020d */
[C---:B------:R-:W-:Y:S02]  /*0f70*/  IADD3 R27, PT, PT, R12.reuse, R27, RZ ;  /* 0x0000001b0c1b7210 */ /* 0x040fe40007ffe0ff */
[----:B------:R-:W-:Y:S02]  /*0f80*/  IADD3 R29, PT, PT, R12, R29, RZ ;  /* 0x0000001d0c1d7210 */ /* 0x000fe40007ffe0ff */
[----:B------:R1:W-:Y:S01]  /*0f90*/  STS.64 [R19], R22 ;  /* 0x0000001613007388 */ /* 0x0003e20000000a00 */
[----:B------:R-:W-:-:S03]  /*0fa0*/  SHF.R.U32.HI R31, RZ, 0x4, R30 ;  /* 0x00000004ff1f7819 */ /* 0x000fc6000001161e */
[----:B------:R2:W-:Y:S04]  /*0fb0*/  STS.64 [R26], R16 ;  /* 0x000000101a007388 */ /* 0x0005e80000000a00 */
[----:B------:R3:W-:Y:S01]  /*0fc0*/  STS.64 [R27], R14 ;  /* 0x0000000e1b007388 */ /* 0x0007e20000000a00 */
[----:B0-----:R-:W-:-:S03]  /*0fd0*/  ULOP3.LUT UR7, UR7, 0x7f, URZ, 0xc0, !UPT ;  /* 0x0000007f07077892 */ /* 0x001fc6000f8ec0ff */
[----:B------:R-:W-:Y:S01]  /*0fe0*/  STS.64 [R29], R20 ;  /* 0x000000141d007388 */ /* 0x000fe20000000a00 */
[----:B-1----:R-:W-:Y:S01]  /*0ff0*/  LOP3.LUT R19, R31, R34, RZ, 0x3c, !PT ;  /* 0x000000221f137212 */ /* 0x002fe200078e3cff */
[----:B------:R-:W-:Y:S01]  /*1000*/  ULEA UR7, UR10, UR7, 0x7 ;  /* 0x000000070a077291 */ /* 0x000fe2000f8e38ff */
[----:B------:R-:W-:Y:S01]  /*1010*/  BAR.SYNC.DEFER_BLOCKING 0x0 ;  /* 0x0000000000007b1d */ /* 0x000fe20000010000 */
[----:B--2---:R-:W-:Y:S01]  /*1020*/  IMAD.SHL.U32 R26, R30, 0x8, RZ ;  /* 0x000000081e1a7824 */ /* 0x004fe200078e00ff */
[----:B------:R-:W-:-:S03]  /*1030*/  SHF.L.U32 R19, R19, 0x3, RZ ;  /* 0x0000000313137819 */ /* 0x000fc600000006ff */
        /* <DEDUP_REMOVED lines=24> */
.L_x_390:
[----:B------:R-:W-:Y:S01]  /*11c0*/  BSSY.RECONVERGENT B0, `(.L_x_391) ;  /* 0x0000039000007945 */ /* 0x000fe20003800200 */
[----:B------:R-:W-:-:S03]  /*11d0*/  CS2R R24, SRZ ;  /* 0x0000000000187805 */ /* 0x000fc6000001ff00 */
[----:B------:R-:W-:Y:S05]  /*11e0*/  @P0 BRA `(.L_x_392) ;  /* 0x0000000000d80947 */ /* 0x000fea0003800000 */
[----:B------:R-:W0:Y:S01]  /*11f0*/  S2R R24, SR_CgaCtaId ;  /* 0x0000000000187919 */ /* 0x000e220000008800 */
[----:B-12---:R-:W-:Y:S02]  /*1200*/  MOV R12, 0x400 ;  /* 0x00000400000c7802 */ /* 0x006fe40000000f00 */
[----:B------:R-:W-:-:S03]  /*1210*/  SHF.L.U32 R19, R34, 0x3, RZ ;  /* 0x0000000322137819 */ /* 0x000fc600000006ff */
[----:B------:R-:W-:Y:S01]  /*1220*/  VIADD R13, R12, 0x3c00 ;  /* 0x00003c000c0d7836 */ /* 0x000fe20000000000 */
        /* <DEDUP_REMOVED lines=50> */
.L_x_392:
[----:B------:R-:W-:Y:S05]  /*1550*/  BSYNC.RECONVERGENT B0 ;  /* 0x0000000000007941 */ /* 0x000fea0003800200 */
.L_x_391:
        /* <DEDUP_REMOVED lines=18> */
.L_x_394:
[----:B------:R-:W-:Y:S05]  /*1680*/  BSYNC.RECONVERGENT B0 ;  /* 0x0000000000007941 */ /* 0x000fea0003800200 */
.L_x_393:
        /* <DEDUP_REMOVED lines=16> */
.L_x_397:
[----:B0-----:R-:W2:Y:S04]  /*1790*/  LD.E.STRONG.GPU R24, desc[UR12][R12.64+0x8] ;  /* 0x0000080c0c187980 */ /* 0x001ea8000c10f900 */
[----:B--2---:R-:W-:Y:S01]  /*17a0*/  CCTL.IVALL ;  /* 0x00000000ff00798f */ /* 0x004fe20002000000 */
[----:B------:R-:W-:Y:S05]  /*17b0*/  YIELD ;  /* 0x0000000000007946 */ /* 0x000fea0003800000 */
[----:B-----5:R-:W-:-:S04]  /*17c0*/  LOP3.LUT R24, R24, R19, RZ, 0x3c, !PT ;  /* 0x0000001318187212 */ /* 0x020fc800078e3cff */
[----:B------:R-:W-:-:S13]  /*17d0*/  ISETP.GT.AND P0, PT, R24, -0x1, PT ;  /* 0xffffffff1800780c */ /* 0x000fda0003f04270 */
[----:B------:R-:W-:Y:S05]  /*17e0*/  @P0 BRA `(.L_x_397) ;  /* 0xfffffffc00e80947 */ /* 0x000fea000383ffff */
.L_x_396:
[----:B------:R-:W-:Y:S05]  /*17f0*/  WARPSYNC.ALL ;  /* 0x0000000000007948 */ /* 0x000fea0003800000 */
[----:B------:R-:W-:Y:S06]  /*1800*/  BAR.SYNC.DEFER_BLOCKING 0x0 ;  /* 0x0000000000007b1d */ /* 0x000fec0000010000 */
[----:B------:R-:W-:Y:S05]  /*1810*/  BRA `(.L_x_398) ;  /* 0x0000000000607947 */ /* 0x000fea0003800000 */
.L_x_395:
[----:B------:R-:W-:Y:S01]  /*1820*/  BAR.SYNC.DEFER_BLOCKING 0x0 ;  /* 0x0000000000007b1d */ /* 0x000fe20000010000 */
[----:B------:R-:W-:-:S13]  /*1830*/  ISETP.NE.AND P0, PT, R34, RZ, PT ;  /* 0x000000ff2200720c */ /* 0x000fda0003f05270 */
[----:B------:R-:W-:Y:S05]  /*1840*/  @P0 BRA `(.L_x_399) ;  /* 0x00000000004c0947 */ /* 0x000fea0003800000 */
[----:B------:R-:W1:Y:S01]  /*1850*/  S2UR UR22, SR_CTAID.X ;  /* 0x00000000001679c3 */ /* 0x000e620000002500 */
[----:B------:R-:W2:Y:S01]  /*1860*/  LDCU.64 UR16, c[0x0][0x3d8] ;  /* 0x00007b00ff1077ac */ /* 0x000ea20008000a00 */
[----:B------:R-:W-:Y:S01]  /*1870*/  MOV R19, 0x7fffff81 ;  /* 0x7fffff8100137802 */ /* 0x000fe20000000f00 */
[----:B--2---:R-:W-:-:S04]  /*1880*/  ULEA UR5, UP1, UR10, UR16, 0x2 ;  /* 0x000000100a057291 */ /* 0x004fc8000f8210ff */
[----:B------:R-:W-:Y:S01]  /*1890*/  ULEA.HI.X UR7, UR10, UR17, URZ, 0x2, UP1 ;  /* 0x000000110a077291 */ /* 0x000fe200088f14ff */
[----:B-1----:R-:W-:Y:S02]  /*18a0*/  ISETP.NE.AND P0, PT, RZ, UR22, PT ;  /* 0x00000016ff007c0c */ /* 0x002fe4000bf05270 */
[----:B0-----:R-:W-:Y:S02]  /*18b0*/  MOV R12, UR5 ;  /* 0x00000005000c7c02 */ /* 0x001fe40008000f00 */
[----:B------:R-:W-:Y:S01]  /*18c0*/  SEL R19, R19, 0x1, !P0 ;  /* 0x0000000113137807 */ /* 0x000fe20004000000 */
[----:B------:R-:W-:Y:S01]  /*18d0*/  IMAD.U32 R13, RZ, RZ, UR7 ;  /* 0x00000007ff0d7e24 */ /* 0x000fe2000f8e00ff */
[----:B------:R-:W-:Y:S06]  /*18e0*/  MEMBAR.ALL.GPU ;  /* 0x0000000000007992 */ /* 0x000fec000000a000 */
[----:B------:R-:W-:-:S00]  /*18f0*/  ERRBAR ;  /* 0x00000000000079ab */ /* 0x000fc00000000000 */
[----:B------:R-:W-:Y:S06]  /*1900*/  CGAERRBAR ;  /* 0x00000000000075ab */ /* 0x000fec0000000000 */
[----:B------:R0:W5:Y:S02]  /*1910*/  ATOM.E.ADD.STRONG.GPU PT, R19, desc[UR12][R12.64], R19 ;  /* 0x800000130c13798a */ /* 0x00016400081ef10c */
.L_x_400:
[----:B------:R-:W2:Y:S04]  /*1920*/  LD.E.STRONG.GPU R24, desc[UR12][R12.64] ;  /* 0x0000000c0c187980 */ /* 0x000ea8000c10f900 */
[----:B--2---:R-:W-:Y:S01]  /*1930*/  CCTL.IVALL ;  /* 0x00000000ff00798f */ /* 0x004fe20002000000 */
[----:B------:R-:W-:Y:S05]  /*1940*/  YIELD ;  /* 0x0000000000007946 */ /* 0x000fea0003800000 */
[----:B-----5:R-:W-:-:S04]  /*1950*/  LOP3.LUT R24, R24, R19, RZ, 0x3c, !PT ;  /* 0x0000001318187212 */ /* 0x020fc800078e3cff */
[----:B------:R-:W-:-:S13]  /*1960*/  ISETP.GT.AND P0, PT, R24, -0x1, PT ;  /* 0xffffffff1800780c */ /* 0x000fda0003f04270 */
[----:B------:R-:W-:Y:S05]  /*1970*/  @P0 BRA `(.L_x_400) ;  /* 0xfffffffc00e80947 */ /* 0x000fea000383ffff */
.L_x_399:
[----:B------:R-:W-:Y:S05]  /*1980*/  WARPSYNC.ALL ;  /* 0x0000000000007948 */ /* 0x000fea0003800000 */
[----:B------:R-:W-:Y:S06]  /*1990*/  BAR.SYNC.DEFER_BLOCKING 0x0 ;  /* 0x0000000000007b1d */ /* 0x000fec0000010000 */
.L_x_398:
[----:B------:R-:W-:Y:S01]  /*19a0*/  ISETP.GT.U32.AND P0, PT, R34, 0xff, PT ;  /* 0x000000ff2200780c */ /* 0x000fe20003f04070 */
[----:B------:R-:W-:Y:S01]  /*19b0*/  BSSY.RECONVERGENT B0, `(.L_x_401) ;  /* 0x0000037000007945 */ /* 0x000fe20003800200 */
[----:B------:R-:W-:Y:S01]  /*19c0*/  HFMA2 R19, -RZ, RZ, 0, 0 ;  /* 0x00000000ff137431 */ /* 0x000fe200000001ff */
[----:B------:R-:W-:-:S10]  /*19d0*/  MOV R26, RZ ;  /* 0x000000ff001a7202 */ /* 0x000fd40000000f00 */
[----:B------:R-:W-:Y:S05]  /*19e0*/  @P0 BRA `(.L_x_402) ;  /* 0x0000000000cc0947 */ /* 0x000fea0003800000 */
[----:B------:R-:W1:Y:S01]  /*19f0*/  LDCU UR5, c[0x0][0x374] ;  /* 0x00006e80ff0577ac */ /* 0x000e620008000800 */
[----:B------:R2:W-:Y:S01]  /*1a00*/  STL.64 [R1+0x8], R2 ;  /* 0x0000080201007387 */ /* 0x0005e20000100a00 */
[C---:B0-----:R-:W-:Y:S02]  /*1a10*/  SHF.L.U32 R12, R34.reuse, 0x3, RZ ;  /* 0x00000003220c7819 */ /* 0x041fe400000006ff */
[----:B------:R-:W-:Y:S02]  /*1a20*/  LOP3.LUT R13, R34, 0xf, RZ, 0xc0, !PT ;  /* 0x0000000f220d7812 */ /* 0x000fe400078ec0ff */
[----:B------:R-:W-:Y:S01]  /*1a30*/  LOP3.LUT R12, R12, 0x780, RZ, 0xc0, !PT ;  /* 0x000007800c0c7812 */ /* 0x000fe200078ec0ff */
[----:B--2---:R-:W0:Y:S01]  /*1a40*/  LDC.64 R2, c[0x0][0x3d0] ;  /* 0x0000f400ff027b82 */ /* 0x004e220000000a00 */
[----:B-1----:R-:W-:-:S06]  /*1a50*/  UIMAD UR5, UR5, UR4, UR10 ;  /* 0x00000004050572a4 */ /* 0x002fcc000f8e020a */
[----:B------:R-:W-:-:S05]  /*1a60*/  MOV R19, UR5 ;  /* 0x0000000500137c02 */ /* 0x000fca0008000f00 */
[----:B------:R-:W-:-:S05]  /*1a70*/  IMAD R12, R19, 0x800, R12 ;  /* 0x00000800130c7824 */ /* 0x000fca00078e020c */
[----:B------:R-:W-:-:S04]  /*1a80*/  IADD3 R12, PT, PT, R12, R13, RZ ;  /* 0x0000000d0c0c7210 */ /* 0x000fc80007ffe0ff */
[----:B------:R-:W-:-:S04]  /*1a90*/  SHF.L.U32 R19, R12, 0x1, RZ ;  /* 0x000000010c137819 */ /* 0x000fc800000006ff */
[C---:B------:R-:W-:Y:S01]  /*1aa0*/  IADD3 R24, PT, PT, R19.reuse, 0x20, RZ ;  /* 0x0000002013187810 */ /* 0x040fe20007ffe0ff */
[C---:B0-----:R-:W-:Y:S01]  /*1ab0*/  IMAD.WIDE.U32 R26, R19.reuse, 0x4, R2 ;  /* 0x00000004131a7825 */ /* 0x041fe200078e0002 */
[----:B------:R-:W-:-:S03]  /*1ac0*/  IADD3 R12, PT, PT, R19, 0x40, RZ ;  /* 0x00000040130c7810 */ /* 0x000fc60007ffe0ff */
[--C-:B------:R-:W-:Y:S02]  /*1ad0*/  IMAD.WIDE.U32 R24, R24, 0x4, R2.reuse ;  /* 0x0000000418187825 */ /* 0x100fe400078e0002 */
[----:B------:R-:W2:Y:S02]  /*1ae0*/  LDG.E.64 R26, desc[UR12][R26.64] ;  /* 0x0000000c1a1a7981 */ /* 0x000ea4000c1e1b00 */
[--C-:B------:R-:W-:Y:S02]  /*1af0*/  IMAD.WIDE.U32 R12, R12, 0x4, R2.reuse ;  /* 0x000000040c0c7825 */ /* 0x100fe400078e0002 */
[----:B------:R-:W3:Y:S02]  /*1b00*/  LDG.E.64 R24, desc[UR12][R24.64] ;  /* 0x0000000c18187981 */ /* 0x000ee4000c1e1b00 */
[----:B------:R-:W-:Y:S02]  /*1b10*/  VIADD R32, R19, 0x60 ;  /* 0x0000006013207836 */ /* 0x000fe40000000000 */
[----:B------:R-:W4:Y:S02]  /*1b20*/  LDG.E.64 R12, desc[UR12][R12.64] ;  /* 0x0000000c0c0c7981 */ /* 0x000f24000c1e1b00 */
[----:B------:R-:W-:-:S06]  /*1b30*/  IMAD.WIDE.U32 R32, R32, 0x4, R2 ;  /* 0x0000000420207825 */ /* 0x000fcc00078e0002 */
[----:B------:R-:W4:Y:S01]  /*1b40*/  LDG.E.64 R32, desc[UR12][R32.64] ;  /* 0x0000000c20207981 */ /* 0x000f22000c1e1b00 */
[----:B--2---:R-:W-:Y:S01]  /*1b50*/  FADD.FTZ R29, RZ, R26 ;  /* 0x0000001aff1d7221 */ /* 0x004fe20000010000 */
[----:B------:R-:W-:Y:S01]  /*1b60*/  FADD.FTZ R30, RZ, R27 ;  /* 0x0000001bff1e7221 */ /* 0x000fe20000010000 */
[----:B------:R-:W-:Y:S02]  /*1b70*/  IADD3 R26, PT, PT, R19, 0xa0, RZ ;  /* 0x000000a0131a7810 */ /* 0x000fe40007ffe0ff */
[----:B---3--:R-:W-:Y:S01]  /*1b80*/  FADD.FTZ R29, R24, R29 ;  /* 0x0000001d181d7221 */ /* 0x008fe20000010000 */
[----:B------:R-:W-:Y:S01]  /*1b90*/  FADD.FTZ R31, R25, R30 ;  /* 0x0000001e191f7221 */ /* 0x000fe20000010000 */
[----:B------:R-:W-:Y:S02]  /*1ba0*/  IADD3 R30, PT, PT, R19, 0x80, RZ ;  /* 0x00000080131e7810 */ /* 0x000fe40007ffe0ff */
[----:B----4-:R-:W-:Y:S01]  /*1bb0*/  FADD.FTZ R27, R12, R29 ;  /* 0x0000001d0c1b7221 */ /* 0x010fe20000010000 */
[----:B------:R-:W-:Y:S01]  /*1bc0*/  FADD.FTZ R29, R13, R31 ;  /* 0x0000001f0d1d7221 */ /* 0x000fe20000010000 */
[C---:B------:R-:W-:Y:S01]  /*1bd0*/  IADD3 R24, PT, PT, R19.reuse, 0xc0, RZ ;  /* 0x000000c013187810 */ /* 0x040fe20007ffe0ff */
[----:B------:R-:W-:Y:S01]  /*1be0*/  IMAD.WIDE.U32 R30, R30, 0x4, R2 ;  /* 0x000000041e1e7825 */ /* 0x000fe200078e0002 */
[----:B------:R-:W-:-:S03]  /*1bf0*/  IADD3 R12, PT, PT, R19, 0xe0, RZ ;  /* 0x000000e0130c7810 */ /* 0x000fc60007ffe0ff */
[----:B------:R-:W-:Y:S01]  /*1c00*/  FADD.FTZ R32, R32, R27 ;  /* 0x0000001b20207221 */ /* 0x000fe20000010000 */
[--C-:B------:R-:W-:Y:S01]  /*1c10*/  IMAD.WIDE.U32 R26, R26, 0x4, R2.reuse ;  /* 0x000000041a1a7825 */ /* 0x100fe200078e0002 */
[----:B------:R-:W2:Y:S03]  /*1c20*/  LDG.E.64 R30, desc[UR12][R30.64] ;  /* 0x0000000c1e1e7981 */ /* 0x000ea6000c1e1b00 */
[--C-:B------:R-:W-:Y:S02]  /*1c30*/  IMAD.WIDE.U32 R24, R24, 0x4, R2.reuse ;  /* 0x0000000418187825 */ /* 0x100fe400078e0002 */
[----:B------:R-:W3:Y:S02]  /*1c40*/  LDG.E.64 R26, desc[UR12][R26.64] ;  /* 0x0000000c1a1a7981 */ /* 0x000ee4000c1e1b00 */
[----:B------:R-:W-:Y:S02]  /*1c50*/  IMAD.WIDE.U32 R12, R12, 0x4, R2 ;  /* 0x000000040c0c7825 */ /* 0x000fe400078e0002 */
[----:B------:R-:W4:Y:S04]  /*1c60*/  LDG.E.64 R24, desc[UR12][R24.64] ;  /* 0x0000000c18187981 */ /* 0x000f28000c1e1b00 */
[----:B------:R-:W4:Y:S04]  /*1c70*/  LDG.E.64 R12, desc[UR12][R12.64] ;  /* 0x0000000c0c0c7981 */ /* 0x000f28000c1e1b00 */
[----:B------:R1:W5:Y:S01]  /*1c80*/  LDL.LU.64 R2, [R1+0x8] ;  /* 0x0000080001027983 */ /* 0x0003620000300a00 */
        /* <DEDUP_REMOVED lines=8> */
[----:B-1----:R-:W-:-:S07]  /*1d10*/  FADD.FTZ R19, R13, R32 ;  /* 0x000000200d137221 */ /* 0x002fce0000010000 */
.L_x_402:
[----:B------:R-:W-:Y:S05]  /*1d20*/  BSYNC.RECONVERGENT B0 ;  /* 0x0000000000007941 */ /* 0x000fea0003800200 */
.L_x_401:
[----:B0-----:R-:W0:Y:S01]  /*1d30*/  SHFL.BFLY PT, R13, R26, 0x8, 0x1f ;  /* 0x0d001f001a0d7f89 */ /* 0x001e2200000e0000 */
        /* <DEDUP_REMOVED lines=13> */
[----:B-1----:R-:W-:-:S04]  /*1e10*/  FADD.FTZ R25, R12, R25 ;  /* 0x000000190c197221 */ /* 0x002fc80000010000 */
[----:B------:R-:W0:Y:S04]  /*1e20*/  SHFL.BFLY PT, R27, R24, 0x2, 0x1f ;  /* 0x0c401f00181b7f89 */ /* 0x000e2800000e0000 */
[----:B------:R-:W1:Y:S01]  /*1e30*/  SHFL.BFLY PT, R30, R25, 0x2, 0x1f ;  /* 0x0c401f00191e7f89 */ /* 0x000e6200000e0000 */
[----:B0-----:R-:W-:Y:S01]  /*1e40*/  FADD.FTZ R27, R24, R27 ;  /* 0x0000001b181b7221 */ /* 0x001fe20000010000 */
[----:B------:R-:W-:Y:S01]  /*1e50*/  @!P0 LEA.HI R24, R34, UR5, RZ, 0x1f ;  /* 0x0000000522188c11 */ /* 0x000fe2000f8ff8ff */
[----:B-1----:R-:W-:-:S03]  /*1e60*/  FADD.FTZ R30, R25, R30 ;  /* 0x0000001e191e7221 */ /* 0x002fc60000010000 */
[----:B------:R-:W0:Y:S04]  /*1e70*/  SHFL.BFLY PT, R26, R27, 0x1, 0x1f ;  /* 0x0c201f001b1a7f89 */ /* 0x000e2800000e0000 */
[----:B------:R-:W1:Y:S01]  /*1e80*/  SHFL.BFLY PT, R19, R30, 0x1, 0x1f ;  /* 0x0c201f001e137f89 */ /* 0x000e6200000e0000 */
[----:B0-----:R-:W-:Y:S01]  /*1e90*/  FADD.FTZ R12, R27, R26 ;  /* 0x0000001a1b0c7221 */ /* 0x001fe20000010000 */
[----:B-1----:R-:W-:-:S03]  /*1ea0*/  FADD.FTZ R13, R30, R19 ;  /* 0x000000131e0d7221 */ /* 0x002fc60000010000 */
[----:B------:R-:W-:Y:S01]  /*1eb0*/  @!P0 FMUL.FTZ R12, R12, 4.0690106288820970803e-06 ;  /* 0x368888890c0c8820 */ /* 0x000fe20000410000 */
[----:B------:R-:W-:Y:S01]  /*1ec0*/  LOP3.LUT R19, R36, 0xffff, RZ, 0xc0, !PT ;  /* 0x0000ffff24137812 */ /* 0x000fe200078ec0ff */
[----:B------:R-:W-:-:S03]  /*1ed0*/  @!P0 FMUL.FTZ R13, R13, 4.0690106288820970803e-06 ;  /* 0x368888890d0d8820 */ /* 0x000fc60000410000 */
[----:B------:R-:W-:Y:S02]  /*1ee0*/  LEA R25, R19, UR5, 0x3 ;  /* 0x0000000513197c11 */ /* 0x000fe4000f8e18ff */
[----:B------:R0:W-:Y:S01]  /*1ef0*/  @!P0 STS.64 [R24], R12 ;  /* 0x0000000c18008388 */ /* 0x0001e20000000a00 */
[----:B------:R-:W-:Y:S06]  /*1f00*/  BAR.SYNC.DEFER_BLOCKING 0x0 ;  /* 0x0000000000007b1d */ /* 0x000fec0000010000 */
[----:B---3--:R0:W1:Y:S02]  /*1f10*/  LDS.64 R12, [R25] ;  /* 0x00000000190c7984 */ /* 0x0080640000000a00 */
.L_x_403:
[----:B0-2---:R-:W-:-:S05]  /*1f20*/  LEA R24, R29, R28, 0x1 ;  /* 0x0000001c1d187211 */ /* 0x005fca00078e08ff */
[----:B------:R-:W-:-:S05]  /*1f30*/  IMAD R24, R24, 0x3c0, RZ ;  /* 0x000003c018187824 */ /* 0x000fca00078e02ff */
[----:B------:R-:W-:-:S04]  /*1f40*/  IADD3 R30, P0, PT, R24, R9, RZ ;  /* 0x00000009181e7210 */ /* 0x000fc80007f1e0ff */
[----:B------:R-:W-:Y:S02]  /*1f50*/  IADD3.X R25, PT, PT, RZ, R10, RZ, P0, !PT ;  /* 0x0000000aff197210 */ /* 0x000fe400007fe4ff */
[C---:B------:R-:W-:Y:S02]  /*1f60*/  SHF.L.U32 R31, R30.reuse, 0x1, RZ ;  /* 0x000000011e1f7819 */ /* 0x040fe400000006ff */
[----:B------:R-:W-:Y:S02]  /*1f70*/  SHF.L.U64.HI R30, R30, 0x1, R25 ;  /* 0x000000011e1e7819 */ /* 0x000fe40000010219 */
[----:B------:R-:W-:-:S04]  /*1f80*/  IADD3 R24, P0, PT, R31, UR20, RZ ;  /* 0x000000141f187c10 */ /* 0x000fc8000ff1e0ff */
[----:B------:R-:W-:-:S06]  /*1f90*/  IADD3.X R25, PT, PT, R30, UR21, RZ, P0, !PT ;  /* 0x000000151e197c10 */ /* 0x000fcc00087fe4ff */
[----:B------:R-:W2:Y:S02]  /*1fa0*/  LDG.E.64.CONSTANT R24, desc[UR12][R24.64] ;  /* 0x0000000c18187981 */ /* 0x000ea4000c1e9b00 */
[----:B--2---:R-:W-:-:S05]  /*1fb0*/  SHF.L.U32 R27, R24, 0x10, RZ ;  /* 0x00000010181b7819 */ /* 0x004fca00000006ff */
        /* <DEDUP_REMOVED lines=9> */
[----:B------:R-:W-:-:S04]  /*2050*/  IADD3 R26, P0, PT, R31, UR18, RZ ;  /* 0x000000121f1a7c10 */ /* 0x000fc8000ff1e0ff */
[----:B------:R-:W-:-:S06]  /*2060*/  IADD3.X R27, PT, PT, R30, UR19, RZ, P0, !PT ;  /* 0x000000131e1b7c10 */ /* 0x000fcc00087fe4ff */
[----:B------:R-:W2:Y:S01]  /*2070*/  LDG.E.64.CONSTANT R26, desc[UR12][R26.64] ;  /* 0x0000000c1a1a7981 */ /* 0x000ea2000c1e9b00 */
[----:B------:R-:W-:Y:S01]  /*2080*/  PRMT R24, R24, 0x7632, R24 ;  /* 0x0000763218187816 */ /* 0x000fe20000000018 */
[----:B------:R-:W-:Y:S01]  /*2090*/  FMUL.FTZ R35, R33, R35 ;  /* 0x0000002321237220 */ /* 0x000fe20000410000 */
[----:B------:R-:W-:-:S03]  /*20a0*/  IADD3 R29, PT, PT, R29, 0x1, RZ ;  /* 0x000000011d1d7810 */ /* 0x000fc60007ffe0ff */
[----:B------:R-:W-:-:S04]  /*20b0*/  IMAD.U32 R33, R24, 0x10000, RZ ;  /* 0x0001000018217824 */ /* 0x000fc800078e00ff */
[----:B------:R-:W-:Y:S01]  /*20c0*/  FADD.FTZ R33, -R18, R33 ;  /* 0x0000002112217221 */ /* 0x000fe20000010100 */
[C---:B--2---:R-:W-:Y:S02]  /*20d0*/  SHF.L.U32 R24, R26.reuse, 0x10, RZ ;  /* 0x000000101a187819 */ /* 0x044fe400000006ff */
[----:B------:R-:W-:-:S03]  /*20e0*/  PRMT R26, R26, 0x7632, R26 ;  /* 0x000076321a1a7816 */ /* 0x000fc6000000001a */
[----:B------:R-:W-:Y:S01]  /*20f0*/  FMUL.FTZ R35, R24, R35 ;  /* 0x0000002318237220 */ /* 0x000fe20000410000 */
[----:B------:R-:W-:Y:S01]  /*2100*/  FMUL.FTZ R24, R8, R33 ;  /* 0x0000002108187220 */ /* 0x000fe20000410000 */
[----:B------:R-:W-:Y:S02]  /*2110*/  SHF.L.U32 R26, R26, 0x10, RZ ;  /* 0x000000101a1a7819 */ /* 0x000fe400000006ff */
[----:B-1----:R-:W-:Y:S01]  /*2120*/  FFMA.FTZ R35, R0, R35, -R12 ;  /* 0x0000002300237223 */ /* 0x002fe2000001080c */
[----:B------:R-:W-:-:S03]  /*2130*/  FFMA.FTZ R33, R4, R24, R6 ;  /* 0x0000001804217223 */ /* 0x000fc60000010006 */
[----:B------:R-:W-:Y:S01]  /*2140*/  FFMA.FTZ R32, -R13, R32, R35 ;  /* 0x000000200d207223 */ /* 0x000fe20000010123 */
[----:B------:R-:W-:-:S03]  /*2150*/  FMUL.FTZ R35, R33, -1.4426950216293334961 ;  /* 0xbfb8aa3b21237820 */ /* 0x000fc60000410000 */
[----:B------:R-:W-:-:S03]  /*2160*/  FMUL.FTZ R32, R8, R32 ;  /* 0x0000002008207220 */ /* 0x000fc60000410000 */
[----:B------:R-:W0:Y:S02]  /*2170*/  MUFU.EX2 R35, R35 ;  /* 0x0000002300237308 */ /* 0x000e240000000800 */
[----:B0-----:R-:W-:-:S06]  /*2180*/  FADD.FTZ R35, R35, 1 ;  /* 0x3f80000023237421 */ /* 0x001fcc0000010000 */
        /* <DEDUP_REMOVED lines=12> */
[----:B-----5:R-:W-:Y:S02]  /*2250*/  FFMA.FTZ R35, R2, R33, R3 ;  /* 0x0000002102237223 */ /* 0x020fe40000010003 */
        /* <DEDUP_REMOVED lines=11> */
[C---:B------:R-:W-:Y:S01]  /*2310*/  IMAD.U32 R32, R27.reuse, 0x10000, RZ ;  /* 0x000100001b207824 */ /* 0x040fe200078e00ff */
[----:B------:R-:W-:Y:S02]  /*2320*/  PRMT R27, R27, 0x7632, R27 ;  /* 0x000076321b1b7816 */ /* 0x000fe4000000001b */
[----:B------:R-:W-:Y:S01]  /*2330*/  FFMA.FTZ R25, R5, R24, R7 ;  /* 0x0000001805197223 */ /* 0x000fe20000010007 */
[----:B------:R-:W-:Y:S01]  /*2340*/  FMUL.FTZ R37, R32, R37 ;  /* 0x0000002520257220 */ /* 0x000fe20000410000 */
[----:B------:R-:W-:Y:S02]  /*2350*/  SHF.L.U32 R27, R27, 0x10, RZ ;  /* 0x000000101b1b7819 */ /* 0x000fe400000006ff */
[----:B------:R-:W-:Y:S01]  /*2360*/  FMUL.FTZ R35, R25, -1.4426950216293334961 ;  /* 0xbfb8aa3b19237820 */ /* 0x000fe20000410000 */
[----:B------:R-:W-:-:S04]  /*2370*/  FFMA.FTZ R37, R2, R37, -R12 ;  /* 0x0000002502257223 */ /* 0x000fc8000001080c */
[----:B------:R-:W-:Y:S01]  /*2380*/  FFMA.FTZ R33, -R13, R33, R37 ;  /* 0x000000210d217223 */ /* 0x000fe20000010125 */
[----:B------:R-:W0:Y:S02]  /*2390*/  MUFU.EX2 R35, R35 ;  /* 0x0000002300237308 */ /* 0x000e240000000800 */
[----:B0-----:R-:W-:-:S06]  /*23a0*/  FADD.FTZ R32, R35, 1 ;  /* 0x3f80000023207421 */ /* 0x001fcc0000010000 */
[----:B------:R-:W0:Y:S02]  /*23b0*/  MUFU.RCP R32, R32 ;  /* 0x0000002000207308 */ /* 0x000e240000001000 */
[----:B0-----:R-:W-:-:S04]  /*23c0*/  FADD.FTZ R37, -R32, 1 ;  /* 0x3f80000020257421 */ /* 0x001fc80000010100 */
[----:B------:R-:W-:-:S04]  /*23d0*/  FFMA.FTZ R37, R25, R37, 1 ;  /* 0x3f80000019257423 */ /* 0x000fc80000010025 */
[----:B------:R-:W-:-:S04]  /*23e0*/  FMUL.FTZ R37, R32, R37 ;  /* 0x0000002520257220 */ /* 0x000fc80000410000 */
[----:B------:R-:W-:-:S04]  /*23f0*/  FMUL.FTZ R27, R27, R37 ;  /* 0x000000251b1b7220 */ /* 0x000fc80000410000 */
[----:B------:R-:W-:-:S04]  /*2400*/  FFMA.FTZ R27, R5, R27, -R12 ;  /* 0x0000001b051b7223 */ /* 0x000fc8000001080c */
[----:B------:R-:W-:Y:S01]  /*2410*/  FFMA.FTZ R25, -R13, R24, R27 ;  /* 0x000000180d197223 */ /* 0x000fe2000001011b */
[C---:B------:R-:W-:Y:S01]  /*2420*/  FMUL.FTZ R27, R8.reuse, R33 ;  /* 0x00000021081b7220 */ /* 0x040fe20000410000 */
[----:B------:R-:W-:Y:S02]  /*2430*/  IADD3 R24, P0, PT, R31, UR16, RZ ;  /* 0x000000101f187c10 */ /* 0x000fe4000ff1e0ff */
[----:B------:R-:W-:Y:S02]  /*2440*/  FMUL.FTZ R32, R8, R25 ;  /* 0x0000001908207220 */ /* 0x000fe40000410000 */
[----:B------:R-:W-:Y:S02]  /*2450*/  IADD3.X R25, PT, PT, R30, UR17, RZ, P0, !PT ;  /* 0x000000111e197c10 */ /* 0x000fe400087fe4ff */
[----:B------:R-:W-:Y:S02]  /*2460*/  ISETP.NE.AND P0, PT, R29, 0x10, PT ;  /* 0x000000101d00780c */ /* 0x000fe40003f05270 */
[----:B------:R-:W-:-:S05]  /*2470*/  F2FP.BF16.F32.PACK_AB R27, R32, R27 ;  /* 0x0000001b201b723e */ /* 0x000fca00000010ff */
[----:B------:R2:W-:Y:S06]  /*2480*/  STG.E.64 desc[UR12][R24.64], R26 ;  /* 0x0000001a18007986 */ /* 0x0005ec000c101b0c */
[----:B------:R-:W-:Y:S05]  /*2490*/  @P0 BRA `(.L_x_403) ;  /* 0xfffffff800a00947 */ /* 0x000fea000383ffff */
[----:B------:R-:W-:Y:S01]  /*24a0*/  ULOP3.LUT UR4, UR4, 0x1, URZ, 0x3c, !UPT ;  /* 0x0000000104047892 */ /* 0x000fe2000f8e3cff */
[----:B------:R-:W-:Y:S11]  /*24b0*/  BRA.U !UP0, `(.L_x_404) ;  /* 0xffffffe108307547 */ /* 0x000ff6000b83ffff */
.L_x_388:
[----:B------:R-:W0:Y:S02]  /*24c0*/  S2UR UR5, SR_CTAID.X ;  /* 0x00000000000579c3 */ /* 0x000e240000002500 */
[----:B0-----:R-:W-:-:S04]  /*24d0*/  ULEA UR5, UR10, UR5, 0x7 ;  /* 0x000000050a057291 */ /* 0x001fc8000f8e38ff */
[----:B------:R-:W-:-:S04]  /*24e0*/  USHF.L.U32 UR5, UR5, 0x5, URZ ;  /* 0x0000000505057899 */ /* 0x000fc800080006ff */
[----:B------:R-:W-:-:S06]  /*24f0*/  UISETP.GT.AND UP0, UPT, UR5, 0x3bf, UPT ;  /* 0x000003bf0500788c */ /* 0x000fcc000bf04270 */
[----:B------:R-:W-:-:S13]  /*2500*/  PLOP3.LUT P0, PT, PT, PT, UP0, 0x80, 0x8 ;  /* 0x000000000008781c */ /* 0x000fda0003f0f008 */
[----:B------:R-:W-:Y:S05]  /*2510*/  @P0 EXIT ;  /* 0x000000000000094d */ /* 0x000fea0003800000 */
[----:B------:R-:W-:Y:S01]  /*2520*/  UISETP.LT.U32.AND UP0, UPT, UR14, 0x2, UPT ;  /* 0x000000020e00788c */ /* 0x000fe2000bf01070 */
[--C-:B------:R-:W-:Y:S01]  /*2530*/  SHF.R.U32.HI R0, RZ, 0x5, R34.reuse ;  /* 0x00000005ff007819 */ /* 0x100fe20000011622 */
[----:B------:R-:W0:Y:S01]  /*2540*/  S2UR UR7, SR_CgaCtaId ;  /* 0x00000000000779c3 */ /* 0x000e220000008800 */
[----:B------:R-:W-:Y:S01]  /*2550*/  SHF.R.U32.HI R31, RZ, 0x4, R34 ;  /* 0x00000004ff1f7819 */ /* 0x000fe20000011622 */
[----:B------:R-:W-:Y:S01]  /*2560*/  UISETP.LT.AND.EX UP0, UPT, UR15, URZ, UPT, UP0 ;  /* 0x000000ff0f00728c */ /* 0x000fe2000bf01300 */
[----:B------:R-:W-:Y:S02]  /*2570*/  LOP3.LUT R7, RZ, R0, RZ, 0x33, !PT ;  /* 0x00000000ff077212 */ /* 0x000fe400078e33ff */
[----:B------:R-:W-:Y:S01]  /*2580*/  LOP3.LUT R20, R34, 0x1f, RZ, 0xc0, !PT ;  /* 0x0000001f22147812 */ /* 0x000fe200078ec0ff */
[----:B------:R-:W-:Y:S01]  /*2590*/  USEL UR6, UR14, 0x2, UP0 ;  /* 0x000000020e067887 */ /* 0x000fe20008000000 */
[----:B------:R-:W-:Y:S01]  /*25a0*/  MOV R22, UR5 ;  /* 0x0000000500167c02 */ /* 0x000fe20008000f00 */
[----:B------:R-:W-:-:S02]  /*25b0*/  USEL UR4, UR15, URZ, UP0 ;  /* 0x000000ff0f047287 */ /* 0x000fc40008000000 */
[----:B------:R-:W-:Y:S02]  /*25c0*/  USHF.L.U32 UR8, UR6, 0x7, URZ ;  /* 0x0000000706087899 */ /* 0x000fe400080006ff */
[----:B------:R-:W-:-:S03]  /*25d0*/  USHF.L.U64.HI UR6, UR6, 0x7, UR4 ;  /* 0x0000000706067899 */ /* 0x000fc60008010204 */
[----:B------:R-:W-:Y:S01]  /*25e0*/  UMOV UR4, 0x400 ;  /* 0x0000040000047882 */ /* 0x000fe20000000000 */
[----:B------:R-:W-:Y:S02]  /*25f0*/  IADD3 R7, P0, PT, R7, UR8, RZ ;  /* 0x0000000807077c10 */ /* 0x000fe4000ff1e0ff */
[----:B------:R-:W-:-:S04]  /*2600*/  MOV R9, UR6 ;  /* 0x0000000600097c02 */ /* 0x000fc80008000f00 */
[----:B------:R-:W-:Y:S01]  /*2610*/  IADD3.X R9, PT, PT, R9, -0x1, RZ, P0, !PT ;  /* 0xffffffff09097810 */ /* 0x000fe200007fe4ff */
[----:B0-----:R-:W-:-:S04]  /*2620*/  ULEA UR4, UR7, UR4, 0x18 ;  /* 0x0000000407047291 */ /* 0x001fc8000f8ec0ff */
[----:B------:R-:W-:Y:S02]  /*2630*/  IMAD.WIDE.U32 R2, R9, -0x77777777, RZ ;  /* 0x8888888909027825 */ /* 0x000fe400078e00ff */
[----:B------:R-:W-:Y:S02]  /*2640*/  LEA R21, R0, UR4, 0x7 ;  /* 0x0000000400157c11 */ /* 0x000fe4000f8e38ff */
[----:B------:R-:W-:-:S04]  /*2650*/  IMAD.WIDE.U32 R4, P0, R7, -0x77777778, R2 ;  /* 0x8888888807047825 */ /* 0x000fc80007800002 */
[----:B------:R-:W-:Y:S01]  /*2660*/  IMAD.WIDE.U32 R2, R7, -0x77777777, RZ ;  /* 0x8888888907027825 */ /* 0x000fe200078e00ff */
[----:B------:R-:W-:-:S03]  /*2670*/  IADD3.X R7, PT, PT, RZ, RZ, RZ, P0, !PT ;  /* 0x000000ffff077210 */ /* 0x000fc600007fe4ff */
[----:B------:R-:W-:Y:S01]  /*2680*/  IMAD.MOV.U32 R6, RZ, RZ, R5 ;  /* 0x000000ffff067224 */ /* 0x000fe200078e0005 */
[----:B------:R-:W-:Y:S02]  /*2690*/  IADD3 RZ, P0, PT, R3, R4, RZ ;  /* 0x0000000403ff7210 */ /* 0x000fe40007f1e0ff */
[----:B------:R-:W-:-:S03]  /*26a0*/  LOP3.LUT R5, R31, 0x1e, RZ, 0xc0, !PT ;  /* 0x0000001e1f057812 */ /* 0x000fc600078ec0ff */
[----:B------:R-:W-:-:S05]  /*26b0*/  IMAD.WIDE.U32.X R2, R9, -0x77777778, R6, P0 ;  /* 0x8888888809027825 */ /* 0x000fca00000e0406 */
[----:B------:R-:W-:Y:S02]  /*26c0*/  SHF.R.U64 R18, R2, 0x3, R3 ;  /* 0x0000000302127819 */ /* 0x000fe40000001203 */
[----:B------:R-:W-:Y:S02]  /*26d0*/  LOP3.LUT R2, R5, 0x1f, R34, 0x78, !PT ;  /* 0x0000001f05027812 */ /* 0x000fe400078e7822 */
[----:B------:R-:W-:Y:S02]  /*26e0*/  IADD3 R19, P0, PT, R18, 0x1, RZ ;  /* 0x0000000112137810 */ /* 0x000fe40007f1e0ff */
[----:B------:R-:W-:Y:S02]  /*26f0*/  LEA R21, R2, R21, 0x2 ;  /* 0x0000001502157211 */ /* 0x000fe400078e10ff */
[----:B--2---:R-:W-:Y:S02]  /*2700*/  LEA.HI.X R25, R3, RZ, RZ, 0x1d, P0 ;  /* 0x000000ff03197211 */ /* 0x004fe400000fecff */
[----:B------:R-:W-:-:S02]  /*2710*/  LOP3.LUT R34, R34, 0xf, RZ, 0xc0, !PT ;  /* 0x0000000f22227812 */ /* 0x000fc400078ec0ff */
[C---:B------:R-:W-:Y:S02]  /*2720*/  LOP3.LUT R23, R19.reuse, 0x7, RZ, 0xc0, !PT ;  /* 0x0000000713177812 */ /* 0x040fe400078ec0ff */
[----:B------:R-:W-:Y:S02]  /*2730*/  LOP3.LUT R24, R19, 0xfffffff8, RZ, 0xc0, !PT ;  /* 0xfffffff813187812 */ /* 0x000fe400078ec0ff */
[----:B------:R-:W-:-:S07]  /*2740*/  LOP3.LUT R25, R25, 0x3fffffff, RZ, 0xc0, !PT ;  /* 0x3fffffff19197812 */ /* 0x000fce00078ec0ff */
.L_x_417:
        /* <DEDUP_REMOVED lines=8> */
[----:B------:R-:W-:Y:S01]  /*27d0*/  UMOV UR4, URZ ;  /* 0x000000ff00047c82 */ /* 0x000fe20008000000 */
[----:B------:R-:W-:Y:S01]  /*27e0*/  BSSY.RECONVERGENT B1, `(.L_x_407) ;  /* 0x000002f000017945 */ /* 0x000fe20003800200 */
[----:B------:R-:W-:Y:S02]  /*27f0*/  CS2R R16, SRZ ;  /* 0x0000000000107805 */ /* 0x000fe4000001ff00 */
[----:B------:R-:W-:Y:S01]  /*2800*/  MOV R29, R24 ;  /* 0x00000018001d7202 */ /* 0x000fe20000000f00 */
[----:B------:R-:W-:Y:S01]  /*2810*/  IMAD.MOV.U32 R28, RZ, RZ, R0 ;  /* 0x000000ffff1c7224 */ /* 0x000fe200078e0000 */
[----:B------:R-:W-:Y:S02]  /*2820*/  LOP3.LUT R5, R26, R20, RZ, 0xfc, !PT ;  /* 0x000000141a057212 */ /* 0x000fe400078efcff */
[----:B------:R-:W-:-:S02]  /*2830*/  SHF.R.S32.HI R26, RZ, 0x1f, R22 ;  /* 0x0000001fff1a7819 */ /* 0x000fc40000011416 */
[----:B------:R-:W-:Y:S02]  /*2840*/  IADD3 R5, P0, PT, R22, R5, RZ ;  /* 0x0000000516057210 */ /* 0x000fe40007f1e0ff */
[----:B------:R-:W-:Y:S02]  /*2850*/  MOV R30, R25 ;  /* 0x00000019001e7202 */ /* 0x000fe40000000f00 */
[----:B------:R-:W-:Y:S01]  /*2860*/  IADD3.X R6, PT, PT, R26, UR4, R27, P0, !PT ;  /* 0x000000041a067c10 */ /* 0x000fe200087fe41b */
[----:B------:R-:W-:Y:S01]  /*2870*/  HFMA2 R27, -RZ, RZ, 0, 0 ;  /* 0x00000000ff1b7431 */ /* 0x000fe200000001ff */
[----:B0-----:R-:W-:-:S04]  /*2880*/  LEA R4, P0, R5, R2, 0x3 ;  /* 0x0000000205047211 */ /* 0x001fc800078018ff */
[----:B------:R-:W-:Y:S02]  /*2890*/  LEA.HI.X R5, R5, R3, R6, 0x3, P0 ;  /* 0x0000000305057211 */ /* 0x000fe400000f1c06 */
[----:B------:R-:W-:-:S04]  /*28a0*/  IADD3 R4, P0, PT, R4, 0x80800, RZ ;  /* 0x0008080004047810 */ /* 0x000fc80007f1e0ff */
[----:B------:R-:W-:-:S09]  /*28b0*/  IADD3.X R5, PT, PT, RZ, R5, RZ, P0, !PT ;  /* 0x00000005ff057210 */ /* 0x000fd200007fe4ff */
.L_x_408:
        /* <DEDUP_REMOVED lines=34> */
.L_x_407:
        /* <DEDUP_REMOVED lines=24> */
.L_x_410:
[----:B------:R-:W-:Y:S05]  /*2c60*/  BSYNC.RECONVERGENT B1 ;  /* 0x0000000000017941 */ /* 0x000fea0003800200 */
.L_x_409:
[----:B------:R-:W-:Y:S05]  /*2c70*/  @!P1 BRA `(.L_x_406) ;  /* 0x00000000006c9947 */ /* 0x000fea0003800000 */
[C---:B------:R-:W-:Y:S02]  /*2c80*/  LOP3.LUT P1, RZ, R18.reuse, 0x3, RZ, 0xc0, !PT ;  /* 0x0000000312ff7812 */ /* 0x040fe4000782c0ff */
[----:B------:R-:W-:-:S11]  /*2c90*/  LOP3.LUT P0, RZ, R18, 0x1, RZ, 0xc0, !PT ;  /* 0x0000000112ff7812 */ /* 0x000fd6000780c0ff */
[CC--:B------:R-:W-:Y:S01]  /*2ca0*/  @P1 IADD3 R4, P2, PT, R20.reuse, R22.reuse, RZ ;  /* 0x0000001614041210 */ /* 0x0c0fe20007f5e0ff */
        /* <DEDUP_REMOVED lines=24> */
.L_x_406:
[----:B------:R-:W-:Y:S05]  /*2e30*/  BSYNC.RECONVERGENT B0 ;  /* 0x0000000000007941 */ /* 0x000fea0003800200 */
.L_x_405:
[----:B------:R0:W-:Y:S01]  /*2e40*/  STS [R21], R16 ;  /* 0x0000001015007388 */ /* 0x0001e20000000800 */
[----:B------:R-:W1:Y:S01]  /*2e50*/  LDC.64 R2, c[0x0][0x388] ;  /* 0x0000e200ff027b82 */ /* 0x000e620000000a00 */
[----:B------:R-:W-:Y:S01]  /*2e60*/  ISETP.NE.AND P0, PT, R34, 0xf, PT ;  /* 0x0000000f2200780c */ /* 0x000fe20003f05270 */
[----:B------:R-:W-:Y:S01]  /*2e70*/  IMAD.MOV.U32 R7, RZ, RZ, R31 ;  /* 0x000000ffff077224 */ /* 0x000fe200078e001f */
[----:B------:R0:W-:Y:S05]  /*2e80*/  STS [R21+0x780], R17 ;  /* 0x0007801115007388 */ /* 0x0001ea0000000800 */
[----:B------:R-:W2:Y:S08]  /*2e90*/  LDC.64 R4, c[0x0][0x390] ;  /* 0x0000e400ff047b82 */ /* 0x000eb00000000a00 */
[----:B0-----:R-:W-:Y:S06]  /*2ea0*/  BAR.SYNC.DEFER_BLOCKING 0x0 ;  /* 0x0000000000007b1d */ /* 0x001fec0000010000 */
.L_x_416:
[----:B------:R-:W-:Y:S01]  /*2eb0*/  BSSY.RECONVERGENT B0, `(.L_x_411) ;  /* 0x000000f000007945 */ /* 0x000fe20003800200 */
[----:B0-----:R-:W-:Y:S01]  /*2ec0*/  HFMA2 R8, -RZ, RZ, 0, 0 ;  /* 0x00000000ff087431 */ /* 0x001fe200000001ff */
[----:B------:R-:W-:Y:S02]  /*2ed0*/  ISETP.NE.AND P1, PT, R34, RZ, PT ;  /* 0x000000ff2200720c */ /* 0x000fe40003f25270 */
[----:B------:R-:W-:Y:S01]  /*2ee0*/  MOV R6, RZ ;  /* 0x000000ff00067202 */ /* 0x000fe20000000f00 */
[----:B------:R-:W-:Y:S10]  /*2ef0*/  @!P0 BRA `(.L_x_412) ;  /* 0x0000000000288947 */ /* 0x000ff40003800000 */
        /* <DEDUP_REMOVED lines=10> */
.L_x_412:
[----:B------:R-:W-:Y:S05]  /*2fa0*/  BSYNC.RECONVERGENT B0 ;  /* 0x0000000000007941 */ /* 0x000fea0003800200 */
.L_x_411:
[----:B------:R-:W-:-:S03]  /*2fb0*/  UMOV UR4, 0xffff ;  /* 0x0000ffff00047882 */ /* 0x000fc60000000000 */
[----:B------:R-:W-:Y:S05]  /*2fc0*/  BRA.DIV UR4, `(.L_x_413) ;  /* 0x0000000204ac7947 */ /* 0x000fea000b800000 */
        /* <DEDUP_REMOVED lines=8> */
[----:B------:R-:W-:Y:S01]  /*3050*/  MOV R27, 0xffff ;  /* 0x0000ffff001b7802 */ /* 0x000fe20000000f00 */
        /* <DEDUP_REMOVED lines=14> */
.L_x_427:
        /* <DEDUP_REMOVED lines=10> */
.L_x_415:
[----:B------:R-:W-:Y:S05]  /*31e0*/  BSYNC.RECONVERGENT B0 ;  /* 0x0000000000007941 */ /* 0x000fea0003800200 */
.L_x_414:
        /* <DEDUP_REMOVED lines=9> */
.L_x_413:
        /* <DEDUP_REMOVED lines=8> */
.L_x_419:
[----:B------:R-:W-:Y:S05]  /*3300*/  BSYNC B0 ;  /* 0x0000000000007941 */ /* 0x000fea0003800000 */
.L_x_418:
[----:B------:R-:W-:Y:S01]  /*3310*/  HFMA2 R26, -RZ, RZ, 0, 4.76837158203125e-07 ;  /* 0x00000008ff1a7431 */ /* 0x000fe200000001ff */
[----:B------:R-:W-:Y:S01]  /*3320*/  MOV R17, R8 ;  /* 0x0000000800117202 */ /* 0x000fe20000000f00 */
[----:B------:R-:W-:Y:S01]  /*3330*/  IMAD.MOV.U32 R27, RZ, RZ, 0x101f ;  /* 0x0000101fff1b7424 */ /* 0x000fe200078e00ff */
[----:B------:R-:W-:Y:S02]  /*3340*/  MOV R14, 0xffff ;  /* 0x0000ffff000e7802 */ /* 0x000fe40000000f00 */
[----:B------:R-:W-:-:S07]  /*3350*/  MOV R9, R16 ;  /* 0x0000001000097202 */ /* 0x000fce0000000f00 */
[----:B------:R-:W-:Y:S05]  /*3360*/  WARPSYNC.COLLECTIVE R14, `(.L_x_420) ;  /* 0x000000000e087348 */ /* 0x000fea0003c00000 */
[----:B------:R0:W1:Y:S02]  /*3370*/  SHFL.BFLY P2, R16, R17, R26, R27 ;  /* 0x0c00001a11107389 */ /* 0x000064000004001b */
[----:B01----:R-:W-:Y:S05]  /*3380*/  ENDCOLLECTIVE ;  /* 0x000000000000791b */ /* 0x003fea0003800000 */
.L_x_420:
[----:B------:R-:W-:Y:S01]  /*3390*/  FADD.FTZ R9, R9, R6 ;  /* 0x0000000609097221 */ /* 0x000fe20000010000 */
[----:B------:R-:W-:-:S04]  /*33a0*/  HFMA2 R26, -RZ, RZ, 0, 2.384185791015625e-07 ;  /* 0x00000004ff1a7431 */ /* 0x000fc800000001ff */
[----:B------:R-:W-:Y:S02]  /*33b0*/  MOV R17, R9 ;  /* 0x0000000900117202 */ /* 0x000fe40000000f00 */
[----:B------:R-:W-:-:S07]  /*33c0*/  MOV R11, R16 ;  /* 0x00000010000b7202 */ /* 0x000fce0000000f00 */
[----:B------:R-:W-:Y:S05]  /*33d0*/  WARPSYNC.COLLECTIVE R14, `(.L_x_421) ;  /* 0x000000000e087348 */ /* 0x000fea0003c00000 */
[----:B------:R0:W1:Y:S02]  /*33e0*/  SHFL.BFLY P2, R16, R17, R26, R27 ;  /* 0x0c00001a11107389 */ /* 0x000064000004001b */
[----:B01----:R-:W-:Y:S05]  /*33f0*/  ENDCOLLECTIVE ;  /* 0x000000000000791b */ /* 0x003fea0003800000 */
.L_x_421:
[----:B------:R-:W-:-:S04]  /*3400*/  FADD.FTZ R11, R11, R8 ;  /* 0x000000080b0b7221 */ /* 0x000fc80000010000 */
[----:B------:R-:W-:Y:S01]  /*3410*/  IMAD.MOV.U32 R17, RZ, RZ, R11 ;  /* 0x000000ffff117224 */ /* 0x000fe200078e000b */
[----:B------:R-:W-:-:S07]  /*3420*/  MOV R10, R16 ;  /* 0x00000010000a7202 */ /* 0x000fce0000000f00 */
[----:B------:R-:W-:Y:S05]  /*3430*/  WARPSYNC.COLLECTIVE R14, `(.L_x_422) ;  /* 0x000000000e087348 */ /* 0x000fea0003c00000 */
[----:B------:R0:W1:Y:S02]  /*3440*/  SHFL.BFLY P2, R16, R17, R26, R27 ;  /* 0x0c00001a11107389 */ /* 0x000064000004001b */
[----:B01----:R-:W-:Y:S05]  /*3450*/  ENDCOLLECTIVE ;  /* 0x000000000000791b */ /* 0x003fea0003800000 */
.L_x_422:
[----:B------:R-:W-:Y:S01]  /*3460*/  FADD.FTZ R10, R9, R10 ;  /* 0x0000000a090a7221 */ /* 0x000fe20000010000 */
[----:B------:R-:W-:-:S04]  /*3470*/  HFMA2 R26, -RZ, RZ, 0, 1.1920928955078125e-07 ;  /* 0x00000002ff1a7431 */ /* 0x000fc800000001ff */
[----:B------:R-:W-:Y:S02]  /*3480*/  MOV R17, R10 ;  /* 0x0000000a00117202 */ /* 0x000fe40000000f00 */
[----:B------:R-:W-:-:S07]  /*3490*/  MOV R12, R16 ;  /* 0x00000010000c7202 */ /* 0x000fce0000000f00 */
[----:B------:R-:W-:Y:S05]  /*34a0*/  WARPSYNC.COLLECTIVE R14, `(.L_x_423) ;  /* 0x000000000e087348 */ /* 0x000fea0003c00000 */
[----:B------:R0:W1:Y:S02]  /*34b0*/  SHFL.BFLY P2, R16, R17, R26, R27 ;  /* 0x0c00001a11107389 */ /* 0x000064000004001b */
[----:B01----:R-:W-:Y:S05]  /*34c0*/  ENDCOLLECTIVE ;  /* 0x000000000000791b */ /* 0x003fea0003800000 */
.L_x_423:
[----:B------:R-:W-:-:S05]  /*34d0*/  FADD.FTZ R12, R11, R12 ;  /* 0x0000000c0b0c7221 */ /* 0x000fca0000010000 */
[----:B------:R-:W-:Y:S02]  /*34e0*/  MOV R17, R12 ;  /* 0x0000000c00117202 */ /* 0x000fe40000000f00 */
[----:B------:R-:W-:-:S07]  /*34f0*/  MOV R13, R16 ;  /* 0x00000010000d7202 */ /* 0x000fce0000000f00 */
[----:B------:R-:W-:Y:S05]  /*3500*/  WARPSYNC.COLLECTIVE R14, `(.L_x_424) ;  /* 0x000000000e087348 */ /* 0x000fea0003c00000 */
[----:B------:R0:W1:Y:S02]  /*3510*/  SHFL.BFLY P2, R16, R17, R26, R27 ;  /* 0x0c00001a11107389 */ /* 0x000064000004001b */
[----:B01----:R-:W-:Y:S05]  /*3520*/  ENDCOLLECTIVE ;  /* 0x000000000000791b */ /* 0x003fea0003800000 */
.L_x_424:
[----:B------:R-:W-:Y:S01]  /*3530*/  FADD.FTZ R13, R10, R13 ;  /* 0x0000000d0a0d7221 */ /* 0x000fe20000010000 */
[----:B------:R-:W-:-:S04]  /*3540*/  HFMA2 R26, -RZ, RZ, 0, 5.9604644775390625e-08 ;  /* 0x00000001ff1a7431 */ /* 0x000fc800000001ff */
[----:B------:R-:W-:Y:S01]  /*3550*/  MOV R17, R13 ;  /* 0x0000000d00117202 */ /* 0x000fe20000000f00 */
[----:B------:R-:W-:-:S07]  /*3560*/  IMAD.MOV.U32 R15, RZ, RZ, R16 ;  /* 0x000000ffff0f7224 */ /* 0x000fce00078e0010 */
[----:B------:R-:W-:Y:S05]  /*3570*/  WARPSYNC.COLLECTIVE R14, `(.L_x_425) ;  /* 0x000000000e087348 */ /* 0x000fea0003c00000 */
[----:B------:R0:W1:Y:S02]  /*3580*/  SHFL.BFLY P2, R16, R17, R26, R27 ;  /* 0x0c00001a11107389 */ /* 0x000064000004001b */
[----:B01----:R-:W-:Y:S05]  /*3590*/  ENDCOLLECTIVE ;  /* 0x000000000000791b */ /* 0x003fea0003800000 */
.L_x_425:
[----:B------:R-:W-:-:S05]  /*35a0*/  FADD.FTZ R15, R12, R15 ;  /* 0x0000000f0c0f7221 */ /* 0x000fca0000010000 */
[----:B------:R-:W-:Y:S02]  /*35b0*/  MOV R17, R15 ;  /* 0x0000000f00117202 */ /* 0x000fe40000000f00 */
[----:B------:R-:W-:-:S07]  /*35c0*/  MOV R6, R16 ;  /* 0x0000001000067202 */ /* 0x000fce0000000f00 */
[----:B------:R-:W-:Y:S05]  /*35d0*/  WARPSYNC.COLLECTIVE R14, `(.L_x_426) ;  /* 0x000000000e087348 */ /* 0x000fea0003c00000 */
[----:B------:R0:W1:Y:S02]  /*35e0*/  SHFL.BFLY P2, R16, R17, R26, R27 ;  /* 0x0c00001a11107389 */ /* 0x000064000004001b */
[----:B01----:R-:W-:Y:S05]  /*35f0*/  ENDCOLLECTIVE ;  /* 0x000000000000791b */ /* 0x003fea0003800000 */
.L_x_426:
[----:B------:R-:W-:Y:S01]  /*3600*/  FADD.FTZ R6, R13, R6 ;  /* 0x000000060d067221 */ /* 0x000fe20000010000 */
[----:B------:R-:W-:Y:S01]  /*3610*/  MOV R8, R16 ;  /* 0x0000001000087202 */ /* 0x000fe20000000f00 */
[----:B------:R-:W-:Y:S06]  /*3620*/  BRA `(.L_x_427) ;  /* 0xfffffff800c47947 */ /* 0x000fec000383ffff */
.L_x_428:
        /* <DEDUP_REMOVED lines=13> */
.L_x_1415:


//--------------------- .text._ZN13group_norm_v218gn_bwd_cuda_kernelI13__nv_bfloat16Li480ELi3ELi16ELi60ELi4096ELb1ELb1ELi64ELi960ELi960ELi4ELb1ELi5ELb1ELb0ELNS_15WgradSyncMethodE3ENS_16CompileConditionILi1000EEEEEvPT_S6_S6_PKS5_S8_S8_S8_PKfflPfPj --------------------------
	.section	.text._ZN13group_norm_v218gn_bwd_cuda_kernelI13__nv_bfloat16Li480ELi3ELi16ELi60ELi4096ELb1ELb1ELi64ELi960ELi960ELi4ELb1ELi5ELb1ELb0ELNS_15WgradSyncMethodE3ENS_16CompileConditionILi1000EEEEEvPT_S6_S6_PKS5_S8_S8_S8_PKfflPfPj,"ax",@progbits
	.align	128
        .global         _ZN13group_norm_v218gn_bwd_cuda_kernelI13__nv_bfloat16Li480ELi3ELi16ELi60ELi4096ELb1ELb1ELi64ELi960ELi960ELi4ELb1ELi5ELb1ELb0ELNS_15WgradSyncMethodE3ENS_16CompileConditionILi1000EEEEEvPT_S6_S6_PKS5_S8_S8_S8_PKfflPfPj
        .type           _ZN13group_norm_v218gn_bwd_cuda_kernelI13__nv_bfloat16Li480ELi3ELi16ELi60ELi4096ELb1ELb1ELi64ELi960ELi960ELi4ELb1ELi5ELb1ELb0ELNS_15WgradSyncMethodE3ENS_16CompileConditionILi1000EEEEEvPT_S6_S6_PKS5_S8_S8_S8_PKfflPfPj,@function
        .size           _ZN13group_norm_v218gn_bwd_cuda_kernelI13__nv_bfloat16Li480ELi3ELi16ELi60ELi4096ELb1ELb1ELi64ELi960ELi960ELi4ELb1ELi5ELb1ELb0ELNS_15WgradSyncMethodE3ENS_16CompileConditionILi1000EEEEEvPT_S6_S6_PKS5_S8_S8_S8_PKfflPfPj,(.L_x_1416 - _ZN13group_norm_v218gn_bwd_cuda_kernelI13__nv_bfloat16Li480ELi3ELi16ELi60ELi4096ELb1ELb1ELi64ELi960ELi960ELi4ELb1ELi5ELb1ELb0ELNS_15WgradSyncMethodE3ENS_16CompileConditionILi1000EEEEEvPT_S6_S6_PKS5_S8_S8_S8_PKfflPfPj)
        .other          _ZN13group_norm_v218gn_bwd_cuda_kernelI13__nv_bfloat16Li480ELi3ELi16ELi60ELi4096ELb1ELb1ELi64ELi960ELi960ELi4ELb1ELi5ELb1ELb0ELNS_15WgradSyncMethodE3ENS_16CompileConditionILi1000EEEEEvPT_S6_S6_PKS5_S8_S8_S8_PKfflPfPj,@"STO_CUDA_ENTRY STV_DEFAULT"
_ZN13group_norm_v218gn_bwd_cuda_kernelI13__nv_bfloat16Li480ELi3ELi16ELi60ELi4096ELb1ELb1ELi64ELi960ELi960ELi4ELb1ELi5ELb1ELb0ELNS_15WgradSyncMethodE3ENS_16CompileConditionILi1000EEEEEvPT_S6_S6_PKS5_S8_S8_S8_PKfflPfPj:
.text._ZN13group_norm_v218gn_bwd_cuda_kernelI13__nv_bfloat16Li480ELi3ELi16ELi60ELi4096ELb1ELb1ELi64ELi960ELi960ELi4ELb1ELi5ELb1ELb0ELNS_15WgradSyncMethodE3ENS_16CompileConditionILi1000EEEEEvPT_S6_S6_PKS5_S8_S8_S8_PKfflPfPj:
        /* <DEDUP_REMOVED lines=29> */
.L_x_431:
        /* <DEDUP_REMOVED lines=8> */
.L_x_430:
[----:B------:R-:W-:Y:S05]  /*0250*/  WARPSYNC.ALL ;  /* 0x0000000000007948 */ /* 0x000fea0003800000 */
[----:B------:R-:W-:Y:S06]  /*0260*/  BAR.SYNC.DEFER_BLOCKING 0x0 ;  /* 0x0000000000007b1d */ /* 0x000fec0000010000 */
[----:B------:R-:W-:Y:S05]  /*0270*/  BRA `(.L_x_432) ;  /* 0x0000002000387947 */ /* 0x000fea0003800000 */
.L_x_429:
        /* <DEDUP_REMOVED lines=33> */
[C---:B------:R-:W-:Y:S01]  /*0490*/  LOP3.LUT R28, R0.reuse, 0xfc0, R7, 0xf8, !PT ;  /* 0x00000fc0001c7812 */ /* 0x040fe200078ef807 */
[----:B------:R-:W-:-:S05]  /*04a0*/  IMAD R0, R0, 0x8, R9 ;  /* 0x0000000800007824 */ /* 0x000fca00078e0209 */
[----:B------:R0:W-:Y:S01]  /*04b0*/  STL [R1], R0 ;  /* 0x0000000001007387 */ /* 0x0001e20000100800 */
[----:B--2---:R-:W-:Y:S02]  /*04c0*/  PRMT R7, R2, 0x7632, R7 ;  /* 0x0000763202077816 */ /* 0x004fe40000000007 */
[----:B------:R-:W-:Y:S02]  /*04d0*/  PRMT R8, R3, 0x7632, R8 ;  /* 0x0000763203087816 */ /* 0x000fe40000000008 */
[----:B---3--:R-:W-:Y:S02]  /*04e0*/  PRMT R10, R5, 0x7632, R10 ;  /* 0x00007632050a7816 */ /* 0x008fe4000000000a */
[----:B------:R-:W-:Y:S02]  /*04f0*/  PRMT R9, R4, 0x7632, R9 ;  /* 0x0000763204097816 */ /* 0x000fe40000000009 */
[----:B0-----:R-:W-:Y:S02]  /*0500*/  SHF.L.U32 R0, R2, 0x10, RZ ;  /* 0x0000001002007819 */ /* 0x001fe400000006ff */
[----:B------:R-:W-:Y:S01]  /*0510*/  SHF.L.U32 R2, R3, 0x10, RZ ;  /* 0x0000001003027819 */ /* 0x000fe200000006ff */
[----:B------:R-:W-:Y:S01]  /*0520*/  IMAD.U32 R3, R5, 0x10000, RZ ;  /* 0x0001000005037824 */ /* 0x000fe200078e00ff */
[----:B------:R-:W-:-:S02]  /*0530*/  SHF.L.U32 R11, R4, 0x10, RZ ;  /* 0x00000010040b7819 */ /* 0x000fc400000006ff */
[----:B------:R-:W-:Y:S01]  /*0540*/  SHF.L.U32 R4, R7, 0x10, RZ ;  /* 0x0000001007047819 */ /* 0x000fe200000006ff */
[----:B------:R-:W-:Y:S01]  /*0550*/  IMAD.U32 R7, R10, 0x10000, RZ ;  /* 0x000100000a077824 */ /* 0x000fe200078e00ff */
[----:B------:R-:W-:Y:S02]  /*0560*/  SHF.L.U32 R5, R8, 0x10, RZ ;  /* 0x0000001008057819 */ /* 0x000fe400000006ff */
[----:B------:R-:W-:-:S07]  /*0570*/  SHF.L.U32 R6, R9, 0x10, RZ ;  /* 0x0000001009067819 */ /* 0x000fce00000006ff */
.L_x_448:
        /* <DEDUP_REMOVED lines=38> */
.L_x_433:
[----:B------:R-:W-:-:S04]  /*07e0*/  MOV R19, UR5 ;  /* 0x0000000500137c02 */ /* 0x000fc80008000f00 */
[----:B------:R-:W-:-:S05]  /*07f0*/  LEA R19, R19, R28, 0x1 ;  /* 0x0000001c13137211 */ /* 0x000fca00078e08ff */
[----:B------:R-:W-:-:S05]  /*0800*/  IMAD R24, R19, 0x3c0, RZ ;  /* 0x000003c013187824 */ /* 0x000fca00078e02ff */
[----:B------:R-:W-:-:S04]  /*0810*/  IADD3 R19, P0, PT, R24, R9, RZ ;  /* 0x0000000918137210 */ /* 0x000fc80007f1e0ff */
[----:B------:R-:W-:Y:S01]  /*0820*/  IADD3.X R24, PT, PT, RZ, R10, RZ, P0, !PT ;  /* 0x0000000aff187210 */ /* 0x000fe200007fe4ff */
[----:B------:R-:W-:-:S03]  /*0830*/  IMAD.SHL.U32 R26, R19, 0x2, RZ ;  /* 0x00000002131a7824 */ /* 0x000fc600078e00ff */
        /* <DEDUP_REMOVED lines=11> */
[----:B------:R-:W-:Y:S01]  /*08f0*/  FADD.FTZ R19, -R18, R19 ;  /* 0x0000001312137221 */ /* 0x000fe20000010100 */
[----:B------:R-:W-:-:S03]  /*0900*/  SHF.L.U32 R29, R24, 0x10, RZ ;  /* 0x00000010181d7819 */ /* 0x000fc600000006ff */
[----:B0-----:R-:W-:Y:S02]  /*0910*/  FMUL.FTZ R19, R8, R19 ;  /* 0x0000001308137220 */ /* 0x001fe40000410000 */
[----:B------:R-:W-:Y:S02]  /*0920*/  FADD.FTZ R29, -R18, R29 ;  /* 0x0000001d121d7221 */ /* 0x000fe40000010100 */
[----:B------:R-:W-:Y:S02]  /*0930*/  FFMA.FTZ R30, R0, R19, R11 ;  /* 0x00000013001e7223 */ /* 0x000fe4000001000b */
[----:B------:R-:W-:Y:S02]  /*0940*/  FMUL.FTZ R29, R8, R29 ;  /* 0x0000001d081d7220 */ /* 0x000fe40000410000 */
        /* <DEDUP_REMOVED lines=18> */
[----:B------:R-:W-:Y:S02]  /*0a70*/  IMAD.U32 R12, R26, 0x10000, RZ ;  /* 0x000100001a0c7824 */ /* 0x000fe400078e00ff */
        /* <DEDUP_REMOVED lines=27> */
[----:B------:R-:W-:-:S04]  /*0c30*/  FMUL.FTZ R26, R31, R26 ;  /* 0x0000001a1f1a7220 */ /* 0x000fc80000410000 */
[----:B------:R-:W-:Y:S01]  /*0c40*/  FMUL.FTZ R19, R19, R26 ;  /* 0x0000001a13137220 */ /* 0x000fe20000410000 */
[----:B------:R-:W-:Y:S01]  /*0c50*/  FFMA.FTZ R26, R5, R25, R7 ;  /* 0x00000019051a7223 */ /* 0x000fe20000010007 */
[----:B------:R-:W-:Y:S02]  /*0c60*/  IMAD.U32 R27, R27, 0x10000, RZ ;  /* 0x000100001b1b7824 */ /* 0x000fe400078e00ff */
        /* <DEDUP_REMOVED lines=31> */
[C---:B------:R-:W-:Y:S01]  /*0e60*/  VIADD R30, R34.reuse, 0x1e0 ;  /* 0x000001e0221e7836 */ /* 0x040fe20000000000 */
        /* <DEDUP_REMOVED lines=28> */
[----:B------:R-:W-:Y:S02]  /*1030*/  SHF.L.U32 R19, R19, 0x3, RZ ;  /* 0x0000000313137819 */ /* 0x000fe400000006ff */
[----:B------:R-:W-:-:S03]  /*1040*/  LOP3.LUT R26, R26, 0x3fe0, RZ, 0xc0, !PT ;  /* 0x00003fe01a1a7812 */ /* 0x000fc600078ec0ff */
[----:B------:R-:W0:Y:S01]  /*1050*/  LDC.64 R30, c[0x0][0x3d0] ;  /* 0x0000f400ff1e7b82 */ /* 0x000e220000000a00 */
[----:B------:R-:W-:Y:S02]  /*1060*/  LOP3.LUT R19, R19, 0x18, RZ, 0xc0, !PT ;  /* 0x0000001813137812 */ /* 0x000fe400078ec0ff */
[----:B---3--:R-:W-:Y:S02]  /*1070*/  MOV R27, UR7 ;  /* 0x00000007001b7c02 */ /* 0x008fe40008000f00 */
[----:B------:R-:W-:-:S03]  /*1080*/  IADD3 R19, PT, PT, R26, UR5, R19 ;  /* 0x000000051a137c10 */ /* 0x000fc6000fffe013 */
[----:B------:R-:W-:-:S04]  /*1090*/  IMAD R26, R27, 0x3c0, R34 ;  /* 0x000003c01b1a7824 */ /* 0x000fc800078e0222 */
[----:B------:R-:W-:Y:S01]  /*10a0*/  IMAD.SHL.U32 R33, R26, 0x2, RZ ;  /* 0x000000021a217824 */ /* 0x000fe200078e00ff */
        /* <DEDUP_REMOVED lines=17> */
.L_x_434:
        /* <DEDUP_REMOVED lines=10> */
[----:B------:R-:W-:-:S04]  /*1260*/  IMAD R12, R12, 0x168, R13 ;  /* 0x000001680c0c7824 */ /* 0x000fc800078e020d */
[----:B------:R-:W-:-:S05]  /*1270*/  IMAD.IADD R19, R12, 0x1, R19 ;  /* 0x000000010c137824 */ /* 0x000fca00078e0213 */
        /* <DEDUP_REMOVED lines=45> */
.L_x_436:
[----:B------:R-:W-:Y:S05]  /*1550*/  BSYNC.RECONVERGENT B0 ;  /* 0x0000000000007941 */ /* 0x000fea0003800200 */
.L_x_435:
        /* <DEDUP_REMOVED lines=18> */
.L_x_438:
[----:B------:R-:W-:Y:S05]  /*1680*/  BSYNC.RECONVERGENT B0 ;  /* 0x0000000000007941 */ /* 0x000fea0003800200 */
.L_x_437:
        /* <DEDUP_REMOVED lines=16> */
.L_x_441:
[----:B0-----:R-:W2:Y:S04]  /*1790*/  LD.E.STRONG.GPU R24, desc[UR12][R12.64+0x14] ;  /* 0x0000140c0c187980 */ /* 0x001ea8000c10f900 */
[----:B--2---:R-:W-:Y:S01]  /*17a0*/  CCTL.IVALL ;  /* 0x00000000ff00798f */ /* 0x004fe20002000000 */
[----:B------:R-:W-:Y:S05]  /*17b0*/  YIELD ;  /* 0x0000000000007946 */ /* 0x000fea0003800000 */
[----:B-----5:R-:W-:-:S04]  /*17c0*/  LOP3.LUT R24, R24, R19, RZ, 0x3c, !PT ;  /* 0x0000001318187212 */ /* 0x020fc800078e3cff */
[----:B------:R-:W-:-:S13]  /*17d0*/  ISETP.GT.AND P0, PT, R24, -0x1, PT ;  /* 0xffffffff1800780c */ /* 0x000fda0003f04270 */
[----:B------:R-:W-:Y:S05]  /*17e0*/  @P0 BRA `(.L_x_441) ;  /* 0xfffffffc00e80947 */ /* 0x000fea000383ffff */
.L_x_440:
[----:B------:R-:W-:Y:S05]  /*17f0*/  WARPSYNC.ALL ;  /* 0x0000000000007948 */ /* 0x000fea0003800000 */
[----:B------:R-:W-:Y:S06]  /*1800*/  BAR.SYNC.DEFER_BLOCKING 0x0 ;  /* 0x0000000000007b1d */ /* 0x000fec0000010000 */
[----:B------:R-:W-:Y:S05]  /*1810*/  BRA `(.L_x_442) ;  /* 0x0000000000607947 */ /* 0x000fea0003800000 */
.L_x_439:
        /* <DEDUP_REMOVED lines=16> */
.L_x_444:
[----:B------:R-:W2:Y:S04]  /*1920*/  LD.E.STRONG.GPU R24, desc[UR12][R12.64] ;  /* 0x0000000c0c187980 */ /* 0x000ea8000c10f900 */
[----:B--2---:R-:W-:Y:S01]  /*1930*/  CCTL.IVALL ;  /* 0x00000000ff00798f */ /* 0x004fe20002000000 */
[----:B------:R-:W-:Y:S05]  /*1940*/  YIELD ;  /* 0x0000000000007946 */ /* 0x000fea0003800000 */
[----:B-----5:R-:W-:-:S04]  /*1950*/  LOP3.LUT R24, R24, R19, RZ, 0x3c, !PT ;  /* 0x0000001318187212 */ /* 0x020fc800078e3cff */
[----:B------:R-:W-:-:S13]  /*1960*/  ISETP.GT.AND P0, PT, R24, -0x1, PT ;  /* 0xffffffff1800780c */ /* 0x000fda0003f04270 */
[----:B------:R-:W-:Y:S05]  /*1970*/  @P0 BRA `(.L_x_444) ;  /* 0xfffffffc00e80947 */ /* 0x000fea000383ffff */
.L_x_443:
[----:B------:R-:W-:Y:S05]  /*1980*/  WARPSYNC.ALL ;  /* 0x0000000000007948 */ /* 0x000fea0003800000 */
[----:B------:R-:W-:Y:S06]  /*1990*/  BAR.SYNC.DEFER_BLOCKING 0x0 ;  /* 0x0000000000007b1d */ /* 0x000fec0000010000 */
.L_x_442:
[----:B------:R-:W-:Y:S01]  /*19a0*/  ISETP.GT.U32.AND P0, PT, R34, 0xff, PT ;  /* 0x000000ff2200780c */ /* 0x000fe20003f04070 */
[----:B------:R-:W-:Y:S01]  /*19b0*/  BSSY.RECONVERGENT B0, `(.L_x_445) ;  /* 0x0000021000007945 */ /* 0x000fe20003800200 */
[----:B------:R-:W-:Y:S01]  /*19c0*/  HFMA2 R19, -RZ, RZ, 0, 0 ;  /* 0x00000000ff137431 */ /* 0x000fe200000001ff */
[----:B------:R-:W-:-:S10]  /*19d0*/  MOV R26, RZ ;  /* 0x000000ff001a7202 */ /* 0x000fd40000000f00 */
[----:B------:R-:W-:Y:S05]  /*19e0*/  @P0 BRA `(.L_x_446) ;  /* 0x0000000000740947 */ /* 0x000fea0003800000 */
[----:B------:R-:W1:Y:S01]  /*19f0*/  LDCU UR5, c[0x0][0x374] ;  /* 0x00006e80ff0577ac */ /* 0x000e620008000800 */
[----:B0-----:R-:W0:Y:S01]  /*1a00*/  LDC.64 R12, c[0x0][0x3d0] ;  /* 0x0000f400ff0c7b82 */ /* 0x001e220000000a00 */
[C---:B------:R-:W-:Y:S02]  /*1a10*/  SHF.L.U32 R19, R34.reuse, 0x2, RZ ;  /* 0x0000000222137819 */ /* 0x040fe400000006ff */
[----:B------:R-:W-:Y:S02]  /*1a20*/  LOP3.LUT R24, R34, 0xf, RZ, 0xc0, !PT ;  /* 0x0000000f22187812 */ /* 0x000fe400078ec0ff */
[----:B------:R-:W-:Y:S01]  /*1a30*/  LOP3.LUT R19, R19, 0x3c0, RZ, 0xc0, !PT ;  /* 0x000003c013137812 */ /* 0x000fe200078ec0ff */
[----:B-1----:R-:W-:-:S06]  /*1a40*/  UIMAD UR5, UR5, UR4, UR10 ;  /* 0x00000004050572a4 */ /* 0x002fcc000f8e020a */
[----:B------:R-:W-:-:S05]  /*1a50*/  IMAD.U32 R26, RZ, RZ, UR5 ;  /* 0x00000005ff1a7e24 */ /* 0x000fca000f8e00ff */
[----:B------:R-:W-:-:S04]  /*1a60*/  LEA R19, R26, R19, 0xa ;  /* 0x000000131a137211 */ /* 0x000fc800078e50ff */
[----:B------:R-:W-:-:S04]  /*1a70*/  IADD3 R19, PT, PT, R19, R24, RZ ;  /* 0x0000001813137210 */ /* 0x000fc80007ffe0ff */
[----:B------:R-:W-:-:S04]  /*1a80*/  SHF.L.U32 R19, R19, 0x1, RZ ;  /* 0x0000000113137819 */ /* 0x000fc800000006ff */
[C---:B------:R-:W-:Y:S01]  /*1a90*/  IADD3 R25, PT, PT, R19.reuse, 0x40, RZ ;  /* 0x0000004013197810 */ /* 0x040fe20007ffe0ff */
[C---:B------:R-:W-:Y:S02]  /*1aa0*/  VIADD R27, R19.reuse, 0x20 ;  /* 0x00000020131b7836 */ /* 0x040fe40000000000 */
[C---:B0-----:R-:W-:Y:S01]  /*1ab0*/  IMAD.WIDE.U32 R30, R19.reuse, 0x4, R12 ;  /* 0x00000004131e7825 */ /* 0x041fe200078e000c */
[----:B------:R-:W-:-:S03]  /*1ac0*/  IADD3 R19, PT, PT, R19, 0x60, RZ ;  /* 0x0000006013137810 */ /* 0x000fc60007ffe0ff */
[--C-:B------:R-:W-:Y:S02]  /*1ad0*/  IMAD.WIDE.U32 R26, R27, 0x4, R12.reuse ;  /* 0x000000041b1a7825 */ /* 0x100fe400078e000c */
[----:B------:R-:W2:Y:S02]  /*1ae0*/  LDG.E.64 R30, desc[UR12][R30.64] ;  /* 0x0000000c1e1e7981 */ /* 0x000ea4000c1e1b00 */
[--C-:B------:R-:W-:Y:S02]  /*1af0*/  IMAD.WIDE.U32 R24, R25, 0x4, R12.reuse ;  /* 0x0000000419187825 */ /* 0x100fe400078e000c */
[----:B------:R-:W3:Y:S02]  /*1b00*/  LDG.E.64 R26, desc[UR12][R26.64] ;  /* 0x0000000c1a1a7981 */ /* 0x000ee4000c1e1b00 */
[----:B------:R-:W-:Y:S02]  /*1b10*/  IMAD.WIDE.U32 R12, R19, 0x4, R12 ;  /* 0x00000004130c7825 */ /* 0x000fe400078e000c */
        /* <DEDUP_REMOVED lines=10> */
.L_x_446:
[----:B------:R-:W-:Y:S05]  /*1bc0*/  BSYNC.RECONVERGENT B0 ;  /* 0x0000000000007941 */ /* 0x000fea0003800200 */
.L_x_445:
[----:B0-----:R-:W0:Y:S01]  /*1bd0*/  SHFL.BFLY PT, R13, R26, 0x8, 0x1f ;  /* 0x0d001f001a0d7f89 */ /* 0x001e2200000e0000 */
[----:B------:R-:W1:Y:S01]  /*1be0*/  S2UR UR7, SR_CgaCtaId ;  /* 0x00000000000779c3 */ /* 0x000e620000008800 */
[----:B------:R-:W-:Y:S01]  /*1bf0*/  LOP3.LUT P0, RZ, R34, 0x30f, RZ, 0xc0, !PT ;  /* 0x0000030f22ff7812 */ /* 0x000fe2000780c0ff */
[----:B------:R-:W-:Y:S01]  /*1c00*/  UMOV UR5, 0x400 ;  /* 0x0000040000057882 */ /* 0x000fe20000000000 */
[----:B------:R-:W2:Y:S01]  /*1c10*/  SHFL.BFLY PT, R12, R19, 0x8, 0x1f ;  /* 0x0d001f00130c7f89 */ /* 0x000ea200000e0000 */
[----:B------:R-:W-:Y:S01]  /*1c20*/  UIADD3 UR5, UPT, UPT, UR5, 0x5280, URZ ;  /* 0x0000528005057890 */ /* 0x000fe2000fffe0ff */
[----:B------:R-:W-:Y:S01]  /*1c30*/  HFMA2 R29, -RZ, RZ, 0, 0 ;  /* 0x00000000ff1d7431 */ /* 0x000fe200000001ff */
        /* <DEDUP_REMOVED lines=24> */
.L_x_447:
[----:B0-2---:R-:W-:-:S04]  /*1dc0*/  IMAD R24, R29, 0x2, R28 ;  /* 0x000000021d187824 */ /* 0x005fc800078e021c */
        /* <DEDUP_REMOVED lines=48> */
[----:B------:R-:W-:Y:S01]  /*20d0*/  FFMA.FTZ R26, R4, R37, -R12 ;  /* 0x00000025041a7223 */ /* 0x000fe2000001080c */
[----:B------:R-:W-:-:S02]  /*20e0*/  FADD.FTZ R25, -R18, R25 ;  /* 0x0000001912197221 */ /* 0x000fc40000010100 */
[----:B------:R-:W-:Y:S01]  /*20f0*/  FFMA.FTZ R35, R2, R33, R3 ;  /* 0x0000002102237223 */ /* 0x000fe20000010003 */
[----:B------:R-:W-:-:S03]  /*2100*/  FFMA.FTZ R24, -R13, R24, R26 ;  /* 0x000000180d187223 */ /* 0x000fc6000001011a */
[----:B------:R-:W-:Y:S01]  /*2110*/  FMUL.FTZ R26, R35, -1.4426950216293334961 ;  /* 0xbfb8aa3b231a7820 */ /* 0x000fe20000410000 */
[----:B------:R-:W-:-:S05]  /*2120*/  FMUL.FTZ R24, R8, R24 ;  /* 0x0000001808187220 */ /* 0x000fca0000410000 */
        /* <DEDUP_REMOVED lines=11> */
[----:B------:R-:W-:Y:S01]  /*21e0*/  FMUL.FTZ R37, R32, R37 ;  /* 0x0000002520257220 */ /* 0x000fe20000410000 */
[----:B------:R-:W-:Y:S01]  /*21f0*/  SHF.L.U32 R27, R27, 0x10, RZ ;  /* 0x000000101b1b7819 */ /* 0x000fe200000006ff */
[----:B------:R-:W-:-:S02]  /*2200*/  FMUL.FTZ R35, R25, -1.4426950216293334961 ;  /* 0xbfb8aa3b19237820 */ /* 0x000fc40000410000 */
[----:B------:R-:W-:-:S04]  /*2210*/  FFMA.FTZ R37, R2, R37, -R12 ;  /* 0x0000002502257223 */ /* 0x000fc8000001080c */
        /* <DEDUP_REMOVED lines=20> */
.L_x_432:
        /* <DEDUP_REMOVED lines=12> */
[----:B--2---:R-:W-:Y:S01]  /*2420*/  LOP3.LUT R27, R34, 0x1f, RZ, 0xc0, !PT ;  /* 0x0000001f221b7812 */ /* 0x004fe200078ec0ff */
[----:B------:R-:W-:Y:S02]  /*2430*/  USEL UR6, UR14, 0x5, UP0 ;  /* 0x000000050e067887 */ /* 0x000fe40008000000 */
[----:B------:R-:W-:-:S02]  /*2440*/  USEL UR4, UR15, URZ, UP0 ;  /* 0x000000ff0f047287 */ /* 0x000fc40008000000 */
        /* <DEDUP_REMOVED lines=15> */
[----:B------:R-:W-:Y:S02]  /*2540*/  LOP3.LUT R0, R7, 0x1f, R34, 0x78, !PT ;  /* 0x0000001f07007812 */ /* 0x000fe400078e7822 */
[----:B------:R-:W-:Y:S02]  /*2550*/  LEA R7, R28, UR4, 0x7 ;  /* 0x000000041c077c11 */ /* 0x000fe4000f8e38ff */
[----:B------:R-:W-:Y:S02]  /*2560*/  SHF.R.U64 R5, R8, 0x3, R9 ;  /* 0x0000000308057819 */ /* 0x000fe40000001209 */
[----:B------:R-:W-:Y:S02]  /*2570*/  LEA R7, R0, R7, 0x2 ;  /* 0x0000000700077211 */ /* 0x000fe400078e10ff */
[----:B------:R-:W-:Y:S02]  /*2580*/  IADD3 R6, P0, PT, R5, 0x1, RZ ;  /* 0x0000000105067810 */ /* 0x000fe40007f1e0ff */
[----:B------:R-:W-:-:S02]  /*2590*/  LOP3.LUT R8, R34, 0xf, RZ, 0xc0, !PT ;  /* 0x0000000f22087812 */ /* 0x000fc400078ec0ff */
[----:B------:R-:W-:Y:S01]  /*25a0*/  LEA.HI.X R11, R9, RZ, RZ, 0x1d, P0 ;  /* 0x000000ff090b7211 */ /* 0x000fe200000fecff */
[----:B------:R-:W-:Y:S01]  /*25b0*/  IMAD.U32 R9, RZ, RZ, UR5 ;  /* 0x00000005ff097e24 */ /* 0x000fe2000f8e00ff */
[C---:B------:R-:W-:Y:S02]  /*25c0*/  LOP3.LUT R10, R6.reuse, 0x7, RZ, 0xc0, !PT ;  /* 0x00000007060a7812 */ /* 0x040fe400078ec0ff */
[----:B------:R-:W-:Y:S02]  /*25d0*/  LOP3.LUT R26, R6, 0xfffffff8, RZ, 0xc0, !PT ;  /* 0xfffffff8061a7812 */ /* 0x000fe400078ec0ff */
[----:B------:R-:W-:-:S07]  /*25e0*/  LOP3.LUT R11, R11, 0x3fffffff, RZ, 0xc0, !PT ;  /* 0x3fffffff0b0b7812 */ /* 0x000fce00078ec0ff */
.L_x_462:
[----:B------:R-:W-:Y:S01]  /*25f0*/  ISETP.LT.U32.AND P0, PT, R28, UR8, PT ;  /* 0x000000081c007c0c */ /* 0x000fe2000bf01070 */
[----:B------:R-:W-:Y:S01]  /*2600*/  BSSY.RECONVERGENT B0, `(.L_x_449) ;  /* 0x000007b000007945 */ /* 0x000fe20003800200 */
[----:B------:R-:W-:Y:S02]  /*2610*/  MOV R0, UR6 ;  /* 0x0000000600007c02 */ /* 0x000fe40008000f00 */
[----:B0-----:R-:W-:Y:S02]  /*2620*/  CS2R R12, SRZ ;  /* 0x00000000000c7805 */ /* 0x001fe4000001ff00 */
[----:B------:R-:W-:-:S13]  /*2630*/  ISETP.GT.AND.EX P0, PT, R0, RZ, PT, P0 ;  /* 0x000000ff0000720c */ /* 0x000fda0003f04300 */
[----:B-12---:R-:W-:Y:S05]  /*2640*/  @!P0 BRA `(.L_x_450) ;  /* 0x0000000400d88947 */ /* 0x006fea0003800000 */
[----:B------:R-:W-:Y:S01]  /*2650*/  ISETP.GE.U32.AND P1, PT, R3, 0x69, PT ;  /* 0x000000690300780c */ /* 0x000fe20003f26070 */
[----:B------:R-:W-:Y:S01]  /*2660*/  BSSY.RECONVERGENT B1, `(.L_x_451) ;  /* 0x0000039000017945 */ /* 0x000fe20003800200 */
[----:B------:R-:W-:Y:S01]  /*2670*/  ISETP.NE.U32.AND P0, PT, R10, RZ, PT ;  /* 0x000000ff0a00720c */ /* 0x000fe20003f05070 */
[----:B------:R-:W-:Y:S01]  /*2680*/  HFMA2 R0, -RZ, RZ, 0, 0 ;  /* 0x00000000ff007431 */ /* 0x000fe200000001ff */
[----:B------:R-:W-:Y:S02]  /*2690*/  ISETP.GE.U32.AND.EX P1, PT, R4, RZ, PT, P1 ;  /* 0x000000ff0400720c */ /* 0x000fe40003f26110 */
[----:B------:R-:W-:Y:S02]  /*26a0*/  CS2R R12, SRZ ;  /* 0x00000000000c7805 */ /* 0x000fe4000001ff00 */
[----:B------:R-:W-:Y:S02]  /*26b0*/  ISETP.NE.AND.EX P0, PT, RZ, RZ, PT, P0 ;  /* 0x000000ffff00720c */ /* 0x000fe40003f05300 */
[----:B------:R-:W-:-:S02]  /*26c0*/  SHF.R.S32.HI R29, RZ, 0x1f, R9 ;  /* 0x0000001fff1d7819 */ /* 0x000fc40000011409 */
[----:B------:R-:W-:-:S05]  /*26d0*/  MOV R2, R28 ;  /* 0x0000001c00027202 */ /* 0x000fca0000000f00 */
[----:B------:R-:W-:Y:S05]  /*26e0*/  @!P1 BRA `(.L_x_452) ;  /* 0x0000000000c09947 */ /* 0x000fea0003800000 */
[----:B------:R-:W0:Y:S01]  /*26f0*/  LDCU.64 UR10, c[0x0][0x3d0] ;  /* 0x00007a00ff0a77ac */ /* 0x000e220008000a00 */
[----:B------:R-:W-:Y:S01]  /*2700*/  IMAD.WIDE.U32 R14, R28, 0x3c0, RZ ;  /* 0x000003c01c0e7825 */ /* 0x000fe200078e00ff */
[----:B------:R-:W-:Y:S01]  /*2710*/  MOV R30, R26 ;  /* 0x0000001a001e7202 */ /* 0x000fe20000000f00 */
[----:B------:R-:W-:Y:S02]  /*2720*/  UMOV UR4, URZ ;  /* 0x000000ff00047c82 */ /* 0x000fe40008000000 */
[----:B------:R-:W-:Y:S01]  /*2730*/  IMAD.MOV.U32 R13, RZ, RZ, RZ ;  /* 0x000000ffff0d7224 */ /* 0x000fe200078e00ff */
[----:B------:R-:W-:Y:S02]  /*2740*/  LOP3.LUT R0, R14, R27, RZ, 0xfc, !PT ;  /* 0x0000001b0e007212 */ /* 0x000fe400078efcff */
[----:B------:R-:W-:Y:S02]  /*2750*/  MOV R31, R11 ;  /* 0x0000000b001f7202 */ /* 0x000fe40000000f00 */
[----:B------:R-:W-:Y:S01]  /*2760*/  IADD3 R17, P1, PT, R9, R0, RZ ;  /* 0x0000000009117210 */ /* 0x000fe20007f3e0ff */
[----:B------:R-:W-:Y:S01]  /*2770*/  IMAD.MOV.U32 R0, RZ, RZ, RZ ;  /* 0x000000ffff007224 */ /* 0x000fe200078e00ff */
[----:B------:R-:W-:-:S02]  /*2780*/  MOV R2, R28 ;  /* 0x0000001c00027202 */ /* 0x000fc40000000f00 */
[----:B------:R-:W-:Y:S02]  /*2790*/  IADD3.X R14, PT, PT, R29, UR4, R15, P1, !PT ;  /* 0x000000041d0e7c10 */ /* 0x000fe40008ffe40f */
[----:B0-----:R-:W-:-:S04]  /*27a0*/  LEA R16, P2, R17, UR10, 0x3 ;  /* 0x0000000a11107c11 */ /* 0x001fc8000f8418ff */
[----:B------:R-:W-:Y:S02]  /*27b0*/  IADD3 R16, P1, PT, R16, 0x84800, RZ ;  /* 0x0008480010107810 */ /* 0x000fe40007f3e0ff */
[----:B------:R-:W-:-:S04]  /*27c0*/  LEA.HI.X R17, R17, UR11, R14, 0x3, P2 ;  /* 0x0000000b11117c11 */ /* 0x000fc800090f1c0e */
[----:B------:R-:W-:-:S07]  /*27d0*/  IADD3.X R17, PT, PT, RZ, R17, RZ, P1, !PT ;  /* 0x00000011ff117210 */ /* 0x000fce0000ffe4ff */
.L_x_453:
        /* <DEDUP_REMOVED lines=33> */
.L_x_452:
[----:B------:R-:W-:Y:S05]  /*29f0*/  BSYNC.RECONVERGENT B1 ;  /* 0x0000000000017941 */ /* 0x000fea0003800200 */
.L_x_451:
[----:B------:R-:W-:Y:S05]  /*2a00*/  @!P0 BRA `(.L_x_450) ;  /* 0x0000000000e88947 */ /* 0x000fea0003800000 */
[----:B------:R-:W-:Y:S01]  /*2a10*/  IADD3 R14, P1, PT, R10, -0x1, RZ ;  /* 0xffffffff0a0e7810 */ /* 0x000fe20007f3e0ff */
[----:B------:R-:W-:Y:S03]  /*2a20*/  BSSY.RECONVERGENT B1, `(.L_x_454) ;  /* 0x000001c000017945 */ /* 0x000fe60003800200 */
[----:B------:R-:W-:Y:S02]  /*2a30*/  ISETP.GE.U32.AND P0, PT, R14, 0x3, PT ;  /* 0x000000030e00780c */ /* 0x000fe40003f06070 */
[----:B------:R-:W-:Y:S02]  /*2a40*/  IADD3.X R14, PT, PT, RZ, -0x1, RZ, P1, !PT ;  /* 0xffffffffff0e7810 */ /* 0x000fe40000ffe4ff */
[----:B------:R-:W-:Y:S02]  /*2a50*/  LOP3.LUT P1, RZ, R6, 0x3, RZ, 0xc0, !PT ;  /* 0x0000000306ff7812 */ /* 0x000fe4000782c0ff */
[----:B------:R-:W-:-:S02]  /*2a60*/  ISETP.GE.U32.AND.EX P0, PT, R14, RZ, PT, P0 ;  /* 0x000000ff0e00720c */ /* 0x000fc40003f06100 */
[----:B------:R-:W-:-:S05]  /*2a70*/  IADD3 R14, P2, PT, R27, R9, RZ ;  /* 0x000000091b0e7210 */ /* 0x000fca0007f5e0ff */
[----:B------:R-:W-:-:S06]  /*2a80*/  IMAD.X R15, RZ, RZ, R29, P2 ;  /* 0x000000ffff0f7224 */ /* 0x000fcc00010e061d */
        /* <DEDUP_REMOVED lines=21> */
.L_x_455:
[----:B------:R-:W-:Y:S05]  /*2be0*/  BSYNC.RECONVERGENT B1 ;  /* 0x0000000000017941 */ /* 0x000fea0003800200 */
.L_x_454:
        /* <DEDUP_REMOVED lines=28> */
.L_x_450:
[----:B------:R-:W-:Y:S05]  /*2db0*/  BSYNC.RECONVERGENT B0 ;  /* 0x0000000000007941 */ /* 0x000fea0003800200 */
.L_x_449:
[----:B------:R0:W-:Y:S01]  /*2dc0*/  STS [R7], R12 ;  /* 0x0000000c07007388 */ /* 0x0001e20000000800 */
[----:B------:R-:W1:Y:S01]  /*2dd0*/  LDC.64 R16, c[0x0][0x388] ;  /* 0x0000e200ff107b82 */ /* 0x000e620000000a00 */
[----:B------:R-:W-:Y:S02]  /*2de0*/  ISETP.NE.AND P0, PT, R8, 0xf, PT ;  /* 0x0000000f0800780c */ /* 0x000fe40003f05270 */
[----:B------:R0:W-:Y:S01]  /*2df0*/  STS [R7+0x780], R13 ;  /* 0x0007800d07007388 */ /* 0x0001e20000000800 */
[----:B------:R-:W-:-:S04]  /*2e00*/  MOV R0, R32 ;  /* 0x0000002000007202 */ /* 0x000fc80000000f00 */
[----:B------:R-:W2:Y:S08]  /*2e10*/  LDC.64 R14, c[0x0][0x390] ;  /* 0x0000e400ff0e7b82 */ /* 0x000eb00000000a00 */
[----:B0-----:R-:W-:Y:S06]  /*2e20*/  BAR.SYNC.DEFER_BLOCKING 0x0 ;  /* 0x0000000000007b1d */ /* 0x001fec0000010000 */
.L_x_461:
        /* <DEDUP_REMOVED lines=15> */
.L_x_457:
[----:B------:R-:W-:Y:S05]  /*2f20*/  BSYNC.RECONVERGENT B0 ;  /* 0x0000000000007941 */ /* 0x000fea0003800200 */
.L_x_456:
        /* <DEDUP_REMOVED lines=25> */
.L_x_472:
        /* <DEDUP_REMOVED lines=10> */
.L_x_460:
[----:B------:R-:W-:Y:S05]  /*3160*/  BSYNC.RECONVERGENT B0 ;  /* 0x0000000000007941 */ /* 0x000fea0003800200 */
.L_x_459:
        /* <DEDUP_REMOVED lines=9> */
.L_x_458:
        /* <DEDUP_REMOVED lines=8> */
.L_x_464:
[----:B------:R-:W-:Y:S05]  /*3280*/  BSYNC B0 ;  /* 0x0000000000007941 */ /* 0x000fea0003800000 */
.L_x_463:
        /* <DEDUP_REMOVED lines=8> */
.L_x_465:
[----:B------:R-:W-:Y:S01]  /*3310*/  FADD.FTZ R13, R13, R2 ;  /* 0x000000020d0d7221 */ /* 0x000fe20000010000 */
[----:B------:R-:W-:-:S03]  /*3320*/  HFMA2 R29, -RZ, RZ, 0, 2.384185791015625e-07 ;  /* 0x00000004ff1d7431 */ /* 0x000fc600000001ff */
[----:B------:R-:W-:Y:S01]  /*3330*/  IMAD.MOV.U32 R25, RZ, RZ, R13 ;  /* 0x000000ffff197224 */ /* 0x000fe200078e000d */
[----:B------:R-:W-:-:S07]  /*3340*/  MOV R19, R24 ;  /* 0x0000001800137202 */ /* 0x000fce0000000f00 */
[----:B------:R-:W-:Y:S05]  /*3350*/  WARPSYNC.COLLECTIVE R22, `(.L_x_466) ;  /* 0x0000000016087348 */ /* 0x000fea0003c00000 */
[----:B------:R0:W1:Y:S02]  /*3360*/  SHFL.BFLY P2, R24, R25, R29, R30 ;  /* 0x0c00001d19187389 */ /* 0x000064000004001e */
[----:B01----:R-:W-:Y:S05]  /*3370*/  ENDCOLLECTIVE ;  /* 0x000000000000791b */ /* 0x003fea0003800000 */
.L_x_466:
[----:B------:R-:W-:-:S05]  /*3380*/  FADD.FTZ R19, R19, R12 ;  /* 0x0000000c13137221 */ /* 0x000fca0000010000 */
[----:B------:R-:W-:Y:S02]  /*3390*/  MOV R25, R19 ;  /* 0x0000001300197202 */ /* 0x000fe40000000f00 */
[----:B------:R-:W-:-:S07]  /*33a0*/  MOV R18, R24 ;  /* 0x0000001800127202 */ /* 0x000fce0000000f00 */
[----:B------:R-:W-:Y:S05]  /*33b0*/  WARPSYNC.COLLECTIVE R22, `(.L_x_467) ;  /* 0x0000000016087348 */ /* 0x000fea0003c00000 */
[----:B------:R0:W1:Y:S02]  /*33c0*/  SHFL.BFLY P2, R24, R25, R29, R30 ;  /* 0x0c00001d19187389 */ /* 0x000064000004001e */
[----:B01----:R-:W-:Y:S05]  /*33d0*/  ENDCOLLECTIVE ;  /* 0x000000000000791b */ /* 0x003fea0003800000 */
.L_x_467:
[----:B------:R-:W-:Y:S01]  /*33e0*/  FADD.FTZ R18, R13, R18 ;  /* 0x000000120d127221 */ /* 0x000fe20000010000 */
[----:B------:R-:W-:-:S03]  /*33f0*/  HFMA2 R29, -RZ, RZ, 0, 1.1920928955078125e-07 ;  /* 0x00000002ff1d7431 */ /* 0x000fc600000001ff */
[----:B------:R-:W-:Y:S01]  /*3400*/  IMAD.MOV.U32 R25, RZ, RZ, R18 ;  /* 0x000000ffff197224 */ /* 0x000fe200078e0012 */
[----:B------:R-:W-:-:S07]  /*3410*/  MOV R20, R24 ;  /* 0x0000001800147202 */ /* 0x000fce0000000f00 */
[----:B------:R-:W-:Y:S05]  /*3420*/  WARPSYNC.COLLECTIVE R22, `(.L_x_468) ;  /* 0x0000000016087348 */ /* 0x000fea0003c00000 */
[----:B------:R0:W1:Y:S02]  /*3430*/  SHFL.BFLY P2, R24, R25, R29, R30 ;  /* 0x0c00001d19187389 */ /* 0x000064000004001e */
[----:B01----:R-:W-:Y:S05]  /*3440*/  ENDCOLLECTIVE ;  /* 0x000000000000791b */ /* 0x003fea0003800000 */
.L_x_468:
[----:B------:R-:W-:-:S05]  /*3450*/  FADD.FTZ R20, R19, R20 ;  /* 0x0000001413147221 */ /* 0x000fca0000010000 */
[----:B------:R-:W-:Y:S02]  /*3460*/  MOV R25, R20 ;  /* 0x0000001400197202 */ /* 0x000fe40000000f00 */
[----:B------:R-:W-:-:S07]  /*3470*/  MOV R21, R24 ;  /* 0x0000001800157202 */ /* 0x000fce0000000f00 */
[----:B------:R-:W-:Y:S05]  /*3480*/  WARPSYNC.COLLECTIVE R22, `(.L_x_469) ;  /* 0x0000000016087348 */ /* 0x000fea0003c00000 */
[----:B------:R0:W1:Y:S02]  /*3490*/  SHFL.BFLY P2, R24, R25, R29, R30 ;  /* 0x0c00001d19187389 */ /* 0x000064000004001e */
[----:B01----:R-:W-:Y:S05]  /*34a0*/  ENDCOLLECTIVE ;  /* 0x000000000000791b */ /* 0x003fea0003800000 */
.L_x_469:
[----:B------:R-:W-:Y:S01]  /*34b0*/  FADD.FTZ R21, R18, R21 ;  /* 0x0000001512157221 */ /* 0x000fe20000010000 */
[----:B------:R-:W-:-:S03]  /*34c0*/  HFMA2 R29, -RZ, RZ, 0, 5.9604644775390625e-08 ;  /* 0x00000001ff1d7431 */ /* 0x000fc600000001ff */
[----:B------:R-:W-:Y:S01]  /*34d0*/  IMAD.MOV.U32 R25, RZ, RZ, R21 ;  /* 0x000000ffff197224 */ /* 0x000fe200078e0015 */
[----:B------:R-:W-:-:S07]  /*34e0*/  MOV R23, R24 ;  /* 0x0000001800177202 */ /* 0x000fce0000000f00 */
[----:B------:R-:W-:Y:S05]  /*34f0*/  WARPSYNC.COLLECTIVE R22, `(.L_x_470) ;  /* 0x0000000016087348 */ /* 0x000fea0003c00000 */
[----:B------:R0:W1:Y:S02]  /*3500*/  SHFL.BFLY P2, R24, R25, R29, R30 ;  /* 0x0c00001d19187389 */ /* 0x000064000004001e */
[----:B01----:R-:W-:Y:S05]  /*3510*/  ENDCOLLECTIVE ;  /* 0x000000000000791b */ /* 0x003fea0003800000 */
.L_x_470:
[----:B------:R-:W-:-:S05]  /*3520*/  FADD.FTZ R23, R20, R23 ;  /* 0x0000001714177221 */ /* 0x000fca0000010000 */
[----:B------:R-:W-:Y:S02]  /*3530*/  MOV R25, R23 ;  /* 0x0000001700197202 */ /* 0x000fe40000000f00 */
[----:B------:R-:W-:-:S07]  /*3540*/  MOV R2, R24 ;  /* 0x0000001800027202 */ /* 0x000fce0000000f00 */
[----:B------:R-:W-:Y:S05]  /*3550*/  WARPSYNC.COLLECTIVE R22, `(.L_x_471) ;  /* 0x0000000016087348 */ /* 0x000fea0003c00000 */
[----:B------:R0:W1:Y:S02]  /*3560*/  SHFL.BFLY P2, R24, R25, R29, R30 ;  /* 0x0c00001d19187389 */ /* 0x000064000004001e */
[----:B01----:R-:W-:Y:S05]  /*3570*/  ENDCOLLECTIVE ;  /* 0x000000000000791b */ /* 0x003fea0003800000 */
.L_x_471:
[----:B------:R-:W-:Y:S01]  /*3580*/  FADD.FTZ R2, R21, R2 ;  /* 0x0000000215027221 */ /* 0x000fe20000010000 */
[----:B------:R-:W-:Y:S01]  /*3590*/  MOV R12, R24 ;  /* 0x00000018000c7202 */ /* 0x000fe20000000f00 */
[----:B------:R-:W-:Y:S06]  /*35a0*/  BRA `(.L_x_472) ;  /* 0xfffffff800c47947 */ /* 0x000fec000383ffff */
.L_x_473:
        /* <DEDUP_REMOVED lines=13> */
.L_x_1416:


//--------------------- .text._ZN13group_norm_v218gn_bwd_cuda_kernelI13__nv_bfloat16Li480ELi3ELi16ELi60ELi4096ELb1ELb1ELi128ELi960ELi960ELi4ELb1ELi10ELb1ELb0ELNS_15WgradSyncMethodE3ENS_16CompileConditionILi1000EEEEEvPT_S6_S6_PKS5_S8_S8_S8_PKfflPfPj --------------------------
	.section	.text._ZN13group_norm_v218gn_bwd_cuda_kernelI13__nv_bfloat16Li480ELi3ELi16ELi60ELi4096ELb1ELb1ELi128ELi960ELi960ELi4ELb1ELi10ELb1ELb0ELNS_15WgradSyncMethodE3ENS_16CompileConditionILi1000EEEEEvPT_S6_S6_PKS5_S8_S8_S8_PKfflPfPj,"ax",@progbits
	.align	128
        .global         _ZN13group_norm_v218gn_bwd_cuda_kernelI13__nv_bfloat16Li480ELi3ELi16ELi60ELi4096ELb1ELb1ELi128ELi960ELi960ELi4ELb1ELi10ELb1ELb0ELNS_15WgradSyncMethodE3ENS_16CompileConditionILi1000EEEEEvPT_S6_S6_PKS5_S8_S8_S8_PKfflPfPj
        .type           _ZN13group_norm_v218gn_bwd_cuda_kernelI13__nv_bfloat16Li480ELi3ELi16ELi60ELi4096ELb1ELb1ELi128ELi960ELi960ELi4ELb1ELi10ELb1ELb0ELNS_15WgradSyncMethodE3ENS_16CompileConditionILi1000EEEEEvPT_S6_S6_PKS5_S8_S8_S8_PKfflPfPj,@function
        .size           _ZN13group_norm_v218gn_bwd_cuda_kernelI13__nv_bfloat16Li480ELi3ELi16ELi60ELi4096ELb1ELb1ELi128ELi960ELi960ELi4ELb1ELi10ELb1ELb0ELNS_15WgradSyncMethodE3ENS_16CompileConditionILi1000EEEEEvPT_S6_S6_PKS5_S8_S8_S8_PKfflPfPj,(.L_x_1417 - _ZN13group_norm_v218gn_bwd_cuda_kernelI13__nv_bfloat16Li480ELi3ELi16ELi60ELi4096ELb1ELb1ELi128ELi960ELi960ELi4ELb1ELi10ELb1ELb0ELNS_15WgradSyncMethodE3ENS_16CompileConditionILi1000EEEEEvPT_S6_S6_PKS5_S8_S8_S8_PKfflPfPj)
        .other          _ZN13group_norm_v218gn_bwd_cuda_kernelI13__nv_bfloat16Li480ELi3ELi16ELi60ELi4096ELb1ELb1ELi128ELi960ELi960ELi4ELb1ELi10ELb1ELb0ELNS_15WgradSyncMethodE3ENS_16CompileConditionILi1000EEEEEvPT_S6_S6_PKS5_S8_S8_S8_PKfflPfPj,@"STO_CUDA_ENTRY STV_DEFAULT"
_ZN13group_norm_v218gn_bwd_cuda_kernelI13__nv_bfloat16Li480ELi3ELi16ELi60ELi4096ELb1ELb1ELi128ELi960ELi960ELi4ELb1ELi10ELb1ELb0ELNS_15WgradSyncMethodE3ENS_16CompileConditionILi1000EEEEEvPT_S6_S6_PKS5_S8_S8_S8_PKfflPfPj:
.text._ZN13group_norm_v218gn_bwd_cuda_kernelI13__nv_bfloat16Li480ELi3ELi16ELi60ELi4096ELb1ELb1ELi128ELi960ELi960ELi4ELb1ELi10ELb1ELb0ELNS_15WgradSyncMethodE3ENS_16CompileConditionILi1000EEEEEvPT_S6_S6_PKS5_S8_S8_S8_PKfflPfPj:
        /* <DEDUP_REMOVED lines=28> */
.L_x_476:
        /* <DEDUP_REMOVED lines=8> */
.L_x_475:
[----:B------:R-:W-:Y:S05]  /*0240*/  WARPSYNC.ALL ;  /* 0x0000000000007948 */ /* 0x000fea0003800000 */
[----:B------:R-:W-:Y:S06]  /*0250*/  BAR.SYNC.DEFER_BLOCKING 0x0 ;  /* 0x0000000000007b1d */ /* 0x000fec0000010000 */
[----:B------:R-:W-:Y:S05]  /*0260*/  BRA `(.L_x_477) ;  /* 0x0000001c00fc7947 */ /* 0x000fea0003800000 */
.L_x_474:
        /* <DEDUP_REMOVED lines=12> */
[----:B------:R-:W-:-:S04]  /*0330*/  IMAD.SHL.U32 R3, R8, 0x4, RZ ;  /* 0x0000000408037824 */ /* 0x000fc800078e00ff */
[----:B-1----:R-:W-:-:S04]  /*0340*/  IMAD.WIDE.U32 R4, R3, 0x2, R4 ;  /* 0x0000000203047825 */ /* 0x002fc800078e0004 */
[----:B--2---:R-:W-:Y:S02]  /*0350*/  IMAD.WIDE.U32 R6, R3, 0x2, R6 ;  /* 0x0000000203067825 */ /* 0x004fe400078e0006 */
[----:B------:R-:W2:Y:S04]  /*0360*/  LDG.E.64.CONSTANT R4, desc[UR12][R4.64] ;  /* 0x0000000c04047981 */ /* 0x000ea8000c1e9b00 */
[----:B------:R-:W3:Y:S01]  /*0370*/  LDG.E.64.CONSTANT R6, desc[UR12][R6.64] ;  /* 0x0000000c06067981 */ /* 0x000ee2000c1e9b00 */
[----:B------:R-:W-:Y:S02]  /*0380*/  MOV R3, 0x400 ;  /* 0x0000040000037802 */ /* 0x000fe40000000f00 */
[----:B------:R-:W-:Y:S02]  /*0390*/  CS2R R16, SRZ ;  /* 0x0000000000107805 */ /* 0x000fe4000001ff00 */
[----:B------:R-:W-:Y:S01]  /*03a0*/  CS2R R14, SRZ ;  /* 0x00000000000e7805 */ /* 0x000fe2000001ff00 */
[----:B------:R-:W0:Y:S01]  /*03b0*/  S2R R10, SR_CgaCtaId ;  /* 0x00000000000a7919 */ /* 0x000e220000008800 */
[----:B------:R-:W-:-:S02]  /*03c0*/  IADD3 R3, PT, PT, R3, 0x3c00, RZ ;  /* 0x00003c0003037810 */ /* 0x000fc40007ffe0ff */
[----:B------:R-:W-:Y:S01]  /*03d0*/  CS2R R12, SRZ ;  /* 0x00000000000c7805 */ /* 0x000fe2000001ff00 */
[----:B------:R-:W-:Y:S01]  /*03e0*/  UMOV UR4, URZ ;  /* 0x000000ff00047c82 */ /* 0x000fe20008000000 */
[----:B0-----:R-:W-:-:S05]  /*03f0*/  LEA R3, R10, R3, 0x18 ;  /* 0x000000030a037211 */ /* 0x001fca00078ec0ff */
[----:B------:R-:W-:Y:S01]  /*0400*/  IMAD R9, R8, 0x18, R3 ;  /* 0x0000001808097824 */ /* 0x000fe200078e0203 */
[----:B------:R-:W-:Y:S02]  /*0410*/  PRMT R8, R2, 0x9910, RZ ;  /* 0x0000991002087816 */ /* 0x000fe400000000ff */
[----:B------:R-:W-:Y:S02]  /*0420*/  SHF.L.U32 R3, R11, 0x7, RZ ;  /* 0x000000070b037819 */ /* 0x000fe400000006ff */
[----:B------:R-:W-:Y:S01]  /*0430*/  CS2R R10, SRZ ;  /* 0x00000000000a7805 */ /* 0x000fe2000001ff00 */
[----:B------:R-:W-:Y:S01]  /*0440*/  IMAD R8, R8, 0x89, RZ ;  /* 0x0000008908087824 */ /* 0x000fe200078e02ff */
[C---:B------:R-:W-:Y:S02]  /*0450*/  LOP3.LUT R30, R0.reuse, 0xf80, R3, 0xf8, !PT ;  /* 0x00000f80001e7812 */ /* 0x040fe400078ef803 */
[----:B------:R-:W-:Y:S02]  /*0460*/  LEA R0, R0, R9, 0x3 ;  /* 0x0000000900007211 */ /* 0x000fe400078e18ff */
[----:B------:R-:W-:-:S04]  /*0470*/  LOP3.LUT R8, R8, 0xffff, RZ, 0xc0, !PT ;  /* 0x0000ffff08087812 */ /* 0x000fc800078ec0ff */
[----:B------:R-:W-:-:S04]  /*0480*/  SHF.R.U32.HI R31, RZ, 0xb, R8 ;  /* 0x0000000bff1f7819 */ /* 0x000fc80000011608 */
[----:B------:R-:W-:Y:S02]  /*0490*/  LOP3.LUT R26, R31, 0xffff, RZ, 0xc0, !PT ;  /* 0x0000ffff1f1a7812 */ /* 0x000fe400078ec0ff */
[C---:B--2---:R-:W-:Y:S01]  /*04a0*/  PRMT R9, R4.reuse, 0x7632, R9 ;  /* 0x0000763204097816 */ /* 0x044fe20000000009 */
[----:B------:R-:W-:Y:S01]  /*04b0*/  IMAD.U32 R3, R4, 0x10000, RZ ;  /* 0x0001000004037824 */ /* 0x000fe200078e00ff */
[----:B------:R-:W-:Y:S02]  /*04c0*/  PRMT R18, R5, 0x7632, R18 ;  /* 0x0000763205127816 */ /* 0x000fe40000000012 */
[C---:B---3--:R-:W-:Y:S02]  /*04d0*/  PRMT R19, R6.reuse, 0x7632, R19 ;  /* 0x0000763206137816 */ /* 0x048fe40000000013 */
[C---:B------:R-:W-:Y:S02]  /*04e0*/  PRMT R20, R7.reuse, 0x7632, R20 ;  /* 0x0000763207147816 */ /* 0x040fe40000000014 */
[----:B------:R-:W-:Y:S01]  /*04f0*/  SHF.L.U32 R4, R7, 0x10, RZ ;  /* 0x0000001007047819 */ /* 0x000fe200000006ff */
[----:B------:R-:W-:Y:S01]  /*0500*/  IMAD.U32 R7, R9, 0x10000, RZ ;  /* 0x0001000009077824 */ /* 0x000fe200078e00ff */
[----:B------:R-:W-:-:S02]  /*0510*/  SHF.L.U32 R2, R6, 0x10, RZ ;  /* 0x0000001006027819 */ /* 0x000fc400000006ff */
[----:B------:R-:W-:Y:S02]  /*0520*/  SHF.L.U32 R5, R5, 0x10, RZ ;  /* 0x0000001005057819 */ /* 0x000fe400000006ff */
[----:B------:R-:W-:Y:S02]  /*0530*/  SHF.L.U32 R9, R18, 0x10, RZ ;  /* 0x0000001012097819 */ /* 0x000fe400000006ff */
[----:B------:R-:W-:Y:S02]  /*0540*/  SHF.L.U32 R6, R19, 0x10, RZ ;  /* 0x0000001013067819 */ /* 0x000fe400000006ff */
[----:B------:R-:W-:-:S07]  /*0550*/  SHF.L.U32 R8, R20, 0x10, RZ ;  /* 0x0000001014087819 */ /* 0x000fce00000006ff */
.L_x_491:
[----:B------:R-:W0:Y:S01]  /*0560*/  LDCU.64 UR14, c[0x0][0x3b8] ;  /* 0x00007700ff0e77ac */ /* 0x000e220008000a00 */
[----:B------:R-:W-:Y:S02]  /*0570*/  USHF.L.U64.HI UR7, UR11, 0x5, UR6 ;  /* 0x000000050b077899 */ /* 0x000fe40008010206 */
[----:B------:R-:W-:Y:S01]  /*0580*/  USHF.L.U32 UR5, UR11, 0x5, URZ ;  /* 0x000000050b057899 */ /* 0x000fe200080006ff */
[----:B------:R-:W1:Y:S01]  /*0590*/  S2R R20, SR_TID.X ;  /* 0x0000000000147919 */ /* 0x000e620000002100 */
[----:B--2---:R-:W2:Y:S02]  /*05a0*/  LDCU UR16, c[0x0][0x3c0] ;  /* 0x00007800ff1077ac */ /* 0x004ea40008000800 */
[----:B------:R-:W-:Y:S02]  /*05b0*/  MOV R19, UR7 ;  /* 0x0000000700137c02 */ /* 0x000fe40008000f00 */
[----:B------:R-:W-:Y:S01]  /*05c0*/  IMAD.U32 R18, RZ, RZ, UR5 ;  /* 0x00000005ff127e24 */ /* 0x000fe2000f8e00ff */
[----:B------:R-:W3:Y:S03]  /*05d0*/  LDCU.64 UR20, c[0x0][0x3a0] ;  /* 0x00007400ff1477ac */ /* 0x000ee60008000a00 */
[----:B------:R-:W-:Y:S01]  /*05e0*/  IMAD.WIDE.U32 R26, R26, 0x2, R18 ;  /* 0x000000021a1a7825 */ /* 0x000fe200078e0012 */
[----:B------:R-:W4:Y:S02]  /*05f0*/  LDCU.64 UR18, c[0x0][0x398] ;  /* 0x00007300ff1277ac */ /* 0x000f240008000a00 */
[----:B0-----:R-:W-:-:S04]  /*0600*/  LEA R18, P0, R26, UR14, 0x2 ;  /* 0x0000000e1a127c11 */ /* 0x001fc8000f8010ff */
[----:B------:R-:W-:Y:S01]  /*0610*/  LEA.HI.X R19, R26, UR15, R27, 0x2, P0 ;  /* 0x0000000f1a137c11 */ /* 0x000fe200080f141b */
[----:B------:R-:W0:Y:S05]  /*0620*/  LDCU.64 UR14, c[0x0][0x3c8] ;  /* 0x00007900ff0e77ac */ /* 0x000e2a0008000a00 */
[----:B------:R-:W2:Y:S01]  /*0630*/  LDG.E.64.CONSTANT R18, desc[UR12][R18.64] ;  /* 0x0000000c12127981 */ /* 0x000ea2000c1e9b00 */
[----:B------:R-:W-:Y:S02]  /*0640*/  UIADD3 UR7, UP0, UPT, UR11, 0xa, URZ ;  /* 0x0000000a0b077890 */ /* 0x000fe4000ff1e0ff */
[----:B------:R-:W-:Y:S02]  /*0650*/  UIMAD.WIDE.U32 UR10, UR11, 0x3c0000, URZ ;  /* 0x003c00000b0a78a5 */ /* 0x000fe4000f8e00ff */
[----:B------:R-:W-:-:S02]  /*0660*/  UIMAD UR5, UR6, 0x3c0000, URZ ;  /* 0x003c0000060578a4 */ /* 0x000fc4000f8e02ff */
[----:B------:R-:W-:Y:S01]  /*0670*/  UIADD3.X UR6, UPT, UPT, URZ, UR6, URZ, UP0, !UPT ;  /* 0x00000006ff067290 */ /* 0x000fe200087fe4ff */
[----:B-1----:R-:W-:Y:S01]  /*0680*/  LOP3.LUT R21, R20, 0xffff, RZ, 0xc0, !PT ;  /* 0x0000ffff14157812 */ /* 0x002fe200078ec0ff */
[----:B------:R-:W-:-:S03]  /*0690*/  UIADD3 UR5, UPT, UPT, UR11, UR5, URZ ;  /* 0x000000050b057290 */ /* 0x000fc6000fffe0ff */
[----:B------:R-:W-:Y:S01]  /*06a0*/  UMOV UR11, UR7 ;  /* 0x00000007000b7c82 */ /* 0x000fe20008000000 */
[----:B------:R-:W-:Y:S01]  /*06b0*/  IMAD R21, R21, 0x445, RZ ;  /* 0x0000044515157824 */ /* 0x000fe200078e02ff */
[----:B0-----:R-:W-:-:S04]  /*06c0*/  UISETP.GE.U32.AND UP0, UPT, UR7, UR14, UPT ;  /* 0x0000000e0700728c */ /* 0x001fc8000bf06070 */
[----:B------:R-:W-:Y:S01]  /*06d0*/  SHF.R.U32.HI R21, RZ, 0x12, R21 ;  /* 0x00000012ff157819 */ /* 0x000fe20000011615 */
[----:B------:R-:W-:-:S03]  /*06e0*/  UISETP.GE.AND.EX UP0, UPT, UR6, UR15, UPT, UP0 ;  /* 0x0000000f0600728c */ /* 0x000fc6000bf06300 */
        /* <DEDUP_REMOVED lines=11> */
[----:B--2---:R-:W-:-:S06]  /*07a0*/  FADD.FTZ R19, R19, UR16 ;  /* 0x0000001013137e21 */ /* 0x004fcc0008010000 */
[----:B---34-:R-:W0:Y:S02]  /*07b0*/  MUFU.RSQ R19, R19 ;  /* 0x0000001300137308 */ /* 0x018e240000001400 */
.L_x_478:
        /* <DEDUP_REMOVED lines=15> */
[C---:B--2---:R-:W-:Y:S01]  /*08b0*/  IMAD.U32 R27, R22.reuse, 0x10000, RZ ;  /* 0x00010000161b7824 */ /* 0x044fe200078e00ff */
        /* <DEDUP_REMOVED lines=21> */
[----:B------:R-:W-:Y:S01]  /*0a10*/  FFMA.FTZ R16, R26, R22, R16 ;  /* 0x000000161a107223 */ /* 0x000fe20000010010 */
[----:B------:R-:W-:Y:S02]  /*0a20*/  FADD.FTZ R17, R22, R17 ;  /* 0x0000001116117221 */ /* 0x000fe40000010000 */
[----:B------:R-:W-:Y:S01]  /*0a30*/  FFMA.FTZ R36, R26, R35, R21 ;  /* 0x000000231a247223 */ /* 0x000fe20000010015 */
[----:B------:R-:W-:Y:S01]  /*0a40*/  FADD.FTZ R34, R35, R20 ;  /* 0x0000001423227221 */ /* 0x000fe20000010000 */
[----:B------:R-:W-:Y:S01]  /*0a50*/  SHF.L.U32 R20, R24, 0x10, RZ ;  /* 0x0000001018147819 */ /* 0x000fe200000006ff */
[----:B0-----:R-:W-:-:S04]  /*0a60*/  FADD.FTZ R37, R37, 1 ;  /* 0x3f80000025257421 */ /* 0x001fc80000010000 */
[----:B------:R-:W0:Y:S02]  /*0a70*/  MUFU.RCP R29, R37 ;  /* 0x00000025001d7308 */ /* 0x000e240000001000 */
[----:B0-----:R-:W-:-:S04]  /*0a80*/  FADD.FTZ R21, -R29, 1 ;  /* 0x3f8000001d157421 */ /* 0x001fc80000010100 */
[----:B------:R-:W-:Y:S01]  /*0a90*/  FFMA.FTZ R28, R28, R21, 1 ;  /* 0x3f8000001c1c7423 */ /* 0x000fe20000010015 */
[C---:B------:R-:W-:Y:S01]  /*0aa0*/  IMAD.U32 R21, R23.reuse, 0x10000, RZ ;  /* 0x0001000017157824 */ /* 0x040fe200078e00ff */
[----:B------:R-:W-:Y:S02]  /*0ab0*/  PRMT R23, R23, 0x7632, R23 ;  /* 0x0000763217177816 */ /* 0x000fe40000000017 */
[----:B------:R-:W-:Y:S01]  /*0ac0*/  FMUL.FTZ R29, R29, R28 ;  /* 0x0000001c1d1d7220 */ /* 0x000fe20000410000 */
[----:B------:R-:W-:Y:S01]  /*0ad0*/  FADD.FTZ R24, -R18, R21 ;  /* 0x0000001512187221 */ /* 0x000fe20000010100 */
[----:B------:R-:W-:Y:S02]  /*0ae0*/  SHF.L.U32 R23, R23, 0x10, RZ ;  /* 0x0000001017177819 */ /* 0x000fe400000006ff */
[----:B------:R-:W-:Y:S01]  /*0af0*/  FMUL.FTZ R20, R20, R29 ;  /* 0x0000001d14147220 */ /* 0x000fe20000410000 */
[----:B------:R-:W-:Y:S02]  /*0b00*/  FMUL.FTZ R21, R19, R24 ;  /* 0x0000001813157220 */ /* 0x000fe40000410000 */
[----:B------:R-:W-:Y:S01]  /*0b10*/  FADD.FTZ R26, -R18, R23 ;  /* 0x00000017121a7221 */ /* 0x000fe20000010100 */
[-C--:B------:R-:W-:Y:S01]  /*0b20*/  FMUL.FTZ R29, R7, R20.reuse ;  /* 0x00000014071d7220 */ /* 0x080fe20000410000 */
[----:B------:R-:W-:Y:S01]  /*0b30*/  FFMA.FTZ R24, R5, R21, R4 ;  /* 0x0000001505187223 */ /* 0x000fe20000010004 */
[----:B------:R-:W-:Y:S01]  /*0b40*/  FFMA.FTZ R14, R27, R20, R14 ;  /* 0x000000141b0e7223 */ /* 0x000fe2000001000e */
[----:B------:R-:W-:Y:S01]  /*0b50*/  FMUL.FTZ R23, R19, R26 ;  /* 0x0000001a13177220 */ /* 0x000fe20000410000 */
[----:B------:R-:W-:Y:S01]  /*0b60*/  FADD.FTZ R34, R34, R29 ;  /* 0x0000001d22227221 */ /* 0x000fe20000010000 */
[----:B------:R-:W-:Y:S01]  /*0b70*/  FMUL.FTZ R28, R24, -1.4426950216293334961 ;  /* 0xbfb8aa3b181c7820 */ /* 0x000fe20000410000 */
[----:B------:R-:W-:Y:S01]  /*0b80*/  FFMA.FTZ R36, R27, R29, R36 ;  /* 0x0000001d1b247223 */ /* 0x000fe20000010024 */
[----:B------:R-:W-:Y:S01]  /*0b90*/  FFMA.FTZ R26, R9, R23, R8 ;  /* 0x00000017091a7223 */ /* 0x000fe20000010008 */
[----:B------:R-:W-:-:S03]  /*0ba0*/  FADD.FTZ R15, R20, R15 ;  /* 0x0000000f140f7221 */ /* 0x000fc60000010000 */
[----:B------:R-:W0:Y:S02]  /*0bb0*/  MUFU.EX2 R28, R28 ;  /* 0x0000001c001c7308 */ /* 0x000e240000000800 */
[----:B0-----:R-:W-:Y:S01]  /*0bc0*/  FADD.FTZ R29, R28, 1 ;  /* 0x3f8000001c1d7421 */ /* 0x001fe20000010000 */
[----:B------:R-:W-:-:S05]  /*0bd0*/  FMUL.FTZ R28, R26, -1.4426950216293334961 ;  /* 0xbfb8aa3b1a1c7820 */ /* 0x000fca0000410000 */
[----:B------:R-:W0:Y:S08]  /*0be0*/  MUFU.RCP R29, R29 ;  /* 0x0000001d001d7308 */ /* 0x000e300000001000 */
[----:B------:R-:W1:Y:S01]  /*0bf0*/  MUFU.EX2 R28, R28 ;  /* 0x0000001c001c7308 */ /* 0x000e620000000800 */
[----:B0-----:R-:W-:-:S04]  /*0c00*/  FADD.FTZ R35, -R29, 1 ;  /* 0x3f8000001d237421 */ /* 0x001fc80000010100 */
[----:B------:R-:W-:-:S04]  /*0c10*/  FFMA.FTZ R24, R24, R35, 1 ;  /* 0x3f80000018187423 */ /* 0x000fc80000010023 */
[----:B------:R-:W-:Y:S01]  /*0c20*/  FMUL.FTZ R35, R29, R24 ;  /* 0x000000181d237220 */ /* 0x000fe20000410000 */
[----:B-1----:R-:W-:Y:S01]  /*0c30*/  FADD.FTZ R29, R28, 1 ;  /* 0x3f8000001c1d7421 */ /* 0x002fe20000010000 */
[C---:B------:R-:W-:Y:S02]  /*0c40*/  SHF.L.U32 R24, R25.reuse, 0x10, RZ ;  /* 0x0000001019187819 */ /* 0x040fe400000006ff */
[----:B------:R-:W-:-:S03]  /*0c50*/  PRMT R25, R25, 0x7632, R25 ;  /* 0x0000763219197816 */ /* 0x000fc60000000019 */
[----:B------:R-:W0:Y:S01]  /*0c60*/  MUFU.RCP R29, R29 ;  /* 0x0000001d001d7308 */ /* 0x000e220000001000 */
[----:B------:R-:W-:Y:S01]  /*0c70*/  FMUL.FTZ R24, R24, R35 ;  /* 0x0000002318187220 */ /* 0x000fe20000410000 */
[----:B------:R-:W-:-:S03]  /*0c80*/  SHF.L.U32 R25, R25, 0x10, RZ ;  /* 0x0000001019197819 */ /* 0x000fc600000006ff */
[-C--:B------:R-:W-:Y:S01]  /*0c90*/  FMUL.FTZ R35, R5, R24.reuse ;  /* 0x0000001805237220 */ /* 0x080fe20000410000 */
[C---:B------:R-:W-:Y:S01]  /*0ca0*/  FFMA.FTZ R12, R21.reuse, R24, R12 ;  /* 0x00000018150c7223 */ /* 0x040fe2000001000c */
[----:B------:R-:W-:Y:S02]  /*0cb0*/  FADD.FTZ R13, R24, R13 ;  /* 0x0000000d180d7221 */ /* 0x000fe40000010000 */
[----:B------:R-:W-:Y:S01]  /*0cc0*/  FADD.FTZ R34, R34, R35 ;  /* 0x0000002322227221 */ /* 0x000fe20000010000 */
[----:B------:R-:W-:Y:S01]  /*0cd0*/  FFMA.FTZ R36, R21, R35, R36 ;  /* 0x0000002315247223 */ /* 0x000fe20000010024 */
        /* <DEDUP_REMOVED lines=10> */
[----:B------:R-:W0:Y:S01]  /*0d80*/  S2R R34, SR_TID.X ;  /* 0x0000000000227919 */ /* 0x000e220000002100 */
[----:B------:R-:W1:Y:S01]  /*0d90*/  S2UR UR10, SR_CTAID.Y ;  /* 0x00000000000a79c3 */ /* 0x000e620000002600 */
[----:B------:R-:W-:Y:S01]  /*0da0*/  UISETP.GE.U32.AND UP1, UPT, UR7, UR14, UPT ;  /* 0x0000000e0700728c */ /* 0x000fe2000bf26070 */
[----:B------:R2:W-:Y:S03]  /*0db0*/  STS.64 [R0], R20 ;  /* 0x0000001400007388 */ /* 0x0005e60000000a00 */
[----:B------:R-:W-:-:S03]  /*0dc0*/  UISETP.GE.AND.EX UP1, UPT, UR6, UR15, UPT, UP1 ;  /* 0x0000000f0600728c */ /* 0x000fc6000bf26310 */
[----:B------:R-:W-:Y:S01]  /*0dd0*/  BAR.SYNC.DEFER_BLOCKING 0x0 ;  /* 0x0000000000007b1d */ /* 0x000fe20000010000 */
[----:B0-----:R-:W-:-:S05]  /*0de0*/  ISETP.GT.U32.AND P0, PT, R34, 0x1f, PT ;  /* 0x0000001f2200780c */ /* 0x001fca0003f04070 */
[----:B-12---:R-:W-:Y:S08]  /*0df0*/  BRA.U !UP1, `(.L_x_479) ;  /* 0x0000000109e47547 */ /* 0x006ff0000b800000 */
[----:B------:R-:W0:Y:S01]  /*0e00*/  S2UR UR7, SR_CgaCtaId ;  /* 0x00000000000779c3 */ /* 0x000e220000008800 */
[----:B------:R-:W-:Y:S01]  /*0e10*/  SHF.R.U32.HI R21, RZ, 0x4, R34 ;  /* 0x00000004ff157819 */ /* 0x000fe20000011622 */
[C---:B------:R-:W-:Y:S01]  /*0e20*/  IMAD.SHL.U32 R20, R34.reuse, 0x2, RZ ;  /* 0x0000000222147824 */ /* 0x040fe200078e00ff */
[----:B------:R-:W-:Y:S01]  /*0e30*/  UMOV UR5, 0x400 ;  /* 0x0000040000057882 */ /* 0x000fe20000000000 */
[----:B------:R-:W-:Y:S02]  /*0e40*/  SHF.L.U32 R23, R34, 0x3, RZ ;  /* 0x0000000322177819 */ /* 0x000fe400000006ff */
[----:B------:R-:W-:Y:S02]  /*0e50*/  LOP3.LUT R22, R21, R34, RZ, 0x3c, !PT ;  /* 0x0000002215167212 */ /* 0x000fe400078e3cff */
[----:B------:R-:W-:Y:S02]  /*0e60*/  LOP3.LUT R21, R20, 0x18, RZ, 0xc0, !PT ;  /* 0x0000001814157812 */ /* 0x000fe400078ec0ff */
[----:B------:R-:W-:-:S02]  /*0e70*/  LOP3.LUT R35, R23, 0x1fe0, RZ, 0xc0, !PT ;  /* 0x00001fe017237812 */ /* 0x000fc400078ec0ff */
[C---:B------:R-:W-:Y:S02]  /*0e80*/  LOP3.LUT R23, R21.reuse, 0x8, RZ, 0x3c, !PT ;  /* 0x0000000815177812 */ /* 0x040fe400078e3cff */
[C---:B------:R-:W-:Y:S02]  /*0e90*/  LOP3.LUT R27, R21.reuse, 0x10, RZ, 0x3c, !PT ;  /* 0x00000010151b7812 */ /* 0x040fe400078e3cff */
[----:B------:R-:W-:Y:S02]  /*0ea0*/  LOP3.LUT R29, R21, 0x18, RZ, 0x3c, !PT ;  /* 0x00000018151d7812 */ /* 0x000fe400078e3cff */
[----:B------:R-:W-:Y:S02]  /*0eb0*/  SHF.L.U32 R22, R22, 0x3, RZ ;  /* 0x0000000316167819 */ /* 0x000fe400000006ff */
[----:B------:R-:W-:Y:S02]  /*0ec0*/  IADD3 R26, PT, PT, R34, 0x1e0, RZ ;  /* 0x000001e0221a7810 */ /* 0x000fe40007ffe0ff */
[----:B------:R-:W-:Y:S01]  /*0ed0*/  LOP3.LUT R22, R22, 0x18, RZ, 0xc0, !PT ;  /* 0x0000001816167812 */ /* 0x000fe200078ec0ff */
[----:B0-----:R-:W-:Y:S01]  /*0ee0*/  ULEA UR5, UR7, UR5, 0x18 ;  /* 0x0000000507057291 */ /* 0x001fe2000f8ec0ff */
[----:B------:R-:W0:Y:S01]  /*0ef0*/  S2UR UR7, SR_CTAID.X ;  /* 0x00000000000779c3 */ /* 0x000e220000002500 */
[----:B------:R-:W-:-:S04]  /*0f00*/  SHF.R.U32.HI R37, RZ, 0x4, R26 ;  /* 0x00000004ff257819 */ /* 0x000fc8000001161a */
[----:B------:R-:W-:Y:S02]  /*0f10*/  LEA R20, R34, UR5, 0x5 ;  /* 0x0000000522147c11 */ /* 0x000fe4000f8e28ff */
[----:B------:R-:W-:Y:S02]  /*0f20*/  IADD3 R35, PT, PT, R35, UR5, R22 ;  /* 0x0000000523237c10 */ /* 0x000fe4000fffe016 */
[C---:B------:R-:W-:Y:S01]  /*0f30*/  IADD3 R24, PT, PT, R20.reuse, R21, RZ ;  /* 0x0000001514187210 */ /* 0x040fe20007ffe0ff */
[C---:B------:R-:W-:Y:S01]  /*0f40*/  IMAD.IADD R25, R20.reuse, 0x1, R23 ;  /* 0x0000000114197824 */ /* 0x040fe200078e0217 */
[C---:B------:R-:W-:Y:S02]  /*0f50*/  IADD3 R27, PT, PT, R20.reuse, R27, RZ ;  /* 0x0000001b141b7210 */ /* 0x040fe40007ffe0ff */
[----:B------:R-:W-:Y:S01]  /*0f60*/  IADD3 R29, PT, PT, R20, R29, RZ ;  /* 0x0000001d141d7210 */ /* 0x000fe20007ffe0ff */
[----:B------:R1:W-:Y:S01]  /*0f70*/  STS.64 [R24], R16 ;  /* 0x0000001018007388 */ /* 0x0003e20000000a00 */
[----:B------:R-:W-:-:S03]  /*0f80*/  LOP3.LUT R37, R37, R34, RZ, 0x3c, !PT ;  /* 0x0000002225257212 */ /* 0x000fc600078e3cff */
[----:B------:R2:W-:Y:S01]  /*0f90*/  STS.64 [R25], R14 ;  /* 0x0000000e19007388 */ /* 0x0005e20000000a00 */
[----:B------:R-:W-:-:S03]  /*0fa0*/  SHF.L.U32 R37, R37, 0x3, RZ ;  /* 0x0000000325257819 */ /* 0x000fc600000006ff */
[----:B------:R3:W-:Y:S01]  /*0fb0*/  STS.64 [R27], R12 ;  /* 0x0000000c1b007388 */ /* 0x0007e20000000a00 */
[----:B------:R-:W-:Y:S01]  /*0fc0*/  LOP3.LUT R37, R37, 0x18, RZ, 0xc0, !PT ;  /* 0x0000001825257812 */ /* 0x000fe200078ec0ff */
[----:B0-----:R-:W-:Y:S02]  /*0fd0*/  ULOP3.LUT UR7, UR7, 0x1f, URZ, 0xc0, !UPT ;  /* 0x0000001f07077892 */ /* 0x001fe4000f8ec0ff */
[----:B------:R-:W-:Y:S01]  /*0fe0*/  STS.64 [R29], R10 ;  /* 0x0000000a1d007388 */ /* 0x000fe20000000a00 */
[----:B-1----:R-:W-:Y:S01]  /*0ff0*/  IMAD.SHL.U32 R24, R26, 0x8, RZ ;  /* 0x000000081a187824 */ /* 0x002fe200078e00ff */
[----:B------:R-:W-:Y:S01]  /*1000*/  ULEA UR7, UR10, UR7, 0x5 ;  /* 0x000000070a077291 */ /* 0x000fe2000f8e28ff */
[----:B------:R-:W-:Y:S03]  /*1010*/  BAR.SYNC.DEFER_BLOCKING 0x0 ;  /* 0x0000000000007b1d */ /* 0x000fe60000010000 */
[----:B------:R-:W-:-:S02]  /*1020*/  LOP3.LUT R24, R24, 0x3fe0, RZ, 0xc0, !PT ;  /* 0x00003fe018187812 */ /* 0x000fc400078ec0ff */
[----:B--2---:R-:W-:-:S03]  /*1030*/  MOV R25, UR7 ;  /* 0x0000000700197c02 */ /* 0x004fc60008000f00 */
[----:B---3--:R-:W0:Y:S01]  /*1040*/  LDC.64 R26, c[0x0][0x3d0] ;  /* 0x0000f400ff1a7b82 */ /* 0x008e220000000a00 */
[----:B------:R-:W1:Y:S04]  /*1050*/  LDS.64 R20, [R35] ;  /* 0x0000000023147984 */ /* 0x000e680000000a00 */
[----:B------:R2:W3:Y:S02]  /*1060*/  LDS.64 R22, [R35+0x1e00] ;  /* 0x001e000023167984 */ /* 0x0004e40000000a00 */
[----:B--2---:R-:W-:Y:S01]  /*1070*/  IADD3 R35, PT, PT, R24, UR5, R37 ;  /* 0x0000000518237c10 */ /* 0x004fe2000fffe025 */
[----:B------:R-:W-:-:S05]  /*1080*/  IMAD R24, R25, 0x3c0, R34 ;  /* 0x000003c019187824 */ /* 0x000fca00078e0222 */
[----:B------:R-:W-:Y:S01]  /*1090*/  SHF.L.U32 R29, R24, 0x1, RZ ;  /* 0x00000001181d7819 */ /* 0x000fe200000006ff */
[----:B-1----:R-:W-:-:S04]  /*10a0*/  FADD.FTZ R25, RZ, R20 ;  /* 0x00000014ff197221 */ /* 0x002fc80000010000 */
[----:B---3--:R-:W-:Y:S01]  /*10b0*/  FADD.FTZ R20, R25, R22 ;  /* 0x0000001619147221 */ /* 0x008fe20000010000 */
[----:B------:R-:W-:Y:S01]  /*10c0*/  FADD.FTZ R22, RZ, R21 ;  /* 0x00000015ff167221 */ /* 0x000fe20000010000 */
[C---:B------:R-:W-:Y:S02]  /*10d0*/  VIADD R25, R29.reuse, 0x3c0 ;  /* 0x000003c01d197836 */ /* 0x040fe40000000000 */
[----:B0-----:R-:W-:-:S04]  /*10e0*/  IMAD.WIDE.U32 R28, R29, 0x4, R26 ;  /* 0x000000041d1c7825 */ /* 0x001fc800078e001a */
[----:B------:R-:W-:Y:S02]  /*10f0*/  FADD.FTZ R21, R22, R23 ;  /* 0x0000001716157221 */ /* 0x000fe40000010000 */
[----:B------:R-:W0:Y:S01]  /*1100*/  LDS.64 R22, [R35] ;  /* 0x0000000023167984 */ /* 0x000e220000000a00 */
[----:B------:R-:W-:-:S03]  /*1110*/  IMAD.WIDE.U32 R26, R25, 0x4, R26 ;  /* 0x00000004191a7825 */ /* 0x000fc600078e001a */
[----:B------:R-:W1:Y:S04]  /*1120*/  LDS.64 R24, [R35+0x1e00] ;  /* 0x001e000023187984 */ /* 0x000e680000000a00 */
[----:B------:R2:W-:Y:S01]  /*1130*/  STG.E.64 desc[UR12][R28.64+0x14000], R20 ;  /* 0x014000141c007986 */ /* 0x0005e2000c101b0c */
[----:B0-----:R-:W-:Y:S01]  /*1140*/  FADD.FTZ R37, RZ, R22 ;  /* 0x00000016ff257221 */ /* 0x001fe20000010000 */
[----:B------:R-:W-:-:S03]  /*1150*/  FADD.FTZ R22, RZ, R23 ;  /* 0x00000017ff167221 */ /* 0x000fc60000010000 */
[----:B-1----:R-:W-:Y:S01]  /*1160*/  FADD.FTZ R24, R37, R24 ;  /* 0x0000001825187221 */ /* 0x002fe20000010000 */
[----:B------:R-:W-:-:S05]  /*1170*/  FADD.FTZ R25, R22, R25 ;  /* 0x0000001916197221 */ /* 0x000fca0000010000 */
[----:B------:R2:W-:Y:S02]  /*1180*/  STG.E.64 desc[UR12][R26.64+0x14000], R24 ;  /* 0x014000181a007986 */ /* 0x0005e4000c101b0c */
.L_x_479:
[----:B------:R-:W-:Y:S01]  /*1190*/  BSSY.RECONVERGENT B0, `(.L_x_480) ;  /* 0x0000039000007945 */ /* 0x000fe20003800200 */
[----:B--2---:R-:W-:-:S03]  /*11a0*/  CS2R R26, SRZ ;  /* 0x00000000001a7805 */ /* 0x004fc6000001ff00 */
[----:B------:R-:W-:Y:S05]  /*11b0*/  @P0 BRA `(.L_x_481) ;  /* 0x0000000000d80947 */ /* 0x000fea0003800000 */
[----:B------:R-:W0:Y:S01]  /*11c0*/  S2R R22, SR_CgaCtaId ;  /* 0x0000000000167919 */ /* 0x000e220000008800 */
[----:B------:R-:W-:Y:S02]  /*11d0*/  MOV R20, 0x400 ;  /* 0x0000040000147802 */ /* 0x000fe40000000f00 */
        /* <DEDUP_REMOVED lines=10> */
[----:B------:R-:W3:Y:S01]  /*1280*/  LDS.64 R26, [R35+0x48] ;  /* 0x00004800231a7984 */ /* 0x000ee20000000a00 */
[----:B0-----:R-:W-:Y:S01]  /*1290*/  FADD.FTZ R29, RZ, R20 ;  /* 0x00000014ff1d7221 */ /* 0x001fe20000010000 */
[----:B------:R-:W-:-:S03]  /*12a0*/  FADD.FTZ R20, RZ, R21 ;  /* 0x00000015ff147221 */ /* 0x000fc60000010000 */
[----:B-1----:R-:W-:Y:S01]  /*12b0*/  FADD.FTZ R37, R29, R22 ;  /* 0x000000161d257221 */ /* 0x002fe20000010000 */
[----:B------:R-:W-:Y:S01]  /*12c0*/  FADD.FTZ R20, R20, R23 ;  /* 0x0000001714147221 */ /* 0x000fe20000010000 */
[----:B------:R-:W0:Y:S02]  /*12d0*/  LDS.64 R28, [R35+0x60] ;  /* 0x00006000231c7984 */ /* 0x000e240000000a00 */
[----:B--2---:R-:W-:Y:S01]  /*12e0*/  FADD.FTZ R37, R37, R24 ;  /* 0x0000001825257221 */ /* 0x004fe20000010000 */
[----:B------:R-:W-:Y:S01]  /*12f0*/  FADD.FTZ R24, R20, R25 ;  /* 0x0000001914187221 */ /* 0x000fe20000010000 */
[----:B------:R-:W1:Y:S02]  /*1300*/  LDS.64 R22, [R35+0x78] ;  /* 0x0000780023167984 */ /* 0x000e640000000a00 */
[----:B---3--:R-:W-:Y:S01]  /*1310*/  FADD.FTZ R37, R37, R26 ;  /* 0x0000001a25257221 */ /* 0x008fe20000010000 */
[----:B------:R-:W-:Y:S01]  /*1320*/  FADD.FTZ R26, R24, R27 ;  /* 0x0000001b181a7221 */ /* 0x000fe20000010000 */
[----:B------:R-:W2:Y:S04]  /*1330*/  LDS.64 R20, [R35+0x90] ;  /* 0x0000900023147984 */ /* 0x000ea80000000a00 */
[----:B------:R-:W3:Y:S01]  /*1340*/  LDS.64 R24, [R35+0xa8] ;  /* 0x0000a80023187984 */ /* 0x000ee20000000a00 */
[----:B0-----:R-:W-:Y:S01]  /*1350*/  FADD.FTZ R37, R37, R28 ;  /* 0x0000001c25257221 */ /* 0x001fe20000010000 */
[----:B------:R-:W-:-:S03]  /*1360*/  FADD.FTZ R26, R26, R29 ;  /* 0x0000001d1a1a7221 */ /* 0x000fc60000010000 */
[----:B-1----:R-:W-:Y:S01]  /*1370*/  FADD.FTZ R37, R37, R22 ;  /* 0x0000001625257221 */ /* 0x002fe20000010000 */
[----:B------:R-:W-:Y:S02]  /*1380*/  FADD.FTZ R26, R26, R23 ;  /* 0x000000171a1a7221 */ /* 0x000fe40000010000 */
[----:B------:R-:W0:Y:S01]  /*1390*/  LDS.64 R22, [R35+0xc0] ;  /* 0x0000c00023167984 */ /* 0x000e220000000a00 */
[----:B--2---:R-:W-:Y:S01]  /*13a0*/  FADD.FTZ R37, R37, R20 ;  /* 0x0000001425257221 */ /* 0x004fe20000010000 */
[----:B------:R-:W-:Y:S02]  /*13b0*/  FADD.FTZ R28, R26, R21 ;  /* 0x000000151a1c7221 */ /* 0x000fe40000010000 */
[----:B------:R-:W1:Y:S01]  /*13c0*/  LDS.64 R20, [R35+0xd8] ;  /* 0x0000d80023147984 */ /* 0x000e620000000a00 */
[----:B---3--:R-:W-:Y:S01]  /*13d0*/  FADD.FTZ R37, R37, R24 ;  /* 0x0000001825257221 */ /* 0x008fe20000010000 */
[----:B------:R-:W-:Y:S02]  /*13e0*/  FADD.FTZ R28, R28, R25 ;  /* 0x000000191c1c7221 */ /* 0x000fe40000010000 */
[----:B------:R-:W2:Y:S04]  /*13f0*/  LDS.64 R26, [R35+0xf0] ;  /* 0x0000f000231a7984 */ /* 0x000ea80000000a00 */
[----:B------:R-:W-:Y:S01]  /*1400*/  LDS.64 R24, [R35+0x138] ;  /* 0x0001380023187984 */ /* 0x000fe20000000a00 */
        /* <DEDUP_REMOVED lines=9> */
[----:B0-----:R-:W-:Y:S01]  /*14a0*/  FADD.FTZ R37, R37, R22 ;  /* 0x0000001625257221 */ /* 0x001fe20000010000 */
[----:B------:R-:W-:-:S03]  /*14b0*/  FADD.FTZ R28, R28, R23 ;  /* 0x000000171c1c7221 */ /* 0x000fc60000010000 */
[----:B-1----:R-:W-:Y:S01]  /*14c0*/  FADD.FTZ R37, R37, R20 ;  /* 0x0000001425257221 */ /* 0x002fe20000010000 */
[----:B------:R-:W-:-:S03]  /*14d0*/  FADD.FTZ R28, R28, R21 ;  /* 0x000000151c1c7221 */ /* 0x000fc60000010000 */
[----:B------:R-:W-:Y:S01]  /*14e0*/  FADD.FTZ R37, R37, R24 ;  /* 0x0000001825257221 */ /* 0x000fe20000010000 */
[----:B------:R-:W-:-:S03]  /*14f0*/  FADD.FTZ R28, R28, R25 ;  /* 0x000000191c1c7221 */ /* 0x000fc60000010000 */
[----:B--2---:R-:W-:Y:S01]  /*1500*/  FADD.FTZ R26, R37, R26 ;  /* 0x0000001a251a7221 */ /* 0x004fe20000010000 */
[----:B------:R-:W-:-:S07]  /*1510*/  FADD.FTZ R27, R28, R27 ;  /* 0x0000001b1c1b7221 */ /* 0x000fce0000010000 */
.L_x_481:
[----:B------:R-:W-:Y:S05]  /*1520*/  BSYNC.RECONVERGENT B0 ;  /* 0x0000000000007941 */ /* 0x000fea0003800200 */
.L_x_480:
        /* <DEDUP_REMOVED lines=18> */
.L_x_483:
[----:B------:R-:W-:Y:S05]  /*1650*/  BSYNC.RECONVERGENT B0 ;  /* 0x0000000000007941 */ /* 0x000fea0003800200 */
.L_x_482:
        /* <DEDUP_REMOVED lines=16> */
.L_x_486:
[----:B01----:R-:W2:Y:S04]  /*1760*/  LD.E.STRONG.GPU R21, desc[UR12][R22.64+0x28] ;  /* 0x0000280c16157980 */ /* 0x003ea8000c10f900 */
[----:B--2---:R-:W-:Y:S01]  /*1770*/  CCTL.IVALL ;  /* 0x00000000ff00798f */ /* 0x004fe20002000000 */
[----:B------:R-:W-:Y:S05]  /*1780*/  YIELD ;  /* 0x0000000000007946 */ /* 0x000fea0003800000 */
[----:B-----5:R-:W-:-:S04]  /*1790*/  LOP3.LUT R21, R21, R20, RZ, 0x3c, !PT ;  /* 0x0000001415157212 */ /* 0x020fc800078e3cff */
[----:B------:R-:W-:-:S13]  /*17a0*/  ISETP.GT.AND P0, PT, R21, -0x1, PT ;  /* 0xffffffff1500780c */ /* 0x000fda0003f04270 */
[----:B------:R-:W-:Y:S05]  /*17b0*/  @P0 BRA `(.L_x_486) ;  /* 0xfffffffc00e80947 */ /* 0x000fea000383ffff */
.L_x_485:
[----:B------:R-:W-:Y:S05]  /*17c0*/  WARPSYNC.ALL ;  /* 0x0000000000007948 */ /* 0x000fea0003800000 */
[----:B------:R-:W-:Y:S06]  /*17d0*/  BAR.SYNC.DEFER_BLOCKING 0x0 ;  /* 0x0000000000007b1d */ /* 0x000fec0000010000 */
[----:B------:R-:W-:Y:S05]  /*17e0*/  BRA `(.L_x_487) ;  /* 0x0000000000607947 */ /* 0x000fea0003800000 */
.L_x_484:
        /* <DEDUP_REMOVED lines=16> */
.L_x_489:
[----:B------:R-:W2:Y:S04]  /*18f0*/  LD.E.STRONG.GPU R22, desc[UR12][R20.64] ;  /* 0x0000000c14167980 */ /* 0x000ea8000c10f900 */
[----:B--2---:R-:W-:Y:S01]  /*1900*/  CCTL.IVALL ;  /* 0x00000000ff00798f */ /* 0x004fe20002000000 */
[----:B------:R-:W-:Y:S05]  /*1910*/  YIELD ;  /* 0x0000000000007946 */ /* 0x000fea0003800000 */
[----:B-----5:R-:W-:-:S04]  /*1920*/  LOP3.LUT R22, R22, R23, RZ, 0x3c, !PT ;  /* 0x0000001716167212 */ /* 0x020fc800078e3cff */
[----:B------:R-:W-:-:S13]  /*1930*/  ISETP.GT.AND P0, PT, R22, -0x1, PT ;  /* 0xffffffff1600780c */ /* 0x000fda0003f04270 */
[----:B------:R-:W-:Y:S05]  /*1940*/  @P0 BRA `(.L_x_489) ;  /* 0xfffffffc00e80947 */ /* 0x000fea000383ffff */
.L_x_488:
[----:B------:R-:W-:Y:S05]  /*1950*/  WARPSYNC.ALL ;  /* 0x0000000000007948 */ /* 0x000fea0003800000 */
[----:B------:R-:W-:Y:S06]  /*1960*/  BAR.SYNC.DEFER_BLOCKING 0x0 ;  /* 0x0000000000007b1d */ /* 0x000fec0000010000 */
.L_x_487:
[C---:B------:R-:W-:Y:S01]  /*1970*/  ISETP.GT.U32.AND P0, PT, R34.reuse, 0xff, PT ;  /* 0x000000ff2200780c */ /* 0x040fe20003f04070 */
[----:B------:R-:W-:Y:S01]  /*1980*/  IMAD.U32 R25, RZ, RZ, UR4 ;  /* 0x00000004ff197e24 */ /* 0x000fe2000f8e00ff */
[----:B------:R-:W1:Y:S01]  /*1990*/  S2UR UR7, SR_CgaCtaId ;  /* 0x00000000000779c3 */ /* 0x000e620000008800 */
[----:B------:R-:W-:Y:S01]  /*19a0*/  UMOV UR5, 0x400 ;  /* 0x0000040000057882 */ /* 0x000fe20000000000 */
[----:B------:R-:W2:Y:S09]  /*19b0*/  LDCU.64 UR16, c[0x0][0x380] ;  /* 0x00007000ff1077ac */ /* 0x000eb20008000a00 */
[----:B0-----:R-:W0:Y:S01]  /*19c0*/  @!P0 LDC R20, c[0x0][0x374] ;  /* 0x0000dd00ff148b82 */ /* 0x001e220000000800 */
[----:B------:R-:W-:-:S04]  /*19d0*/  @!P0 SHF.L.U32 R21, R34, 0x1, RZ ;  /* 0x0000000122158819 */ /* 0x000fc800000006ff */
[----:B------:R-:W-:-:S03]  /*19e0*/  @!P0 LOP3.LUT R21, R21, 0x1e0, RZ, 0xc0, !PT ;  /* 0x000001e015158812 */ /* 0x000fc600078ec0ff */
        /* <DEDUP_REMOVED lines=26> */
[----:B------:R-:W-:Y:S01]  /*1b90*/  LOP3.LUT R26, R31, 0xffff, RZ, 0xc0, !PT ;  /* 0x0000ffff1f1a7812 */ /* 0x000fe200078ec0ff */
[----:B-1----:R-:W-:-:S03]  /*1ba0*/  FADD.FTZ R20, R27, R20 ;  /* 0x000000141b147221 */ /* 0x002fc60000010000 */
[----:B------:R-:W0:Y:S04]  /*1bb0*/  SHFL.BFLY PT, R22, R21, 0x2, 0x1f ;  /* 0x0c401f0015167f89 */ /* 0x000e2800000e0000 */
[----:B------:R-:W1:Y:S01]  /*1bc0*/  SHFL.BFLY PT, R29, R20, 0x2, 0x1f ;  /* 0x0c401f00141d7f89 */ /* 0x000e6200000e0000 */
[----:B0-----:R-:W-:Y:S01]  /*1bd0*/  FADD.FTZ R23, R21, R22 ;  /* 0x0000001615177221 */ /* 0x001fe20000010000 */
[----:B-1----:R-:W-:-:S04]  /*1be0*/  FADD.FTZ R29, R20, R29 ;  /* 0x0000001d141d7221 */ /* 0x002fc80000010000 */
[----:B------:R-:W0:Y:S04]  /*1bf0*/  SHFL.BFLY PT, R22, R23, 0x1, 0x1f ;  /* 0x0c201f0017167f89 */ /* 0x000e2800000e0000 */
[----:B------:R-:W1:Y:S01]  /*1c00*/  SHFL.BFLY PT, R24, R29, 0x1, 0x1f ;  /* 0x0c201f001d187f89 */ /* 0x000e6200000e0000 */
[----:B0-----:R-:W-:Y:S01]  /*1c10*/  FADD.FTZ R22, R23, R22 ;  /* 0x0000001617167221 */ /* 0x001fe20000010000 */
[----:B-1----:R-:W-:Y:S01]  /*1c20*/  FADD.FTZ R20, R29, R24 ;  /* 0x000000181d147221 */ /* 0x002fe20000010000 */
[----:B------:R-:W-:Y:S02]  /*1c30*/  @!P0 LEA.HI R24, R34, UR5, RZ, 0x1f ;  /* 0x0000000522188c11 */ /* 0x000fe4000f8ff8ff */
[----:B------:R-:W-:Y:S01]  /*1c40*/  @!P0 FMUL.FTZ R22, R22, 4.0690106288820970803e-06 ;  /* 0x3688888916168820 */ /* 0x000fe20000410000 */
[----:B------:R-:W-:Y:S01]  /*1c50*/  @!P0 FMUL.FTZ R23, R20, 4.0690106288820970803e-06 ;  /* 0x3688888914178820 */ /* 0x000fe20000410000 */
[----:B------:R-:W-:Y:S01]  /*1c60*/  LEA R20, R26, UR5, 0x3 ;  /* 0x000000051a147c11 */ /* 0x000fe2000f8e18ff */
[----:B------:R-:W-:-:S03]  /*1c70*/  UMOV UR5, URZ ;  /* 0x000000ff00057c82 */ /* 0x000fc60008000000 */
[----:B------:R0:W-:Y:S01]  /*1c80*/  @!P0 STS.64 [R24], R22 ;  /* 0x0000001618008388 */ /* 0x0001e20000000a00 */
[----:B------:R-:W-:Y:S06]  /*1c90*/  BAR.SYNC.DEFER_BLOCKING 0x0 ;  /* 0x0000000000007b1d */ /* 0x000fec0000010000 */
[----:B--2---:R-:W1:Y:S02]  /*1ca0*/  LDS.64 R20, [R20] ;  /* 0x0000000014147984 */ /* 0x004e640000000a00 */
.L_x_490:
[----:B0-2---:R-:W-:-:S04]  /*1cb0*/  MOV R23, UR5 ;  /* 0x0000000500177c02 */ /* 0x005fc80008000f00 */
[----:B------:R-:W-:-:S05]  /*1cc0*/  LEA R22, R23, R30, 0x1 ;  /* 0x0000001e17167211 */ /* 0x000fca00078e08ff */
[----:B------:R-:W-:-:S05]  /*1cd0*/  IMAD R22, R22, 0x3c0, RZ ;  /* 0x000003c016167824 */ /* 0x000fca00078e02ff */
[----:B------:R-:W-:-:S04]  /*1ce0*/  IADD3 R27, P0, PT, R22, R33, RZ ;  /* 0x00000021161b7210 */ /* 0x000fc80007f1e0ff */
[----:B------:R-:W-:Y:S01]  /*1cf0*/  SHF.L.U32 R28, R27, 0x1, RZ ;  /* 0x000000011b1c7819 */ /* 0x000fe200000006ff */
[----:B------:R-:W-:-:S05]  /*1d00*/  IMAD.X R22, RZ, RZ, R32, P0 ;  /* 0x000000ffff167224 */ /* 0x000fca00000e0620 */
        /* <DEDUP_REMOVED lines=13> */
[----:B------:R-:W-:-:S04]  /*1de0*/  FFMA.FTZ R24, R24, R25, 1 ;  /* 0x3f80000018187423 */ /* 0x000fc80000010019 */
[----:B------:R-:W-:Y:S01]  /*1df0*/  FMUL.FTZ R29, R37, R24 ;  /* 0x00000018251d7220 */ /* 0x000fe20000410000 */
[----:B------:R-:W-:-:S04]  /*1e00*/  IADD3 R24, P0, PT, R28, UR18, RZ ;  /* 0x000000121c187c10 */ /* 0x000fc8000ff1e0ff */
[----:B------:R-:W-:-:S06]  /*1e10*/  IADD3.X R25, PT, PT, R27, UR19, RZ, P0, !PT ;  /* 0x000000131b197c10 */ /* 0x000fcc00087fe4ff */
[----:B------:R-:W2:Y:S01]  /*1e20*/  LDG.E.64.CONSTANT R24, desc[UR12][R24.64] ;  /* 0x0000000c18187981 */ /* 0x000ea2000c1e9b00 */
[----:B------:R-:W-:Y:S01]  /*1e30*/  PRMT R22, R22, 0x7632, R22 ;  /* 0x0000763216167816 */ /* 0x000fe20000000016 */
[----:B------:R-:W-:-:S03]  /*1e40*/  UIADD3 UR5, UPT, UPT, UR5, 0x1, URZ ;  /* 0x0000000105057890 */ /* 0x000fc6000fffe0ff */
[----:B------:R-:W-:Y:S01]  /*1e50*/  SHF.L.U32 R35, R22, 0x10, RZ ;  /* 0x0000001016237819 */ /* 0x000fe200000006ff */
[----:B------:R-:W-:-:S04]  /*1e60*/  UISETP.NE.AND UP1, UPT, UR5, 0x40, UPT ;  /* 0x000000400500788c */ /* 0x000fc8000bf25270 */
[----:B------:R-:W-:Y:S01]  /*1e70*/  FADD.FTZ R35, -R18, R35 ;  /* 0x0000002312237221 */ /* 0x000fe20000010100 */
[C---:B--2---:R-:W-:Y:S01]  /*1e80*/  IMAD.U32 R22, R24.reuse, 0x10000, RZ ;  /* 0x0001000018167824 */ /* 0x044fe200078e00ff */
[----:B------:R-:W-:-:S03]  /*1e90*/  PRMT R24, R24, 0x7632, R24 ;  /* 0x0000763218187816 */ /* 0x000fc60000000018 */
[----:B------:R-:W-:Y:S01]  /*1ea0*/  FMUL.FTZ R22, R22, R29 ;  /* 0x0000001d16167220 */ /* 0x000fe20000410000 */
[----:B------:R-:W-:-:S03]  /*1eb0*/  SHF.L.U32 R24, R24, 0x10, RZ ;  /* 0x0000001018187819 */ /* 0x000fc600000006ff */
[----:B-1----:R-:W-:Y:S01]  /*1ec0*/  FFMA.FTZ R29, R3, R22, -R20 ;  /* 0x00000016031d7223 */ /* 0x002fe20000010814 */
[----:B------:R-:W-:-:S03]  /*1ed0*/  FMUL.FTZ R22, R19, R35 ;  /* 0x0000002313167220 */ /* 0x000fc60000410000 */
[----:B------:R-:W-:Y:S01]  /*1ee0*/  FFMA.FTZ R36, -R21, R36, R29 ;  /* 0x0000002415247223 */ /* 0x000fe2000001011d */
[----:B------:R-:W-:-:S04]  /*1ef0*/  FFMA.FTZ R29, R7, R22, R6 ;  /* 0x00000016071d7223 */ /* 0x000fc80000010006 */
[----:B------:R-:W-:-:S06]  /*1f00*/  FMUL.FTZ R37, R29, -1.4426950216293334961 ;  /* 0xbfb8aa3b1d257820 */ /* 0x000fcc0000410000 */
[----:B------:R-:W0:Y:S02]  /*1f10*/  MUFU.EX2 R37, R37 ;  /* 0x0000002500257308 */ /* 0x000e240000000800 */
[----:B0-----:R-:W-:-:S06]  /*1f20*/  FADD.FTZ R35, R37, 1 ;  /* 0x3f80000025237421 */ /* 0x001fcc0000010000 */
[----:B------:R-:W0:Y:S02]  /*1f30*/  MUFU.RCP R35, R35 ;  /* 0x0000002300237308 */ /* 0x000e240000001000 */
[----:B0-----:R-:W-:-:S04]  /*1f40*/  FADD.FTZ R37, -R35, 1 ;  /* 0x3f80000023257421 */ /* 0x001fc80000010100 */
[----:B------:R-:W-:-:S04]  /*1f50*/  FFMA.FTZ R29, R29, R37, 1 ;  /* 0x3f8000001d1d7423 */ /* 0x000fc80000010025 */
[----:B------:R-:W-:-:S04]  /*1f60*/  FMUL.FTZ R29, R35, R29 ;  /* 0x0000001d231d7220 */ /* 0x000fc80000410000 */
[----:B------:R-:W-:Y:S01]  /*1f70*/  FMUL.FTZ R24, R24, R29 ;  /* 0x0000001d18187220 */ /* 0x000fe20000410000 */
[C---:B------:R-:W-:Y:S02]  /*1f80*/  SHF.L.U32 R29, R23.reuse, 0x10, RZ ;  /* 0x00000010171d7819 */ /* 0x040fe400000006ff */
[----:B------:R-:W-:Y:S01]  /*1f90*/  PRMT R23, R23, 0x7632, R23 ;  /* 0x0000763217177816 */ /* 0x000fe20000000017 */
[----:B------:R-:W-:Y:S02]  /*1fa0*/  FFMA.FTZ R24, R7, R24, -R20 ;  /* 0x0000001807187223 */ /* 0x000fe40000010814 */
[----:B------:R-:W-:Y:S02]  /*1fb0*/  FADD.FTZ R37, -R18, R29 ;  /* 0x0000001d12257221 */ /* 0x000fe40000010100 */
[----:B------:R-:W-:Y:S01]  /*1fc0*/  FFMA.FTZ R24, -R21, R22, R24 ;  /* 0x0000001615187223 */ /* 0x000fe20000010118 */
[----:B------:R-:W-:-:S03]  /*1fd0*/  FMUL.FTZ R22, R19, R36 ;  /* 0x0000002413167220 */ /* 0x000fc60000410000 */
[C---:B------:R-:W-:Y:S01]  /*1fe0*/  FMUL.FTZ R29, R19.reuse, R24 ;  /* 0x00000018131d7220 */ /* 0x040fe20000410000 */
[----:B------:R-:W-:-:S04]  /*1ff0*/  FMUL.FTZ R24, R19, R37 ;  /* 0x0000002513187220 */ /* 0x000fc80000410000 */
[----:B------:R-:W-:Y:S01]  /*2000*/  F2FP.BF16.F32.PACK_AB R22, R29, R22 ;  /* 0x000000161d16723e */ /* 0x000fe200000010ff */
[----:B------:R-:W-:-:S04]  /*2010*/  FFMA.FTZ R29, R5, R24, R4 ;  /* 0x00000018051d7223 */ /* 0x000fc80000010004 */
[----:B------:R-:W-:-:S06]  /*2020*/  FMUL.FTZ R36, R29, -1.4426950216293334961 ;  /* 0xbfb8aa3b1d247820 */ /* 0x000fcc0000410000 */
[----:B------:R-:W0:Y:S02]  /*2030*/  MUFU.EX2 R36, R36 ;  /* 0x0000002400247308 */ /* 0x000e240000000800 */
[----:B0-----:R-:W-:-:S06]  /*2040*/  FADD.FTZ R35, R36, 1 ;  /* 0x3f80000024237421 */ /* 0x001fcc0000010000 */
[----:B------:R-:W0:Y:S02]  /*2050*/  MUFU.RCP R35, R35 ;  /* 0x0000002300237308 */ /* 0x000e240000001000 */
[----:B0-----:R-:W-:-:S04]  /*2060*/  FADD.FTZ R37, -R35, 1 ;  /* 0x3f80000023257421 */ /* 0x001fc80000010100 */
[----:B------:R-:W-:Y:S01]  /*2070*/  FFMA.FTZ R37, R29, R37, 1 ;  /* 0x3f8000001d257423 */ /* 0x000fe20000010025 */
[----:B------:R-:W-:Y:S01]  /*2080*/  SHF.L.U32 R29, R23, 0x10, RZ ;  /* 0x00000010171d7819 */ /* 0x000fe200000006ff */
[C---:B------:R-:W-:Y:S01]  /*2090*/  IMAD.U32 R23, R25.reuse, 0x10000, RZ ;  /* 0x0001000019177824 */ /* 0x040fe200078e00ff */
[----:B------:R-:W-:Y:S01]  /*20a0*/  PRMT R25, R25, 0x7632, R25 ;  /* 0x0000763219197816 */ /* 0x000fe20000000019 */
[----:B------:R-:W-:Y:S02]  /*20b0*/  FMUL.FTZ R37, R35, R37 ;  /* 0x0000002523257220 */ /* 0x000fe40000410000 */
[----:B------:R-:W-:Y:S01]  /*20c0*/  FADD.FTZ R29, -R18, R29 ;  /* 0x0000001d121d7221 */ /* 0x000fe20000010100 */
[----:B------:R-:W-:Y:S01]  /*20d0*/  SHF.L.U32 R25, R25, 0x10, RZ ;  /* 0x0000001019197819 */ /* 0x000fe200000006ff */
[----:B------:R-:W-:Y:S02]  /*20e0*/  FMUL.FTZ R23, R23, R37 ;  /* 0x0000002517177220 */ /* 0x000fe40000410000 */
[----:B------:R-:W-:-:S02]  /*20f0*/  FMUL.FTZ R36, R19, R29 ;  /* 0x0000001d13247220 */ /* 0x000fc40000410000 */
[----:B------:R-:W-:-:S04]  /*2100*/  FFMA.FTZ R23, R5, R23, -R20 ;  /* 0x0000001705177223 */ /* 0x000fc80000010814 */
[----:B------:R-:W-:Y:S01]  /*2110*/  FFMA.FTZ R24, -R21, R24, R23 ;  /* 0x0000001815187223 */ /* 0x000fe20000010117 */
[----:B------:R-:W-:-:S04]  /*2120*/  FFMA.FTZ R23, R9, R36, R8 ;  /* 0x0000002409177223 */ /* 0x000fc80000010008 */
[----:B------:R-:W-:-:S06]  /*2130*/  FMUL.FTZ R35, R23, -1.4426950216293334961 ;  /* 0xbfb8aa3b17237820 */ /* 0x000fcc0000410000 */
[----:B------:R-:W0:Y:S02]  /*2140*/  MUFU.EX2 R35, R35 ;  /* 0x0000002300237308 */ /* 0x000e240000000800 */
[----:B0-----:R-:W-:-:S06]  /*2150*/  FADD.FTZ R29, R35, 1 ;  /* 0x3f800000231d7421 */ /* 0x001fcc0000010000 */
[----:B------:R-:W0:Y:S02]  /*2160*/  MUFU.RCP R29, R29 ;  /* 0x0000001d001d7308 */ /* 0x000e240000001000 */
[----:B0-----:R-:W-:-:S04]  /*2170*/  FADD.FTZ R37, -R29, 1 ;  /* 0x3f8000001d257421 */ /* 0x001fc80000010100 */
[----:B------:R-:W-:Y:S01]  /*2180*/  FFMA.FTZ R37, R23, R37, 1 ;  /* 0x3f80000017257423 */ /* 0x000fe20000010025 */
[----:B------:R-:W-:Y:S01]  /*2190*/  FMUL.FTZ R23, R19, R24 ;  /* 0x0000001813177220 */ /* 0x000fe20000410000 */
[----:B------:R-:W-:Y:S02]  /*21a0*/  IADD3 R24, P0, PT, R28, UR16, RZ ;  /* 0x000000101c187c10 */ /* 0x000fe4000ff1e0ff */
[----:B------:R-:W-:-:S04]  /*21b0*/  FMUL.FTZ R37, R29, R37 ;  /* 0x000000251d257220 */ /* 0x000fc80000410000 */
[----:B------:R-:W-:-:S04]  /*21c0*/  FMUL.FTZ R25, R25, R37 ;  /* 0x0000002519197220 */ /* 0x000fc80000410000 */
[----:B------:R-:W-:-:S04]  /*21d0*/  FFMA.FTZ R25, R9, R25, -R20 ;  /* 0x0000001909197223 */ /* 0x000fc80000010814 */
[----:B------:R-:W-:Y:S01]  /*21e0*/  FFMA.FTZ R36, -R21, R36, R25 ;  /* 0x0000002415247223 */ /* 0x000fe20000010119 */
[----:B------:R-:W-:-:S03]  /*21f0*/  IADD3.X R25, PT, PT, R27, UR17, RZ, P0, !PT ;  /* 0x000000111b197c10 */ /* 0x000fc600087fe4ff */
[----:B------:R-:W-:-:S05]  /*2200*/  FMUL.FTZ R36, R19, R36 ;  /* 0x0000002413247220 */ /* 0x000fca0000410000 */
[----:B------:R-:W-:-:S05]  /*2210*/  F2FP.BF16.F32.PACK_AB R23, R36, R23 ;  /* 0x000000172417723e */ /* 0x000fca00000010ff */
[----:B------:R2:W-:Y:S01]  /*2220*/  STG.E.64 desc[UR12][R24.64], R22 ;  /* 0x0000001618007986 */ /* 0x0005e2000c101b0c */
[----:B------:R-:W-:Y:S05]  /*2230*/  BRA.U UP1, `(.L_x_490) ;  /* 0xfffffff9019c7547 */ /* 0x000fea000b83ffff */
[----:B------:R-:W-:Y:S01]  /*2240*/  ULOP3.LUT UR4, UR4, 0x1, URZ, 0x3c, !UPT ;  /* 0x0000000104047892 */ /* 0x000fe2000f8e3cff */
[----:B------:R-:W-:Y:S11]  /*2250*/  BRA.U !UP0, `(.L_x_491) ;  /* 0xffffffe108c07547 */ /* 0x000ff6000b83ffff */
.L_x_477:
        /* <DEDUP_REMOVED lines=28> */
[----:B------:R-:W-:-:S03]  /*2420*/  LOP3.LUT R7, R4, 0x1e, RZ, 0xc0, !PT ;  /* 0x0000001e04077812 */ /* 0x000fc600078ec0ff */
[----:B------:R-:W-:Y:S01]  /*2430*/  IMAD.WIDE.U32.X R8, R3, -0x77777778, R8, P0 ;  /* 0x8888888803087825 */ /* 0x000fe200000e0408 */
[----:B------:R-:W-:Y:S02]  /*2440*/  LOP3.LUT R11, R7, 0x1f, R34, 0x78, !PT ;  /* 0x0000001f070b7812 */ /* 0x000fe400078e7822 */
[----:B------:R-:W-:Y:S02]  /*2450*/  LOP3.LUT R7, R34, 0x1f, RZ, 0xc0, !PT ;  /* 0x0000001f22077812 */ /* 0x000fe400078ec0ff */
[----:B------:R-:W-:Y:S02]  /*2460*/  SHF.R.U64 R5, R8, 0x3, R9 ;  /* 0x0000000308057819 */ /* 0x000fe40000001209 */
[----:B------:R-:W-:Y:S02]  /*2470*/  LEA R8, R0, UR4, 0x7 ;  /* 0x0000000400087c11 */ /* 0x000fe4000f8e38ff */
[----:B------:R-:W-:Y:S02]  /*2480*/  IADD3 R6, P0, PT, R5, 0x1, RZ ;  /* 0x0000000105067810 */ /* 0x000fe40007f1e0ff */
[----:B------:R-:W-:-:S02]  /*2490*/  LEA R8, R11, R8, 0x2 ;  /* 0x000000080b087211 */ /* 0x000fc400078e10ff */
[----:B--2---:R-:W-:Y:S02]  /*24a0*/  LEA.HI.X R25, R9, RZ, RZ, 0x1d, P0 ;  /* 0x000000ff09197211 */ /* 0x004fe400000fecff */
[----:B------:R-:W-:Y:S02]  /*24b0*/  LOP3.LUT R34, R34, 0xf, RZ, 0xc0, !PT ;  /* 0x0000000f22227812 */ /* 0x000fe400078ec0ff */
[C---:B------:R-:W-:Y:S02]  /*24c0*/  LOP3.LUT R11, R6.reuse, 0x7, RZ, 0xc0, !PT ;  /* 0x00000007060b7812 */ /* 0x040fe400078ec0ff */
[----:B------:R-:W-:Y:S02]  /*24d0*/  LOP3.LUT R24, R6, 0xfffffff8, RZ, 0xc0, !PT ;  /* 0xfffffff806187812 */ /* 0x000fe400078ec0ff */
[----:B------:R-:W-:-:S07]  /*24e0*/  LOP3.LUT R25, R25, 0x3fffffff, RZ, 0xc0, !PT ;  /* 0x3fffffff19197812 */ /* 0x000fce00078ec0ff */
.L_x_505:
[----:B------:R-:W-:Y:S01]  /*24f0*/  ISETP.LT.U32.AND P0, PT, R0, UR8, PT ;  /* 0x0000000800007c0c */ /* 0x000fe2000bf01070 */
[----:B------:R-:W-:Y:S01]  /*2500*/  BSSY.RECONVERGENT B0, `(.L_x_492) ;  /* 0x000007d000007945 */ /* 0x000fe20003800200 */
[----:B------:R-:W-:Y:S01]  /*2510*/  MOV R9, UR6 ;  /* 0x0000000600097c02 */ /* 0x000fe20008000f00 */
[----:B------:R-:W-:Y:S02]  /*2520*/  HFMA2 R28, -RZ, RZ, 0, 0 ;  /* 0x00000000ff1c7431 */ /* 0x000fe400000001ff */
[----:B------:R-:W-:Y:S01]  /*2530*/  IMAD.MOV.U32 R27, RZ, RZ, RZ ;  /* 0x000000ffff1b7224 */ /* 0x000fe200078e00ff */
[----:B------:R-:W-:-:S13]  /*2540*/  ISETP.GT.AND.EX P0, PT, R9, RZ, PT, P0 ;  /* 0x000000ff0900720c */ /* 0x000fda0003f04300 */
[----:B012---:R-:W-:Y:S05]  /*2550*/  @!P0 BRA `(.L_x_493) ;  /* 0x0000000400dc8947 */ /* 0x007fea0003800000 */
[----:B------:R-:W-:Y:S01]  /*2560*/  ISETP.GE.U32.AND P1, PT, R2, 0x69, PT ;  /* 0x000000690200780c */ /* 0x000fe20003f26070 */
[----:B------:R-:W-:Y:S01]  /*2570*/  BSSY.RECONVERGENT B1, `(.L_x_494) ;  /* 0x000003a000017945 */ /* 0x000fe20003800200 */
[----:B------:R-:W-:Y:S01]  /*2580*/  ISETP.NE.U32.AND P0, PT, R11, RZ, PT ;  /* 0x000000ff0b00720c */ /* 0x000fe20003f05070 */
[----:B------:R-:W-:Y:S01]  /*2590*/  IMAD.MOV.U32 R9, RZ, RZ, RZ ;  /* 0x000000ffff097224 */ /* 0x000fe200078e00ff */
[----:B------:R-:W-:Y:S02]  /*25a0*/  ISETP.GE.U32.AND.EX P1, PT, R3, RZ, PT, P1 ;  /* 0x000000ff0300720c */ /* 0x000fe40003f26110 */
[----:B------:R-:W-:Y:S02]  /*25b0*/  ISETP.NE.AND.EX P0, PT, RZ, RZ, PT, P0 ;  /* 0x000000ffff00720c */ /* 0x000fe40003f05300 */
[----:B------:R-:W-:Y:S02]  /*25c0*/  SHF.R.S32.HI R31, RZ, 0x1f, R26 ;  /* 0x0000001fff1f7819 */ /* 0x000fe4000001141a */
[----:B------:R-:W-:-:S02]  /*25d0*/  MOV R28, RZ ;  /* 0x000000ff001c7202 */ /* 0x000fc40000000f00 */
[----:B------:R-:W-:Y:S02]  /*25e0*/  MOV R10, R0 ;  /* 0x00000000000a7202 */ /* 0x000fe40000000f00 */
[----:B------:R-:W-:-:S03]  /*25f0*/  MOV R27, RZ ;  /* 0x000000ff001b7202 */ /* 0x000fc60000000f00 */
        /* <DEDUP_REMOVED lines=14> */
[----:B------:R-:W-:-:S04]  /*26e0*/  LEA.HI.X R33, R33, UR11, R12, 0x3, P2 ;  /* 0x0000000b21217c11 */ /* 0x000fc800090f1c0c */
[----:B------:R-:W-:-:S07]  /*26f0*/  IADD3.X R33, PT, PT, RZ, R33, RZ, P1, !PT ;  /* 0x00000021ff217210 */ /* 0x000fce0000ffe4ff */
.L_x_496:
        /* <DEDUP_REMOVED lines=33> */
.L_x_495:
[----:B------:R-:W-:Y:S05]  /*2910*/  BSYNC.RECONVERGENT B1 ;  /* 0x0000000000017941 */ /* 0x000fea0003800200 */
.L_x_494:
[----:B------:R-:W-:Y:S05]  /*2920*/  @!P0 BRA `(.L_x_493) ;  /* 0x0000000000e88947 */ /* 0x000fea0003800000 */
[----:B------:R-:W-:Y:S01]  /*2930*/  IADD3 R12, P1, PT, R11, -0x1, RZ ;  /* 0xffffffff0b0c7810 */ /* 0x000fe20007f3e0ff */
[----:B------:R-:W-:Y:S01]  /*2940*/  BSSY.RECONVERGENT B1, `(.L_x_497) ;  /* 0x000001c000017945 */ /* 0x000fe20003800200 */
[----:B------:R-:W-:Y:S02]  /*2950*/  IADD3 R20, P2, PT, R7, R26, RZ ;  /* 0x0000001a07147210 */ /* 0x000fe40007f5e0ff */
[----:B------:R-:W-:Y:S02]  /*2960*/  ISETP.GE.U32.AND P0, PT, R12, 0x3, PT ;  /* 0x000000030c00780c */ /* 0x000fe40003f06070 */
[----:B------:R-:W-:Y:S02]  /*2970*/  IADD3.X R12, PT, PT, RZ, -0x1, RZ, P1, !PT ;  /* 0xffffffffff0c7810 */ /* 0x000fe40000ffe4ff */
[----:B------:R-:W-:Y:S02]  /*2980*/  LOP3.LUT P1, RZ, R6, 0x3, RZ, 0xc0, !PT ;  /* 0x0000000306ff7812 */ /* 0x000fe4000782c0ff */
[----:B------:R-:W-:-:S02]  /*2990*/  ISETP.GE.U32.AND.EX P0, PT, R12, RZ, PT, P0 ;  /* 0x000000ff0c00720c */ /* 0x000fc40003f06100 */
[----:B------:R-:W-:-:S11]  /*29a0*/  IADD3.X R21, PT, PT, RZ, R31, RZ, P2, !PT ;  /* 0x0000001fff157210 */ /* 0x000fd600017fe4ff */
[----:B------:R-:W-:Y:S05]  /*29b0*/  @!P0 BRA `(.L_x_498) ;  /* 0x0000000000508947 */ /* 0x000fea0003800000 */
[----:B------:R-:W0:Y:S01]  /*29c0*/  LDCU.64 UR4, c[0x0][0x3d0] ;  /* 0x00007a00ff0477ac */ /* 0x000e220008000a00 */
[----:B------:R-:W-:Y:S02]  /*29d0*/  IMAD R15, R9, 0x3c0, RZ ;  /* 0x000003c0090f7824 */ /* 0x000fe400078e02ff */
[----:B------:R-:W-:-:S04]  /*29e0*/  IMAD.WIDE.U32 R12, R10, 0x3c0, R20 ;  /* 0x000003c00a0c7825 */ /* 0x000fc800078e0014 */
[----:B------:R-:W-:Y:S01]  /*29f0*/  IMAD.IADD R13, R13, 0x1, R15 ;  /* 0x000000010d0d7824 */ /* 0x000fe200078e020f */
        /* <DEDUP_REMOVED lines=16> */
.L_x_498:
[----:B------:R-:W-:Y:S05]  /*2b00*/  BSYNC.RECONVERGENT B1 ;  /* 0x0000000000017941 */ /* 0x000fea0003800200 */
.L_x_497:
        /* <DEDUP_REMOVED lines=28> */
.L_x_493:
[----:B------:R-:W-:Y:S05]  /*2cd0*/  BSYNC.RECONVERGENT B0 ;  /* 0x0000000000007941 */ /* 0x000fea0003800200 */
.L_x_492:
[----:B------:R0:W-:Y:S01]  /*2ce0*/  STS [R8], R27 ;  /* 0x0000001b08007388 */ /* 0x0001e20000000800 */
[----:B------:R-:W1:Y:S01]  /*2cf0*/  LDC.64 R14, c[0x0][0x388] ;  /* 0x0000e200ff0e7b82 */ /* 0x000e620000000a00 */
[----:B------:R-:W-:Y:S02]  /*2d00*/  ISETP.NE.AND P0, PT, R34, 0xf, PT ;  /* 0x0000000f2200780c */ /* 0x000fe40003f05270 */
[----:B------:R0:W-:Y:S01]  /*2d10*/  STS [R8+0x780], R28 ;  /* 0x0007801c08007388 */ /* 0x0001e20000000800 */
[----:B------:R-:W-:-:S04]  /*2d20*/  MOV R9, R4 ;  /* 0x0000000400097202 */ /* 0x000fc80000000f00 */
[----:B------:R-:W2:Y:S08]  /*2d30*/  LDC.64 R12, c[0x0][0x390] ;  /* 0x0000e400ff0c7b82 */ /* 0x000eb00000000a00 */
[----:B0-----:R-:W-:Y:S06]  /*2d40*/  BAR.SYNC.DEFER_BLOCKING 0x0 ;  /* 0x0000000000007b1d */ /* 0x001fec0000010000 */
.L_x_504:
        /* <DEDUP_REMOVED lines=15> */
.L_x_500:
[----:B------:R-:W-:Y:S05]  /*2e40*/  BSYNC.RECONVERGENT B0 ;  /* 0x0000000000007941 */ /* 0x000fea0003800200 */
.L_x_499:
        /* <DEDUP_REMOVED lines=25> */
.L_x_515:
        /* <DEDUP_REMOVED lines=10> */
.L_x_503:
[----:B------:R-:W-:Y:S05]  /*3080*/  BSYNC.RECONVERGENT B0 ;  /* 0x0000000000007941 */ /* 0x000fea0003800200 */
.L_x_502:
        /* <DEDUP_REMOVED lines=9> */
.L_x_501:
        /* <DEDUP_REMOVED lines=8> */
.L_x_507:
[----:B------:R-:W-:Y:S05]  /*31a0*/  BSYNC B0 ;  /* 0x0000000000007941 */ /* 0x000fea0003800000 */
.L_x_506:
        /* <DEDUP_REMOVED lines=8> */
.L_x_508:
[----:B------:R-:W-:Y:S01]  /*3230*/  FADD.FTZ R17, R17, R10 ;  /* 0x0000000a11117221 */ /* 0x000fe20000010000 */
[----:B------:R-:W-:-:S03]  /*3240*/  HFMA2 R28, -RZ, RZ, 0, 2.384185791015625e-07 ;  /* 0x00000004ff1c7431 */ /* 0x000fc600000001ff */
[----:B------:R-:W-:Y:S01]  /*3250*/  IMAD.MOV.U32 R29, RZ, RZ, R17 ;  /* 0x000000ffff1d7224 */ /* 0x000fe200078e0011 */
[----:B------:R-:W-:-:S07]  /*3260*/  MOV R19, R27 ;  /* 0x0000001b00137202 */ /* 0x000fce0000000f00 */
[----:B------:R-:W-:Y:S05]  /*3270*/  WARPSYNC.COLLECTIVE R22, `(.L_x_509) ;  /* 0x0000000016087348 */ /* 0x000fea0003c00000 */
[----:B------:R0:W1:Y:S02]  /*3280*/  SHFL.BFLY P2, R27, R29, R28, R31 ;  /* 0x0c00001c1d1b7389 */ /* 0x000064000004001f */
[----:B01----:R-:W-:Y:S05]  /*3290*/  ENDCOLLECTIVE ;  /* 0x000000000000791b */ /* 0x003fea0003800000 */
.L_x_509:
[----:B------:R-:W-:-:S05]  /*32a0*/  FADD.FTZ R19, R19, R16 ;  /* 0x0000001013137221 */ /* 0x000fca0000010000 */
[----:B------:R-:W-:Y:S02]  /*32b0*/  MOV R29, R19 ;  /* 0x00000013001d7202 */ /* 0x000fe40000000f00 */
[----:B------:R-:W-:-:S07]  /*32c0*/  MOV R18, R27 ;  /* 0x0000001b00127202 */ /* 0x000fce0000000f00 */
[----:B------:R-:W-:Y:S05]  /*32d0*/  WARPSYNC.COLLECTIVE R22, `(.L_x_510) ;  /* 0x0000000016087348 */ /* 0x000fea0003c00000 */
[----:B------:R0:W1:Y:S02]  /*32e0*/  SHFL.BFLY P2, R27, R29, R28, R31 ;  /* 0x0c00001c1d1b7389 */ /* 0x000064000004001f */
[----:B01----:R-:W-:Y:S05]  /*32f0*/  ENDCOLLECTIVE ;  /* 0x000000000000791b */ /* 0x003fea0003800000 */
.L_x_510:
[----:B------:R-:W-:Y:S01]  /*3300*/  FADD.FTZ R18, R17, R18 ;  /* 0x0000001211127221 */ /* 0x000fe20000010000 */
[----:B------:R-:W-:-:S03]  /*3310*/  HFMA2 R28, -RZ, RZ, 0, 1.1920928955078125e-07 ;  /* 0x00000002ff1c7431 */ /* 0x000fc600000001ff */
[----:B------:R-:W-:Y:S01]  /*3320*/  IMAD.MOV.U32 R29, RZ, RZ, R18 ;  /* 0x000000ffff1d7224 */ /* 0x000fe200078e0012 */
[----:B------:R-:W-:-:S07]  /*3330*/  MOV R20, R27 ;  /* 0x0000001b00147202 */ /* 0x000fce0000000f00 */
[----:B------:R-:W-:Y:S05]  /*3340*/  WARPSYNC.COLLECTIVE R22, `(.L_x_511) ;  /* 0x0000000016087348 */ /* 0x000fea0003c00000 */
[----:B------:R0:W1:Y:S02]  /*3350*/  SHFL.BFLY P2, R27, R29, R28, R31 ;  /* 0x0c00001c1d1b7389 */ /* 0x000064000004001f */
[----:B01----:R-:W-:Y:S05]  /*3360*/  ENDCOLLECTIVE ;  /* 0x000000000000791b */ /* 0x003fea0003800000 */
.L_x_511:
[----:B------:R-:W-:-:S05]  /*3370*/  FADD.FTZ R20, R19, R20 ;  /* 0x0000001413147221 */ /* 0x000fca0000010000 */
[----:B------:R-:W-:Y:S02]  /*3380*/  MOV R29, R20 ;  /* 0x00000014001d7202 */ /* 0x000fe40000000f00 */
[----:B------:R-:W-:-:S07]  /*3390*/  MOV R21, R27 ;  /* 0x0000001b00157202 */ /* 0x000fce0000000f00 */
[----:B------:R-:W-:Y:S05]  /*33a0*/  WARPSYNC.COLLECTIVE R22, `(.L_x_512) ;  /* 0x0000000016087348 */ /* 0x000fea0003c00000 */
[----:B------:R0:W1:Y:S02]  /*33b0*/  SHFL.BFLY P2, R27, R29, R28, R31 ;  /* 0x0c00001c1d1b7389 */ /* 0x000064000004001f */
[----:B01----:R-:W-:Y:S05]  /*33c0*/  ENDCOLLECTIVE ;  /* 0x000000000000791b */ /* 0x003fea0003800000 */
.L_x_512:
[----:B------:R-:W-:Y:S01]  /*33d0*/  FADD.FTZ R21, R18, R21 ;  /* 0x0000001512157221 */ /* 0x000fe20000010000 */
[----:B------:R-:W-:-:S03]  /*33e0*/  HFMA2 R28, -RZ, RZ, 0, 5.9604644775390625e-08 ;  /* 0x00000001ff1c7431 */ /* 0x000fc600000001ff */
[----:B------:R-:W-:Y:S01]  /*33f0*/  IMAD.MOV.U32 R29, RZ, RZ, R21 ;  /* 0x000000ffff1d7224 */ /* 0x000fe200078e0015 */
[----:B------:R-:W-:-:S07]  /*3400*/  MOV R23, R27 ;  /* 0x0000001b00177202 */ /* 0x000fce0000000f00 */
[----:B------:R-:W-:Y:S05]  /*3410*/  WARPSYNC.COLLECTIVE R22, `(.L_x_513) ;  /* 0x0000000016087348 */ /* 0x000fea0003c00000 */
[----:B------:R0:W1:Y:S02]  /*3420*/  SHFL.BFLY P2, R27, R29, R28, R31 ;  /* 0x0c00001c1d1b7389 */ /* 0x000064000004001f */
[----:B01----:R-:W-:Y:S05]  /*3430*/  ENDCOLLECTIVE ;  /* 0x000000000000791b */ /* 0x003fea0003800000 */
.L_x_513:
[----:B------:R-:W-:-:S05]  /*3440*/  FADD.FTZ R23, R20, R23 ;  /* 0x0000001714177221 */ /* 0x000fca0000010000 */
[----:B------:R-:W-:Y:S02]  /*3450*/  MOV R29, R23 ;  /* 0x00000017001d7202 */ /* 0x000fe40000000f00 */
[----:B------:R-:W-:-:S07]  /*3460*/  MOV R10, R27 ;  /* 0x0000001b000a7202 */ /* 0x000fce0000000f00 */
[----:B------:R-:W-:Y:S05]  /*3470*/  WARPSYNC.COLLECTIVE R22, `(.L_x_514) ;  /* 0x0000000016087348 */ /* 0x000fea0003c00000 */
[----:B------:R0:W1:Y:S02]  /*3480*/  SHFL.BFLY P2, R27, R29, R28, R31 ;  /* 0x0c00001c1d1b7389 */ /* 0x000064000004001f */
[----:B01----:R-:W-:Y:S05]  /*3490*/  ENDCOLLECTIVE ;  /* 0x000000000000791b */ /* 0x003fea0003800000 */
.L_x_514:
[----:B------:R-:W-:Y:S01]  /*34a0*/  FADD.FTZ R10, R21, R10 ;  /* 0x0000000a150a7221 */ /* 0x000fe20000010000 */
[----:B------:R-:W-:Y:S01]  /*34b0*/  MOV R16, R27 ;  /* 0x0000001b00107202 */ /* 0x000fe20000000f00 */
[----:B------:R-:W-:Y:S06]  /*34c0*/  BRA `(.L_x_515) ;  /* 0xfffffff800c47947 */ /* 0x000fec000383ffff */
.L_x_516:
        /* <DEDUP_REMOVED lines=11> */
.L_x_1417:


//--------------------- .text._ZN13group_norm_v218gn_bwd_cuda_kernelI13__nv_bfloat16Li480ELi3ELi16ELi60ELi4096ELb1ELb1ELi256ELi960ELi960ELi4ELb1ELi21ELb1ELb0ELNS_15WgradSyncMethodE3ENS_16CompileConditionILi1000EEEEEvPT_S6_S6_PKS5_S8_S8_S8_PKfflPfPj --------------------------
	.section	.text._ZN13group_norm_v218gn_bwd_cuda_kernelI13__nv_bfloat16Li480ELi3ELi16ELi60ELi4096ELb1ELb1ELi256ELi960ELi960ELi4ELb1ELi21ELb1ELb0ELNS_15WgradSyncMethodE3ENS_16CompileConditionILi1000EEEEEvPT_S6_S6_PKS5_S8_S8_S8_PKfflPfPj,"ax",@progbits
	.align	128
        .global         _ZN13group_norm_v218gn_bwd_cuda_kernelI13__nv_bfloat16Li480ELi3ELi16ELi60ELi4096ELb1ELb1ELi256ELi960ELi960ELi4ELb1ELi21ELb1ELb0ELNS_15WgradSyncMethodE3ENS_16CompileConditionILi1000EEEEEvPT_S6_S6_PKS5_S8_S8_S8_PKfflPfPj
        .type           _ZN13group_norm_v218gn_bwd_cuda_kernelI13__nv_bfloat16Li480ELi3ELi16ELi60ELi4096ELb1ELb1ELi256ELi960ELi960ELi4ELb1ELi21ELb1ELb0ELNS_15WgradSyncMethodE3ENS_16CompileConditionILi1000EEEEEvPT_S6_S6_PKS5_S8_S8_S8_PKfflPfPj,@function
        .size           _ZN13group_norm_v218gn_bwd_cuda_kernelI13__nv_bfloat16Li480ELi3ELi16ELi60ELi4096ELb1ELb1ELi256ELi960ELi960ELi4ELb1ELi21ELb1ELb0ELNS_15WgradSyncMethodE3ENS_16CompileConditionILi1000EEEEEvPT_S6_S6_PKS5_S8_S8_S8_PKfflPfPj,(.L_x_1418 - _ZN13group_norm_v218gn_bwd_cuda_kernelI13__nv_bfloat16Li480ELi3ELi16ELi60ELi4096ELb1ELb1ELi256ELi960ELi960ELi4ELb1ELi21ELb1ELb0ELNS_15WgradSyncMethodE3ENS_16CompileConditionILi1000EEEEEvPT_S6_S6_PKS5_S8_S8_S8_PKfflPfPj)
        .other          _ZN13group_norm_v218gn_bwd_cuda_kernelI13__nv_bfloat16Li480ELi3ELi16ELi60ELi4096ELb1ELb1ELi256ELi960ELi960ELi4ELb1ELi21ELb1ELb0ELNS_15WgradSyncMethodE3ENS_16CompileConditionILi1000EEEEEvPT_S6_S6_PKS5_S8_S8_S8_PKfflPfPj,@"STO_CUDA_ENTRY STV_DEFAULT"
_ZN13group_norm_v218gn_bwd_cuda_kernelI13__nv_bfloat16Li480ELi3ELi16ELi60ELi4096ELb1ELb1ELi256ELi960ELi960ELi4ELb1ELi21ELb1ELb0ELNS_15WgradSyncMethodE3ENS_16CompileConditionILi1000EEEEEvPT_S6_S6_PKS5_S8_S8_S8_PKfflPfPj:
.text._ZN13group_norm_v218gn_bwd_cuda_kernelI13__nv_bfloat16Li480ELi3ELi16ELi60ELi4096ELb1ELb1ELi256ELi960ELi960ELi4ELb1ELi21ELb1ELb0ELNS_15WgradSyncMethodE3ENS_16CompileConditionILi1000EEEEEvPT_S6_S6_PKS5_S8_S8_S8_PKfflPfPj:
        /* <DEDUP_REMOVED lines=28> */
.L_x_519:
        /* <DEDUP_REMOVED lines=8> */
.L_x_518:
[----:B------:R-:W-:Y:S05]  /*0240*/  WARPSYNC.ALL ;  /* 0x0000000000007948 */ /* 0x000fea0003800000 */
[----:B------:R-:W-:Y:S06]  /*0250*/  BAR.SYNC.DEFER_BLOCKING 0x0 ;  /* 0x0000000000007b1d */ /* 0x000fec0000010000 */
[----:B------:R-:W-:Y:S05]  /*0260*/  BRA `(.L_x_520) ;  /* 0x0000001c00dc7947 */ /* 0x000fea0003800000 */
.L_x_517:
        /* <DEDUP_REMOVED lines=47> */
.L_x_534:
        /* <DEDUP_REMOVED lines=38> */
.L_x_521:
        /* <DEDUP_REMOVED lines=157> */
.L_x_522:
        /* <DEDUP_REMOVED lines=57> */
.L_x_524:
[----:B------:R-:W-:Y:S05]  /*1520*/  BSYNC.RECONVERGENT B0 ;  /* 0x0000000000007941 */ /* 0x000fea0003800200 */
.L_x_523:
        /* <DEDUP_REMOVED lines=18> */
.L_x_526:
[----:B------:R-:W-:Y:S05]  /*1650*/  BSYNC.RECONVERGENT B0 ;  /* 0x0000000000007941 */ /* 0x000fea0003800200 */
.L_x_525:
        /* <DEDUP_REMOVED lines=16> */
.L_x_529:
[----:B01----:R-:W2:Y:S04]  /*1760*/  LD.E.STRONG.GPU R21, desc[UR12][R22.64+0x54] ;  /* 0x0000540c16157980 */ /* 0x003ea8000c10f900 */
[----:B--2---:R-:W-:Y:S01]  /*1770*/  CCTL.IVALL ;  /* 0x00000000ff00798f */ /* 0x004fe20002000000 */
[----:B------:R-:W-:Y:S05]  /*1780*/  YIELD ;  /* 0x0000000000007946 */ /* 0x000fea0003800000 */
[----:B-----5:R-:W-:-:S04]  /*1790*/  LOP3.LUT R21, R21, R20, RZ, 0x3c, !PT ;  /* 0x0000001415157212 */ /* 0x020fc800078e3cff */
[----:B------:R-:W-:-:S13]  /*17a0*/  ISETP.GT.AND P0, PT, R21, -0x1, PT ;  /* 0xffffffff1500780c */ /* 0x000fda0003f04270 */
[----:B------:R-:W-:Y:S05]  /*17b0*/  @P0 BRA `(.L_x_529) ;  /* 0xfffffffc00e80947 */ /* 0x000fea000383ffff */
.L_x_528:
[----:B------:R-:W-:Y:S05]  /*17c0*/  WARPSYNC.ALL ;  /* 0x0000000000007948 */ /* 0x000fea0003800000 */
[----:B------:R-:W-:Y:S06]  /*17d0*/  BAR.SYNC.DEFER_BLOCKING 0x0 ;  /* 0x0000000000007b1d */ /* 0x000fec0000010000 */
[----:B------:R-:W-:Y:S05]  /*17e0*/  BRA `(.L_x_530) ;  /* 0x0000000000607947 */ /* 0x000fea0003800000 */
.L_x_527:
        /* <DEDUP_REMOVED lines=16> */
.L_x_532:
[----:B------:R-:W2:Y:S04]  /*18f0*/  LD.E.STRONG.GPU R22, desc[UR12][R20.64] ;  /* 0x0000000c14167980 */ /* 0x000ea8000c10f900 */
[----:B--2---:R-:W-:Y:S01]  /*1900*/  CCTL.IVALL ;  /* 0x00000000ff00798f */ /* 0x004fe20002000000 */
[----:B------:R-:W-:Y:S05]  /*1910*/  YIELD ;  /* 0x0000000000007946 */ /* 0x000fea0003800000 */
[----:B-----5:R-:W-:-:S04]  /*1920*/  LOP3.LUT R22, R22, R23, RZ, 0x3c, !PT ;  /* 0x0000001716167212 */ /* 0x020fc800078e3cff */
[----:B------:R-:W-:-:S13]  /*1930*/  ISETP.GT.AND P0, PT, R22, -0x1, PT ;  /* 0xffffffff1600780c */ /* 0x000fda0003f04270 */
[----:B------:R-:W-:Y:S05]  /*1940*/  @P0 BRA `(.L_x_532) ;  /* 0xfffffffc00e80947 */ /* 0x000fea000383ffff */
.L_x_531:
[----:B------:R-:W-:Y:S05]  /*1950*/  WARPSYNC.ALL ;  /* 0x0000000000007948 */ /* 0x000fea0003800000 */
[----:B------:R-:W-:Y:S06]  /*1960*/  BAR.SYNC.DEFER_BLOCKING 0x0 ;  /* 0x0000000000007b1d */ /* 0x000fec0000010000 */
.L_x_530:
        /* <DEDUP_REMOVED lines=9> */
[----:B0-----:R-:W-:-:S05]  /*1a00*/  @!P0 IMAD R22, R22, R25, UR10 ;  /* 0x0000000a16168e24 */ /* 0x001fca000f8e0219 */
[----:B------:R-:W-:-:S05]  /*1a10*/  @!P0 LEA R23, R22, R23, 0x9 ;  /* 0x0000001716178211 */ /* 0x000fca00078e48ff */
[----:B---3--:R-:W-:-:S06]  /*1a20*/  @!P0 IMAD.WIDE.U32 R20, R23, 0x4, R20 ;  /* 0x0000000417148825 */ /* 0x008fcc00078e0014 */
[----:B------:R-:W3:Y:S01]  /*1a30*/  @!P0 LDG.E.64 R20, desc[UR12][R20.64] ;  /* 0x0000000c14148981 */ /* 0x000ee2000c1e1b00 */
[----:B------:R-:W-:Y:S01]  /*1a40*/  CS2R R22, SRZ ;  /* 0x0000000000167805 */ /* 0x000fe2000001ff00 */
[----:B------:R-:W-:-:S04]  /*1a50*/  UIADD3 UR5, UPT, UPT, UR5, 0x5280, URZ ;  /* 0x0000528005057890 */ /* 0x000fc8000fffe0ff */
[----:B-1----:R-:W-:Y:S01]  /*1a60*/  ULEA UR5, UR7, UR5, 0x18 ;  /* 0x0000000507057291 */ /* 0x002fe2000f8ec0ff */
[----:B---3--:R-:W-:Y:S01]  /*1a70*/  @!P0 FADD.FTZ R23, RZ, R20 ;  /* 0x00000014ff178221 */ /* 0x008fe20000010000 */
[----:B------:R-:W-:Y:S01]  /*1a80*/  @!P0 FADD.FTZ R22, RZ, R21 ;  /* 0x00000015ff168221 */ /* 0x000fe20000010000 */
        /* <DEDUP_REMOVED lines=13> */
[----:B-1----:R-:W-:-:S04]  /*1b60*/  FADD.FTZ R21, R26, R21 ;  /* 0x000000151a157221 */ /* 0x002fc80000010000 */
[----:B------:R-:W0:Y:S01]  /*1b70*/  SHFL.BFLY PT, R23, R20, 0x1, 0x1f ;  /* 0x0c201f0014177f89 */ /* 0x000e2200000e0000 */
[----:B------:R-:W-:-:S03]  /*1b80*/  LOP3.LUT R26, R31, 0xffff, RZ, 0xc0, !PT ;  /* 0x0000ffff1f1a7812 */ /* 0x000fc600078ec0ff */
[----:B------:R-:W1:Y:S01]  /*1b90*/  SHFL.BFLY PT, R22, R21, 0x1, 0x1f ;  /* 0x0c201f0015167f89 */ /* 0x000e6200000e0000 */
[----:B0-----:R-:W-:Y:S01]  /*1ba0*/  FADD.FTZ R23, R20, R23 ;  /* 0x0000001714177221 */ /* 0x001fe20000010000 */
[----:B------:R-:W-:Y:S01]  /*1bb0*/  LEA R20, R26, UR5, 0x3 ;  /* 0x000000051a147c11 */ /* 0x000fe2000f8e18ff */
[----:B------:R-:W-:Y:S01]  /*1bc0*/  UMOV UR5, URZ ;  /* 0x000000ff00057c82 */ /* 0x000fe20008000000 */
[----:B-1----:R-:W-:Y:S01]  /*1bd0*/  FADD.FTZ R25, R21, R22 ;  /* 0x0000001615197221 */ /* 0x002fe20000010000 */
[----:B------:R-:W-:-:S03]  /*1be0*/  @!P0 FMUL.FTZ R22, R23, 4.0690106288820970803e-06 ;  /* 0x3688888917168820 */ /* 0x000fc60000410000 */
[----:B------:R-:W-:-:S05]  /*1bf0*/  @!P0 FMUL.FTZ R23, R25, 4.0690106288820970803e-06 ;  /* 0x3688888919178820 */ /* 0x000fca0000410000 */
[----:B------:R0:W-:Y:S01]  /*1c00*/  @!P0 STS.64 [R24], R22 ;  /* 0x0000001618008388 */ /* 0x0001e20000000a00 */
[----:B------:R-:W-:Y:S06]  /*1c10*/  BAR.SYNC.DEFER_BLOCKING 0x0 ;  /* 0x0000000000007b1d */ /* 0x000fec0000010000 */
[----:B--2---:R-:W1:Y:S02]  /*1c20*/  LDS.64 R20, [R20] ;  /* 0x0000000014147984 */ /* 0x004e640000000a00 */
.L_x_533:
[----:B0-2---:R-:W-:-:S05]  /*1c30*/  MOV R23, UR5 ;  /* 0x0000000500177c02 */ /* 0x005fca0008000f00 */
[----:B------:R-:W-:-:S04]  /*1c40*/  IMAD R22, R23, 0x2, R30 ;  /* 0x0000000217167824 */ /* 0x000fc800078e021e */
        /* <DEDUP_REMOVED lines=23> */
[----:B------:R-:W-:-:S04]  /*1dc0*/  UIADD3 UR5, UPT, UPT, UR5, 0x1, URZ ;  /* 0x0000000105057890 */ /* 0x000fc8000fffe0ff */
[----:B------:R-:W-:Y:S01]  /*1dd0*/  IMAD.U32 R35, R22, 0x10000, RZ ;  /* 0x0001000016237824 */ /* 0x000fe200078e00ff */
[----:B------:R-:W-:-:S03]  /*1de0*/  UISETP.NE.AND UP1, UPT, UR5, 0x80, UPT ;  /* 0x000000800500788c */ /* 0x000fc6000bf25270 */
[----:B------:R-:W-:Y:S01]  /*1df0*/  FADD.FTZ R35, -R18, R35 ;  /* 0x0000002312237221 */ /* 0x000fe20000010100 */
[C---:B--2---:R-:W-:Y:S02]  /*1e00*/  SHF.L.U32 R22, R24.reuse, 0x10, RZ ;  /* 0x0000001018167819 */ /* 0x044fe400000006ff */
        /* <DEDUP_REMOVED lines=31> */
[----:B------:R-:W-:Y:S01]  /*2000*/  IMAD.U32 R29, R23, 0x10000, RZ ;  /* 0x00010000171d7824 */ /* 0x000fe200078e00ff */
[----:B------:R-:W-:Y:S02]  /*2010*/  SHF.L.U32 R23, R25, 0x10, RZ ;  /* 0x0000001019177819 */ /* 0x000fe400000006ff */
[----:B------:R-:W-:Y:S01]  /*2020*/  FMUL.FTZ R37, R35, R37 ;  /* 0x0000002523257220 */ /* 0x000fe20000410000 */
[----:B------:R-:W-:Y:S01]  /*2030*/  FADD.FTZ R29, -R18, R29 ;  /* 0x0000001d121d7221 */ /* 0x000fe20000010100 */
[----:B------:R-:W-:Y:S02]  /*2040*/  PRMT R25, R25, 0x7632, R25 ;  /* 0x0000763219197816 */ /* 0x000fe40000000019 */
[----:B------:R-:W-:Y:S01]  /*2050*/  FMUL.FTZ R23, R23, R37 ;  /* 0x0000002517177220 */ /* 0x000fe20000410000 */
[----:B------:R-:W-:Y:S01]  /*2060*/  FMUL.FTZ R36, R19, R29 ;  /* 0x0000001d13247220 */ /* 0x000fe20000410000 */
[----:B------:R-:W-:-:S02]  /*2070*/  SHF.L.U32 R25, R25, 0x10, RZ ;  /* 0x0000001019197819 */ /* 0x000fc400000006ff */
        /* <DEDUP_REMOVED lines=22> */
.L_x_520:
        /* <DEDUP_REMOVED lines=24> */
[----:B------:R-:W-:Y:S02]  /*2360*/  MOV R8, R7 ;  /* 0x0000000700087202 */ /* 0x000fe40000000f00 */
[----:B------:R-:W-:Y:S01]  /*2370*/  SHF.R.U32.HI R4, RZ, 0x4, R34 ;  /* 0x00000004ff047819 */ /* 0x000fe20000011622 */
[----:B------:R-:W-:Y:S01]  /*2380*/  IMAD.X R9, RZ, RZ, RZ, P0 ;  /* 0x000000ffff097224 */ /* 0x000fe200000e06ff */
        /* <DEDUP_REMOVED lines=14> */
.L_x_548:
        /* <DEDUP_REMOVED lines=10> */
[----:B------:R-:W-:Y:S01]  /*2510*/  IMAD.MOV.U32 R10, RZ, RZ, R0 ;  /* 0x000000ffff0a7224 */ /* 0x000fe200078e0000 */
[----:B------:R-:W-:Y:S02]  /*2520*/  ISETP.GE.U32.AND.EX P1, PT, R3, RZ, PT, P1 ;  /* 0x000000ff0300720c */ /* 0x000fe40003f26110 */
[----:B------:R-:W-:Y:S02]  /*2530*/  ISETP.NE.AND.EX P0, PT, RZ, RZ, PT, P0 ;  /* 0x000000ffff00720c */ /* 0x000fe40003f05300 */
[----:B------:R-:W-:Y:S02]  /*2540*/  SHF.R.S32.HI R31, RZ, 0x1f, R26 ;  /* 0x0000001fff1f7819 */ /* 0x000fe4000001141a */
[----:B------:R-:W-:-:S02]  /*2550*/  MOV R28, RZ ;  /* 0x000000ff001c7202 */ /* 0x000fc40000000f00 */
[----:B------:R-:W-:Y:S02]  /*2560*/  MOV R9, RZ ;  /* 0x000000ff00097202 */ /* 0x000fe40000000f00 */
        /* <DEDUP_REMOVED lines=17> */
.L_x_539:
        /* <DEDUP_REMOVED lines=33> */
.L_x_538:
[----:B------:R-:W-:Y:S05]  /*2890*/  BSYNC.RECONVERGENT B1 ;  /* 0x0000000000017941 */ /* 0x000fea0003800200 */
.L_x_537:
[----:B------:R-:W-:Y:S05]  /*28a0*/  @!P0 BRA `(.L_x_536) ;  /* 0x0000000000e88947 */ /* 0x000fea0003800000 */
[----:B------:R-:W-:Y:S01]  /*28b0*/  IADD3 R12, P1, PT, R11, -0x1, RZ ;  /* 0xffffffff0b0c7810 */ /* 0x000fe20007f3e0ff */
[----:B------:R-:W-:Y:S01]  /*28c0*/  BSSY.RECONVERGENT B1, `(.L_x_540) ;  /* 0x000001c000017945 */ /* 0x000fe20003800200 */
[----:B------:R-:W-:Y:S02]  /*28d0*/  IADD3 R20, P2, PT, R7, R26, RZ ;  /* 0x0000001a07147210 */ /* 0x000fe40007f5e0ff */
[----:B------:R-:W-:Y:S02]  /*28e0*/  ISETP.GE.U32.AND P0, PT, R12, 0x3, PT ;  /* 0x000000030c00780c */ /* 0x000fe40003f06070 */
[----:B------:R-:W-:Y:S01]  /*28f0*/  IADD3.X R12, PT, PT, RZ, -0x1, RZ, P1, !PT ;  /* 0xffffffffff0c7810 */ /* 0x000fe20000ffe4ff */
[----:B------:R-:W-:Y:S01]  /*2900*/  IMAD.X R21, RZ, RZ, R31, P2 ;  /* 0x000000ffff157224 */ /* 0x000fe200010e061f */
[----:B------:R-:W-:Y:S02]  /*2910*/  LOP3.LUT P1, RZ, R6, 0x3, RZ, 0xc0, !PT ;  /* 0x0000000306ff7812 */ /* 0x000fe4000782c0ff */
        /* <DEDUP_REMOVED lines=22> */
.L_x_541:
[----:B------:R-:W-:Y:S05]  /*2a80*/  BSYNC.RECONVERGENT B1 ;  /* 0x0000000000017941 */ /* 0x000fea0003800200 */
.L_x_540:
[----:B------:R-:W-:Y:S05]  /*2a90*/  @!P1 BRA `(.L_x_536) ;  /* 0x00000000006c9947 */ /* 0x000fea0003800000 */
[C---:B------:R-:W-:Y:S02]  /*2aa0*/  LOP3.LUT P1, RZ, R5.reuse, 0x3, RZ, 0xc0, !PT ;  /* 0x0000000305ff7812 */ /* 0x040fe4000782c0ff */
[----:B------:R-:W-:-:S11]  /*2ab0*/  LOP3.LUT P0, RZ, R5, 0x1, RZ, 0xc0, !PT ;  /* 0x0000000105ff7812 */ /* 0x000fd6000780c0ff */
[----:B------:R-:W0:Y:S01]  /*2ac0*/  @P1 LDC.64 R12, c[0x0][0x3d0] ;  /* 0x0000f400ff0c1b82 */ /* 0x000e220000000a00 */
[----:B------:R-:W-:Y:S01]  /*2ad0*/  @P1 MOV R16, R20 ;  /* 0x0000001400101202 */ /* 0x000fe20000000f00 */
[----:B------:R-:W-:Y:S02]  /*2ae0*/  @P1 IMAD.MOV.U32 R17, RZ, RZ, R21 ;  /* 0x000000ffff111224 */ /* 0x000fe400078e0015 */
[----:B------:R-:W-:Y:S02]  /*2af0*/  @P1 IMAD R19, R9, 0x3c0, RZ ;  /* 0x000003c009131824 */ /* 0x000fe400078e02ff */
[C---:B------:R-:W-:Y:S01]  /*2b00*/  @P1 IMAD.WIDE.U32 R16, R10.reuse, 0x3c0, R16 ;  /* 0x000003c00a101825 */ /* 0x040fe200078e0010 */
[----:B------:R-:W-:Y:S01]  /*2b10*/  @P1 IADD3 R10, P2, PT, R10, 0x1e, RZ ;  /* 0x0000001e0a0a1810 */ /* 0x000fe20007f5e0ff */
[----:B------:R-:W1:Y:S03]  /*2b20*/  @!P0 LDC.64 R14, c[0x0][0x3d0] ;  /* 0x0000f400ff0e8b82 */ /* 0x000e660000000a00 */
[----:B------:R-:W-:Y:S01]  /*2b30*/  @P1 IADD3.X R9, PT, PT, RZ, R9, RZ, P2, !PT ;  /* 0x00000009ff091210 */ /* 0x000fe200017fe4ff */
[----:B------:R-:W-:Y:S01]  /*2b40*/  @!P0 IMAD.WIDE.U32 R20, R10, 0x3c0, R20 ;  /* 0x000003c00a148825 */ /* 0x000fe200078e0014 */
[----:B------:R-:W-:-:S03]  /*2b50*/  @P1 IADD3 R19, PT, PT, R17, R19, RZ ;  /* 0x0000001311131210 */ /* 0x000fc60007ffe0ff */
        /* <DEDUP_REMOVED lines=15> */
.L_x_536:
[----:B------:R-:W-:Y:S05]  /*2c50*/  BSYNC.RECONVERGENT B0 ;  /* 0x0000000000007941 */ /* 0x000fea0003800200 */
.L_x_535:
[----:B------:R0:W-:Y:S01]  /*2c60*/  STS [R8], R27 ;  /* 0x0000001b08007388 */ /* 0x0001e20000000800 */
[----:B------:R-:W1:Y:S01]  /*2c70*/  LDC.64 R14, c[0x0][0x388] ;  /* 0x0000e200ff0e7b82 */ /* 0x000e620000000a00 */
[----:B------:R-:W-:Y:S01]  /*2c80*/  ISETP.NE.AND P0, PT, R34, 0xf, PT ;  /* 0x0000000f2200780c */ /* 0x000fe20003f05270 */
[----:B------:R-:W-:Y:S01]  /*2c90*/  IMAD.MOV.U32 R9, RZ, RZ, R4 ;  /* 0x000000ffff097224 */ /* 0x000fe200078e0004 */
[----:B------:R0:W-:Y:S05]  /*2ca0*/  STS [R8+0x780], R28 ;  /* 0x0007801c08007388 */ /* 0x0001ea0000000800 */
[----:B------:R-:W2:Y:S08]  /*2cb0*/  LDC.64 R12, c[0x0][0x390] ;  /* 0x0000e400ff0c7b82 */ /* 0x000eb00000000a00 */
[----:B0-----:R-:W-:Y:S06]  /*2cc0*/  BAR.SYNC.DEFER_BLOCKING 0x0 ;  /* 0x0000000000007b1d */ /* 0x001fec0000010000 */
.L_x_547:
        /* <DEDUP_REMOVED lines=15> */
.L_x_543:
[----:B------:R-:W-:Y:S05]  /*2dc0*/  BSYNC.RECONVERGENT B0 ;  /* 0x0000000000007941 */ /* 0x000fea0003800200 */
.L_x_542:
        /* <DEDUP_REMOVED lines=25> */
.L_x_558:
        /* <DEDUP_REMOVED lines=10> */
.L_x_546:
[----:B------:R-:W-:Y:S05]  /*3000*/  BSYNC.RECONVERGENT B0 ;  /* 0x0000000000007941 */ /* 0x000fea0003800200 */
.L_x_545:
        /* <DEDUP_REMOVED lines=9> */
.L_x_544:
        /* <DEDUP_REMOVED lines=8> */
.L_x_550:
[----:B------:R-:W-:Y:S05]  /*3120*/  BSYNC B0 ;  /* 0x0000000000007941 */ /* 0x000fea0003800000 */
.L_x_549:
        /* <DEDUP_REMOVED lines=8> */
.L_x_551:
[----:B------:R-:W-:Y:S01]  /*31b0*/  FADD.FTZ R17, R17, R10 ;  /* 0x0000000a11117221 */ /* 0x000fe20000010000 */
[----:B------:R-:W-:-:S03]  /*31c0*/  HFMA2 R28, -RZ, RZ, 0, 2.384185791015625e-07 ;  /* 0x00000004ff1c7431 */ /* 0x000fc600000001ff */
[----:B------:R-:W-:Y:S01]  /*31d0*/  IMAD.MOV.U32 R29, RZ, RZ, R17 ;  /* 0x000000ffff1d7224 */ /* 0x000fe200078e0011 */
[----:B------:R-:W-:-:S07]  /*31e0*/  MOV R19, R27 ;  /* 0x0000001b00137202 */ /* 0x000fce0000000f00 */
[----:B------:R-:W-:Y:S05]  /*31f0*/  WARPSYNC.COLLECTIVE R22, `(.L_x_552) ;  /* 0x0000000016087348 */ /* 0x000fea0003c00000 */
[----:B------:R0:W1:Y:S02]  /*3200*/  SHFL.BFLY P2, R27, R29, R28, R31 ;  /* 0x0c00001c1d1b7389 */ /* 0x000064000004001f */
[----:B01----:R-:W-:Y:S05]  /*3210*/  ENDCOLLECTIVE ;  /* 0x000000000000791b */ /* 0x003fea0003800000 */
.L_x_552:
[----:B------:R-:W-:-:S05]  /*3220*/  FADD.FTZ R19, R19, R16 ;  /* 0x0000001013137221 */ /* 0x000fca0000010000 */
[----:B------:R-:W-:Y:S02]  /*3230*/  MOV R29, R19 ;  /* 0x00000013001d7202 */ /* 0x000fe40000000f00 */
[----:B------:R-:W-:-:S07]  /*3240*/  MOV R18, R27 ;  /* 0x0000001b00127202 */ /* 0x000fce0000000f00 */
[----:B------:R-:W-:Y:S05]  /*3250*/  WARPSYNC.COLLECTIVE R22, `(.L_x_553) ;  /* 0x0000000016087348 */ /* 0x000fea0003c00000 */
[----:B------:R0:W1:Y:S02]  /*3260*/  SHFL.BFLY P2, R27, R29, R28, R31 ;  /* 0x0c00001c1d1b7389 */ /* 0x000064000004001f */
[----:B01----:R-:W-:Y:S05]  /*3270*/  ENDCOLLECTIVE ;  /* 0x000000000000791b */ /* 0x003fea0003800000 */
.L_x_553:
[----:B------:R-:W-:Y:S01]  /*3280*/  FADD.FTZ R18, R17, R18 ;  /* 0x0000001211127221 */ /* 0x000fe20000010000 */
[----:B------:R-:W-:-:S03]  /*3290*/  HFMA2 R28, -RZ, RZ, 0, 1.1920928955078125e-07 ;  /* 0x00000002ff1c7431 */ /* 0x000fc600000001ff */
[----:B------:R-:W-:Y:S01]  /*32a0*/  IMAD.MOV.U32 R29, RZ, RZ, R18 ;  /* 0x000000ffff1d7224 */ /* 0x000fe200078e0012 */
[----:B------:R-:W-:-:S07]  /*32b0*/  MOV R20, R27 ;  /* 0x0000001b00147202 */ /* 0x000fce0000000f00 */
[----:B------:R-:W-:Y:S05]  /*32c0*/  WARPSYNC.COLLECTIVE R22, `(.L_x_554) ;  /* 0x0000000016087348 */ /* 0x000fea0003c00000 */
[----:B------:R0:W1:Y:S02]  /*32d0*/  SHFL.BFLY P2, R27, R29, R28, R31 ;  /* 0x0c00001c1d1b7389 */ /* 0x000064000004001f */
[----:B01----:R-:W-:Y:S05]  /*32e0*/  ENDCOLLECTIVE ;  /* 0x000000000000791b */ /* 0x003fea0003800000 */
.L_x_554:
[----:B------:R-:W-:-:S05]  /*32f0*/  FADD.FTZ R20, R19, R20 ;  /* 0x0000001413147221 */ /* 0x000fca0000010000 */
[----:B------:R-:W-:Y:S02]  /*3300*/  MOV R29, R20 ;  /* 0x00000014001d7202 */ /* 0x000fe40000000f00 */
[----:B------:R-:W-:-:S07]  /*3310*/  MOV R21, R27 ;  /* 0x0000001b00157202 */ /* 0x000fce0000000f00 */
[----:B------:R-:W-:Y:S05]  /*3320*/  WARPSYNC.COLLECTIVE R22, `(.L_x_555) ;  /* 0x0000000016087348 */ /* 0x000fea0003c00000 */
[----:B------:R0:W1:Y:S02]  /*3330*/  SHFL.BFLY P2, R27, R29, R28, R31 ;  /* 0x0c00001c1d1b7389 */ /* 0x000064000004001f */
[----:B01----:R-:W-:Y:S05]  /*3340*/  ENDCOLLECTIVE ;  /* 0x000000000000791b */ /* 0x003fea0003800000 */
.L_x_555:
[----:B------:R-:W-:Y:S01]  /*3350*/  FADD.FTZ R21, R18, R21 ;  /* 0x0000001512157221 */ /* 0x000fe20000010000 */
[----:B------:R-:W-:-:S03]  /*3360*/  HFMA2 R28, -RZ, RZ, 0, 5.9604644775390625e-08 ;  /* 0x00000001ff1c7431 */ /* 0x000fc600000001ff */
[----:B------:R-:W-:Y:S01]  /*3370*/  IMAD.MOV.U32 R29, RZ, RZ, R21 ;  /* 0x000000ffff1d7224 */ /* 0x000fe200078e0015 */
[----:B------:R-:W-:-:S07]  /*3380*/  MOV R23, R27 ;  /* 0x0000001b00177202 */ /* 0x000fce0000000f00 */
[----:B------:R-:W-:Y:S05]  /*3390*/  WARPSYNC.COLLECTIVE R22, `(.L_x_556) ;  /* 0x0000000016087348 */ /* 0x000fea0003c00000 */
[----:B------:R0:W1:Y:S02]  /*33a0*/  SHFL.BFLY P2, R27, R29, R28, R31 ;  /* 0x0c00001c1d1b7389 */ /* 0x000064000004001f */
[----:B01----:R-:W-:Y:S05]  /*33b0*/  ENDCOLLECTIVE ;  /* 0x000000000000791b */ /* 0x003fea0003800000 */
.L_x_556:
[----:B------:R-:W-:-:S05]  /*33c0*/  FADD.FTZ R23, R20, R23 ;  /* 0x0000001714177221 */ /* 0x000fca0000010000 */
[----:B------:R-:W-:Y:S02]  /*33d0*/  MOV R29, R23 ;  /* 0x00000017001d7202 */ /* 0x000fe40000000f00 */
[----:B------:R-:W-:-:S07]  /*33e0*/  MOV R10, R27 ;  /* 0x0000001b000a7202 */ /* 0x000fce0000000f00 */
[----:B------:R-:W-:Y:S05]  /*33f0*/  WARPSYNC.COLLECTIVE R22, `(.L_x_557) ;  /* 0x0000000016087348 */ /* 0x000fea0003c00000 */
[----:B------:R0:W1:Y:S02]  /*3400*/  SHFL.BFLY P2, R27, R29, R28, R31 ;  /* 0x0c00001c1d1b7389 */ /* 0x000064000004001f */
[----:B01----:R-:W-:Y:S05]  /*3410*/  ENDCOLLECTIVE ;  /* 0x000000000000791b */ /* 0x003fea0003800000 */
.L_x_557:
[----:B------:R-:W-:Y:S01]  /*3420*/  FADD.FTZ R10, R21, R10 ;  /* 0x0000000a150a7221 */ /* 0x000fe20000010000 */
[----:B------:R-:W-:Y:S01]  /*3430*/  MOV R16, R27 ;  /* 0x0000001b00107202 */ /* 0x000fe20000000f00 */
[----:B------:R-:W-:Y:S06]  /*3440*/  BRA `(.L_x_558) ;  /* 0xfffffff800c47947 */ /* 0x000fec000383ffff */
.L_x_559:
        /* <DEDUP_REMOVED lines=11> */
.L_x_1418:


//--------------------- .text._ZN13group_norm_v218gn_bwd_cuda_kernelI13__nv_bfloat16Li480ELi2ELi16ELi60ELi4096ELb1ELb1ELi16ELi960ELi960ELi4ELb1ELi1ELb0ELb0ELNS_15WgradSyncMethodE3ENS_16CompileConditionILi1000EEEEEvPT_S6_S6_PKS5_S8_S8_S8_PKfflPfPj --------------------------
	.section	.text._ZN13group_norm_v218gn_bwd_cuda_kernelI13__nv_bfloat16Li480ELi2ELi16ELi60ELi4096ELb1ELb1ELi16ELi960ELi960ELi4ELb1ELi1ELb0ELb0ELNS_15WgradSyncMethodE3ENS_16CompileConditionILi1000EEEEEvPT_S6_S6_PKS5_S8_S8_S8_PKfflPfPj,"ax",@progbits
	.align	128
        .global         _ZN13group_norm_v218gn_bwd_cuda_kernelI13__nv_bfloat16Li480ELi2ELi16ELi60ELi4096ELb1ELb1ELi16ELi960ELi960ELi4ELb1ELi1ELb0ELb0ELNS_15WgradSyncMethodE3ENS_16CompileConditionILi1000EEEEEvPT_S6_S6_PKS5_S8_S8_S8_PKfflPfPj
        .type           _ZN13group_norm_v218gn_bwd_cuda_kernelI13__nv_bfloat16Li480ELi2ELi16ELi60ELi4096ELb1ELb1ELi16ELi960ELi960ELi4ELb1ELi1ELb0ELb0ELNS_15WgradSyncMethodE3ENS_16CompileConditionILi1000EEEEEvPT_S6_S6_PKS5_S8_S8_S8_PKfflPfPj,@function
        .size           _ZN13group_norm_v218gn_bwd_cuda_kernelI13__nv_bfloat16Li480ELi2ELi16ELi60ELi4096ELb1ELb1ELi16ELi960ELi960ELi4ELb1ELi1ELb0ELb0ELNS_15WgradSyncMethodE3ENS_16CompileConditionILi1000EEEEEvPT_S6_S6_PKS5_S8_S8_S8_PKfflPfPj,(.L_x_1419 - _ZN13group_norm_v218gn_bwd_cuda_kernelI13__nv_bfloat16Li480ELi2ELi16ELi60ELi4096ELb1ELb1ELi16ELi960ELi960ELi4ELb1ELi1ELb0ELb0ELNS_15WgradSyncMethodE3ENS_16CompileConditionILi1000EEEEEvPT_S6_S6_PKS5_S8_S8_S8_PKfflPfPj)
        .other          _ZN13group_norm_v218gn_bwd_cuda_kernelI13__nv_bfloat16Li480ELi2ELi16ELi60ELi4096ELb1ELb1ELi16ELi960ELi960ELi4ELb1ELi1ELb0ELb0ELNS_15WgradSyncMethodE3ENS_16CompileConditionILi1000EEEEEvPT_S6_S6_PKS5_S8_S8_S8_PKfflPfPj,@"STO_CUDA_ENTRY STV_DEFAULT"
_ZN13group_norm_v218gn_bwd_cuda_kernelI13__nv_bfloat16Li480ELi2ELi16ELi60ELi4096ELb1ELb1ELi16ELi960ELi960ELi4ELb1ELi1ELb0ELb0ELNS_15WgradSyncMethodE3ENS_16CompileConditionILi1000EEEEEvPT_S6_S6_PKS5_S8_S8_S8_PKfflPfPj:
.text._ZN13group_norm_v218gn_bwd_cuda_kernelI13__nv_bfloat16Li480ELi2ELi16ELi60ELi4096ELb1ELb1ELi16ELi960ELi960ELi4ELb1ELi1ELb0ELb0ELNS_15WgradSyncMethodE3ENS_16CompileConditionILi1000EEEEEvPT_S6_S6_PKS5_S8_S8_S8_PKfflPfPj:
        /* <DEDUP_REMOVED lines=30> */
.L_x_562:
        /* <DEDUP_REMOVED lines=8> */
.L_x_561:
[----:B------:R-:W-:Y:S05]  /*0260*/  WARPSYNC.ALL ;  /* 0x0000000000007948 */ /* 0x000fea0003800000 */
[----:B------:R-:W-:Y:S06]  /*0270*/  BAR.SYNC.DEFER_BLOCKING 0x0 ;  /* 0x0000000000007b1d */ /* 0x000fec0000010000 */
[----:B------:R-:W-:Y:S05]  /*0280*/  BRA `(.L_x_563) ;  /* 0x0000005000b87947 */ /* 0x000fea0003800000 */
.L_x_560:
[----:B------:R-:W0:Y:S01]  /*0290*/  S2R R9, SR_TID.X ;  /* 0x0000000000097919 */ /* 0x000e220000002100 */
[----:B------:R-:W1:Y:S01]  /*02a0*/  LDC.64 R6, c[0x0][0x3b0] ;  /* 0x0000ec00ff067b82 */ /* 0x000e620000000a00 */
[----:B0-----:R-:W-:-:S05]  /*02b0*/  LOP3.LUT R2, R9, 0xffff, RZ, 0xc0, !PT ;  /* 0x0000ffff09027812 */ /* 0x001fca00078ec0ff */
[----:B------:R-:W-:-:S05]  /*02c0*/  IMAD R2, R2, 0x445, RZ ;  /* 0x0000044502027824 */ /* 0x000fca00078e02ff */
[----:B------:R-:W-:Y:S02]  /*02d0*/  SHF.R.U32.HI R4, RZ, 0x12, R2 ;  /* 0x00000012ff047819 */ /* 0x000fe40000011602 */
[----:B------:R-:W0:Y:S02]  /*02e0*/  LDC.64 R2, c[0x0][0x3a8] ;  /* 0x0000ea00ff027b82 */ /* 0x000e240000000a00 */
[----:B------:R-:W-:-:S05]  /*02f0*/  PRMT R5, R4, 0x9910, RZ ;  /* 0x0000991004057816 */ /* 0x000fca00000000ff */
[----:B------:R-:W-:-:S05]  /*0300*/  IMAD R5, R5, 0xf0, RZ ;  /* 0x000000f005057824 */ /* 0x000fca00078e02ff */
[----:B------:R-:W-:-:S04]  /*0310*/  IADD3 R5, PT, PT, RZ, -R5, RZ ;  /* 0x80000005ff057210 */ /* 0x000fc80007ffe0ff */
[----:B------:R-:W-:-:S04]  /*0320*/  PRMT R5, R5, 0x7710, RZ ;  /* 0x0000771005057816 */ /* 0x000fc800000000ff */
[----:B------:R-:W-:-:S04]  /*0330*/  IADD3 R14, PT, PT, R5, R9, RZ ;  /* 0x00000009050e7210 */ /* 0x000fc80007ffe0ff */
[----:B------:R-:W-:Y:S01]  /*0340*/  LOP3.LUT R10, R14, 0xffff, RZ, 0xc0, !PT ;  /* 0x0000ffff0e0a7812 */ /* 0x000fe200078ec0ff */
[----:B------:R-:W2:Y:S03]  /*0350*/  S2R R8, SR_CgaCtaId ;  /* 0x0000000000087919 */ /* 0x000ea60000008800 */
[----:B------:R-:W-:Y:S01]  /*0360*/  SHF.L.U32 R5, R10, 0x2, RZ ;  /* 0x000000020a057819 */ /* 0x000fe200000006ff */
[----:B------:R3:W-:Y:S04]  /*0370*/  STL [R1+0xb0], R14 ;  /* 0x0000b00e01007387 */ /* 0x0007e80000100800 */
[----:B-1----:R-:W-:-:S04]  /*0380*/  IMAD.WIDE.U32 R6, R5, 0x2, R6 ;  /* 0x0000000205067825 */ /* 0x002fc800078e0006 */
[----:B0-----:R-:W-:Y:S02]  /*0390*/  IMAD.WIDE.U32 R2, R5, 0x2, R2 ;  /* 0x0000000205027825 */ /* 0x001fe400078e0002 */
[----:B------:R-:W4:Y:S04]  /*03a0*/  LDG.E.64.CONSTANT R6, desc[UR12][R6.64] ;  /* 0x0000000c06067981 */ /* 0x000f28000c1e9b00 */
[----:B------:R0:W5:Y:S01]  /*03b0*/  LDG.E.64.CONSTANT R12, desc[UR12][R2.64] ;  /* 0x0000000c020c7981 */ /* 0x000162000c1e9b00 */
[----:B------:R-:W-:-:S04]  /*03c0*/  MOV R5, 0x400 ;  /* 0x0000040000057802 */ /* 0x000fc80000000f00 */
[----:B------:R-:W-:-:S04]  /*03d0*/  IADD3 R5, PT, PT, R5, 0x3c00, RZ ;  /* 0x00003c0005057810 */ /* 0x000fc80007ffe0ff */
[----:B--2---:R-:W-:Y:S02]  /*03e0*/  LEA R5, R8, R5, 0x18 ;  /* 0x0000000508057211 */ /* 0x004fe400078ec0ff */
[----:B------:R-:W-:Y:S02]  /*03f0*/  SHF.R.U32.HI R8, RZ, 0x1, R9 ;  /* 0x00000001ff087819 */ /* 0x000fe40000011609 */
[----:B------:R-:W-:-:S03]  /*0400*/  SHF.L.U32 R9, R9, 0x3, RZ ;  /* 0x0000000309097819 */ /* 0x000fc600000006ff */
[--C-:B------:R-:W-:Y:S01]  /*0410*/  IMAD R8, R8, 0x168, R5.reuse ;  /* 0x0000016808087824 */ /* 0x100fe200078e0205 */
[----:B------:R-:W-:Y:S01]  /*0420*/  LOP3.LUT R9, R9, 0x8, RZ, 0xc0, !PT ;  /* 0x0000000809097812 */ /* 0x000fe200078ec0ff */
[----:B------:R-:W-:Y:S01]  /*0430*/  IMAD R5, R10, 0x18, R5 ;  /* 0x000000180a057824 */ /* 0x000fe200078e0205 */
[----:B------:R-:W-:Y:S02]  /*0440*/  PRMT R10, R14, 0x9910, RZ ;  /* 0x000099100e0a7816 */ /* 0x000fe400000000ff */
[----:B0-----:R-:W-:Y:S02]  /*0450*/  IADD3 R2, PT, PT, R8, R9, RZ ;  /* 0x0000000908027210 */ /* 0x001fe40007ffe0ff */
[----:B------:R-:W-:Y:S02]  /*0460*/  SHF.L.U32 R3, R11, 0x4, RZ ;  /* 0x000000040b037819 */ /* 0x000fe400000006ff */
[----:B------:R-:W-:Y:S02]  /*0470*/  MOV R8, R10 ;  /* 0x0000000a00087202 */ /* 0x000fe40000000f00 */
[----:B---3--:R-:W-:-:S02]  /*0480*/  LOP3.LUT R14, R4, 0xff0, R3, 0xf8, !PT ;  /* 0x00000ff0040e7812 */ /* 0x008fc400078ef803 */
[----:B------:R-:W-:Y:S01]  /*0490*/  LEA R3, R4, R5, 0x3 ;  /* 0x0000000504037211 */ /* 0x000fe200078e18ff */
[----:B------:R-:W-:-:S04]  /*04a0*/  IMAD R8, R8, 0x89, RZ ;  /* 0x0000008908087824 */ /* 0x000fc800078e02ff */
[----:B------:R0:W-:Y:S01]  /*04b0*/  STL [R1+0xb8], R3 ;  /* 0x0000b80301007387 */ /* 0x0001e20000100800 */
[----:B------:R-:W-:-:S03]  /*04c0*/  LOP3.LUT R8, R8, 0xffff, RZ, 0xc0, !PT ;  /* 0x0000ffff08087812 */ /* 0x000fc600078ec0ff */
[----:B------:R-:W-:Y:S04]  /*04d0*/  STL [R1+0x50], RZ ;  /* 0x000050ff01007387 */ /* 0x000fe80000100800 */
[----:B------:R-:W-:Y:S04]  /*04e0*/  STL [R1+0x64], RZ ;  /* 0x000064ff01007387 */ /* 0x000fe80000100800 */
[----:B------:R-:W-:Y:S04]  /*04f0*/  STL [R1+0x40], RZ ;  /* 0x000040ff01007387 */ /* 0x000fe80000100800 */
[----:B------:R-:W-:Y:S04]  /*0500*/  STL [R1+0x5c], RZ ;  /* 0x00005cff01007387 */ /* 0x000fe80000100800 */
[----:B------:R-:W-:Y:S04]  /*0510*/  STL [R1+0x4c], RZ ;  /* 0x00004cff01007387 */ /* 0x000fe80000100800 */
[----:B------:R-:W-:Y:S04]  /*0520*/  STL [R1+0x60], RZ ;  /* 0x000060ff01007387 */ /* 0x000fe80000100800 */
[----:B------:R-:W-:Y:S04]  /*0530*/  STL [R1+0x3c], RZ ;  /* 0x00003cff01007387 */ /* 0x000fe80000100800 */
[----:B------:R-:W-:Y:S01]  /*0540*/  STL [R1+0x58], RZ ;  /* 0x000058ff01007387 */ /* 0x000fe20000100800 */
[----:B------:R-:W-:Y:S01]  /*0550*/  UMOV UR4, URZ ;  /* 0x000000ff00047c82 */ /* 0x000fe20008000000 */
[----:B----4-:R-:W-:-:S02]  /*0560*/  PRMT R11, R6, 0x7632, R11 ;  /* 0x00007632060b7816 */ /* 0x010fc4000000000b */
[----:B------:R-:W-:Y:S02]  /*0570*/  SHF.L.U32 R5, R6, 0x10, RZ ;  /* 0x0000001006057819 */ /* 0x000fe400000006ff */
[C---:B-----5:R-:W-:Y:S02]  /*0580*/  PRMT R9, R12.reuse, 0x7632, R9 ;  /* 0x000076320c097816 */ /* 0x060fe40000000009 */
[----:B0-----:R-:W-:Y:S02]  /*0590*/  SHF.L.U32 R3, R12, 0x10, RZ ;  /* 0x000000100c037819 */ /* 0x001fe400000006ff */
[C---:B------:R-:W-:Y:S02]  /*05a0*/  PRMT R12, R7.reuse, 0x7632, R12 ;  /* 0x00007632070c7816 */ /* 0x040fe4000000000c */
[----:B------:R-:W-:Y:S02]  /*05b0*/  SHF.L.U32 R6, R7, 0x10, RZ ;  /* 0x0000001007067819 */ /* 0x000fe400000006ff */
[----:B------:R-:W-:-:S02]  /*05c0*/  SHF.R.U32.HI R7, RZ, 0xb, R8 ;  /* 0x0000000bff077819 */ /* 0x000fc40000011608 */
[----:B------:R-:W-:Y:S02]  /*05d0*/  PRMT R10, R13, 0x7632, R10 ;  /* 0x000076320d0a7816 */ /* 0x000fe4000000000a */
[----:B------:R-:W-:Y:S01]  /*05e0*/  LOP3.LUT R28, R7, 0xffff, RZ, 0xc0, !PT ;  /* 0x0000ffff071c7812 */ /* 0x000fe200078ec0ff */
[----:B------:R0:W-:Y:S01]  /*05f0*/  STL [R1+0xb4], R7 ;  /* 0x0000b40701007387 */ /* 0x0001e20000100800 */
[----:B------:R-:W-:Y:S02]  /*0600*/  SHF.L.U32 R8, R10, 0x10, RZ ;  /* 0x000000100a087819 */ /* 0x000fe400000006ff */
[----:B------:R-:W-:Y:S02]  /*0610*/  SHF.L.U32 R4, R13, 0x10, RZ ;  /* 0x000000100d047819 */ /* 0x000fe400000006ff */
[----:B------:R-:W-:Y:S02]  /*0620*/  SHF.L.U32 R10, R12, 0x10, RZ ;  /* 0x000000100c0a7819 */ /* 0x000fe400000006ff */
[----:B0-----:R-:W-:-:S02]  /*0630*/  SHF.L.U32 R7, R9, 0x10, RZ ;  /* 0x0000001009077819 */ /* 0x001fc400000006ff */
[----:B------:R-:W-:-:S07]  /*0640*/  SHF.L.U32 R9, R11, 0x10, RZ ;  /* 0x000000100b097819 */ /* 0x000fce00000006ff */
.L_x_577:
[----:B------:R-:W2:Y:S01]  /*0650*/  LDL R11, [R1+0xb0] ;  /* 0x0000b000010b7983 */ /* 0x000ea20000100800 */
[----:B------:R-:W-:Y:S02]  /*0660*/  USHF.L.U32 UR10, UR9, 0x5, URZ ;  /* 0x00000005090a7899 */ /* 0x000fe400080006ff */
[----:B------:R-:W-:Y:S01]  /*0670*/  USHF.L.U64.HI UR11, UR9, 0x5, UR5 ;  /* 0x00000005090b7899 */ /* 0x000fe20008010205 */
[----:B0-----:R-:W0:Y:S01]  /*0680*/  S2R R16, SR_CTAID.X ;  /* 0x0000000000107919 */ /* 0x001e220000002500 */
[----:B------:R-:W1:Y:S02]  /*0690*/  LDCU.64 UR16, c[0x0][0x3b8] ;  /* 0x00007700ff1077ac */ /* 0x000e640008000a00 */
[----:B------:R-:W-:Y:S01]  /*06a0*/  MOV R12, UR10 ;  /* 0x0000000a000c7c02 */ /* 0x000fe20008000f00 */
[----:B-----5:R3:W-:Y:S01]  /*06b0*/  STL [R1+0xc0], R2 ;  /* 0x0000c00201007387 */ /* 0x0207e20000100800 */
[----:B------:R-:W-:Y:S01]  /*06c0*/  MOV R13, UR11 ;  /* 0x0000000b000d7c02 */ /* 0x000fe20008000f00 */
[----:B------:R-:W-:-:S02]  /*06d0*/  UIMAD.WIDE.U32 UR14, UR9, 0x3c0000, URZ ;  /* 0x003c0000090e78a5 */ /* 0x000fc4000f8e00ff */
[----:B------:R-:W-:Y:S01]  /*06e0*/  UIMAD UR8, UR5, 0x3c0000, URZ ;  /* 0x003c0000050878a4 */ /* 0x000fe2000f8e02ff */
[----:B------:R4:W-:Y:S01]  /*06f0*/  STL [R1+0xbc], R0 ;  /* 0x0000bc0001007387 */ /* 0x0009e20000100800 */
[----:B------:R-:W4:Y:S01]  /*0700*/  LDCU.64 UR10, c[0x0][0x3a0] ;  /* 0x00007400ff0a77ac */ /* 0x000f220008000a00 */
[----:B------:R-:W-:Y:S01]  /*0710*/  IMAD.WIDE.U32 R28, R28, 0x2, R12 ;  /* 0x000000021c1c7825 */ /* 0x000fe200078e000c */
[----:B------:R-:W-:Y:S02]  /*0720*/  UIADD3 UR8, UPT, UPT, UR15, UR8, URZ ;  /* 0x000000080f087290 */ /* 0x000fe4000fffe0ff */
[----:B-1----:R-:W-:-:S04]  /*0730*/  LEA R18, P0, R28, UR16, 0x2 ;  /* 0x000000101c127c11 */ /* 0x002fc8000f8010ff */
[----:B------:R-:W-:-:S06]  /*0740*/  LEA.HI.X R19, R28, UR17, R29, 0x2, P0 ;  /* 0x000000111c137c11 */ /* 0x000fcc00080f141d */
[----:B------:R-:W4:Y:S01]  /*0750*/  LDG.E.64.CONSTANT R18, desc[UR12][R18.64] ;  /* 0x0000000c12127981 */ /* 0x000f22000c1e9b00 */
[----:B0-----:R-:W-:Y:S02]  /*0760*/  SHF.L.U32 R16, R16, 0x4, RZ ;  /* 0x0000000410107819 */ /* 0x001fe400000006ff */
[----:B--2---:R-:W-:Y:S02]  /*0770*/  LOP3.LUT R14, R11, 0xffff, RZ, 0xc0, !PT ;  /* 0x0000ffff0b0e7812 */ /* 0x004fe400078ec0ff */
[----:B------:R-:W0:Y:S03]  /*0780*/  S2R R11, SR_TID.X ;  /* 0x00000000000b7919 */ /* 0x000e260000002100 */
[----:B------:R-:W-:-:S05]  /*0790*/  IMAD.WIDE.U32 R14, R14, 0x4, RZ ;  /* 0x000000040e0e7825 */ /* 0x000fca00078e00ff */
[----:B------:R-:W-:Y:S01]  /*07a0*/  LOP3.LUT R12, R15, UR8, RZ, 0xfc, !PT ;  /* 0x000000080f0c7c12 */ /* 0x000fe2000f8efcff */
[----:B------:R-:W1:Y:S01]  /*07b0*/  LDCU UR8, c[0x0][0x3c0] ;  /* 0x00007800ff0877ac */ /* 0x000e620008000800 */
[----:B0-----:R-:W-:-:S05]  /*07c0*/  LOP3.LUT R11, R11, 0xffff, RZ, 0xc0, !PT ;  /* 0x0000ffff0b0b7812 */ /* 0x001fca00078ec0ff */
[----:B------:R-:W-:-:S05]  /*07d0*/  IMAD R11, R11, 0x445, RZ ;  /* 0x000004450b0b7824 */ /* 0x000fca00078e02ff */
[----:B------:R-:W-:-:S04]  /*07e0*/  SHF.R.U32.HI R11, RZ, 0x12, R11 ;  /* 0x00000012ff0b7819 */ /* 0x000fc8000001160b */
[----:B------:R-:W-:-:S05]  /*07f0*/  LOP3.LUT R11, R11, 0xff0, R16, 0xf8, !PT ;  /* 0x00000ff00b0b7812 */ /* 0x000fca00078ef810 */
[----:B------:R-:W-:Y:S01]  /*0800*/  IMAD R16, R11, 0x3c0, RZ ;  /* 0x000003c00b107824 */ /* 0x000fe200078e02ff */
[----:B------:R-:W-:Y:S01]  /*0810*/  LOP3.LUT R11, R14, UR14, RZ, 0xfc, !PT ;  /* 0x0000000e0e0b7c12 */ /* 0x000fe2000f8efcff */
[----:B------:R-:W0:Y:S03]  /*0820*/  LDCU.64 UR14, c[0x0][0x3c8] ;  /* 0x00007900ff0e77ac */ /* 0x000e260008000a00 */
[----:B------:R-:W-:-:S04]  /*0830*/  IADD3 R11, P1, PT, R16, R11, RZ ;  /* 0x0000000b100b7210 */ /* 0x000fc80007f3e0ff */
[----:B------:R-:W-:Y:S02]  /*0840*/  IADD3.X R12, PT, PT, RZ, R12, RZ, P1, !PT ;  /* 0x0000000cff0c7210 */ /* 0x000fe40000ffe4ff */
[C---:B---3--:R-:W-:Y:S02]  /*0850*/  SHF.L.U32 R2, R11.reuse, 0x1, RZ ;  /* 0x000000010b027819 */ /* 0x048fe400000006ff */
[----:B----4-:R-:W-:Y:S02]  /*0860*/  SHF.L.U64.HI R0, R11, 0x1, R12 ;  /* 0x000000010b007819 */ /* 0x010fe4000001020c */
[----:B------:R-:W-:-:S04]  /*0870*/  IADD3 R30, P0, PT, R2, UR10, RZ ;  /* 0x0000000a021e7c10 */ /* 0x000fc8000ff1e0ff */
[----:B------:R-:W-:Y:S01]  /*0880*/  IADD3.X R31, PT, PT, R0, UR11, RZ, P0, !PT ;  /* 0x0000000b001f7c10 */ /* 0x000fe200087fe4ff */
[----:B------:R-:W2:Y:S04]  /*0890*/  LDCU.64 UR10, c[0x0][0x398] ;  /* 0x00007300ff0a77ac */ /* 0x000ea80008000a00 */
[----:B------:R-:W3:Y:S04]  /*08a0*/  LDG.E.64.CONSTANT R16, desc[UR12][R30.64] ;  /* 0x0000000c1e107981 */ /* 0x000ee8000c1e9b00 */
[----:B------:R-:W4:Y:S04]  /*08b0*/  LDG.E.64.CONSTANT R28, desc[UR12][R30.64+0xf00] ;  /* 0x000f000c1e1c7981 */ /* 0x000f28000c1e9b00 */
[----:B------:R-:W4:Y:S04]  /*08c0*/  LDG.E.64.CONSTANT R20, desc[UR12][R30.64+0x1e00] ;  /* 0x001e000c1e147981 */ /* 0x000f28000c1e9b00 */
[----:B------:R-:W4:Y:S01]  /*08d0*/  LDG.E.64.CONSTANT R42, desc[UR12][R30.64+0x2d00] ;  /* 0x002d000c1e2a7981 */ /* 0x000f22000c1e9b00 */
[----:B--2---:R-:W-:-:S03]  /*08e0*/  IADD3 R26, P0, PT, R2, UR10, RZ ;  /* 0x0000000a021a7c10 */ /* 0x004fc6000ff1e0ff */
[----:B------:R-:W2:Y:S01]  /*08f0*/  LDG.E.64.CONSTANT R34, desc[UR12][R30.64+0x3c00] ;  /* 0x003c000c1e227981 */ /* 0x000ea2000c1e9b00 */
[----:B------:R-:W-:Y:S01]  /*0900*/  IADD3.X R27, PT, PT, R0, UR11, RZ, P0, !PT ;  /* 0x0000000b001b7c10 */ /* 0x000fe200087fe4ff */
[----:B-1----:R-:W-:Y:S02]  /*0910*/  FADD.FTZ R11, R19, UR8 ;  /* 0x00000008130b7e21 */ /* 0x002fe40008010000 */
[----:B------:R-:W-:Y:S04]  /*0920*/  STL [R1+0xa8], R2 ;  /* 0x0000a80201007387 */ /* 0x000fe80000100800 */
[----:B------:R-:W2:Y:S01]  /*0930*/  LDG.E.64.CONSTANT R22, desc[UR12][R26.64] ;  /* 0x0000000c1a167981 */ /* 0x000ea2000c1e9b00 */
[----:B------:R-:W1:Y:S03]  /*0940*/  MUFU.RSQ R11, R11 ;  /* 0x0000000b000b7308 */ /* 0x000e660000001400 */
[----:B------:R1:W-:Y:S04]  /*0950*/  STL [R1+0xac], R0 ;  /* 0x0000ac0001007387 */ /* 0x0003e80000100800 */
[----:B------:R-:W2:Y:S04]  /*0960*/  LDG.E.64.CONSTANT R24, desc[UR12][R26.64+0xf00] ;  /* 0x000f000c1a187981 */ /* 0x000ea8000c1e9b00 */
[----:B------:R-:W2:Y:S04]  /*0970*/  LDG.E.64.CONSTANT R40, desc[UR12][R26.64+0x1e00] ;  /* 0x001e000c1a287981 */ /* 0x000ea8000c1e9b00 */
[----:B------:R-:W2:Y:S04]  /*0980*/  LDG.E.64.CONSTANT R36, desc[UR12][R26.64+0x2d00] ;  /* 0x002d000c1a247981 */ /* 0x000ea8000c1e9b00 */
[----:B------:R-:W2:Y:S04]  /*0990*/  LDG.E.64.CONSTANT R38, desc[UR12][R30.64+0x4b00] ;  /* 0x004b000c1e267981 */ /* 0x000ea8000c1e9b00 */
[----:B------:R-:W2:Y:S04]  /*09a0*/  LDG.E.64.CONSTANT R14, desc[UR12][R30.64+0x5a00] ;  /* 0x005a000c1e0e7981 */ /* 0x000ea8000c1e9b00 */
[----:B------:R-:W2:Y:S04]  /*09b0*/  LDG.E.64.CONSTANT R32, desc[UR12][R26.64+0x3c00] ;  /* 0x003c000c1a207981 */ /* 0x000ea8000c1e9b00 */
[----:B------:R-:W2:Y:S01]  /*09c0*/  LDG.E.64.CONSTANT R30, desc[UR12][R30.64+0x6900] ;  /* 0x0069000c1e1e7981 */ /* 0x000ea2000c1e9b00 */
[----:B---3--:R-:W-:-:S05]  /*09d0*/  SHF.L.U32 R13, R16, 0x10, RZ ;  /* 0x00000010100d7819 */ /* 0x008fca00000006ff */
[----:B------:R-:W-:Y:S01]  /*09e0*/  FADD.FTZ R12, -R18, R13 ;  /* 0x0000000d120c7221 */ /* 0x000fe20000010100 */
[----:B------:R-:W-:-:S03]  /*09f0*/  SHF.L.U32 R13, R17, 0x10, RZ ;  /* 0x00000010110d7819 */ /* 0x000fc600000006ff */
[----:B-1----:R-:W-:Y:S02]  /*0a00*/  FMUL.FTZ R0, R11, R12 ;  /* 0x0000000c0b007220 */ /* 0x002fe40000410000 */
[----:B------:R-:W-:Y:S01]  /*0a10*/  FADD.FTZ R12, -R18, R13 ;  /* 0x0000000d120c7221 */ /* 0x000fe20000010100 */
[----:B----4-:R-:W-:Y:S01]  /*0a20*/  SHF.L.U32 R13, R28, 0x10, RZ ;  /* 0x000000101c0d7819 */ /* 0x010fe200000006ff */
[----:B------:R-:W-:Y:S01]  /*0a30*/  FFMA.FTZ R52, R3, R0, R5 ;  /* 0x0000000003347223 */ /* 0x000fe20000010005 */
[----:B--2---:R-:W-:Y:S04]  /*0a40*/  STL [R1+0x108], R23 ;  /* 0x0001081701007387 */ /* 0x004fe80000100800 */
[----:B------:R1:W-:Y:S02]  /*0a50*/  STL [R1+0x6c], R0 ;  /* 0x00006c0001007387 */ /* 0x0003e40000100800 */
[----:B-1----:R-:W-:Y:S01]  /*0a60*/  FMUL.FTZ R0, R11, R12 ;  /* 0x0000000c0b007220 */ /* 0x002fe20000410000 */
[----:B------:R-:W-:Y:S01]  /*0a70*/  FADD.FTZ R12, -R18, R13 ;  /* 0x0000000d120c7221 */ /* 0x000fe20000010100 */
[----:B------:R-:W-:-:S02]  /*0a80*/  SHF.L.U32 R13, R29, 0x10, RZ ;  /* 0x000000101d0d7819 */ /* 0x000fc400000006ff */
[----:B------:R-:W-:Y:S01]  /*0a90*/  FFMA.FTZ R51, R4, R0, R6 ;  /* 0x0000000004337223 */ /* 0x000fe20000010006 */
[----:B------:R1:W-:Y:S02]  /*0aa0*/  STL [R1+0x7c], R0 ;  /* 0x00007c0001007387 */ /* 0x0003e40000100800 */
[----:B------:R-:W-:Y:S01]  /*0ab0*/  FADD.FTZ R13, -R18, R13 ;  /* 0x0000000d120d7221 */ /* 0x000fe20000010100 */
[----:B-1----:R-:W-:Y:S01]  /*0ac0*/  FMUL.FTZ R0, R11, R12 ;  /* 0x0000000c0b007220 */ /* 0x002fe20000410000 */
[----:B------:R-:W-:-:S03]  /*0ad0*/  SHF.L.U32 R12, R20, 0x10, RZ ;  /* 0x00000010140c7819 */ /* 0x000fc600000006ff */
[----:B------:R-:W-:Y:S01]  /*0ae0*/  FFMA.FTZ R45, R3, R0, R5 ;  /* 0x00000000032d7223 */ /* 0x000fe20000010005 */
[----:B------:R1:W-:Y:S01]  /*0af0*/  STL [R1+0x88], R0 ;  /* 0x0000880001007387 */ /* 0x0003e20000100800 */
[----:B------:R-:W-:Y:S01]  /*0b00*/  FADD.FTZ R12, -R18, R12 ;  /* 0x0000000c120c7221 */ /* 0x000fe20000010100 */
[----:B------:R-:W-:Y:S01]  /*0b10*/  FMUL.FTZ R54, R52, -1.4426950216293334961 ;  /* 0xbfb8aa3b34367820 */ /* 0x000fe20000410000 */
[----:B-1----:R-:W-:Y:S01]  /*0b20*/  FMUL.FTZ R0, R11, R13 ;  /* 0x0000000d0b007220 */ /* 0x002fe20000410000 */
[----:B------:R-:W-:-:S03]  /*0b30*/  SHF.L.U32 R13, R21, 0x10, RZ ;  /* 0x00000010150d7819 */ /* 0x000fc600000006ff */
[----:B------:R-:W-:Y:S01]  /*0b40*/  FFMA.FTZ R44, R4, R0, R6 ;  /* 0x00000000042c7223 */ /* 0x000fe20000010006 */
[----:B------:R1:W-:Y:S01]  /*0b50*/  STL [R1+0x94], R0 ;  /* 0x0000940001007387 */ /* 0x0003e20000100800 */
[----:B------:R-:W-:Y:S01]  /*0b60*/  FADD.FTZ R13, -R18, R13 ;  /* 0x0000000d120d7221 */ /* 0x000fe20000010100 */
[----:B------:R-:W2:Y:S01]  /*0b70*/  MUFU.EX2 R54, R54 ;  /* 0x0000003600367308 */ /* 0x000ea20000000800 */
[----:B-1----:R-:W-:Y:S01]  /*0b80*/  FMUL.FTZ R0, R11, R12 ;  /* 0x0000000c0b007220 */ /* 0x002fe20000410000 */
[----:B------:R-:W-:-:S03]  /*0b90*/  SHF.L.U32 R12, R42, 0x10, RZ ;  /* 0x000000102a0c7819 */ /* 0x000fc600000006ff */
[----:B------:R-:W-:Y:S01]  /*0ba0*/  FFMA.FTZ R19, R3, R0, R5 ;  /* 0x0000000003137223 */ /* 0x000fe20000010005 */
[----:B------:R1:W-:Y:S01]  /*0bb0*/  STL [R1+0xa0], R0 ;  /* 0x0000a00001007387 */ /* 0x0003e20000100800 */
[----:B------:R-:W-:Y:S01]  /*0bc0*/  FADD.FTZ R12, -R18, R12 ;  /* 0x0000000c120c7221 */ /* 0x000fe20000010100 */
[----:B-1----:R-:W-:Y:S01]  /*0bd0*/  FMUL.FTZ R0, R11, R13 ;  /* 0x0000000d0b007220 */ /* 0x002fe20000410000 */
[----:B------:R-:W-:-:S03]  /*0be0*/  SHF.L.U32 R13, R43, 0x10, RZ ;  /* 0x000000102b0d7819 */ /* 0x000fc600000006ff */
[----:B------:R-:W-:Y:S01]  /*0bf0*/  FFMA.FTZ R46, R4, R0, R6 ;  /* 0x00000000042e7223 */ /* 0x000fe20000010006 */
[----:B------:R1:W-:Y:S01]  /*0c00*/  STL [R1+0xa4], R0 ;  /* 0x0000a40001007387 */ /* 0x0003e20000100800 */
[----:B------:R-:W-:Y:S01]  /*0c10*/  FADD.FTZ R13, -R18, R13 ;  /* 0x0000000d120d7221 */ /* 0x000fe20000010100 */
[----:B------:R-:W-:Y:S01]  /*0c20*/  SHF.L.U32 R50, R34, 0x10, RZ ;  /* 0x0000001022327819 */ /* 0x000fe200000006ff */
[----:B------:R-:W-:Y:S01]  /*0c30*/  FMUL.FTZ R49, R51, -1.4426950216293334961 ;  /* 0xbfb8aa3b33317820 */ /* 0x000fe20000410000 */
[----:B------:R-:W-:Y:S01]  /*0c40*/  PRMT R17, R16, 0x7632, R17 ;  /* 0x0000763210117816 */ /* 0x000fe20000000011 */
[----:B-1----:R-:W-:Y:S01]  /*0c50*/  FMUL.FTZ R0, R11, R12 ;  /* 0x0000000c0b007220 */ /* 0x002fe20000410000 */
[----:B------:R-:W-:-:S03]  /*0c60*/  SHF.L.U32 R53, R35, 0x10, RZ ;  /* 0x0000001023357819 */ /* 0x000fc600000006ff */
[----:B------:R-:W-:Y:S01]  /*0c70*/  FFMA.FTZ R12, R3, R0, R5 ;  /* 0x00000000030c7223 */ /* 0x000fe20000010005 */
[----:B------:R1:W-:Y:S01]  /*0c80*/  STL [R1+0x9c], R0 ;  /* 0x00009c0001007387 */ /* 0x0003e20000100800 */
[C---:B------:R-:W-:Y:S01]  /*0c90*/  FADD.FTZ R50, -R18.reuse, R50 ;  /* 0x0000003212327221 */ /* 0x040fe20000010100 */
[----:B------:R-:W-:Y:S01]  /*0ca0*/  PRMT R20, R17, 0x7632, R20 ;  /* 0x0000763211147816 */ /* 0x000fe20000000014 */
[----:B------:R-:W3:Y:S01]  /*0cb0*/  MUFU.EX2 R49, R49 ;  /* 0x0000003100317308 */ /* 0x000ee20000000800 */
[----:B------:R-:W-:Y:S01]  /*0cc0*/  FADD.FTZ R16, -R18, R53 ;  /* 0x0000003512107221 */ /* 0x000fe20000010100 */
[----:B-1----:R-:W-:Y:S01]  /*0cd0*/  FMUL.FTZ R0, R11, R13 ;  /* 0x0000000d0b007220 */ /* 0x002fe20000410000 */
[----:B------:R-:W-:Y:S01]  /*0ce0*/  SHF.L.U32 R53, R17, 0x10, RZ ;  /* 0x0000001011357819 */ /* 0x000fe200000006ff */
[----:B--2---:R-:W-:Y:S02]  /*0cf0*/  FADD.FTZ R54, R54, 1 ;  /* 0x3f80000036367421 */ /* 0x004fe40000010000 */
[----:B------:R-:W-:Y:S01]  /*0d00*/  FFMA.FTZ R13, R4, R0, R6 ;  /* 0x00000000040d7223 */ /* 0x000fe20000010006 */
[----:B------:R1:W-:Y:S01]  /*0d10*/  STL [R1+0x98], R0 ;  /* 0x0000980001007387 */ /* 0x0003e20000100800 */
[----:B------:R-:W-:Y:S01]  /*0d20*/  PRMT R28, R28, 0x7632, R28 ;  /* 0x000076321c1c7816 */ /* 0x000fe2000000001c */
[----:B------:R-:W2:Y:S01]  /*0d30*/  MUFU.RCP R57, R54 ;  /* 0x0000003600397308 */ /* 0x000ea20000001000 */
[----:B------:R-:W-:Y:S01]  /*0d40*/  FADD.FTZ R53, -R18, R53 ;  /* 0x0000003512357221 */ /* 0x000fe20000010100 */
[----:B-1----:R-:W-:Y:S01]  /*0d50*/  FMUL.FTZ R0, R11, R50 ;  /* 0x000000320b007220 */ /* 0x002fe20000410000 */
[----:B------:R-:W-:-:S02]  /*0d60*/  SHF.L.U32 R50, R20, 0x10, RZ ;  /* 0x0000001014327819 */ /* 0x000fc400000006ff */
[----:B------:R-:W-:Y:S01]  /*0d70*/  SHF.L.U32 R28, R28, 0x10, RZ ;  /* 0x000000101c1c7819 */ /* 0x000fe200000006ff */
[----:B------:R-:W-:Y:S01]  /*0d80*/  FFMA.FTZ R17, R3, R0, R5 ;  /* 0x0000000003117223 */ /* 0x000fe20000010005 */
[----:B------:R1:W-:Y:S01]  /*0d90*/  STL [R1+0x90], R0 ;  /* 0x0000900001007387 */ /* 0x0003e20000100800 */
[C---:B------:R-:W-:Y:S01]  /*0da0*/  FADD.FTZ R50, -R18.reuse, R50 ;  /* 0x0000003212327221 */ /* 0x040fe20000010100 */
[C---:B------:R-:W-:Y:S01]  /*0db0*/  FMUL.FTZ R2, R11.reuse, R53 ;  /* 0x000000350b027220 */ /* 0x040fe20000410000 */
[----:B------:R-:W-:Y:S02]  /*0dc0*/  FADD.FTZ R28, -R18, R28 ;  /* 0x0000001c121c7221 */ /* 0x000fe40000010100 */
[C---:B------:R-:W-:Y:S01]  /*0dd0*/  FMUL.FTZ R23, R11.reuse, R50 ;  /* 0x000000320b177220 */ /* 0x040fe20000410000 */
[----:B-1----:R-:W-:Y:S01]  /*0de0*/  FMUL.FTZ R0, R11, R16 ;  /* 0x000000100b007220 */ /* 0x002fe20000410000 */
[----:B------:R-:W-:Y:S02]  /*0df0*/  PRMT R61, R29, 0x7632, R61 ;  /* 0x000076321d3d7816 */ /* 0x000fe4000000003d */
[----:B------:R-:W-:-:S02]  /*0e00*/  FFMA.FTZ R50, R8, R23, R10 ;  /* 0x0000001708327223 */ /* 0x000fc4000001000a */
[----:B------:R-:W-:Y:S01]  /*0e10*/  STL [R1+0x8c], R0 ;  /* 0x00008c0001007387 */ /* 0x000fe20000100800 */
[----:B---3--:R-:W-:-:S03]  /*0e20*/  FADD.FTZ R49, R49, 1 ;  /* 0x3f80000031317421 */ /* 0x008fc60000010000 */
[----:B------:R-:W-:Y:S01]  /*0e30*/  STL [R1+0x70], R2 ;  /* 0x0000700201007387 */ /* 0x000fe20000100800 */
[----:B------:R-:W-:-:S03]  /*0e40*/  SHF.L.U32 R61, R61, 0x10, RZ ;  /* 0x000000103d3d7819 */ /* 0x000fc600000006ff */
[----:B------:R1:W-:Y:S01]  /*0e50*/  STL [R1+0x84], R23 ;  /* 0x0000841701007387 */ /* 0x0003e20000100800 */
[----:B------:R-:W-:Y:S01]  /*0e60*/  PRMT R21, R20, 0x7632, R21 ;  /* 0x0000763214157816 */ /* 0x000fe20000000015 */
[----:B------:R3:W4:Y:S01]  /*0e70*/  MUFU.RCP R54, R49 ;  /* 0x0000003100367308 */ /* 0x0007220000001000 */
[----:B--2---:R-:W-:Y:S01]  /*0e80*/  FADD.FTZ R58, -R57, 1 ;  /* 0x3f800000393a7421 */ /* 0x004fe20000010100 */
[----:B------:R-:W-:Y:S01]  /*0e90*/  FADD.FTZ R20, -R18, R61 ;  /* 0x0000003d12147221 */ /* 0x000fe20000010100 */
[----:B-1----:R-:W-:Y:S02]  /*0ea0*/  FMUL.FTZ R23, R11, R28 ;  /* 0x0000001c0b177220 */ /* 0x002fe40000410000 */
[----:B------:R-:W-:Y:S01]  /*0eb0*/  FFMA.FTZ R52, R52, R58, 1 ;  /* 0x3f80000034347423 */ /* 0x000fe2000001003a */
[----:B------:R-:W2:Y:S01]  /*0ec0*/  LDG.E.64.CONSTANT R28, desc[UR12][R26.64+0x4b00] ;  /* 0x004b000c1a1c7981 */ /* 0x000ea2000c1e9b00 */
[----:B---3--:R-:W-:-:S03]  /*0ed0*/  FFMA.FTZ R49, R7, R23, R9 ;  /* 0x0000001707317223 */ /* 0x008fc60000010009 */
[----:B------:R1:W-:Y:S01]  /*0ee0*/  STL [R1+0x80], R23 ;  /* 0x0000801701007387 */ /* 0x0003e20000100800 */
[----:B------:R-:W-:Y:S01]  /*0ef0*/  FMUL.FTZ R58, R11, R20 ;  /* 0x000000140b3a7220 */ /* 0x000fe20000410000 */
[----:B-1----:R-:W-:-:S04]  /*0f00*/  SHF.L.U32 R23, R21, 0x10, RZ ;  /* 0x0000001015177819 */ /* 0x002fc800000006ff */
[----:B------:R-:W-:Y:S02]  /*0f10*/  MOV R20, R23 ;  /* 0x0000001700147202 */ /* 0x000fe40000000f00 */
[----:B------:R-:W3:Y:S01]  /*0f20*/  LDL.LU R23, [R1+0x108] ;  /* 0x0001080001177983 */ /* 0x000ee20000300800 */
[----:B------:R-:W-:Y:S01]  /*0f30*/  FMUL.FTZ R55, R17, -1.4426950216293334961 ;  /* 0xbfb8aa3b11377820 */ /* 0x000fe20000410000 */
[----:B------:R-:W-:Y:S01]  /*0f40*/  FFMA.FTZ R59, R7, R2, R9 ;  /* 0x00000002073b7223 */ /* 0x000fe20000010009 */
[----:B------:R-:W-:Y:S02]  /*0f50*/  FFMA.FTZ R16, R4, R0, R6 ;  /* 0x0000000004107223 */ /* 0x000fe40000010006 */
[----:B------:R1:W-:Y:S02]  /*0f60*/  MUFU.EX2 R0, R55 ;  /* 0x0000003700007308 */ /* 0x0003e40000000800 */
[----:B------:R-:W-:Y:S01]  /*0f70*/  FMUL.FTZ R53, R16, -1.4426950216293334961 ;  /* 0xbfb8aa3b10357820 */ /* 0x000fe20000410000 */
[----:B-1----:R-:W-:-:S05]  /*0f80*/  FMUL.FTZ R55, R59, -1.4426950216293334961 ;  /* 0xbfb8aa3b3b377820 */ /* 0x002fca0000410000 */
[----:B------:R1:W-:Y:S08]  /*0f90*/  MUFU.EX2 R2, R53 ;  /* 0x0000003500027308 */ /* 0x0003f00000000800 */
[----:B------:R-:W0:Y:S01]  /*0fa0*/  MUFU.EX2 R55, R55 ;  /* 0x0000003700377308 */ /* 0x000e220000000800 */
[----:B-1----:R-:W-:-:S07]  /*0fb0*/  FMUL.FTZ R53, R50, -1.4426950216293334961 ;  /* 0xbfb8aa3b32357820 */ /* 0x002fce0000410000 */
[----:B------:R-:W1:Y:S01]  /*0fc0*/  MUFU.EX2 R53, R53 ;  /* 0x0000003500357308 */ /* 0x000e620000000800 */
[----:B----4-:R-:W-:Y:S01]  /*0fd0*/  FADD.FTZ R61, -R54, 1 ;  /* 0x3f800000363d7421 */ /* 0x010fe20000010100 */
[----:B0-----:R-:W-:-:S03]  /*0fe0*/  FADD.FTZ R55, R55, 1 ;  /* 0x3f80000037377421 */ /* 0x001fc60000010000 */
[----:B------:R-:W-:Y:S01]  /*0ff0*/  FFMA.FTZ R61, R51, R61, 1 ;  /* 0x3f800000333d7423 */ /* 0x000fe2000001003d */
[----:B------:R-:W-:Y:S02]  /*1000*/  MOV R51, R20 ;  /* 0x0000001400337202 */ /* 0x000fe40000000f00 */
[----:B------:R-:W0:Y:S01]  /*1010*/  MUFU.RCP R55, R55 ;  /* 0x0000003700377308 */ /* 0x000e220000001000 */
[----:B------:R-:W-:Y:S01]  /*1020*/  FMUL.FTZ R20, R57, R52 ;  /* 0x0000003439147220 */ /* 0x000fe20000410000 */
[----:B-1----:R-:W-:Y:S01]  /*1030*/  FADD.FTZ R53, R53, 1 ;  /* 0x3f80000035357421 */ /* 0x002fe20000010000 */
[----:B------:R-:W-:Y:S01]  /*1040*/  MOV R52, R51 ;  /* 0x0000003300347202 */ /* 0x000fe20000000f00 */
[----:B------:R1:W-:Y:S01]  /*1050*/  STL [R1+0x78], R58 ;  /* 0x0000783a01007387 */ /* 0x0003e20000100800 */
[----:B------:R-:W-:Y:S01]  /*1060*/  FFMA.FTZ R51, R8, R58, R10 ;  /* 0x0000003a08337223 */ /* 0x000fe2000001000a */
[----:B------:R-:W-:Y:S01]  /*1070*/  FMUL.FTZ R56, R49, -1.4426950216293334961 ;  /* 0xbfb8aa3b31387820 */ /* 0x000fe20000410000 */
[----:B------:R-:W-:Y:S01]  /*1080*/  FMUL.FTZ R48, R45, -1.4426950216293334961 ;  /* 0xbfb8aa3b2d307820 */ /* 0x000fe20000410000 */
[----:B------:R-:W-:Y:S01]  /*1090*/  FADD.FTZ R52, -R18, R52 ;  /* 0x0000003412347221 */ /* 0x000fe20000010100 */
[----:B-1----:R1:W4:Y:S01]  /*10a0*/  MUFU.RCP R58, R53 ;  /* 0x00000035003a7308 */ /* 0x0023220000001000 */
[----:B------:R-:W-:Y:S01]  /*10b0*/  FMUL.FTZ R54, R54, R61 ;  /* 0x0000003d36367220 */ /* 0x000fe20000410000 */
[----:B0-----:R-:W-:Y:S01]  /*10c0*/  FADD.FTZ R57, -R55, 1 ;  /* 0x3f80000037397421 */ /* 0x001fe20000010100 */
[----:B------:R-:W-:-:S05]  /*10d0*/  FMUL.FTZ R61, R11, R52 ;  /* 0x000000340b3d7220 */ /* 0x000fca0000410000 */
[----:B------:R-:W0:Y:S01]  /*10e0*/  MUFU.EX2 R56, R56 ;  /* 0x0000003800387308 */ /* 0x000e220000000800 */
[----:B-1----:R-:W-:Y:S01]  /*10f0*/  FMUL.FTZ R53, R51, -1.4426950216293334961 ;  /* 0xbfb8aa3b33357820 */ /* 0x002fe20000410000 */
[----:B------:R-:W-:-:S06]  /*1100*/  FFMA.FTZ R59, R59, R57, 1 ;  /* 0x3f8000003b3b7423 */ /* 0x000fcc0000010039 */
[----:B------:R-:W1:Y:S01]  /*1110*/  MUFU.EX2 R48, R48 ;  /* 0x0000003000307308 */ /* 0x000e620000000800 */
[----:B------:R-:W-:Y:S01]  /*1120*/  FMUL.FTZ R47, R44, -1.4426950216293334961 ;  /* 0xbfb8aa3b2c2f7820 */ /* 0x000fe20000410000 */
[----:B------:R-:W-:Y:S01]  /*1130*/  PRMT R21, R21, 0x7632, R21 ;  /* 0x0000763215157816 */ /* 0x000fe20000000015 */
[----:B------:R4:W-:Y:S05]  /*1140*/  STL [R1+0x74], R61 ;  /* 0x0000743d01007387 */ /* 0x0009ea0000100800 */
[----:B------:R0:W1:Y:S01]  /*1150*/  MUFU.EX2 R52, R53 ;  /* 0x0000003500347308 */ /* 0x0000620000000800 */
[----:B------:R-:W-:Y:S01]  /*1160*/  FMUL.FTZ R59, R55, R59 ;  /* 0x0000003b373b7220 */ /* 0x000fe20000410000 */
[----:B------:R-:W-:-:S02]  /*1170*/  SHF.L.U32 R55, R22, 0x10, RZ ;  /* 0x0000001016377819 */ /* 0x000fc400000006ff */
[----:B------:R-:W-:Y:S01]  /*1180*/  SHF.L.U32 R21, R21, 0x10, RZ ;  /* 0x0000001015157819 */ /* 0x000fe200000006ff */
[----:B0-----:R-:W-:Y:S01]  /*1190*/  FFMA.FTZ R53, R7, R61, R9 ;  /* 0x0000003d07357223 */ /* 0x001fe20000010009 */
[----:B----4-:R-:W-:Y:S02]  /*11a0*/  FADD.FTZ R61, -R58, 1 ;  /* 0x3f8000003a3d7421 */ /* 0x010fe40000010100 */
[----:B------:R-:W0:Y:S01]  /*11b0*/  MUFU.EX2 R47, R47 ;  /* 0x0000002f002f7308 */ /* 0x000e220000000800 */
[----:B------:R-:W-:Y:S01]  /*11c0*/  FMUL.FTZ R20, R55, R20 ;  /* 0x0000001437147220 */ /* 0x000fe20000410000 */
[----:B------:R-:W-:Y:S01]  /*11d0*/  FFMA.FTZ R50, R50, R61, 1 ;  /* 0x3f80000032327423 */ /* 0x000fe2000001003d */
[----:B------:R-:W-:Y:S01]  /*11e0*/  FADD.FTZ R55, R56, 1 ;  /* 0x3f80000038377421 */ /* 0x000fe20000010000 */
[----:B-1----:R-:W-:Y:S01]  /*11f0*/  FADD.FTZ R48, R48, 1 ;  /* 0x3f80000030307421 */ /* 0x002fe20000010000 */
[----:B------:R-:W-:Y:S01]  /*1200*/  FADD.FTZ R56, -R18, R21 ;  /* 0x0000001512387221 */ /* 0x000fe20000010100 */
[----:B------:R-:W-:Y:S01]  /*1210*/  FMUL.FTZ R50, R58, R50 ;  /* 0x000000323a327220 */ /* 0x000fe20000410000 */
[----:B------:R-:W-:-:S02]  /*1220*/  FADD.FTZ R52, R52, 1 ;  /* 0x3f80000034347421 */ /* 0x000fc40000010000 */
[----:B------:R-:W-:Y:S01]  /*1230*/  FMUL.FTZ R61, R11, R56 ;  /* 0x000000380b3d7220 */ /* 0x000fe20000410000 */
[----:B------:R-:W1:Y:S04]  /*1240*/  MUFU.RCP R48, R48 ;  /* 0x0000003000307308 */ /* 0x000e680000001000 */
[----:B------:R4:W-:Y:S01]  /*1250*/  STL [R1+0x68], R61 ;  /* 0x0000683d01007387 */ /* 0x0009e20000100800 */
[----:B0-----:R-:W-:Y:S01]  /*1260*/  FADD.FTZ R47, R47, 1 ;  /* 0x3f8000002f2f7421 */ /* 0x001fe20000010000 */
[----:B------:R-:W-:Y:S02]  /*1270*/  FMUL.FTZ R60, R46, -1.4426950216293334961 ;  /* 0xbfb8aa3b2e3c7820 */ /* 0x000fe40000410000 */
[----:B------:R-:W-:Y:S08]  /*1280*/  MUFU.RCP R55, R55 ;  /* 0x0000003700377308 */ /* 0x000ff00000001000 */
[----:B------:R-:W-:Y:S01]  /*1290*/  MUFU.RCP R47, R47 ;  /* 0x0000002f002f7308 */ /* 0x000fe20000001000 */
[----:B-1----:R-:W-:-:S04]  /*12a0*/  FADD.FTZ R56, -R48, 1 ;  /* 0x3f80000030387421 */ /* 0x002fc80000010100 */
[----:B------:R-:W-:-:S03]  /*12b0*/  FFMA.FTZ R56, R45, R56, 1 ;  /* 0x3f8000002d387423 */ /* 0x000fc60000010038 */
[----:B------:R-:W-:Y:S01]  /*12c0*/  MUFU.EX2 R60, R60 ;  /* 0x0000003c003c7308 */ /* 0x000fe20000000800 */
[----:B------:R-:W-:Y:S01]  /*12d0*/  FMUL.FTZ R57, R53, -1.4426950216293334961 ;  /* 0xbfb8aa3b35397820 */ /* 0x000fe20000410000 */
[----:B------:R-:W-:Y:S01]  /*12e0*/  FMUL.FTZ R56, R48, R56 ;  /* 0x0000003830387220 */ /* 0x000fe20000410000 */
[----:B------:R-:W-:-:S05]  /*12f0*/  PRMT R42, R42, 0x7632, R42 ;  /* 0x000076322a2a7816 */ /* 0x000fca000000002a */
[----:B------:R-:W0:Y:S01]  /*1300*/  MUFU.EX2 R57, R57 ;  /* 0x0000003900397308 */ /* 0x000e220000000800 */
[----:B------:R-:W-:Y:S02]  /*1310*/  PRMT R34, R43, 0x7632, R34 ;  /* 0x000076322b227816 */ /* 0x000fe40000000022 */
[----:B------:R-:W-:Y:S02]  /*1320*/  PRMT R22, R22, 0x7632, R22 ;  /* 0x0000763216167816 */ /* 0x000fe40000000016 */
[----:B------:R-:W-:Y:S02]  /*1330*/  SHF.L.U32 R42, R42, 0x10, RZ ;  /* 0x000000102a2a7819 */ /* 0x000fe400000006ff */
[----:B------:R-:W-:Y:S02]  /*1340*/  SHF.L.U32 R22, R22, 0x10, RZ ;  /* 0x0000001016167819 */ /* 0x000fe400000006ff */
[----:B------:R-:W-:-:S03]  /*1350*/  SHF.L.U32 R43, R24, 0x10, RZ ;  /* 0x00000010182b7819 */ /* 0x000fc600000006ff */
[----:B------:R-:W-:Y:S01]  /*1360*/  FMUL.FTZ R22, R22, R59 ;  /* 0x0000003b16167220 */ /* 0x000fe20000410000 */
[----:B0-----:R-:W-:Y:S01]  /*1370*/  FADD.FTZ R57, R57, 1 ;  /* 0x3f80000039397421 */ /* 0x001fe20000010000 */
[C---:B------:R-:W-:Y:S02]  /*1380*/  PRMT R35, R41.reuse, 0x7632, R35 ;  /* 0x0000763229237816 */ /* 0x040fe40000000023 */
[----:B------:R-:W-:Y:S02]  /*1390*/  SHF.L.U32 R41, R41, 0x10, RZ ;  /* 0x0000001029297819 */ /* 0x000fe400000006ff */
[----:B---3--:R-:W-:-:S05]  /*13a0*/  SHF.L.U32 R58, R23, 0x10, RZ ;  /* 0x00000010173a7819 */ /* 0x008fca00000006ff */
[----:B------:R-:W-:Y:S02]  /*13b0*/  FMUL.FTZ R21, R58, R54 ;  /* 0x000000363a157220 */ /* 0x000fe40000410000 */
[----:B------:R0:W-:Y:S02]  /*13c0*/  MUFU.RCP R54, R52 ;  /* 0x0000003400367308 */ /* 0x0001e40000001000 */
[----:B0-----:R-:W-:Y:S01]  /*13d0*/  FFMA.FTZ R52, R8, R61, R10 ;  /* 0x0000003d08347223 */ /* 0x001fe2000001000a */
[----:B----4-:R-:W-:-:S06]  /*13e0*/  FMUL.FTZ R61, R19, -1.4426950216293334961 ;  /* 0xbfb8aa3b133d7820 */ /* 0x010fcc0000410000 */
[----:B------:R-:W0:Y:S01]  /*13f0*/  MUFU.EX2 R61, R61 ;  /* 0x0000003d003d7308 */ /* 0x000e220000000800 */
[----:B------:R-:W-:Y:S01]  /*1400*/  PRMT R23, R23, 0x7632, R23 ;  /* 0x0000763217177816 */ /* 0x000fe20000000017 */
[----:B------:R-:W-:-:S03]  /*1410*/  FMUL.FTZ R45, R52, -1.4426950216293334961 ;  /* 0xbfb8aa3b342d7820 */ /* 0x000fc60000410000 */
[----:B------:R-:W-:Y:S01]  /*1420*/  SHF.L.U32 R23, R23, 0x10, RZ ;  /* 0x0000001017177819 */ /* 0x000fe200000006ff */
[----:B------:R-:W-:Y:S02]  /*1430*/  FADD.FTZ R58, -R47, 1 ;  /* 0x3f8000002f3a7421 */ /* 0x000fe40000010100 */
[----:B------:R-:W1:Y:S02]  /*1440*/  MUFU.EX2 R45, R45 ;  /* 0x0000002d002d7308 */ /* 0x000e640000000800 */
[----:B------:R-:W-:Y:S01]  /*1450*/  FMUL.FTZ R23, R23, R50 ;  /* 0x0000003217177220 */ /* 0x000fe20000410000 */
[----:B------:R-:W-:Y:S01]  /*1460*/  FADD.FTZ R50, -R55, 1 ;  /* 0x3f80000037327421 */ /* 0x000fe20000010100 */
[----:B0-----:R-:W-:Y:S01]  /*1470*/  FADD.FTZ R48, R61, 1 ;  /* 0x3f8000003d307421 */ /* 0x001fe20000010000 */
[----:B------:R-:W-:Y:S01]  /*1480*/  FMUL.FTZ R61, R12, -1.4426950216293334961 ;  /* 0xbfb8aa3b0c3d7820 */ /* 0x000fe20000410000 */
[----:B------:R-:W-:Y:S01]  /*1490*/  FFMA.FTZ R58, R44, R58, 1 ;  /* 0x3f8000002c3a7423 */ /* 0x000fe2000001003a */
[----:B------:R-:W-:-:S03]  /*14a0*/  FADD.FTZ R44, -R54, 1 ;  /* 0x3f800000362c7421 */ /* 0x000fc60000010100 */
[----:B------:R-:W0:Y:S01]  /*14b0*/  MUFU.RCP R48, R48 ;  /* 0x0000003000307308 */ /* 0x000e220000001000 */
[----:B------:R-:W-:Y:S01]  /*14c0*/  FFMA.FTZ R50, R49, R50, 1 ;  /* 0x3f80000031327423 */ /* 0x000fe20000010032 */
[----:B------:R-:W-:Y:S01]  /*14d0*/  FADD.FTZ R49, R60, 1 ;  /* 0x3f8000003c317421 */ /* 0x000fe20000010000 */
[----:B------:R-:W-:Y:S02]  /*14e0*/  FFMA.FTZ R51, R51, R44, 1 ;  /* 0x3f80000033337423 */ /* 0x000fe4000001002c */
[----:B------:R-:W-:-:S03]  /*14f0*/  FMUL.FTZ R44, R55, R50 ;  /* 0x00000032372c7220 */ /* 0x000fc60000410000 */
[----:B------:R-:W3:Y:S01]  /*1500*/  MUFU.EX2 R61, R61 ;  /* 0x0000003d003d7308 */ /* 0x000ee20000000800 */
[----:B------:R-:W-:Y:S01]  /*1510*/  SHF.L.U32 R50, R34, 0x10, RZ ;  /* 0x0000001022327819 */ /* 0x000fe200000006ff */
[----:B------:R-:W-:Y:S01]  /*1520*/  FMUL.FTZ R58, R47, R58 ;  /* 0x0000003a2f3a7220 */ /* 0x000fe20000410000 */
[----:B------:R-:W-:Y:S01]  /*1530*/  FADD.FTZ R47, -R18, R42 ;  /* 0x0000002a122f7221 */ /* 0x000fe20000010100 */
[----:B-1----:R-:W-:-:S04]  /*1540*/  FADD.FTZ R45, R45, 1 ;  /* 0x3f8000002d2d7421 */ /* 0x002fc80000010000 */
[----:B------:R-:W1:Y:S01]  /*1550*/  MUFU.RCP R49, R49 ;  /* 0x0000003100317308 */ /* 0x000e620000001000 */
[----:B------:R-:W-:Y:S01]  /*1560*/  FADD.FTZ R50, -R18, R50 ;  /* 0x0000003212327221 */ /* 0x000fe20000010100 */
[----:B------:R-:W-:Y:S01]  /*1570*/  FMUL.FTZ R59, R11, R47 ;  /* 0x0000002f0b3b7220 */ /* 0x000fe20000410000 */
[----:B------:R-:W-:Y:S01]  /*1580*/  PRMT R34, R24, 0x7632, R34 ;  /* 0x0000763218227816 */ /* 0x000fe20000000022 */
[----:B------:R-:W-:Y:S01]  /*1590*/  FMUL.FTZ R42, R43, R56 ;  /* 0x000000382b2a7220 */ /* 0x000fe20000410000 */
[----:B------:R-:W-:Y:S01]  /*15a0*/  FMUL.FTZ R50, R11, R50 ;  /* 0x000000320b327220 */ /* 0x000fe20000410000 */
[----:B0-----:R-:W-:Y:S02]  /*15b0*/  FADD.FTZ R56, -R48, 1 ;  /* 0x3f80000030387421 */ /* 0x001fe40000010100 */
[----:B------:R0:W-:Y:S01]  /*15c0*/  MUFU.RCP R24, R45 ;  /* 0x0000002d00187308 */ /* 0x0001e20000001000 */
[----:B------:R-:W-:Y:S01]  /*15d0*/  FMUL.FTZ R54, R54, R51 ;  /* 0x0000003336367220 */ /* 0x000fe20000410000 */
[----:B------:R-:W-:Y:S01]  /*15e0*/  FFMA.FTZ R47, R7, R59, R9 ;  /* 0x0000003b072f7223 */ /* 0x000fe20000010009 */
[----:B------:R-:W-:Y:S01]  /*15f0*/  SHF.L.U32 R43, R25, 0x10, RZ ;  /* 0x00000010192b7819 */ /* 0x000fe200000006ff */
[----:B------:R-:W-:Y:S01]  /*1600*/  STL [R1+0x48], R59 ;  /* 0x0000483b01007387 */ /* 0x000fe20000100800 */
[----:B------:R-:W-:Y:S01]  /*1610*/  FFMA.FTZ R56, R19, R56, 1 ;  /* 0x3f80000013387423 */ /* 0x000fe20000010038 */
[----:B0-----:R-:W-:-:S02]  /*1620*/  PRMT R45, R25, 0x7632, R45 ;  /* 0x00007632192d7816 */ /* 0x001fc4000000002d */
[----:B------:R-:W0:Y:S01]  /*1630*/  MUFU.RCP R51, R57 ;  /* 0x0000003900337308 */ /* 0x000e220000001000 */
[----:B------:R-:W-:Y:S01]  /*1640*/  SHF.L.U32 R25, R34, 0x10, RZ ;  /* 0x0000001022197819 */ /* 0x000fe200000006ff */
[----:B------:R4:W-:Y:S01]  /*1650*/  STL [R1+0x44], R50 ;  /* 0x0000443201007387 */ /* 0x0009e20000100800 */
[----:B------:R-:W-:Y:S01]  /*1660*/  SHF.L.U32 R45, R45, 0x10, RZ ;  /* 0x000000102d2d7819 */ /* 0x000fe200000006ff */
[----:B---3--:R-:W-:Y:S01]  /*1670*/  FADD.FTZ R19, R61, 1 ;  /* 0x3f8000003d137421 */ /* 0x008fe20000010000 */
[----:B------:R-:W-:Y:S01]  /*1680*/  FMUL.FTZ R55, R47, -1.4426950216293334961 ;  /* 0xbfb8aa3b2f377820 */ /* 0x000fe20000410000 */
[----:B------:R-:W-:Y:S01]  /*1690*/  FMUL.FTZ R61, R13, -1.4426950216293334961 ;  /* 0xbfb8aa3b0d3d7820 */ /* 0x000fe20000410000 */
[----:B------:R-:W-:Y:S01]  /*16a0*/  FMUL.FTZ R44, R25, R44 ;  /* 0x0000002c192c7220 */ /* 0x000fe20000410000 */
[----:B------:R-:W-:Y:S01]  /*16b0*/  FMUL.FTZ R45, R45, R54 ;  /* 0x000000362d2d7220 */ /* 0x000fe20000410000 */
[----:B----4-:R-:W-:Y:S01]  /*16c0*/  FFMA.FTZ R50, R8, R50, R10 ;  /* 0x0000003208327223 */ /* 0x010fe2000001000a */
[----:B-1----:R-:W-:Y:S01]  /*16d0*/  FADD.FTZ R25, -R49, 1 ;  /* 0x3f80000031197421 */ /* 0x002fe20000010100 */
[----:B------:R-:W-:Y:S02]  /*16e0*/  MUFU.EX2 R55, R55 ;  /* 0x0000003700377308 */ /* 0x000fe40000000800 */
[----:B------:R-:W-:Y:S01]  /*16f0*/  FMUL.FTZ R54, R50, -1.4426950216293334961 ;  /* 0xbfb8aa3b32367820 */ /* 0x000fe20000410000 */
[----:B------:R-:W-:-:S05]  /*1700*/  FFMA.FTZ R46, R46, R25, 1 ;  /* 0x3f8000002e2e7423 */ /* 0x000fca0000010019 */
[----:B------:R-:W1:Y:S01]  /*1710*/  MUFU.EX2 R61, R61 ;  /* 0x0000003d003d7308 */ /* 0x000e620000000800 */
[----:B------:R-:W-:Y:S01]  /*1720*/  FMUL.FTZ R46, R49, R46 ;  /* 0x0000002e312e7220 */ /* 0x000fe20000410000 */
[----:B------:R-:W-:Y:S01]  /*1730*/  PRMT R49, R34, 0x7632, R49 ;  /* 0x0000763222317816 */ /* 0x000fe20000000031 */
[----:B0-----:R-:W-:-:S05]  /*1740*/  FADD.FTZ R25, -R51, 1 ;  /* 0x3f80000033197421 */ /* 0x001fca0000010100 */
[----:B------:R-:W0:Y:S01]  /*1750*/  MUFU.EX2 R54, R54 ;  /* 0x0000003600367308 */ /* 0x000e220000000800 */
[----:B------:R-:W-:Y:S01]  /*1760*/  FMUL.FTZ R56, R48, R56 ;  /* 0x0000003830387220 */ /* 0x000fe20000410000 */
[----:B------:R-:W-:Y:S01]  /*1770*/  FADD.FTZ R48, -R24, 1 ;  /* 0x3f80000018307421 */ /* 0x000fe20000010100 */
[----:B------:R-:W-:Y:S01]  /*1780*/  SHF.L.U32 R49, R49, 0x10, RZ ;  /* 0x0000001031317819 */ /* 0x000fe200000006ff */
[----:B------:R-:W-:Y:S02]  /*1790*/  FFMA.FTZ R25, R53, R25, 1 ;  /* 0x3f80000035197423 */ /* 0x000fe40000010019 */
[----:B------:R-:W-:Y:S01]  /*17a0*/  FFMA.FTZ R57, R52, R48, 1 ;  /* 0x3f80000034397423 */ /* 0x000fe20000010030 */
[----:B------:R-:W-:Y:S01]  /*17b0*/  SHF.L.U32 R34, R40, 0x10, RZ ;  /* 0x0000001028227819 */ /* 0x000fe200000006ff */
[----:B------:R-:W-:Y:S01]  /*17c0*/  FMUL.FTZ R52, R51, R25 ;  /* 0x0000001933347220 */ /* 0x000fe20000410000 */
[----:B------:R-:W-:Y:S01]  /*17d0*/  FADD.FTZ R49, -R18, R49 ;  /* 0x0000003112317221 */ /* 0x000fe20000010100 */
[----:B-1----:R-:W-:Y:S01]  /*17e0*/  FADD.FTZ R48, R61, 1 ;  /* 0x3f8000003d307421 */ /* 0x002fe20000010000 */
[----:B------:R-:W-:Y:S01]  /*17f0*/  FADD.FTZ R51, R55, 1 ;  /* 0x3f80000037337421 */ /* 0x000fe20000010000 */
[----:B------:R-:W-:Y:S01]  /*1800*/  PRMT R40, R40, 0x7632, R40 ;  /* 0x0000763228287816 */ /* 0x000fe20000000028 */
[----:B------:R1:W-:Y:S01]  /*1810*/  STL [R1+0x104], R44 ;  /* 0x0001042c01007387 */ /* 0x0003e20000100800 */
[----:B------:R-:W3:Y:S01]  /*1820*/  MUFU.RCP R19, R19 ;  /* 0x0000001300137308 */ /* 0x000ee20000001000 */
[----:B0-----:R-:W-:Y:S01]  /*1830*/  FADD.FTZ R53, R54, 1 ;  /* 0x3f80000036357421 */ /* 0x001fe20000010000 */
[----:B------:R-:W-:Y:S01]  /*1840*/  SHF.L.U32 R54, R40, 0x10, RZ ;  /* 0x0000001028367819 */ /* 0x000fe200000006ff */
[----:B-1----:R-:W-:-:S05]  /*1850*/  FMUL.FTZ R44, R11, R49 ;  /* 0x000000310b2c7220 */ /* 0x002fca0000410000 */
[----:B------:R-:W0:Y:S01]  /*1860*/  MUFU.RCP R48, R48 ;  /* 0x0000003000307308 */ /* 0x000e220000001000 */
[----:B------:R-:W-:Y:S01]  /*1870*/  FMUL.FTZ R41, R41, R46 ;  /* 0x0000002e29297220 */ /* 0x000fe20000410000 */
[----:B------:R-:W-:Y:S01]  /*1880*/  FFMA.FTZ R49, R7, R44, R9 ;  /* 0x0000002c07317223 */ /* 0x000fe20000010009 */
[----:B------:R-:W-:-:S05]  /*1890*/  FMUL.FTZ R46, R54, R52 ;  /* 0x00000034362e7220 */ /* 0x000fca0000410000 */
[----:B------:R-:W1:Y:S01]  /*18a0*/  MUFU.RCP R51, R51 ;  /* 0x0000003300337308 */ /* 0x000e620000001000 */
[----:B------:R-:W-:Y:S01]  /*18b0*/  FMUL.FTZ R34, R34, R56 ;  /* 0x0000003822227220 */ /* 0x000fe20000410000 */
[----:B------:R-:W-:Y:S01]  /*18c0*/  FMUL.FTZ R52, R49, -1.4426950216293334961 ;  /* 0xbfb8aa3b31347820 */ /* 0x000fe20000410000 */
[C---:B------:R-:W-:Y:S02]  /*18d0*/  PRMT R56, R35.reuse, 0x7632, R56 ;  /* 0x0000763223387816 */ /* 0x040fe40000000038 */
[----:B------:R-:W-:-:S03]  /*18e0*/  SHF.L.U32 R40, R35, 0x10, RZ ;  /* 0x0000001023287819 */ /* 0x000fc600000006ff */
[----:B------:R-:W4:Y:S01]  /*18f0*/  MUFU.RCP R53, R53 ;  /* 0x0000003500357308 */ /* 0x000f220000001000 */
[----:B---3--:R-:W-:-:S07]  /*1900*/  FADD.FTZ R55, -R19, 1 ;  /* 0x3f80000013377421 */ /* 0x008fce0000010100 */
[----:B------:R3:W2:Y:S01]  /*1910*/  MUFU.EX2 R35, R52 ;  /* 0x0000003400237308 */ /* 0x0006a20000000800 */
[----:B0-----:R-:W-:Y:S01]  /*1920*/  FADD.FTZ R54, -R48, 1 ;  /* 0x3f80000030367421 */ /* 0x001fe20000010100 */
[----:B------:R-:W-:Y:S01]  /*1930*/  FFMA.FTZ R12, R12, R55, 1 ;  /* 0x3f8000000c0c7423 */ /* 0x000fe20000010037 */
[----:B---3--:R-:W-:Y:S01]  /*1940*/  SHF.L.U32 R52, R56, 0x10, RZ ;  /* 0x0000001038347819 */ /* 0x008fe200000006ff */
[----:B-1----:R-:W-:Y:S01]  /*1950*/  FADD.FTZ R56, -R51, 1 ;  /* 0x3f80000033387421 */ /* 0x002fe20000010100 */
[----:B------:R-:W-:-:S03]  /*1960*/  FADD.FTZ R55, R0, 1 ;  /* 0x3f80000000377421 */ /* 0x000fc60000010000 */
[----:B------:R-:W-:Y:S01]  /*1970*/  FADD.FTZ R52, -R18, R52 ;  /* 0x0000003412347221 */ /* 0x000fe20000010100 */
[----:B------:R-:W-:Y:S01]  /*1980*/  FFMA.FTZ R54, R13, R54, 1 ;  /* 0x3f8000000d367423 */ /* 0x000fe20000010036 */
[----:B------:R-:W-:Y:S02]  /*1990*/  FFMA.FTZ R56, R47, R56, 1 ;  /* 0x3f8000002f387423 */ /* 0x000fe40000010038 */
[----:B------:R-:W-:Y:S01]  /*19a0*/  FMUL.FTZ R0, R11, R52 ;  /* 0x000000340b007220 */ /* 0x000fe20000410000 */
[----:B------:R-:W-:Y:S01]  /*19b0*/  FMUL.FTZ R19, R19, R12 ;  /* 0x0000000c13137220 */ /* 0x000fe20000410000 */
[----:B----4-:R-:W-:Y:S02]  /*19c0*/  FADD.FTZ R47, -R53, 1 ;  /* 0x3f800000352f7421 */ /* 0x010fe40000010100 */
[----:B------:R-:W-:Y:S01]  /*19d0*/  FFMA.FTZ R12, R8, R0, R10 ;  /* 0x00000000080c7223 */ /* 0x000fe2000001000a */
[----:B------:R-:W-:Y:S01]  /*19e0*/  FADD.FTZ R52, R2, 1 ;  /* 0x3f80000002347421 */ /* 0x000fe20000010000 */
[----:B------:R-:W-:Y:S01]  /*19f0*/  FMUL.FTZ R54, R48, R54 ;  /* 0x0000003630367220 */ /* 0x000fe20000410000 */
[----:B------:R-:W-:Y:S01]  /*1a00*/  FFMA.FTZ R48, R50, R47, 1 ;  /* 0x3f80000032307423 */ /* 0x000fe2000001002f */
[----:B------:R-:W-:Y:S01]  /*1a10*/  FMUL.FTZ R50, R12, -1.4426950216293334961 ;  /* 0xbfb8aa3b0c327820 */ /* 0x000fe20000410000 */
[----:B------:R0:W1:Y:S01]  /*1a20*/  MUFU.RCP R13, R55 ;  /* 0x00000037000d7308 */ /* 0x0000620000001000 */
[----:B------:R-:W-:Y:S01]  /*1a30*/  FMUL.FTZ R47, R51, R56 ;  /* 0x00000038332f7220 */ /* 0x000fe20000410000 */
[----:B------:R-:W-:-:S06]  /*1a40*/  SHF.L.U32 R51, R36, 0x10, RZ ;  /* 0x0000001024337819 */ /* 0x000fcc00000006ff */
[----:B------:R-:W-:Y:S01]  /*1a50*/  MUFU.RCP R52, R52 ;  /* 0x0000003400347308 */ /* 0x000fe20000001000 */
[----:B------:R-:W-:Y:S02]  /*1a60*/  PRMT R36, R36, 0x7632, R36 ;  /* 0x0000763224247816 */ /* 0x000fe40000000024 */
[----:B0-----:R-:W-:-:S05]  /*1a70*/  PRMT R55, R37, 0x7632, R55 ;  /* 0x0000763225377816 */ /* 0x001fca0000000037 */
[----:B------:R-:W0:Y:S01]  /*1a80*/  MUFU.EX2 R50, R50 ;  /* 0x0000003200327308 */ /* 0x000e220000000800 */
[----:B------:R-:W-:Y:S01]  /*1a90*/  FMUL.FTZ R57, R24, R57 ;  /* 0x0000003918397220 */ /* 0x000fe20000410000 */
[----:B------:R-:W-:Y:S01]  /*1aa0*/  SHF.L.U32 R37, R37, 0x10, RZ ;  /* 0x0000001025257819 */ /* 0x000fe200000006ff */
[----:B------:R-:W-:Y:S01]  /*1ab0*/  FMUL.FTZ R53, R53, R48 ;  /* 0x0000003035357220 */ /* 0x000fe20000410000 */
[----:B------:R-:W-:Y:S01]  /*1ac0*/  SHF.L.U32 R36, R36, 0x10, RZ ;  /* 0x0000001024247819 */ /* 0x000fe200000006ff */
[----:B------:R-:W-:Y:S01]  /*1ad0*/  FMUL.FTZ R48, R51, R19 ;  /* 0x0000001333307220 */ /* 0x000fe20000410000 */
[----:B------:R-:W-:Y:S01]  /*1ae0*/  SHF.L.U32 R55, R55, 0x10, RZ ;  /* 0x0000001037377819 */ /* 0x000fe200000006ff */
[----:B--2---:R-:W-:Y:S01]  /*1af0*/  FADD.FTZ R35, R35, 1 ;  /* 0x3f80000023237421 */ /* 0x004fe20000010000 */
[----:B------:R-:W-:Y:S01]  /*1b00*/  SHF.L.U32 R19, R38, 0x10, RZ ;  /* 0x0000001026137819 */ /* 0x000fe200000006ff */
[----:B------:R-:W-:Y:S01]  /*1b10*/  FMUL.FTZ R40, R40, R57 ;  /* 0x0000003928287220 */ /* 0x000fe20000410000 */
[----:B------:R-:W-:Y:S01]  /*1b20*/  FMUL.FTZ R37, R37, R54 ;  /* 0x0000003625257220 */ /* 0x000fe20000410000 */
[----:B------:R-:W-:Y:S01]  /*1b30*/  FMUL.FTZ R47, R36, R47 ;  /* 0x0000002f242f7220 */ /* 0x000fe20000410000 */
[----:B------:R-:W-:Y:S01]  /*1b40*/  FMUL.FTZ R36, R55, R53 ;  /* 0x0000003537247220 */ /* 0x000fe20000410000 */
[----:B------:R-:W-:Y:S01]  /*1b50*/  SHF.L.U32 R54, R39, 0x10, RZ ;  /* 0x0000001027367819 */ /* 0x000fe200000006ff */
[----:B------:R2:W3:Y:S01]  /*1b60*/  MUFU.RCP R51, R35 ;  /* 0x0000002300337308 */ /* 0x0004e20000001000 */
[----:B------:R-:W-:Y:S01]  /*1b70*/  STL [R1+0x38], R44 ;  /* 0x0000382c01007387 */ /* 0x000fe20000100800 */
[----:B------:R-:W-:Y:S01]  /*1b80*/  FADD.FTZ R55, -R18, R19 ;  /* 0x0000001312377221 */ /* 0x000fe20000010100 */
[----:B-1----:R-:W-:-:S02]  /*1b90*/  FADD.FTZ R53, -R13, 1 ;  /* 0x3f8000000d357421 */ /* 0x002fc40000010100 */
[----:B------:R-:W-:Y:S01]  /*1ba0*/  STL [R1+0xf8], R46 ;  /* 0x0000f82e01007387 */ /* 0x000fe20000100800 */
[----:B0-----:R-:W-:Y:S01]  /*1bb0*/  FADD.FTZ R50, R50, 1 ;  /* 0x3f80000032327421 */ /* 0x001fe20000010000 */
[----:B--2---:R-:W-:Y:S02]  /*1bc0*/  FADD.FTZ R35, -R52, 1 ;  /* 0x3f80000034237421 */ /* 0x004fe40000010100 */
[----:B------:R-:W-:Y:S01]  /*1bd0*/  STL [R1+0xe8], R40 ;  /* 0x0000e82801007387 */ /* 0x000fe20000100800 */
[----:B------:R-:W-:-:S03]  /*1be0*/  FADD.FTZ R54, -R18, R54 ;  /* 0x0000003612367221 */ /* 0x000fc60000010100 */
[----:B------:R0:W-:Y:S01]  /*1bf0*/  STL [R1+0x34], R0 ;  /* 0x0000340001007387 */ /* 0x0001e20000100800 */
[----:B------:R-:W-:Y:S01]  /*1c00*/  FFMA.FTZ R35, R16, R35, 1 ;  /* 0x3f80000010237423 */ /* 0x000fe20000010023 */
[----:B------:R-:W-:Y:S01]  /*1c10*/  FFMA.FTZ R19, R17, R53, 1 ;  /* 0x3f80000011137423 */ /* 0x000fe20000010035 */
[----:B------:R-:W-:Y:S01]  /*1c20*/  SHF.L.U32 R16, R14, 0x10, RZ ;  /* 0x000000100e107819 */ /* 0x000fe200000006ff */
[----:B------:R1:W2:Y:S01]  /*1c30*/  MUFU.RCP R53, R50 ;  /* 0x0000003200357308 */ /* 0x0002a20000001000 */
[----:B------:R-:W-:Y:S01]  /*1c40*/  FMUL.FTZ R2, R11, R54 ;  /* 0x000000360b027220 */ /* 0x000fe20000410000 */
[----:B------:R-:W-:Y:S01]  /*1c50*/  SHF.L.U32 R56, R32, 0x10, RZ ;  /* 0x0000001020387819 */ /* 0x000fe200000006ff */
[----:B------:R-:W-:Y:S01]  /*1c60*/  FMUL.FTZ R43, R43, R58 ;  /* 0x0000003a2b2b7220 */ /* 0x000fe20000410000 */
[----:B------:R-:W4:Y:S01]  /*1c70*/  LDG.E.64.CONSTANT R24, desc[UR12][R26.64+0x5a00] ;  /* 0x005a000c1a187981 */ /* 0x000f22000c1e9b00 */
[----:B0-----:R-:W-:Y:S01]  /*1c80*/  FMUL.FTZ R0, R11, R55 ;  /* 0x000000370b007220 */ /* 0x001fe20000410000 */
[----:B------:R-:W-:-:S03]  /*1c90*/  PRMT R54, R38, 0x7632, R54 ;  /* 0x0000763226367816 */ /* 0x000fc60000000036 */
[----:B------:R-:W-:Y:S01]  /*1ca0*/  FFMA.FTZ R17, R3, R0, R5 ;  /* 0x0000000003117223 */ /* 0x000fe20000010005 */
[----:B-1----:R-:W-:Y:S01]  /*1cb0*/  FMUL.FTZ R50, R13, R19 ;  /* 0x000000130d327220 */ /* 0x002fe20000410000 */
[----:B------:R-:W-:Y:S01]  /*1cc0*/  FADD.FTZ R38, -R18, R16 ;  /* 0x0000001012267221 */ /* 0x000fe20000010100 */
[----:B------:R-:W-:Y:S01]  /*1cd0*/  STL [R1+0xec], R47 ;  /* 0x0000ec2f01007387 */ /* 0x000fe20000100800 */
[----:B------:R-:W-:Y:S01]  /*1ce0*/  FMUL.FTZ R13, R17, -1.4426950216293334961 ;  /* 0xbfb8aa3b110d7820 */ /* 0x000fe20000410000 */
[----:B------:R-:W-:Y:S02]  /*1cf0*/  SHF.L.U32 R54, R54, 0x10, RZ ;  /* 0x0000001036367819 */ /* 0x000fe400000006ff */
[----:B------:R-:W-:Y:S01]  /*1d00*/  STL [R1+0xe0], R36 ;  /* 0x0000e02401007387 */ /* 0x000fe20000100800 */
[----:B---3--:R-:W-:Y:S01]  /*1d10*/  FADD.FTZ R16, -R51, 1 ;  /* 0x3f80000033107421 */ /* 0x008fe20000010100 */
[----:B------:R-:W-:Y:S02]  /*1d20*/  PRMT R55, R39, 0x7632, R55 ;  /* 0x0000763227377816 */ /* 0x000fe40000000037 */
[----:B------:R0:W-:Y:S01]  /*1d30*/  STL [R1+0x14], R0 ;  /* 0x0000140001007387 */ /* 0x0001e20000100800 */
[----:B------:R-:W1:Y:S01]  /*1d40*/  MUFU.EX2 R13, R13 ;  /* 0x0000000d000d7308 */ /* 0x000e620000000800 */
[----:B------:R-:W-:-:S02]  /*1d50*/  FADD.FTZ R54, -R18, R54 ;  /* 0x0000003612367221 */ /* 0x000fc40000010100 */
[----:B------:R-:W3:Y:S01]  /*1d60*/  LDL R44, [R1+0x6c] ;  /* 0x00006c00012c7983 */ /* 0x000ee20000100800 */
[----:B------:R-:W-:Y:S01]  /*1d70*/  FFMA.FTZ R19, R4, R2, R6 ;  /* 0x0000000204137223 */ /* 0x000fe20000010006 */
[----:B------:R-:W-:Y:S01]  /*1d80*/  FMUL.FTZ R52, R52, R35 ;  /* 0x0000002334347220 */ /* 0x000fe20000410000 */
[----:B------:R-:W-:Y:S01]  /*1d90*/  PRMT R14, R32, 0x7632, R14 ;  /* 0x00007632200e7816 */ /* 0x000fe2000000000e */
[----:B------:R-:W3:Y:S01]  /*1da0*/  LDG.E.64.CONSTANT R26, desc[UR12][R26.64+0x6900] ;  /* 0x0069000c1a1a7981 */ /* 0x000ee2000c1e9b00 */
[----:B0-----:R-:W-:-:S03]  /*1db0*/  FMUL.FTZ R0, R11, R38 ;  /* 0x000000260b007220 */ /* 0x001fc60000410000 */
[----:B------:R-:W-:Y:S01]  /*1dc0*/  STL [R1+0x10], R2 ;  /* 0x0000100201007387 */ /* 0x000fe20000100800 */
[----:B------:R-:W-:Y:S01]  /*1dd0*/  FFMA.FTZ R49, R49, R16, 1 ;  /* 0x3f80000031317423 */ /* 0x000fe20000010010 */
[----:B------:R-:W-:Y:S02]  /*1de0*/  SHF.L.U32 R55, R55, 0x10, RZ ;  /* 0x0000001037377819 */ /* 0x000fe400000006ff */
[----:B------:R-:W-:Y:S01]  /*1df0*/  STL [R1+0xcc], R2 ;  /* 0x0000cc0201007387 */ /* 0x000fe20000100800 */
[----:B------:R-:W-:-:S03]  /*1e00*/  FFMA.FTZ R16, R3, R0, R5 ;  /* 0x0000000003107223 */ /* 0x000fc60000010005 */
[----:B------:R-:W-:Y:S01]  /*1e10*/  STL [R1+0x8], R0 ;  /* 0x0000080001007387 */ /* 0x000fe20000100800 */
[----:B------:R-:W-:-:S03]  /*1e20*/  FMUL.FTZ R38, R19, -1.4426950216293334961 ;  /* 0xbfb8aa3b13267820 */ /* 0x000fc60000410000 */
[----:B------:R0:W-:Y:S01]  /*1e30*/  STL [R1+0xc8], R0 ;  /* 0x0000c80001007387 */ /* 0x0001e20000100800 */
[----:B------:R-:W-:Y:S01]  /*1e40*/  FADD.FTZ R55, -R18, R55 ;  /* 0x0000003712377221 */ /* 0x000fe20000010100 */
[----:B------:R-:W1:Y:S01]  /*1e50*/  MUFU.EX2 R39, R38 ;  /* 0x0000002600277308 */ /* 0x000e620000000800 */
[----:B0-----:R-:W-:Y:S01]  /*1e60*/  FMUL.FTZ R0, R11, R54 ;  /* 0x000000360b007220 */ /* 0x001fe20000410000 */
[----:B--2---:R-:W-:-:S03]  /*1e70*/  FADD.FTZ R54, -R53, 1 ;  /* 0x3f80000035367421 */ /* 0x004fc60000010100 */
[----:B------:R-:W-:Y:S01]  /*1e80*/  FFMA.FTZ R35, R7, R0, R9 ;  /* 0x0000000007237223 */ /* 0x000fe20000010009 */
[----:B------:R-:W-:Y:S01]  /*1e90*/  FFMA.FTZ R54, R12, R54, 1 ;  /* 0x3f8000000c367423 */ /* 0x000fe20000010036 */
[----:B------:R-:W-:Y:S02]  /*1ea0*/  FMUL.FTZ R12, R11, R55 ;  /* 0x000000370b0c7220 */ /* 0x000fe40000410000 */
[----:B------:R-:W-:Y:S01]  /*1eb0*/  FMUL.FTZ R55, R35, -1.4426950216293334961 ;  /* 0xbfb8aa3b23377820 */ /* 0x000fe20000410000 */
[----:B------:R-:W-:Y:S01]  /*1ec0*/  FMUL.FTZ R53, R53, R54 ;  /* 0x0000003635357220 */ /* 0x000fe20000410000 */
[----:B-1----:R-:W-:Y:S02]  /*1ed0*/  FADD.FTZ R13, R13, 1 ;  /* 0x3f8000000d0d7421 */ /* 0x002fe40000010000 */
[----:B------:R0:W1:Y:S01]  /*1ee0*/  MUFU.EX2 R54, R55 ;  /* 0x0000003700367308 */ /* 0x0000620000000800 */
[----:B------:R-:W-:Y:S01]  /*1ef0*/  FMUL.FTZ R51, R51, R49 ;  /* 0x0000003133337220 */ /* 0x000fe20000410000 */
[----:B------:R-:W-:Y:S01]  /*1f00*/  FFMA.FTZ R49, R8, R12, R10 ;  /* 0x0000000c08317223 */ /* 0x000fe2000001000a */
[----:B------:R-:W-:-:S05]  /*1f10*/  FADD.FTZ R39, R39, 1 ;  /* 0x3f80000027277421 */ /* 0x000fca0000010000 */
[----:B------:R2:W1:Y:S01]  /*1f20*/  MUFU.RCP R32, R13 ;  /* 0x0000000d00207308 */ /* 0x0004620000001000 */
[----:B------:R-:W-:Y:S01]  /*1f30*/  FMUL.FTZ R50, R56, R50 ;  /* 0x0000003238327220 */ /* 0x000fe20000410000 */
[----:B0-----:R-:W-:Y:S01]  /*1f40*/  FMUL.FTZ R55, R49, -1.4426950216293334961 ;  /* 0xbfb8aa3b31377820 */ /* 0x001fe20000410000 */
[C---:B------:R-:W-:Y:S02]  /*1f50*/  SHF.L.U32 R56, R33.reuse, 0x10, RZ ;  /* 0x0000001021387819 */ /* 0x040fe400000006ff */
[----:B--2---:R-:W-:Y:S02]  /*1f60*/  SHF.L.U32 R13, R14, 0x10, RZ ;  /* 0x000000100e0d7819 */ /* 0x004fe400000006ff */
[----:B------:R-:W-:Y:S02]  /*1f70*/  PRMT R14, R33, 0x7632, R14 ;  /* 0x00007632210e7816 */ /* 0x000fe4000000000e */
[----:B------:R0:W-:Y:S01]  /*1f80*/  MUFU.RCP R33, R39 ;  /* 0x0000002700217308 */ /* 0x0001e20000001000 */
[----:B------:R-:W-:Y:S01]  /*1f90*/  FMUL.FTZ R51, R13, R51 ;  /* 0x000000330d337220 */ /* 0x000fe20000410000 */
[----:B------:R-:W-:Y:S01]  /*1fa0*/  SHF.L.U32 R13, R15, 0x10, RZ ;  /* 0x000000100f0d7819 */ /* 0x000fe200000006ff */
[----:B-1----:R-:W-:Y:S01]  /*1fb0*/  FADD.FTZ R54, R54, 1 ;  /* 0x3f80000036367421 */ /* 0x002fe20000010000 */
[----:B0-----:R-:W-:-:S04]  /*1fc0*/  SHF.L.U32 R39, R14, 0x10, RZ ;  /* 0x000000100e277819 */ /* 0x001fc800000006ff */
[----:B------:R-:W0:Y:S01]  /*1fd0*/  MUFU.EX2 R55, R55 ;  /* 0x0000003700377308 */ /* 0x000e220000000800 */
[----:B------:R-:W-:Y:S01]  /*1fe0*/  FADD.FTZ R13, -R18, R13 ;  /* 0x0000000d120d7221 */ /* 0x000fe20000010100 */
[----:B------:R-:W-:-:S03]  /*1ff0*/  FMUL.FTZ R39, R39, R53 ;  /* 0x0000003527277220 */ /* 0x000fc60000410000 */
[----:B------:R-:W-:-:S03]  /*2000*/  FMUL.FTZ R13, R11, R13 ;  /* 0x0000000d0b0d7220 */ /* 0x000fc60000410000 */
[----:B------:R1:W-:Y:S01]  /*2010*/  MUFU.RCP R53, R54 ;  /* 0x0000003600357308 */ /* 0x0003e20000001000 */
[----:B------:R-:W-:Y:S01]  /*2020*/  FMUL.FTZ R38, R16, -1.4426950216293334961 ;  /* 0xbfb8aa3b10267820 */ /* 0x000fe20000410000 */
[----:B-1----:R-:W-:-:S04]  /*2030*/  FADD.FTZ R54, -R32, 1 ;  /* 0x3f80000020367421 */ /* 0x002fc80000010100 */
[----:B------:R-:W-:Y:S01]  /*2040*/  FFMA.FTZ R54, R17, R54, 1 ;  /* 0x3f80000011367423 */ /* 0x000fe20000010036 */
[----:B------:R-:W-:Y:S01]  /*2050*/  FFMA.FTZ R17, R4, R13, R6 ;  /* 0x0000000d04117223 */ /* 0x000fe20000010006 */
[----:B------:R-:W1:Y:S02]  /*2060*/  MUFU.EX2 R38, R38 ;  /* 0x0000002600267308 */ /* 0x000e640000000800 */
[----:B------:R-:W-:Y:S01]  /*2070*/  FMUL.FTZ R54, R32, R54 ;  /* 0x0000003620367220 */ /* 0x000fe20000410000 */
[----:B------:R-:W-:Y:S01]  /*2080*/  FMUL.FTZ R32, R17, -1.4426950216293334961 ;  /* 0xbfb8aa3b11207820 */ /* 0x000fe20000410000 */
[----:B0-----:R-:W-:Y:S01]  /*2090*/  FADD.FTZ R55, R55, 1 ;  /* 0x3f80000037377421 */ /* 0x001fe20000010000 */
[----:B------:R-:W-:-:S04]  /*20a0*/  FMUL.FTZ R52, R56, R52 ;  /* 0x0000003438347220 */ /* 0x000fc80000410000 */
[----:B------:R-:W0:Y:S01]  /*20b0*/  MUFU.EX2 R32, R32 ;  /* 0x0000002000207308 */ /* 0x000e220000000800 */
[----:B------:R-:W-:Y:S01]  /*20c0*/  FADD.FTZ R56, -R33, 1 ;  /* 0x3f80000021387421 */ /* 0x000fe20000010100 */
[----:B------:R-:W-:-:S06]  /*20d0*/  PRMT R14, R14, 0x7632, R14 ;  /* 0x000076320e0e7816 */ /* 0x000fcc000000000e */
[----:B------:R-:W2:Y:S01]  /*20e0*/  MUFU.RCP R55, R55 ;  /* 0x0000003700377308 */ /* 0x000ea20000001000 */
[----:B------:R-:W-:Y:S01]  /*20f0*/  FFMA.FTZ R56, R19, R56, 1 ;  /* 0x3f80000013387423 */ /* 0x000fe20000010038 */
[----:B-1----:R-:W-:Y:S01]  /*2100*/  FADD.FTZ R19, R38, 1 ;  /* 0x3f80000026137421 */ /* 0x002fe20000010000 */
[----:B------:R-:W-:Y:S02]  /*2110*/  SHF.L.U32 R14, R14, 0x10, RZ ;  /* 0x000000100e0e7819 */ /* 0x000fe400000006ff */
[----:B------:R-:W-:Y:S01]  /*2120*/  FMUL.FTZ R33, R33, R56 ;  /* 0x0000003821217220 */ /* 0x000fe20000410000 */
[----:B------:R-:W-:Y:S02]  /*2130*/  FADD.FTZ R56, -R53, 1 ;  /* 0x3f80000035387421 */ /* 0x000fe40000010100 */
[----:B------:R-:W1:Y:S01]  /*2140*/  MUFU.RCP R19, R19 ;  /* 0x0000001300137308 */ /* 0x000e620000001000 */
[----:B------:R-:W-:Y:S01]  /*2150*/  FADD.FTZ R14, -R18, R14 ;  /* 0x0000000e120e7221 */ /* 0x000fe20000010100 */
[----:B0-----:R-:W-:Y:S01]  /*2160*/  FADD.FTZ R32, R32, 1 ;  /* 0x3f80000020207421 */ /* 0x001fe20000010000 */
[----:B------:R-:W-:-:S02]  /*2170*/  FFMA.FTZ R35, R35, R56, 1 ;  /* 0x3f80000023237423 */ /* 0x000fc40000010038 */
[----:B------:R-:W-:Y:S02]  /*2180*/  FMUL.FTZ R14, R11, R14 ;  /* 0x0000000e0b0e7220 */ /* 0x000fe40000410000 */
[----:B------:R-:W-:Y:S01]  /*2190*/  FMUL.FTZ R53, R53, R35 ;  /* 0x0000002335357220 */ /* 0x000fe20000410000 */
[----:B------:R-:W-:Y:S01]  /*21a0*/  SHF.L.U32 R35, R28, 0x10, RZ ;  /* 0x000000101c237819 */ /* 0x000fe200000006ff */
[----:B--2---:R-:W-:Y:S01]  /*21b0*/  FADD.FTZ R38, -R55, 1 ;  /* 0x3f80000037267421 */ /* 0x004fe20000010100 */
[----:B------:R-:W0:Y:S01]  /*21c0*/  MUFU.RCP R32, R32 ;  /* 0x0000002000207308 */ /* 0x000e220000001000 */
[----:B------:R-:W-:Y:S02]  /*21d0*/  FFMA.FTZ R61, R7, R14, R9 ;  /* 0x0000000e073d7223 */ /* 0x000fe40000010009 */
[----:B------:R-:W-:Y:S01]  /*21e0*/  FFMA.FTZ R49, R49, R38, 1 ;  /* 0x3f80000031317423 */ /* 0x000fe20000010026 */
[----:B------:R-:W-:Y:S01]  /*21f0*/  SHF.L.U32 R38, R29, 0x10, RZ ;  /* 0x000000101d267819 */ /* 0x000fe200000006ff */
[----:B------:R-:W-:Y:S01]  /*2200*/  FMUL.FTZ R54, R35, R54 ;  /* 0x0000003623367220 */ /* 0x000fe20000410000 */
[----:B------:R-:W-:-:S03]  /*2210*/  FMUL.FTZ R35, R61, -1.4426950216293334961 ;  /* 0xbfb8aa3b3d237820 */ /* 0x000fc60000410000 */
[----:B------:R-:W-:Y:S02]  /*2220*/  FMUL.FTZ R38, R38, R33 ;  /* 0x0000002126267220 */ /* 0x000fe40000410000 */
[----:B------:R1:W2:Y:S01]  /*2230*/  MUFU.EX2 R33, R35 ;  /* 0x0000002300217308 */ /* 0x0002a20000000800 */
[----:B------:R-:W-:Y:S02]  /*2240*/  PRMT R29, R29, 0x7632, R29 ;  /* 0x000076321d1d7816 */ /* 0x000fe4000000001d */
[----:B------:R-:W-:Y:S01]  /*2250*/  PRMT R15, R28, 0x7632, R15 ;  /* 0x000076321c0f7816 */ /* 0x000fe2000000000f */
[----:B-1----:R-:W-:-:S04]  /*2260*/  FADD.FTZ R35, -R19, 1 ;  /* 0x3f80000013237421 */ /* 0x002fc80000010100 */
[----:B------:R-:W-:Y:S01]  /*2270*/  FFMA.FTZ R28, R16, R35, 1 ;  /* 0x3f800000101c7423 */ /* 0x000fe20000010023 */
[----:B------:R-:W-:Y:S01]  /*2280*/  SHF.L.U32 R16, R29, 0x10, RZ ;  /* 0x000000101d107819 */ /* 0x000fe200000006ff */
[----:B0-----:R-:W-:-:S04]  /*2290*/  FADD.FTZ R29, -R32, 1 ;  /* 0x3f800000201d7421 */ /* 0x001fc80000010100 */
[----:B------:R-:W-:Y:S01]  /*22a0*/  FFMA.FTZ R29, R17, R29, 1 ;  /* 0x3f800000111d7423 */ /* 0x000fe2000001001d */
[----:B------:R-:W-:-:S04]  /*22b0*/  PRMT R17, R15, 0x7632, R17 ;  /* 0x000076320f117816 */ /* 0x000fc80000000011 */
[----:B------:R-:W-:Y:S01]  /*22c0*/  SHF.L.U32 R17, R17, 0x10, RZ ;  /* 0x0000001011117819 */ /* 0x000fe200000006ff */
[----:B------:R-:W-:Y:S01]  /*22d0*/  FMUL.FTZ R49, R55, R49 ;  /* 0x0000003137317220 */ /* 0x000fe20000410000 */
[----:B--2---:R-:W-:-:S03]  /*22e0*/  FADD.FTZ R33, R33, 1 ;  /* 0x3f80000021217421 */ /* 0x004fc60000010000 */
[----:B------:R-:W-:Y:S01]  /*22f0*/  FADD.FTZ R17, -R18, R17 ;  /* 0x0000001112117221 */ /* 0x000fe20000010100 */
[----:B------:R-:W-:Y:S01]  /*2300*/  FMUL.FTZ R49, R16, R49 ;  /* 0x0000003110317220 */ /* 0x000fe20000410000 */
[----:B------:R-:W-:Y:S01]  /*2310*/  FMUL.FTZ R29, R32, R29 ;  /* 0x0000001d201d7220 */ /* 0x000fe20000410000 */
[C---:B------:R-:W-:Y:S01]  /*2320*/  SHF.L.U32 R16, R30.reuse, 0x10, RZ ;  /* 0x000000101e107819 */ /* 0x040fe200000006ff */
[----:B------:R-:W-:Y:S01]  /*2330*/  FMUL.FTZ R17, R11, R17 ;  /* 0x000000110b117220 */ /* 0x000fe20000410000 */
[----:B------:R-:W-:Y:S02]  /*2340*/  PRMT R32, R30, 0x7632, R32 ;  /* 0x000076321e207816 */ /* 0x000fe40000000020 */
[----:B------:R-:W0:Y:S01]  /*2350*/  MUFU.RCP R30, R33 ;  /* 0x00000021001e7308 */ /* 0x000e220000001000 */
[----:B------:R-:W-:Y:S01]  /*2360*/  FFMA.FTZ R55, R8, R17, R10 ;  /* 0x0000001108377223 */ /* 0x000fe2000001000a */
[----:B------:R-:W-:Y:S01]  /*2370*/  SHF.L.U32 R35, R15, 0x10, RZ ;  /* 0x000000100f237819 */ /* 0x000fe200000006ff */
[----:B------:R-:W-:Y:S01]  /*2380*/  FMUL.FTZ R28, R19, R28 ;  /* 0x0000001c131c7220 */ /* 0x000fe20000410000 */
[----:B------:R-:W-:Y:S01]  /*2390*/  FADD.FTZ R15, -R18, R16 ;  /* 0x00000010120f7221 */ /* 0x000fe20000010100 */
[----:B------:R-:W-:Y:S01]  /*23a0*/  PRMT R19, R31, 0x7632, R19 ;  /* 0x000076321f137816 */ /* 0x000fe20000000013 */
[----:B------:R-:W-:Y:S01]  /*23b0*/  FMUL.FTZ R60, R55, -1.4426950216293334961 ;  /* 0xbfb8aa3b373c7820 */ /* 0x000fe20000410000 */
[----:B------:R-:W-:Y:S01]  /*23c0*/  SHF.L.U32 R16, R31, 0x10, RZ ;  /* 0x000000101f107819 */ /* 0x000fe200000006ff */
[----:B------:R-:W-:Y:S01]  /*23d0*/  FMUL.FTZ R15, R11, R15 ;  /* 0x0000000f0b0f7220 */ /* 0x000fe20000410000 */
[----:B------:R-:W-:-:S02]  /*23e0*/  SHF.L.U32 R31, R32, 0x10, RZ ;  /* 0x00000010201f7819 */ /* 0x000fc400000006ff */
[----:B------:R-:W-:Y:S01]  /*23f0*/  SHF.L.U32 R19, R19, 0x10, RZ ;  /* 0x0000001013137819 */ /* 0x000fe200000006ff */
[C---:B------:R-:W-:Y:S01]  /*2400*/  FADD.FTZ R16, -R18.reuse, R16 ;  /* 0x0000001012107221 */ /* 0x040fe20000010100 */
[----:B------:R-:W1:Y:S01]  /*2410*/  MUFU.EX2 R60, R60 ;  /* 0x0000003c003c7308 */ /* 0x000e620000000800 */
[----:B------:R-:W-:Y:S01]  /*2420*/  FFMA.FTZ R59, R3, R15, R5 ;  /* 0x0000000f033b7223 */ /* 0x000fe20000010005 */
[C---:B------:R-:W-:Y:S01]  /*2430*/  FADD.FTZ R31, -R18.reuse, R31 ;  /* 0x0000001f121f7221 */ /* 0x040fe20000010100 */
[----:B------:R-:W-:Y:S01]  /*2440*/  FADD.FTZ R19, -R18, R19 ;  /* 0x0000001312137221 */ /* 0x000fe20000010100 */
[----:B------:R-:W-:Y:S01]  /*2450*/  FMUL.FTZ R16, R11, R16 ;  /* 0x000000100b107220 */ /* 0x000fe20000410000 */
[----:B0-----:R-:W-:Y:S01]  /*2460*/  FADD.FTZ R18, -R30, 1 ;  /* 0x3f8000001e127421 */ /* 0x001fe20000010100 */
[----:B------:R-:W-:Y:S02]  /*2470*/  FMUL.FTZ R32, R59, -1.4426950216293334961 ;  /* 0xbfb8aa3b3b207820 */ /* 0x000fe40000410000 */
[----:B------:R-:W-:Y:S01]  /*2480*/  FFMA.FTZ R58, R4, R16, R6 ;  /* 0x00000010043a7223 */ /* 0x000fe20000010006 */
[----:B------:R-:W-:Y:S01]  /*2490*/  FFMA.FTZ R61, R61, R18, 1 ;  /* 0x3f8000003d3d7423 */ /* 0x000fe20000010012 */
[----:B------:R-:W-:-:S02]  /*24a0*/  FMUL.FTZ R18, R11, R31 ;  /* 0x0000001f0b127220 */ /* 0x000fc40000410000 */
[----:B------:R-:W-:Y:S01]  /*24b0*/  FMUL.FTZ R33, R58, -1.4426950216293334961 ;  /* 0xbfb8aa3b3a217820 */ /* 0x000fe20000410000 */
[----:B------:R-:W0:Y:S01]  /*24c0*/  MUFU.EX2 R32, R32 ;  /* 0x0000002000207308 */ /* 0x000e220000000800 */
[----:B------:R-:W-:Y:S01]  /*24d0*/  FFMA.FTZ R57, R7, R18, R9 ;  /* 0x0000001207397223 */ /* 0x000fe20000010009 */
[----:B------:R-:W-:Y:S01]  /*24e0*/  FMUL.FTZ R19, R11, R19 ;  /* 0x000000130b137220 */ /* 0x000fe20000410000 */
[----:B------:R-:W-:Y:S01]  /*24f0*/  FMUL.FTZ R53, R35, R53 ;  /* 0x0000003523357220 */ /* 0x000fe20000410000 */
[----:B-1----:R-:W-:Y:S01]  /*2500*/  FADD.FTZ R60, R60, 1 ;  /* 0x3f8000003c3c7421 */ /* 0x002fe20000010000 */
[----:B------:R-:W-:Y:S01]  /*2510*/  FMUL.FTZ R35, R57, -1.4426950216293334961 ;  /* 0xbfb8aa3b39237820 */ /* 0x000fe20000410000 */
[----:B------:R-:W-:Y:S02]  /*2520*/  FFMA.FTZ R56, R8, R19, R10 ;  /* 0x0000001308387223 */ /* 0x000fe4000001000a */
[----:B------:R-:W1:Y:S02]  /*2530*/  MUFU.EX2 R33, R33 ;  /* 0x0000002100217308 */ /* 0x000e640000000800 */
[----:B------:R-:W-:-:S06]  /*2540*/  FMUL.FTZ R31, R56, -1.4426950216293334961 ;  /* 0xbfb8aa3b381f7820 */ /* 0x000fcc0000410000 */
[----:B------:R-:W2:Y:S01]  /*2550*/  MUFU.EX2 R35, R35 ;  /* 0x0000002300237308 */ /* 0x000ea20000000800 */
[----:B0-----:R-:W-:-:S07]  /*2560*/  FADD.FTZ R32, R32, 1 ;  /* 0x3f80000020207421 */ /* 0x001fce0000010000 */
[----:B------:R-:W0:Y:S01]  /*2570*/  MUFU.RCP R60, R60 ;  /* 0x0000003c003c7308 */ /* 0x000e220000001000 */
[----:B-1----:R-:W-:-:S07]  /*2580*/  FADD.FTZ R33, R33, 1 ;  /* 0x3f80000021217421 */ /* 0x002fce0000010000 */
[----:B------:R-:W1:Y:S01]  /*2590*/  MUFU.EX2 R31, R31 ;  /* 0x0000001f001f7308 */ /* 0x000e620000000800 */
[----:B------:R-:W-:Y:S01]  /*25a0*/  FMUL.FTZ R30, R30, R61 ;  /* 0x0000003d1e1e7220 */ /* 0x000fe20000410000 */
[----:B--2---:R-:W-:-:S06]  /*25b0*/  FADD.FTZ R35, R35, 1 ;  /* 0x3f80000023237421 */ /* 0x004fcc0000010000 */
[----:B------:R-:W2:Y:S01]  /*25c0*/  MUFU.RCP R32, R32 ;  /* 0x0000002000207308 */ /* 0x000ea20000001000 */
[----:B0-----:R-:W-:-:S04]  /*25d0*/  FADD.FTZ R61, -R60, 1 ;  /* 0x3f8000003c3d7421 */ /* 0x001fc80000010100 */
[----:B------:R-:W-:-:S03]  /*25e0*/  FFMA.FTZ R61, R55, R61, 1 ;  /* 0x3f800000373d7423 */ /* 0x000fc6000001003d */
[----:B------:R-:W0:Y:S01]  /*25f0*/  MUFU.RCP R33, R33 ;  /* 0x0000002100217308 */ /* 0x000e220000001000 */
[----:B-1----:R-:W-:Y:S01]  /*2600*/  FADD.FTZ R55, R31, 1 ;  /* 0x3f8000001f377421 */ /* 0x002fe20000010000 */
[----:B------:R-:W-:-:S06]  /*2610*/  FMUL.FTZ R31, R60, R61 ;  /* 0x0000003d3c1f7220 */ /* 0x000fcc0000410000 */
[----:B------:R-:W1:Y:S01]  /*2620*/  MUFU.RCP R35, R35 ;  /* 0x0000002300237308 */ /* 0x000e620000001000 */
[----:B--2---:R-:W-:-:S07]  /*2630*/  FADD.FTZ R60, -R32, 1 ;  /* 0x3f800000203c7421 */ /* 0x004fce0000010100 */
[----:B------:R-:W2:Y:S01]  /*2640*/  MUFU.RCP R55, R55 ;  /* 0x0000003700377308 */ /* 0x000ea20000001000 */
[----:B------:R-:W-:Y:S01]  /*2650*/  FFMA.FTZ R59, R59, R60, 1 ;  /* 0x3f8000003b3b7423 */ /* 0x000fe2000001003c */
[----:B0-----:R-:W-:-:S04]  /*2660*/  FADD.FTZ R60, -R33, 1 ;  /* 0x3f800000213c7421 */ /* 0x001fc80000010100 */
[----:B------:R-:W-:Y:S01]  /*2670*/  FFMA.FTZ R58, R58, R60, 1 ;  /* 0x3f8000003a3a7423 */ /* 0x000fe2000001003c */
[----:B-1----:R-:W-:Y:S01]  /*2680*/  FADD.FTZ R60, -R35, 1 ;  /* 0x3f800000233c7421 */ /* 0x002fe20000010100 */
[----:B------:R-:W-:Y:S03]  /*2690*/  STL [R1], R0 ;  /* 0x0000000001007387 */ /* 0x000fe60000100800 */
[----:B------:R-:W-:Y:S01]  /*26a0*/  FFMA.FTZ R57, R57, R60, 1 ;  /* 0x3f80000039397423 */ /* 0x000fe2000001003c */
[----:B------:R-:W-:Y:S01]  /*26b0*/  STL [R1+0xd0], R0 ;  /* 0x0000d00001007387 */ /* 0x000fe20000100800 */
[----:B--2---:R-:W-:-:S03]  /*26c0*/  FADD.FTZ R60, -R55, 1 ;  /* 0x3f800000373c7421 */ /* 0x004fc60000010100 */
[----:B------:R-:W-:Y:S04]  /*26d0*/  STL [R1+0xd4], R12 ;  /* 0x0000d40c01007387 */ /* 0x000fe80000100800 */
[----:B------:R-:W-:Y:S01]  /*26e0*/  STL [R1+0xf0], R52 ;  /* 0x0000f03401007387 */ /* 0x000fe20000100800 */
[----:B------:R-:W-:-:S03]  /*26f0*/  FFMA.FTZ R56, R56, R60, 1 ;  /* 0x3f80000038387423 */ /* 0x000fc6000001003c */
[----:B------:R-:W-:Y:S04]  /*2700*/  STL [R1+0xd8], R51 ;  /* 0x0000d83301007387 */ /* 0x000fe80000100800 */
[----:B------:R-:W-:Y:S04]  /*2710*/  STL [R1+0xdc], R39 ;  /* 0x0000dc2701007387 */ /* 0x000fe80000100800 */
[----:B------:R-:W-:Y:S01]  /*2720*/  STL [R1+0xc4], R13 ;  /* 0x0000c40d01007387 */ /* 0x000fe20000100800 */
[----:B------:R-:W-:-:S03]  /*2730*/  FMUL.FTZ R2, R55, R56 ;  /* 0x0000003837027220 */ /* 0x000fc60000410000 */
[----:B------:R-:W-:Y:S04]  /*2740*/  STL [R1+0xe4], R14 ;  /* 0x0000e40e01007387 */ /* 0x000fe80000100800 */
[----:B------:R-:W-:Y:S04]  /*2750*/  STL [R1+0xf4], R54 ;  /* 0x0000f43601007387 */ /* 0x000fe80000100800 */
[----:B------:R0:W-:Y:S04]  /*2760*/  STL [R1+0xfc], R38 ;  /* 0x0000fc2601007387 */ /* 0x0001e80000100800 */
[----:B0-----:R-:W2:Y:S04]  /*2770*/  LDL R38, [R1+0x7c] ;  /* 0x00007c0001267983 */ /* 0x001ea80000100800 */
[----:B------:R0:W-:Y:S04]  /*2780*/  STL [R1+0x100], R53 ;  /* 0x0001003501007387 */ /* 0x0001e80000100800 */
[----:B------:R-:W2:Y:S04]  /*2790*/  LDL R61, [R1+0x70] ;  /* 0x00007000013d7983 */ /* 0x000ea80000100800 */
[----:B0-----:R-:W2:Y:S04]  /*27a0*/  LDL.LU R53, [R1+0x4c] ;  /* 0x00004c0001357983 */ /* 0x001ea80000300800 */
[----:B------:R-:W2:Y:S04]  /*27b0*/  LDL.LU R0, [R1+0x50] ;  /* 0x0000500001007983 */ /* 0x000ea80000300800 */
[----:B------:R0:W-:Y:S04]  /*27c0*/  STL [R1+0x2c], R2 ;  /* 0x00002c0201007387 */ /* 0x0001e80000100800 */
[----:B------:R-:W2:Y:S04]  /*27d0*/  LDL.LU R51, [R1+0x3c] ;  /* 0x00003c0001337983 */ /* 0x000ea80000300800 */
[----:B------:R-:W2:Y:S04]  /*27e0*/  LDL.LU R47, [R1+0x40] ;  /* 0x00004000012f7983 */ /* 0x000ea80000300800 */
[----:B------:R-:W2:Y:S04]  /*27f0*/  LDL.LU R39, [R1+0x60] ;  /* 0x0000600001277983 */ /* 0x000ea80000300800 */
[----:B0-----:R-:W2:Y:S01]  /*2800*/  LDL.LU R2, [R1+0x64] ;  /* 0x0000640001027983 */ /* 0x001ea20000300800 */
[----:B----4-:R-:W-:-:S02]  /*2810*/  SHF.L.U32 R55, R24, 0x10, RZ ;  /* 0x0000001018377819 */ /* 0x010fc400000006ff */
[----:B------:R-:W-:Y:S01]  /*2820*/  PRMT R56, R24, 0x7632, R56 ;  /* 0x0000763218387816 */ /* 0x000fe20000000038 */
[----:B------:R-:W4:Y:S01]  /*2830*/  LDL.LU R14, [R1+0x58] ;  /* 0x00005800010e7983 */ /* 0x000f220000300800 */
[----:B------:R-:W-:-:S03]  /*2840*/  PRMT R24, R25, 0x7632, R24 ;  /* 0x0000763219187816 */ /* 0x000fc60000000018 */
[----:B------:R-:W4:Y:S01]  /*2850*/  LDL.LU R13, [R1+0x5c] ;  /* 0x00005c00010d7983 */ /* 0x000f220000300800 */
[----:B------:R-:W-:-:S03]  /*2860*/  SHF.L.U32 R24, R24, 0x10, RZ ;  /* 0x0000001018187819 */ /* 0x000fc600000006ff */
[----:B------:R-:W4:Y:S04]  /*2870*/  LDL R46, [R1+0x84] ;  /* 0x00008400012e7983 */ /* 0x000f280000100800 */
[----:B------:R-:W4:Y:S01]  /*2880*/  LDL R52, [R1+0x88] ;  /* 0x0000880001347983 */ /* 0x000f220000100800 */
[----:B------:R-:W-:-:S03]  /*2890*/  FMUL.FTZ R31, R24, R31 ;  /* 0x0000001f181f7220 */ /* 0x000fc60000410000 */
[----:B------:R-:W4:Y:S01]  /*28a0*/  LDL R40, [R1+0x94] ;  /* 0x0000940001287983 */ /* 0x000f220000100800 */
[----:B---3--:R-:W-:-:S03]  /*28b0*/  PRMT R24, R26, 0x7632, R24 ;  /* 0x000076321a187816 */ /* 0x008fc60000000018 */
[----:B------:R-:W3:Y:S01]  /*28c0*/  LDL R36, [R1+0xa0] ;  /* 0x0000a00001247983 */ /* 0x000ee20000100800 */
[----:B------:R-:W-:Y:S01]  /*28d0*/  SHF.L.U32 R26, R26, 0x10, RZ ;  /* 0x000000101a1a7819 */ /* 0x000fe200000006ff */
[----:B------:R-:W-:Y:S02]  /*28e0*/  FMUL.FTZ R32, R32, R59 ;  /* 0x0000003b20207220 */ /* 0x000fe40000410000 */
[----:B------:R-:W3:Y:S04]  /*28f0*/  LDL R60, [R1+0xa4] ;  /* 0x0000a400013c7983 */ /* 0x000ee80000100800 */
[----:B------:R-:W3:Y:S01]  /*2900*/  LDL R12, [R1+0x9c] ;  /* 0x00009c00010c7983 */ /* 0x000ee20000100800 */
[----:B------:R-:W-:Y:S01]  /*2910*/  FMUL.FTZ R32, R26, R32 ;  /* 0x000000201a207220 */ /* 0x000fe20000410000 */
[----:B------:R-:W-:Y:S01]  /*2920*/  FMUL.FTZ R35, R35, R57 ;  /* 0x0000003923237220 */ /* 0x000fe20000410000 */
[----:B--2---:R-:W-:-:S02]  /*2930*/  FADD.FTZ R57, R20, R0 ;  /* 0x0000000014397221 */ /* 0x004fc40000010000 */
[----:B------:R-:W2:Y:S01]  /*2940*/  LDL R0, [R1+0x98] ;  /* 0x0000980001007983 */ /* 0x000ea20000100800 */
[----:B------:R-:W-:-:S03]  /*2950*/  FADD.FTZ R26, R22, R2 ;  /* 0x00000002161a7221 */ /* 0x000fc60000010000 */
[----:B------:R-:W2:Y:S01]  /*2960*/  LDL R2, [R1+0x90] ;  /* 0x0000900001027983 */ /* 0x000ea20000100800 */
[----:B------:R-:W-:Y:S01]  /*2970*/  FMUL.FTZ R28, R55, R28 ;  /* 0x0000001c371c7220 */ /* 0x000fe20000410000 */
[----:B------:R-:W-:Y:S02]  /*2980*/  SHF.L.U32 R55, R25, 0x10, RZ ;  /* 0x0000001019377819 */ /* 0x000fe400000006ff */
[----:B------:R-:W-:Y:S02]  /*2990*/  SHF.L.U32 R25, R56, 0x10, RZ ;  /* 0x0000001038197819 */ /* 0x000fe400000006ff */
[----:B------:R-:W-:Y:S02]  /*29a0*/  SHF.L.U32 R24, R24, 0x10, RZ ;  /* 0x0000001018187819 */ /* 0x000fe400000006ff */
[----:B------:R-:W-:Y:S01]  /*29b0*/  PRMT R59, R27, 0x7632, R59 ;  /* 0x000076321b3b7816 */ /* 0x000fe2000000003b */
[----:B------:R-:W-:Y:S01]  /*29c0*/  FMUL.FTZ R30, R25, R30 ;  /* 0x0000001e191e7220 */ /* 0x000fe20000410000 */
[----:B------:R-:W-:Y:S01]  /*29d0*/  SHF.L.U32 R25, R27, 0x10, RZ ;  /* 0x000000101b197819 */ /* 0x000fe200000006ff */
[----:B------:R-:W-:Y:S01]  /*29e0*/  FMUL.FTZ R35, R24, R35 ;  /* 0x0000002318237220 */ /* 0x000fe20000410000 */
[----:B------:R-:W-:Y:S01]  /*29f0*/  FMUL.FTZ R33, R33, R58 ;  /* 0x0000003a21217220 */ /* 0x000fe20000410000 */
[----:B------:R-:W-:Y:S01]  /*2a00*/  FMUL.FTZ R29, R55, R29 ;  /* 0x0000001d371d7220 */ /* 0x000fe20000410000 */
[----:B----4-:R-:W-:Y:S01]  /*2a10*/  FADD.FTZ R24, R23, R13 ;  /* 0x0000000d17187221 */ /* 0x010fe20000010000 */
[-C--:B------:R-:W-:Y:S01]  /*2a20*/  FFMA.FTZ R55, R44, R20.reuse, R53 ;  /* 0x000000142c377223 */ /* 0x080fe20000010035 */
[----:B------:R-:W-:Y:S01]  /*2a30*/  SHF.L.U32 R13, R59, 0x10, RZ ;  /* 0x000000103b0d7819 */ /* 0x000fe200000006ff */
[----:B------:R-:W-:Y:S01]  /*2a40*/  FMUL.FTZ R59, R3, R20 ;  /* 0x00000014033b7220 */ /* 0x000fe20000410000 */
[-C--:B------:R-:W-:Y:S01]  /*2a50*/  FFMA.FTZ R56, R38, R21.reuse, R51 ;  /* 0x0000001526387223 */ /* 0x080fe20000010033 */
[----:B------:R-:W-:Y:S01]  /*2a60*/  FMUL.FTZ R53, R4, R21 ;  /* 0x0000001504357220 */ /* 0x000fe20000410000 */
[----:B------:R-:W-:Y:S01]  /*2a70*/  FMUL.FTZ R33, R25, R33 ;  /* 0x0000002119217220 */ /* 0x000fe20000410000 */
[----:B------:R-:W-:Y:S01]  /*2a80*/  FADD.FTZ R58, R21, R47 ;  /* 0x0000002f153a7221 */ /* 0x000fe20000010000 */
[-C--:B------:R-:W-:Y:S01]  /*2a90*/  FMUL.FTZ R54, R3, R42.reuse ;  /* 0x0000002a03367220 */ /* 0x080fe20000410000 */
[----:B------:R-:W-:Y:S01]  /*2aa0*/  FFMA.FTZ R25, R46, R23, R14 ;  /* 0x000000172e197223 */ /* 0x000fe2000001000e */
[----:B------:R-:W-:Y:S01]  /*2ab0*/  FFMA.FTZ R55, R52, R42, R55 ;  /* 0x0000002a34377223 */ /* 0x000fe20000010037 */
[----:B------:R-:W-:Y:S01]  /*2ac0*/  FADD.FTZ R57, R57, R42 ;  /* 0x0000002a39397221 */ /* 0x000fe20000010000 */
[-C--:B------:R-:W-:Y:S01]  /*2ad0*/  FMUL.FTZ R47, R4, R43.reuse ;  /* 0x0000002b042f7220 */ /* 0x080fe20000410000 */
[----:B------:R-:W-:Y:S01]  /*2ae0*/  FFMA.FTZ R27, R61, R22, R39 ;  /* 0x000000163d1b7223 */ /* 0x000fe20000010027 */
[----:B------:R-:W-:Y:S01]  /*2af0*/  FMUL.FTZ R14, R3, R34 ;  /* 0x00000022030e7220 */ /* 0x000fe20000410000 */
[----:B------:R0:W-:Y:S01]  /*2b00*/  STL [R1+0x1c], R59 ;  /* 0x00001c3b01007387 */ /* 0x0001e20000100800 */
[----:B------:R-:W-:Y:S01]  /*2b10*/  FFMA.FTZ R42, R40, R43, R56 ;  /* 0x0000002b282a7223 */ /* 0x000fe20000010038 */
[-C--:B------:R-:W-:Y:S01]  /*2b20*/  FMUL.FTZ R39, R4, R41.reuse ;  /* 0x0000002904277220 */ /* 0x080fe20000410000 */
[----:B------:R-:W-:Y:S01]  /*2b30*/  FMUL.FTZ R56, R7, R22 ;  /* 0x0000001607387220 */ /* 0x000fe20000410000 */
[----:B------:R1:W-:Y:S01]  /*2b40*/  STL [R1+0x30], R53 ;  /* 0x0000303501007387 */ /* 0x0003e20000100800 */
[----:B------:R-:W-:Y:S01]  /*2b50*/  FADD.FTZ R21, R58, R43 ;  /* 0x0000002b3a157221 */ /* 0x000fe20000010000 */
[----:B---3--:R-:W-:Y:S01]  /*2b60*/  FFMA.FTZ R55, R36, R34, R55 ;  /* 0x0000002224377223 */ /* 0x008fe20000010037 */
[----:B------:R-:W-:Y:S01]  /*2b70*/  FADD.FTZ R20, R57, R34 ;  /* 0x0000002239147221 */ /* 0x000fe20000010000 */
[----:B------:R-:W-:Y:S01]  /*2b80*/  STL [R1+0x28], R54 ;  /* 0x0000283601007387 */ /* 0x000fe20000100800 */
[----:B------:R-:W-:-:S03]  /*2b90*/  FFMA.FTZ R42, R60, R41, R42 ;  /* 0x000000293c2a7223 */ /* 0x000fc6000001002a */
[----:B------:R-:W-:Y:S01]  /*2ba0*/  STL [R1+0x24], R47 ;  /* 0x0000242f01007387 */ /* 0x000fe20000100800 */
[----:B------:R-:W-:Y:S01]  /*2bb0*/  FADD.FTZ R21, R21, R41 ;  /* 0x0000002915157221 */ /* 0x000fe20000010000 */
[-C--:B------:R-:W-:Y:S02]  /*2bc0*/  FFMA.FTZ R34, R12, R48.reuse, R55 ;  /* 0x000000300c227223 */ /* 0x080fe40000010037 */
[----:B------:R-:W-:Y:S01]  /*2bd0*/  STL [R1+0x20], R14 ;  /* 0x0000200e01007387 */ /* 0x000fe20000100800 */
[----:B------:R-:W-:Y:S01]  /*2be0*/  FADD.FTZ R20, R20, R48 ;  /* 0x0000003014147221 */ /* 0x000fe20000010000 */
[----:B------:R-:W-:Y:S02]  /*2bf0*/  FMUL.FTZ R51, R3, R48 ;  /* 0x0000003003337220 */ /* 0x000fe40000410000 */
[----:B------:R-:W-:Y:S01]  /*2c00*/  STL [R1+0x18], R39 ;  /* 0x0000182701007387 */ /* 0x000fe20000100800 */
[----:B------:R-:W-:-:S03]  /*2c10*/  FFMA.FTZ R41, R44, R59, RZ ;  /* 0x0000003b2c297223 */ /* 0x000fc600000100ff */
[----:B------:R3:W-:Y:S04]  /*2c20*/  STL [R1+0xc], R56 ;  /* 0x00000c3801007387 */ /* 0x0007e80000100800 */
[----:B------:R-:W4:Y:S01]  /*2c30*/  LDL R48, [R1+0x74] ;  /* 0x0000740001307983 */ /* 0x000f220000100800 */
[----:B------:R-:W-:-:S03]  /*2c40*/  FADD.FTZ R20, R20, R50 ;  /* 0x0000003214147221 */ /* 0x000fc60000010000 */
[----:B------:R-:W3:Y:S01]  /*2c50*/  LDL.LU R44, [R1+0x104] ;  /* 0x00010400012c7983 */ /* 0x000ee20000300800 */
[----:B------:R-:W-:-:S03]  /*2c60*/  FMUL.FTZ R57, R3, R50 ;  /* 0x0000003203397220 */ /* 0x000fc60000410000 */
[----:B------:R4:W-:Y:S01]  /*2c70*/  STL [R1+0x4], R51 ;  /* 0x0000043301007387 */ /* 0x0009e20000100800 */
[----:B------:R-:W-:Y:S01]  /*2c80*/  FADD.FTZ R43, RZ, R59 ;  /* 0x0000003bff2b7221 */ /* 0x000fe20000010000 */
[----:B------:R-:W-:Y:S01]  /*2c90*/  FADD.FTZ R21, R21, R37 ;  /* 0x0000002515157221 */ /* 0x000fe20000010000 */
[-C--:B0-----:R-:W-:Y:S01]  /*2ca0*/  FMUL.FTZ R59, R4, R37.reuse ;  /* 0x00000025043b7220 */ /* 0x081fe20000410000 */
[----:B--2---:R-:W-:Y:S02]  /*2cb0*/  FFMA.FTZ R22, R0, R37, R42 ;  /* 0x0000002500167223 */ /* 0x004fe4000001002a */
[----:B------:R-:W2:Y:S01]  /*2cc0*/  LDL R37, [R1+0x78] ;  /* 0x0000780001257983 */ /* 0x000ea20000100800 */
[----:B------:R-:W-:Y:S01]  /*2cd0*/  FFMA.FTZ R34, R2, R50, R34 ;  /* 0x0000003202227223 */ /* 0x000fe20000010022 */
[----:B------:R-:W-:Y:S02]  /*2ce0*/  FADD.FTZ R43, R43, R56 ;  /* 0x000000382b2b7221 */ /* 0x000fe40000010000 */
[----:B------:R-:W4:Y:S01]  /*2cf0*/  LDL R50, [R1+0x80] ;  /* 0x0000800001327983 */ /* 0x000f220000100800 */
[----:B------:R-:W-:Y:S01]  /*2d00*/  FFMA.FTZ R41, R61, R56, R41 ;  /* 0x000000383d297223 */ /* 0x000fe20000010029 */
[----:B------:R-:W-:Y:S01]  /*2d10*/  FMUL.FTZ R58, R8, R23 ;  /* 0x00000017083a7220 */ /* 0x000fe20000410000 */
[----:B------:R-:W-:Y:S01]  /*2d20*/  FADD.FTZ R43, R43, R53 ;  /* 0x000000352b2b7221 */ /* 0x000fe20000010000 */
[----:B------:R-:W4:Y:S01]  /*2d30*/  LDL R42, [R1+0x8c] ;  /* 0x00008c00012a7983 */ /* 0x000f220000100800 */
[----:B------:R-:W-:-:S02]  /*2d40*/  FFMA.FTZ R41, R38, R53, R41 ;  /* 0x0000003526297223 */ /* 0x000fc40000010029 */
[----:B------:R-:W-:Y:S01]  /*2d50*/  FADD.FTZ R43, R43, R58 ;  /* 0x0000003a2b2b7221 */ /* 0x000fe20000010000 */
[----:B------:R-:W4:Y:S01]  /*2d60*/  LDL R61, [R1+0x68] ;  /* 0x00006800013d7983 */ /* 0x000f220000100800 */
[----:B------:R-:W-:Y:S02]  /*2d70*/  FFMA.FTZ R41, R46, R58, R41 ;  /* 0x0000003a2e297223 */ /* 0x000fe40000010029 */
[----:B------:R-:W-:Y:S01]  /*2d80*/  FADD.FTZ R43, R43, R54 ;  /* 0x000000362b2b7221 */ /* 0x000fe20000010000 */
[----:B-1----:R-:W4:Y:S01]  /*2d90*/  LDL.LU R53, [R1+0x100] ;  /* 0x0001000001357983 */ /* 0x002f220000300800 */
[----:B------:R-:W-:-:S03]  /*2da0*/  FFMA.FTZ R41, R52, R54, R41 ;  /* 0x0000003634297223 */ /* 0x000fc60000010029 */
[----:B------:R-:W4:Y:S01]  /*2db0*/  LDL.LU R38, [R1+0xfc] ;  /* 0x0000fc0001267983 */ /* 0x000f220000300800 */
[----:B------:R-:W-:Y:S01]  /*2dc0*/  FMUL.FTZ R55, R8, R45 ;  /* 0x0000002d08377220 */ /* 0x000fe20000410000 */
[----:B---3--:R-:W-:Y:S01]  /*2dd0*/  FADD.FTZ R23, R26, R44 ;  /* 0x0000002c1a177221 */ /* 0x008fe20000010000 */
[----:B------:R-:W-:Y:S01]  /*2de0*/  FMUL.FTZ R56, R7, R44 ;  /* 0x0000002c07387220 */ /* 0x000fe20000410000 */
[----:B------:R-:W3:Y:S04]  /*2df0*/  LDL R26, [R1+0x48] ;  /* 0x00004800011a7983 */ /* 0x000ee80000100800 */
[----:B------:R-:W3:Y:S01]  /*2e00*/  LDL.LU R46, [R1+0xf8] ;  /* 0x0000f800012e7983 */ /* 0x000ee20000300800 */
[----:B------:R-:W-:-:S03]  /*2e10*/  FADD.FTZ R43, R43, R56 ;  /* 0x000000382b2b7221 */ /* 0x000fc60000010000 */
[----:B------:R-:W3:Y:S01]  /*2e20*/  LDL.LU R54, [R1+0xf4] ;  /* 0x0000f40001367983 */ /* 0x000ee20000300800 */
[----:B------:R-:W-:-:S03]  /*2e30*/  FADD.FTZ R43, R43, R47 ;  /* 0x0000002f2b2b7221 */ /* 0x000fc60000010000 */
[----:B------:R-:W3:Y:S01]  /*2e40*/  LDL.LU R52, [R1+0xf0] ;  /* 0x0000f00001347983 */ /* 0x000ee20000300800 */
[----:B------:R-:W-:-:S04]  /*2e50*/  FADD.FTZ R43, R43, R55 ;  /* 0x000000372b2b7221 */ /* 0x000fc80000010000 */
[----:B------:R-:W-:Y:S01]  /*2e60*/  FADD.FTZ R43, R43, R14 ;  /* 0x0000000e2b2b7221 */ /* 0x000fe20000010000 */
[----:B--2---:R-:W-:Y:S01]  /*2e70*/  FFMA.FTZ R25, R37, R45, R25 ;  /* 0x0000002d25197223 */ /* 0x004fe20000010019 */
[C---:B----4-:R-:W-:Y:S01]  /*2e80*/  FFMA.FTZ R41, R50.reuse, R56, R41 ;  /* 0x0000003832297223 */ /* 0x050fe20000010029 */
[----:B------:R-:W-:Y:S02]  /*2e90*/  FFMA.FTZ R27, R50, R44, R27 ;  /* 0x0000002c321b7223 */ /* 0x000fe4000001001b */
[----:B------:R-:W2:Y:S01]  /*2ea0*/  LDL R44, [R1+0x44] ;  /* 0x00004400012c7983 */ /* 0x000ea20000100800 */
[----:B------:R-:W-:-:S03]  /*2eb0*/  FFMA.FTZ R41, R40, R47, R41 ;  /* 0x0000002f28297223 */ /* 0x000fc60000010029 */
[----:B------:R-:W4:Y:S04]  /*2ec0*/  LDL.LU R47, [R1+0xec] ;  /* 0x0000ec00012f7983 */ /* 0x000f280000300800 */
[----:B------:R-:W2:Y:S01]  /*2ed0*/  LDL.LU R40, [R1+0xe8] ;  /* 0x0000e80001287983 */ /* 0x000ea20000300800 */
[----:B------:R-:W-:-:S03]  /*2ee0*/  FFMA.FTZ R41, R37, R55, R41 ;  /* 0x0000003725297223 */ /* 0x000fc60000010029 */
[----:B------:R-:W4:Y:S01]  /*2ef0*/  LDL R37, [R1+0x38] ;  /* 0x0000380001257983 */ /* 0x000f220000100800 */
[----:B------:R-:W-:-:S03]  /*2f00*/  FFMA.FTZ R41, R36, R14, R41 ;  /* 0x0000000e24297223 */ /* 0x000fc60000010029 */
[----:B------:R-:W4:Y:S04]  /*2f10*/  LDL.LU R14, [R1+0xe4] ;  /* 0x0000e400010e7983 */ /* 0x000f280000300800 */
[----:B------:R-:W4:Y:S01]  /*2f20*/  LDL.LU R36, [R1+0xe0] ;  /* 0x0000e00001247983 */ /* 0x000f220000300800 */
[----:B------:R-:W-:Y:S01]  /*2f30*/  FADD.FTZ R24, R24, R45 ;  /* 0x0000002d18187221 */ /* 0x000fe20000010000 */
[-C--:B---3--:R-:W-:Y:S01]  /*2f40*/  FMUL.FTZ R50, R7, R46.reuse ;  /* 0x0000002e07327220 */ /* 0x088fe20000410000 */
[----:B------:R-:W-:-:S03]  /*2f50*/  FFMA.FTZ R27, R48, R46, R27 ;  /* 0x0000002e301b7223 */ /* 0x000fc6000001001b */
[----:B------:R-:W-:Y:S01]  /*2f60*/  FFMA.FTZ R41, R48, R50, R41 ;  /* 0x0000003230297223 */ /* 0x000fe20000010029 */
[----:B------:R-:W-:-:S03]  /*2f70*/  FADD.FTZ R43, R43, R50 ;  /* 0x000000322b2b7221 */ /* 0x000fc60000010000 */
[----:B------:R-:W-:Y:S01]  /*2f80*/  FFMA.FTZ R41, R60, R39, R41 ;  /* 0x000000273c297223 */ /* 0x000fe20000010029 */
[----:B------:R-:W-:Y:S01]  /*2f90*/  FADD.FTZ R23, R23, R46 ;  /* 0x0000002e17177221 */ /* 0x000fe20000010000 */
[----:B------:R-:W-:Y:S01]  /*2fa0*/  FADD.FTZ R43, R43, R39 ;  /* 0x000000272b2b7221 */ /* 0x000fe20000010000 */
[-C--:B--2---:R-:W-:Y:S01]  /*2fb0*/  FMUL.FTZ R48, R8, R40.reuse ;  /* 0x0000002808307220 */ /* 0x084fe20000410000 */
[----:B------:R-:W-:-:S03]  /*2fc0*/  FFMA.FTZ R25, R61, R40, R25 ;  /* 0x000000283d197223 */ /* 0x000fc60000010019 */
[----:B------:R-:W-:Y:S01]  /*2fd0*/  FFMA.FTZ R41, R61, R48, R41 ;  /* 0x000000303d297223 */ /* 0x000fe20000010029 */
[-C--:B----4-:R-:W-:Y:S01]  /*2fe0*/  FFMA.FTZ R27, R26, R47.reuse, R27 ;  /* 0x0000002f1a1b7223 */ /* 0x090fe2000001001b */
[----:B------:R-:W-:Y:S01]  /*2ff0*/  FADD.FTZ R23, R23, R47 ;  /* 0x0000002f17177221 */ /* 0x000fe20000010000 */
[----:B------:R-:W-:Y:S01]  /*3000*/  FMUL.FTZ R47, R7, R47 ;  /* 0x0000002f072f7220 */ /* 0x000fe20000410000 */
[----:B------:R-:W-:Y:S01]  /*3010*/  FFMA.FTZ R41, R12, R51, R41 ;  /* 0x000000330c297223 */ /* 0x000fe20000010029 */
[----:B------:R-:W-:Y:S01]  /*3020*/  FADD.FTZ R43, R43, R48 ;  /* 0x000000302b2b7221 */ /* 0x000fe20000010000 */
[----:B------:R-:W-:Y:S02]  /*3030*/  FADD.FTZ R24, R24, R40 ;  /* 0x0000002818187221 */ /* 0x000fe40000010000 */
[----:B------:R-:W2:Y:S01]  /*3040*/  LDL R40, [R1+0x14] ;  /* 0x0000140001287983 */ /* 0x000ea20000100800 */
[-C--:B------:R-:W-:Y:S01]  /*3050*/  FFMA.FTZ R61, R44, R36.reuse, R25 ;  /* 0x000000242c3d7223 */ /* 0x080fe20000010019 */
[----:B------:R-:W-:Y:S01]  /*3060*/  FFMA.FTZ R41, R26, R47, R41 ;  /* 0x0000002f1a297223 */ /* 0x000fe20000010029 */
[----:B------:R-:W-:Y:S01]  /*3070*/  FADD.FTZ R43, R43, R51 ;  /* 0x000000332b2b7221 */ /* 0x000fe20000010000 */
[----:B------:R-:W3:Y:S01]  /*3080*/  LDL.LU R39, [R1+0xdc] ;  /* 0x0000dc0001277983 */ /* 0x000ee20000300800 */
[----:B------:R-:W-:-:S03]  /*3090*/  FMUL.FTZ R46, R8, R36 ;  /* 0x00000024082e7220 */ /* 0x000fc60000410000 */
[----:B------:R-:W4:Y:S01]  /*30a0*/  LDL R25, [R1+0x34] ;  /* 0x0000340001197983 */ /* 0x000f220000100800 */
[----:B------:R-:W-:-:S03]  /*30b0*/  FFMA.FTZ R41, R0, R59, R41 ;  /* 0x0000003b00297223 */ /* 0x000fc60000010029 */
[----:B------:R-:W2:Y:S01]  /*30c0*/  LDL.LU R51, [R1+0xd8] ;  /* 0x0000d80001337983 */ /* 0x000ea20000300800 */
[----:B------:R-:W-:-:S03]  /*30d0*/  FFMA.FTZ R41, R44, R46, R41 ;  /* 0x0000002e2c297223 */ /* 0x000fc60000010029 */
[----:B------:R-:W4:Y:S01]  /*30e0*/  LDL.LU R12, [R1+0xd4] ;  /* 0x0000d400010c7983 */ /* 0x000f220000300800 */
[----:B------:R-:W-:-:S03]  /*30f0*/  FFMA.FTZ R41, R2, R57, R41 ;  /* 0x0000003902297223 */ /* 0x000fc60000010029 */
[----:B------:R-:W4:Y:S04]  /*3100*/  LDL.LU R0, [R1+0xd0] ;  /* 0x0000d00001007983 */ /* 0x000f280000300800 */
[----:B------:R-:W4:Y:S04]  /*3110*/  LDL.LU R26, [R1+0x2c] ;  /* 0x00002c00011a7983 */ /* 0x000f280000300800 */
[----:B------:R-:W4:Y:S01]  /*3120*/  LDL.LU R2, [R1+0xcc] ;  /* 0x0000cc0001027983 */ /* 0x000f220000300800 */
[-C--:B------:R-:W-:Y:S01]  /*3130*/  FFMA.FTZ R22, R42, R52.reuse, R22 ;  /* 0x000000342a167223 */ /* 0x080fe20000010016 */
[----:B------:R-:W-:Y:S01]  /*3140*/  FADD.FTZ R21, R21, R52 ;  /* 0x0000003415157221 */ /* 0x000fe20000010000 */
[----:B------:R-:W-:Y:S01]  /*3150*/  FMUL.FTZ R52, R4, R52 ;  /* 0x0000003404347220 */ /* 0x000fe20000410000 */
[----:B------:R-:W-:Y:S01]  /*3160*/  FADD.FTZ R43, R43, R47 ;  /* 0x0000002f2b2b7221 */ /* 0x000fe20000010000 */
[----:B------:R-:W-:Y:S01]  /*3170*/  FADD.FTZ R60, R24, R36 ;  /* 0x00000024183c7221 */ /* 0x000fe20000010000 */
[----:B------:R-:W-:-:S02]  /*3180*/  FADD.FTZ R36, R20, R54 ;  /* 0x0000003614247221 */ /* 0x000fc40000010000 */
[----:B------:R-:W-:Y:S01]  /*3190*/  FADD.FTZ R20, R43, R59 ;  /* 0x0000003b2b147221 */ /* 0x000fe20000010000 */
[----:B------:R-:W-:Y:S01]  /*31a0*/  FMUL.FTZ R43, R3, R54 ;  /* 0x00000036032b7220 */ /* 0x000fe20000410000 */
[----:B---3--:R-:W-:Y:S01]  /*31b0*/  FMUL.FTZ R44, R8, R39 ;  /* 0x00000027082c7220 */ /* 0x008fe20000410000 */
[-C--:B--2---:R-:W-:Y:S01]  /*31c0*/  FMUL.FTZ R45, R7, R51.reuse ;  /* 0x00000033072d7220 */ /* 0x084fe20000410000 */
[----:B------:R-:W-:Y:S01]  /*31d0*/  FFMA.FTZ R27, R37, R51, R27 ;  /* 0x00000033251b7223 */ /* 0x000fe2000001001b */
[----:B------:R-:W-:Y:S02]  /*31e0*/  FADD.FTZ R23, R23, R51 ;  /* 0x0000003317177221 */ /* 0x000fe40000010000 */
[----:B------:R-:W-:Y:S02]  /*31f0*/  FFMA.FTZ R41, R37, R45, R41 ;  /* 0x0000002d25297223 */ /* 0x000fe40000010029 */
[----:B------:R-:W-:Y:S02]  /*3200*/  FADD.FTZ R51, R23, R53 ;  /* 0x0000003517337221 */ /* 0x000fe40000010000 */
[----:B------:R-:W-:Y:S01]  /*3210*/  FFMA.FTZ R41, R42, R52, R41 ;  /* 0x000000342a297223 */ /* 0x000fe20000010029 */
[-C--:B----4-:R-:W-:Y:S01]  /*3220*/  FFMA.FTZ R37, R0, R53.reuse, R27 ;  /* 0x0000003500257223 */ /* 0x090fe2000001001b */
[----:B------:R-:W-:Y:S01]  /*3230*/  FMUL.FTZ R42, R7, R53 ;  /* 0x00000035072a7220 */ /* 0x000fe20000410000 */
[----:B------:R-:W-:Y:S01]  /*3240*/  FFMA.FTZ R53, R2, R38, R22 ;  /* 0x0000002602357223 */ /* 0x000fe20000010016 */
[----:B------:R-:W-:-:S04]  /*3250*/  FFMA.FTZ R22, R25, R44, R41 ;  /* 0x0000002c19167223 */ /* 0x000fc80000010029 */
[----:B------:R-:W-:Y:S01]  /*3260*/  FFMA.FTZ R22, R40, R43, R22 ;  /* 0x0000002b28167223 */ /* 0x000fe20000010016 */
[----:B------:R-:W-:-:S03]  /*3270*/  FFMA.FTZ R61, R25, R39, R61 ;  /* 0x00000027193d7223 */ /* 0x000fc6000001003d */
[----:B------:R-:W-:Y:S02]  /*3280*/  FFMA.FTZ R22, R0, R42, R22 ;  /* 0x0000002a00167223 */ /* 0x000fe40000010016 */
[----:B------:R-:W2:Y:S01]  /*3290*/  LDL.LU R0, [R1+0xc8] ;  /* 0x0000c80001007983 */ /* 0x000ea20000300800 */
[----:B------:R-:W-:Y:S01]  /*32a0*/  FADD.FTZ R60, R60, R39 ;  /* 0x000000273c3c7221 */ /* 0x000fe20000010000 */
[----:B------:R-:W-:Y:S01]  /*32b0*/  FFMA.FTZ R34, R40, R54, R34 ;  /* 0x0000003628227223 */ /* 0x000fe20000010022 */
[-C--:B------:R-:W-:Y:S01]  /*32c0*/  FFMA.FTZ R61, R12, R49.reuse, R61 ;  /* 0x000000310c3d7223 */ /* 0x080fe2000001003d */
[----:B------:R-:W-:Y:S01]  /*32d0*/  FMUL.FTZ R40, R8, R49 ;  /* 0x0000003108287220 */ /* 0x000fe20000410000 */
[----:B------:R-:W-:Y:S01]  /*32e0*/  FADD.FTZ R60, R60, R49 ;  /* 0x000000313c3c7221 */ /* 0x000fe20000010000 */
[----:B------:R-:W-:Y:S02]  /*32f0*/  FMUL.FTZ R49, R13, R26 ;  /* 0x0000001a0d317220 */ /* 0x000fe40000410000 */
[----:B------:R-:W3:Y:S01]  /*3300*/  LDL.LU R13, [R1+0xc4] ;  /* 0x0000c400010d7983 */ /* 0x000ee20000300800 */
[----:B------:R-:W-:-:S04]  /*3310*/  FMUL.FTZ R41, R4, R38 ;  /* 0x0000002604297220 */ /* 0x000fc80000410000 */
[----:B------:R-:W-:Y:S02]  /*3320*/  FFMA.FTZ R22, R2, R41, R22 ;  /* 0x0000002902167223 */ /* 0x000fe40000010016 */
[----:B------:R-:W4:Y:S01]  /*3330*/  LDL R2, [R1+0xb8] ;  /* 0x0000b80001027983 */ /* 0x000f220000100800 */
[----:B------:R-:W-:-:S04]  /*3340*/  FADD.FTZ R20, R20, R46 ;  /* 0x0000002e14147221 */ /* 0x000fc80000010000 */
[----:B------:R-:W-:-:S04]  /*3350*/  FADD.FTZ R20, R20, R57 ;  /* 0x0000003914147221 */ /* 0x000fc80000010000 */
[----:B------:R-:W-:-:S04]  /*3360*/  FADD.FTZ R20, R20, R45 ;  /* 0x0000002d14147221 */ /* 0x000fc80000010000 */
[----:B------:R-:W-:-:S04]  /*3370*/  FADD.FTZ R20, R20, R52 ;  /* 0x0000003414147221 */ /* 0x000fc80000010000 */
[----:B------:R-:W-:-:S04]  /*3380*/  FADD.FTZ R20, R20, R44 ;  /* 0x0000002c14147221 */ /* 0x000fc80000010000 */
[----:B------:R-:W-:-:S04]  /*3390*/  FADD.FTZ R20, R20, R43 ;  /* 0x0000002b14147221 */ /* 0x000fc80000010000 */
[----:B------:R-:W-:-:S04]  /*33a0*/  FADD.FTZ R20, R20, R42 ;  /* 0x0000002a14147221 */ /* 0x000fc80000010000 */
[----:B------:R-:W-:Y:S01]  /*33b0*/  FADD.FTZ R20, R20, R41 ;  /* 0x0000002914147221 */ /* 0x000fe20000010000 */
[----:B------:R-:W-:Y:S01]  /*33c0*/  FMUL.FTZ R39, R3, R28 ;  /* 0x0000001c03277220 */ /* 0x000fe20000410000 */
[----:B------:R-:W-:Y:S02]  /*33d0*/  FFMA.FTZ R27, R12, R40, R22 ;  /* 0x000000280c1b7223 */ /* 0x000fe40000010016 */
[----:B------:R-:W-:Y:S01]  /*33e0*/  FADD.FTZ R20, R20, R40 ;  /* 0x0000002814147221 */ /* 0x000fe20000010000 */
[----:B------:R-:W-:Y:S01]  /*33f0*/  FADD.FTZ R54, R21, R38 ;  /* 0x0000002615367221 */ /* 0x000fe20000010000 */
[----:B------:R-:W-:Y:S02]  /*3400*/  FMUL.FTZ R38, R7, R30 ;  /* 0x0000001e07267220 */ /* 0x000fe40000410000 */
[----:B------:R-:W-:Y:S01]  /*3410*/  FADD.FTZ R26, R20, R39 ;  /* 0x00000027141a7221 */ /* 0x000fe20000010000 */
[----:B------:R-:W-:-:S03]  /*3420*/  FMUL.FTZ R20, R4, R29 ;  /* 0x0000001d04147220 */ /* 0x000fc60000410000 */
        /* <DEDUP_REMOVED lines=11> */
[----:B------:R-:W-:-:S03]  /*34e0*/  FADD.FTZ R36, R36, R28 ;  /* 0x0000001c24247221 */ /* 0x000fc60000010000 */
[----:B------:R-:W-:Y:S01]  /*34f0*/  FADD.FTZ R26, R26, R25 ;  /* 0x000000191a1a7221 */ /* 0x000fe20000010000 */
[----:B------:R-:W-:Y:S01]  /*3500*/  FADD.FTZ R54, R54, R29 ;  /* 0x0000001d36367221 */ /* 0x000fe20000010000 */
[----:B------:R-:W-:Y:S01]  /*3510*/  FFMA.FTZ R37, R14, R30, R37 ;  /* 0x0000001e0e257223 */ /* 0x000fe20000010025 */
[----:B------:R-:W-:Y:S01]  /*3520*/  FADD.FTZ R51, R51, R30 ;  /* 0x0000001e33337221 */ /* 0x000fe20000010000 */
[----:B------:R-:W-:Y:S01]  /*3530*/  FFMA.FTZ R61, R17, R31, R61 ;  /* 0x0000001f113d7223 */ /* 0x000fe2000001003d */
[----:B------:R-:W-:Y:S01]  /*3540*/  FADD.FTZ R60, R60, R31 ;  /* 0x0000001f3c3c7221 */ /* 0x000fe20000010000 */
[----:B------:R-:W-:Y:S01]  /*3550*/  FFMA.FTZ R37, R18, R35, R37 ;  /* 0x0000002312257223 */ /* 0x000fe20000010025 */
[----:B------:R-:W-:Y:S01]  /*3560*/  FADD.FTZ R30, R51, R35 ;  /* 0x00000023331e7221 */ /* 0x000fe20000010000 */
[----:B------:R-:W-:-:S04]  /*3570*/  UIADD3 UR9, UP0, UPT, UR9, 0x1, URZ ;  /* 0x0000000109097890 */ /* 0x000fc8000ff1e0ff */
[----:B------:R-:W-:Y:S02]  /*3580*/  UIADD3.X UR10, UPT, UPT, URZ, UR5, URZ, UP0, !UPT ;  /* 0x00000005ff0a7290 */ /* 0x000fe400087fe4ff */
[----:B------:R-:W-:-:S04]  /*3590*/  UISETP.GE.U32.AND UP0, UPT, UR9, UR14, UPT ;  /* 0x0000000e0900728c */ /* 0x000fc8000bf06070 */
[----:B------:R-:W-:Y:S01]  /*35a0*/  UISETP.GE.AND.EX UP0, UPT, UR10, UR15, UPT, UP0 ;  /* 0x0000000f0a00728c */ /* 0x000fe2000bf06300 */
[----:B--2---:R-:W-:-:S04]  /*35b0*/  FFMA.FTZ R27, R0, R39, R27 ;  /* 0x00000027001b7223 */ /* 0x004fc8000001001b */
[----:B------:R-:W-:-:S04]  /*35c0*/  FFMA.FTZ R27, R14, R38, R27 ;  /* 0x000000260e1b7223 */ /* 0x000fc8000001001b */
[----:B---3--:R-:W-:-:S04]  /*35d0*/  FFMA.FTZ R27, R13, R20, R27 ;  /* 0x000000140d1b7223 */ /* 0x008fc8000001001b */
[----:B------:R-:W-:-:S04]  /*35e0*/  FFMA.FTZ R27, R17, R21, R27 ;  /* 0x00000015111b7223 */ /* 0x000fc8000001001b */
[----:B------:R-:W-:-:S04]  /*35f0*/  FFMA.FTZ R27, R15, R22, R27 ;  /* 0x000000160f1b7223 */ /* 0x000fc8000001001b */
[----:B------:R-:W-:-:S04]  /*3600*/  FFMA.FTZ R27, R18, R23, R27 ;  /* 0x00000017121b7223 */ /* 0x000fc8000001001b */
[----:B------:R-:W-:Y:S01]  /*3610*/  FFMA.FTZ R27, R16, R24, R27 ;  /* 0x00000018101b7223 */ /* 0x000fe2000001001b */
[----:B------:R-:W-:Y:S01]  /*3620*/  FFMA.FTZ R34, R0, R28, R34 ;  /* 0x0000001c00227223 */ /* 0x000fe20000010022 */
[----:B------:R-:W-:Y:S02]  /*3630*/  FFMA.FTZ R53, R13, R29, R53 ;  /* 0x0000001d0d357223 */ /* 0x000fe40000010035 */
[----:B------:R-:W-:Y:S01]  /*3640*/  FFMA.FTZ R27, R19, R25, R27 ;  /* 0x00000019131b7223 */ /* 0x000fe2000001001b */
[----:B------:R-:W-:Y:S01]  /*3650*/  FFMA.FTZ R28, R15, R32, R34 ;  /* 0x000000200f1c7223 */ /* 0x000fe20000010022 */
[----:B------:R-:W-:-:S03]  /*3660*/  FADD.FTZ R29, R36, R32 ;  /* 0x00000020241d7221 */ /* 0x000fc60000010000 */
[----:B----4-:R0:W-:Y:S01]  /*3670*/  STS.64 [R2], R26 ;  /* 0x0000001a02007388 */ /* 0x0101e20000000a00 */
[----:B------:R-:W-:Y:S01]  /*3680*/  FFMA.FTZ R32, R19, R49, R61 ;  /* 0x0000003113207223 */ /* 0x000fe2000001003d */
[----:B0-----:R-:W-:Y:S02]  /*3690*/  FFMA.FTZ R27, R16, R33, R53 ;  /* 0x00000021101b7223 */ /* 0x001fe40000010035 */
[----:B------:R0:W5:Y:S01]  /*36a0*/  LDL.LU R2, [R1+0xc0] ;  /* 0x0000c00001027983 */ /* 0x0001620000300800 */
[----:B------:R-:W-:Y:S01]  /*36b0*/  FADD.FTZ R26, R54, R33 ;  /* 0x00000021361a7221 */ /* 0x000fe20000010000 */
[----:B------:R-:W-:Y:S02]  /*36c0*/  FADD.FTZ R33, R60, R49 ;  /* 0x000000313c217221 */ /* 0x000fe40000010000 */
[----:B------:R0:W5:Y:S04]  /*36d0*/  LDL.LU R0, [R1+0xbc] ;  /* 0x0000bc0001007983 */ /* 0x0001680000300800 */
[----:B------:R0:W-:Y:S04]  /*36e0*/  STL [R1+0x4c], R28 ;  /* 0x00004c1c01007387 */ /* 0x0001e80000100800 */
[----:B------:R0:W-:Y:S04]  /*36f0*/  STL [R1+0x50], R29 ;  /* 0x0000501d01007387 */ /* 0x0001e80000100800 */
[----:B------:R0:W-:Y:S04]  /*3700*/  STL [R1+0x3c], R27 ;  /* 0x00003c1b01007387 */ /* 0x0001e80000100800 */
[----:B------:R0:W-:Y:S04]  /*3710*/  STL [R1+0x40], R26 ;  /* 0x0000401a01007387 */ /* 0x0001e80000100800 */
[----:B------:R0:W-:Y:S04]  /*3720*/  STL [R1+0x60], R37 ;  /* 0x0000602501007387 */ /* 0x0001e80000100800 */
[----:B------:R0:W-:Y:S01]  /*3730*/  STL [R1+0x64], R30 ;  /* 0x0000641e01007387 */ /* 0x0001e20000100800 */
[----:B------:R-:W1:Y:S03]  /*3740*/  S2R R34, SR_TID.X ;  /* 0x0000000000227919 */ /* 0x000e660000002100 */
[----:B------:R0:W-:Y:S01]  /*3750*/  STL.64 [R1+0x58], R32 ;  /* 0x0000582001007387 */ /* 0x0001e20000100a00 */
[----:B------:R-:W-:Y:S06]  /*3760*/  BAR.SYNC.DEFER_BLOCKING 0x0 ;  /* 0x0000000000007b1d */ /* 0x000fec0000010000 */
[----:B------:R-:W-:Y:S05]  /*3770*/  BRA.U !UP0, `(.L_x_564) ;  /* 0x0000000108fc7547 */ /* 0x000fea000b800000 */
[----:B-1----:R-:W1:Y:S01]  /*3780*/  S2R R34, SR_TID.X ;  /* 0x0000000000227919 */ /* 0x002e620000002100 */
[----:B------:R-:W2:Y:S01]  /*3790*/  S2UR UR8, SR_CgaCtaId ;  /* 0x00000000000879c3 */ /* 0x000ea20000008800 */
[----:B------:R-:W-:Y:S01]  /*37a0*/  UMOV UR5, 0x400 ;  /* 0x0000040000057882 */ /* 0x000fe20000000000 */
[----:B------:R-:W-:Y:S02]  /*37b0*/  MOV R60, R37 ;  /* 0x00000025003c7202 */ /* 0x000fe40000000f00 */
[----:B0-----:R-:W-:Y:S02]  /*37c0*/  MOV R37, R26 ;  /* 0x0000001a00257202 */ /* 0x001fe40000000f00 */
[----:B------:R-:W-:Y:S02]  /*37d0*/  MOV R36, R27 ;  /* 0x0000001b00247202 */ /* 0x000fe40000000f00 */
[----:B------:R-:W-:Y:S01]  /*37e0*/  MOV R61, R30 ;  /* 0x0000001e003d7202 */ /* 0x000fe20000000f00 */
[----:B------:R-:W-:Y:S01]  /*37f0*/  S2UR UR11, SR_CTAID.Y ;  /* 0x00000000000b79c3 */ /* 0x000fe20000002600 */
[----:B--2---:R-:W-:-:S07]  /*3800*/  ULEA UR5, UR8, UR5, 0x18 ;  /* 0x0000000508057291 */ /* 0x004fce000f8ec0ff */
[----:B------:R-:W0:Y:S01]  /*3810*/  S2UR UR8, SR_CTAID.X ;  /* 0x00000000000879c3 */ /* 0x000e220000002500 */
[C---:B-1----:R-:W-:Y:S02]  /*3820*/  SHF.L.U32 R26, R34.reuse, 0x1, RZ ;  /* 0x00000001221a7819 */ /* 0x042fe400000006ff */
[----:B-----5:R-:W-:Y:S02]  /*3830*/  LEA R0, R34, UR5, 0x5 ;  /* 0x0000000522007c11 */ /* 0x020fe4000f8e28ff */
[----:B------:R-:W-:Y:S02]  /*3840*/  LOP3.LUT R26, R26, 0x18, RZ, 0xc0, !PT ;  /* 0x000000181a1a7812 */ /* 0x000fe400078ec0ff */
[----:B------:R-:W-:Y:S02]  /*3850*/  SHF.L.U32 R30, R34, 0x3, RZ ;  /* 0x00000003221e7819 */ /* 0x000fe400000006ff */
[----:B------:R-:W-:Y:S02]  /*3860*/  IADD3 R27, PT, PT, R0, R26, RZ ;  /* 0x0000001a001b7210 */ /* 0x000fe40007ffe0ff */
[----:B------:R-:W-:-:S03]  /*3870*/  LOP3.LUT R30, R30, 0x1fe0, RZ, 0xc0, !PT ;  /* 0x00001fe01e1e7812 */ /* 0x000fc600078ec0ff */
[----:B------:R1:W-:Y:S01]  /*3880*/  STS.64 [R27], R28 ;  /* 0x0000001c1b007388 */ /* 0x0003e20000000a00 */
[----:B0-----:R-:W-:Y:S01]  /*3890*/  ULOP3.LUT UR8, UR8, 0xff, URZ, 0xc0, !UPT ;  /* 0x000000ff08087892 */ /* 0x001fe2000f8ec0ff */
[C---:B-1----:R-:W-:Y:S02]  /*38a0*/  LOP3.LUT R28, R26.reuse, 0x8, RZ, 0x3c, !PT ;  /* 0x000000081a1c7812 */ /* 0x042fe400078e3cff */
[C---:B------:R-:W-:Y:S02]  /*38b0*/  LOP3.LUT R29, R26.reuse, 0x10, RZ, 0x3c, !PT ;  /* 0x000000101a1d7812 */ /* 0x040fe400078e3cff */
[----:B------:R-:W-:Y:S02]  /*38c0*/  LOP3.LUT R26, R26, 0x18, RZ, 0x3c, !PT ;  /* 0x000000181a1a7812 */ /* 0x000fe400078e3cff */
[C---:B------:R-:W-:Y:S02]  /*38d0*/  IADD3 R28, PT, PT, R0.reuse, R28, RZ ;  /* 0x0000001c001c7210 */ /* 0x040fe40007ffe0ff */
[----:B------:R-:W-:-:S02]  /*38e0*/  IADD3 R29, PT, PT, R0, R29, RZ ;  /* 0x0000001d001d7210 */ /* 0x000fc40007ffe0ff */
[----:B------:R-:W-:Y:S01]  /*38f0*/  IADD3 R26, PT, PT, R0, R26, RZ ;  /* 0x0000001a001a7210 */ /* 0x000fe20007ffe0ff */
[----:B------:R-:W-:Y:S01]  /*3900*/  STS.64 [R28], R60 ;  /* 0x0000003c1c007388 */ /* 0x000fe20000000a00 */
[----:B------:R-:W-:-:S03]  /*3910*/  SHF.R.U32.HI R27, RZ, 0x4, R34 ;  /* 0x00000004ff1b7819 */ /* 0x000fc60000011622 */
[----:B------:R-:W-:Y:S01]  /*3920*/  STS.64 [R29], R36 ;  /* 0x000000241d007388 */ /* 0x000fe20000000a00 */
[----:B------:R-:W-:-:S03]  /*3930*/  LOP3.LUT R27, R27, R34, RZ, 0x3c, !PT ;  /* 0x000000221b1b7212 */ /* 0x000fc600078e3cff */
[----:B------:R0:W-:Y:S01]  /*3940*/  STS.64 [R26], R32 ;  /* 0x000000201a007388 */ /* 0x0001e20000000a00 */
[----:B------:R-:W-:-:S04]  /*3950*/  SHF.L.U32 R27, R27, 0x3, RZ ;  /* 0x000000031b1b7819 */ /* 0x000fc800000006ff */
[----:B------:R-:W-:-:S04]  /*3960*/  LOP3.LUT R0, R27, 0x18, RZ, 0xc0, !PT ;  /* 0x000000181b007812 */ /* 0x000fc800078ec0ff */
[----:B------:R-:W-:Y:S01]  /*3970*/  IADD3 R0, PT, PT, R30, UR5, R0 ;  /* 0x000000051e007c10 */ /* 0x000fe2000fffe000 */
[----:B------:R-:W-:Y:S08]  /*3980*/  BAR.SYNC.DEFER_BLOCKING 0x0 ;  /* 0x0000000000007b1d */ /* 0x000ff00000010000 */
[----:B0-----:R-:W0:Y:S01]  /*3990*/  LDC.64 R32, c[0x0][0x3d0] ;  /* 0x0000f400ff207b82 */ /* 0x001e220000000a00 */
[----:B------:R-:W1:Y:S04]  /*39a0*/  LDS.64 R26, [R0] ;  /* 0x00000000001a7984 */ /* 0x000e680000000a00 */
[----:B------:R2:W3:Y:S02]  /*39b0*/  LDS.64 R28, [R0+0x1e00] ;  /* 0x001e0000001c7984 */ /* 0x0004e40000000a00 */
[----:B--2---:R-:W-:Y:S01]  /*39c0*/  MOV R0, UR11 ;  /* 0x0000000b00007c02 */ /* 0x004fe20008000f00 */
[----:B-1----:R-:W-:Y:S01]  /*39d0*/  FADD.FTZ R26, RZ, R26 ;  /* 0x0000001aff1a7221 */ /* 0x002fe20000010000 */
[----:B------:R-:W-:-:S03]  /*39e0*/  FADD.FTZ R27, RZ, R27 ;  /* 0x0000001bff1b7221 */ /* 0x000fc60000010000 */
[----:B---3--:R-:W-:Y:S01]  /*39f0*/  FADD.FTZ R26, R26, R28 ;  /* 0x0000001c1a1a7221 */ /* 0x008fe20000010000 */
[----:B------:R-:W-:Y:S01]  /*3a00*/  LEA R28, R0, UR8, 0x8 ;  /* 0x00000008001c7c11 */ /* 0x000fe2000f8e40ff */
[----:B------:R-:W-:-:S04]  /*3a10*/  FADD.FTZ R27, R27, R29 ;  /* 0x0000001d1b1b7221 */ /* 0x000fc80000010000 */
[----:B------:R-:W-:-:S05]  /*3a20*/  IMAD R28, R28, 0x3c0, R34 ;  /* 0x000003c01c1c7824 */ /* 0x000fca00078e0222 */
[----:B------:R-:W-:-:S05]  /*3a30*/  SHF.L.U32 R30, R28, 0x1, RZ ;  /* 0x000000011c1e7819 */ /* 0x000fca00000006ff */
[----:B0-----:R-:W-:-:S05]  /*3a40*/  IMAD.WIDE.U32 R28, R30, 0x4, R32 ;  /* 0x000000041e1c7825 */ /* 0x001fca00078e0020 */
[----:B------:R0:W-:Y:S02]  /*3a50*/  STG.E.64 desc[UR12][R28.64+0x10000], R26 ;  /* 0x0100001a1c007986 */ /* 0x0001e4000c101b0c */
[----:B0-----:R-:W-:Y:S02]  /*3a60*/  IADD3 R29, PT, PT, R34, 0x1e0, RZ ;  /* 0x000001e0221d7810 */ /* 0x001fe40007ffe0ff */
[----:B------:R-:W-:Y:S02]  /*3a70*/  IADD3 R26, PT, PT, R30, 0x3c0, RZ ;  /* 0x000003c01e1a7810 */ /* 0x000fe40007ffe0ff */
[----:B------:R-:W-:Y:S02]  /*3a80*/  SHF.R.U32.HI R28, RZ, 0x4, R29 ;  /* 0x00000004ff1c7819 */ /* 0x000fe4000001161d */
[----:B------:R-:W-:Y:S01]  /*3a90*/  SHF.L.U32 R30, R29, 0x3, RZ ;  /* 0x000000031d1e7819 */ /* 0x000fe200000006ff */
[----:B------:R-:W-:Y:S01]  /*3aa0*/  IMAD.WIDE.U32 R26, R26, 0x4, R32 ;  /* 0x000000041a1a7825 */ /* 0x000fe200078e0020 */
[----:B------:R-:W-:-:S02]  /*3ab0*/  LOP3.LUT R28, R28, R34, RZ, 0x3c, !PT ;  /* 0x000000221c1c7212 */ /* 0x000fc400078e3cff */
        /* <DEDUP_REMOVED lines=11> */
.L_x_564:
[----:B-1----:R-:W-:Y:S01]  /*3b70*/  ISETP.GT.U32.AND P0, PT, R34, 0x1f, PT ;  /* 0x0000001f2200780c */ /* 0x002fe20003f04070 */
[----:B------:R-:W-:Y:S01]  /*3b80*/  BSSY.RECONVERGENT B0, `(.L_x_565) ;  /* 0x0000030000007945 */ /* 0x000fe20003800200 */
[----:B0-2---:R-:W-:-:S11]  /*3b90*/  CS2R R26, SRZ ;  /* 0x00000000001a7805 */ /* 0x005fd6000001ff00 */
[----:B------:R-:W-:Y:S05]  /*3ba0*/  @P0 BRA `(.L_x_566) ;  /* 0x0000000000b40947 */ /* 0x000fea0003800000 */
[----:B-----5:R-:W0:Y:S04]  /*3bb0*/  LDS.64 R26, [R2] ;  /* 0x00000000021a7984 */ /* 0x020e280000000a00 */
[----:B------:R-:W1:Y:S01]  /*3bc0*/  LDS.64 R28, [R2+0x18] ;  /* 0x00001800021c7984 */ /* 0x000e620000000a00 */
[----:B0-----:R-:W-:Y:S01]  /*3bd0*/  FADD.FTZ R26, RZ, R26 ;  /* 0x0000001aff1a7221 */ /* 0x001fe20000010000 */
[----:B------:R-:W-:-:S03]  /*3be0*/  FADD.FTZ R27, RZ, R27 ;  /* 0x0000001bff1b7221 */ /* 0x000fc60000010000 */
[----:B-1----:R-:W-:Y:S01]  /*3bf0*/  FADD.FTZ R28, R26, R28 ;  /* 0x0000001c1a1c7221 */ /* 0x002fe20000010000 */
        /* <DEDUP_REMOVED lines=40> */
.L_x_566:
[----:B------:R-:W-:Y:S05]  /*3e80*/  BSYNC.RECONVERGENT B0 ;  /* 0x0000000000007941 */ /* 0x000fea0003800200 */
.L_x_565:
        /* <DEDUP_REMOVED lines=18> */
.L_x_568:
[----:B------:R-:W-:Y:S05]  /*3fb0*/  BSYNC.RECONVERGENT B0 ;  /* 0x0000000000007941 */ /* 0x000fea0003800200 */
.L_x_567:
        /* <DEDUP_REMOVED lines=18> */
.L_x_571:
[----:B0-----:R-:W2:Y:S04]  /*40e0*/  LD.E.STRONG.GPU R29, desc[UR12][R26.64+0x4] ;  /* 0x0000040c1a1d7980 */ /* 0x001ea8000c10f900 */
[----:B--2---:R-:W-:Y:S01]  /*40f0*/  CCTL.IVALL ;  /* 0x00000000ff00798f */ /* 0x004fe20002000000 */
[----:B------:R-:W-:Y:S05]  /*4100*/  YIELD ;  /* 0x0000000000007946 */ /* 0x000fea0003800000 */
[----:B-----5:R-:W-:-:S04]  /*4110*/  LOP3.LUT R29, R29, R28, RZ, 0x3c, !PT ;  /* 0x0000001c1d1d7212 */ /* 0x020fc800078e3cff */
[----:B------:R-:W-:-:S13]  /*4120*/  ISETP.GT.AND P0, PT, R29, -0x1, PT ;  /* 0xffffffff1d00780c */ /* 0x000fda0003f04270 */
[----:B------:R-:W-:Y:S05]  /*4130*/  @P0 BRA `(.L_x_571) ;  /* 0xfffffffc00e80947 */ /* 0x000fea000383ffff */
.L_x_570:
[----:B------:R-:W-:Y:S05]  /*4140*/  WARPSYNC.ALL ;  /* 0x0000000000007948 */ /* 0x000fea0003800000 */
[----:B------:R-:W-:Y:S06]  /*4150*/  BAR.SYNC.DEFER_BLOCKING 0x0 ;  /* 0x0000000000007b1d */ /* 0x000fec0000010000 */
[----:B------:R-:W-:Y:S05]  /*4160*/  BRA `(.L_x_572) ;  /* 0x0000000000607947 */ /* 0x000fea0003800000 */
.L_x_569:
        /* <DEDUP_REMOVED lines=16> */
.L_x_574:
[----:B------:R-:W2:Y:S04]  /*4270*/  LD.E.STRONG.GPU R29, desc[UR12][R26.64] ;  /* 0x0000000c1a1d7980 */ /* 0x000ea8000c10f900 */
[----:B--2---:R-:W-:Y:S01]  /*4280*/  CCTL.IVALL ;  /* 0x00000000ff00798f */ /* 0x004fe20002000000 */
[----:B------:R-:W-:Y:S05]  /*4290*/  YIELD ;  /* 0x0000000000007946 */ /* 0x000fea0003800000 */
[----:B-----5:R-:W-:-:S04]  /*42a0*/  LOP3.LUT R29, R29, R28, RZ, 0x3c, !PT ;  /* 0x0000001c1d1d7212 */ /* 0x020fc800078e3cff */
[----:B------:R-:W-:-:S13]  /*42b0*/  ISETP.GT.AND P0, PT, R29, -0x1, PT ;  /* 0xffffffff1d00780c */ /* 0x000fda0003f04270 */
[----:B------:R-:W-:Y:S05]  /*42c0*/  @P0 BRA `(.L_x_574) ;  /* 0xfffffffc00e80947 */ /* 0x000fea000383ffff */
.L_x_573:
[----:B------:R-:W-:Y:S05]  /*42d0*/  WARPSYNC.ALL ;  /* 0x0000000000007948 */ /* 0x000fea0003800000 */
[----:B------:R-:W-:Y:S06]  /*42e0*/  BAR.SYNC.DEFER_BLOCKING 0x0 ;  /* 0x0000000000007b1d */ /* 0x000fec0000010000 */
.L_x_572:
[----:B------:R-:W1:Y:S01]  /*42f0*/  S2R R51, SR_TID.X ;  /* 0x0000000000337919 */ /* 0x000e620000002100 */
[----:B------:R-:W-:Y:S01]  /*4300*/  BSSY.RECONVERGENT B0, `(.L_x_575) ;  /* 0x000005e000007945 */ /* 0x000fe20003800200 */
[----:B0-----:R-:W-:Y:S02]  /*4310*/  CS2R R26, SRZ ;  /* 0x00000000001a7805 */ /* 0x001fe4000001ff00 */
[----:B-1----:R-:W-:-:S13]  /*4320*/  ISETP.GT.U32.AND P0, PT, R51, 0xff, PT ;  /* 0x000000ff3300780c */ /* 0x002fda0003f04070 */
[----:B------:R-:W-:Y:S05]  /*4330*/  @P0 BRA `(.L_x_576) ;  /* 0x0000000400680947 */ /* 0x000fea0003800000 */
[----:B------:R-:W0:Y:S01]  /*4340*/  S2UR UR5, SR_CTAID.Y ;  /* 0x00000000000579c3 */ /* 0x000e220000002600 */
[C---:B------:R-:W-:Y:S02]  /*4350*/  SHF.L.U32 R27, R51.reuse, 0x4, RZ ;  /* 0x00000004331b7819 */ /* 0x040fe400000006ff */
[----:B------:R-:W-:Y:S02]  /*4360*/  LOP3.LUT R28, R51, 0xf, RZ, 0xc0, !PT ;  /* 0x0000000f331c7812 */ /* 0x000fe400078ec0ff */
[----:B------:R-:W-:-:S03]  /*4370*/  LOP3.LUT R27, R27, 0xf00, RZ, 0xc0, !PT ;  /* 0x00000f001b1b7812 */ /* 0x000fc600078ec0ff */
[----:B------:R-:W1:Y:S08]  /*4380*/  LDC R26, c[0x0][0x374] ;  /* 0x0000dd00ff1a7b82 */ /* 0x000e700000000800 */
[----:B------:R-:W2:Y:S01]  /*4390*/  LDC.64 R60, c[0x0][0x3d0] ;  /* 0x0000f400ff3c7b82 */ /* 0x000ea20000000a00 */
[----:B0----5:R-:W-:-:S05]  /*43a0*/  MOV R0, UR5 ;  /* 0x0000000500007c02 */ /* 0x021fca0008000f00 */
[----:B-1----:R-:W-:-:S05]  /*43b0*/  IMAD R26, R26, UR4, R0 ;  /* 0x000000041a1a7c24 */ /* 0x002fca000f8e0200 */
[----:B------:R-:W-:-:S04]  /*43c0*/  LEA R26, R26, R27, 0xc ;  /* 0x0000001b1a1a7211 */ /* 0x000fc800078e60ff */
[----:B------:R-:W-:-:S04]  /*43d0*/  IADD3 R26, PT, PT, R26, R28, RZ ;  /* 0x0000001c1a1a7210 */ /* 0x000fc80007ffe0ff */
[----:B------:R-:W-:-:S04]  /*43e0*/  SHF.L.U32 R36, R26, 0x1, RZ ;  /* 0x000000011a247819 */ /* 0x000fc800000006ff */
[C---:B------:R-:W-:Y:S01]  /*43f0*/  IADD3 R30, PT, PT, R36.reuse, 0x20, RZ ;  /* 0x00000020241e7810 */ /* 0x040fe20007ffe0ff */
[C---:B--2---:R-:W-:Y:S01]  /*4400*/  IMAD.WIDE.U32 R28, R36.reuse, 0x4, R60 ;  /* 0x00000004241c7825 */ /* 0x044fe200078e003c */
        /* <DEDUP_REMOVED lines=20> */
[----:B------:R-:W-:Y:S02]  /*4550*/  IMAD.WIDE.U32 R28, R28, 0x4, R60 ;  /* 0x000000041c1c7825 */ /* 0x000fe400078e003c */
[----:B------:R-:W2:Y:S04]  /*4560*/  LDG.E.64 R30, desc[UR12][R30.64] ;  /* 0x0000000c1e1e7981 */ /* 0x000ea8000c1e1b00 */
[----:B------:R-:W3:Y:S01]  /*4570*/  LDG.E.64 R28, desc[UR12][R28.64] ;  /* 0x0000000c1c1c7981 */ /* 0x000ee2000c1e1b00 */
[----:B------:R-:W-:Y:S01]  /*4580*/  FADD.FTZ R26, R34, R26 ;  /* 0x0000001a221a7221 */ /* 0x000fe20000010000 */
[----:B------:R-:W-:Y:S01]  /*4590*/  FADD.FTZ R27, R27, R37 ;  /* 0x000000251b1b7221 */ /* 0x000fe20000010000 */
[----:B------:R-:W-:Y:S02]  /*45a0*/  IADD3 R34, PT, PT, R36, 0xe0, RZ ;  /* 0x000000e024227810 */ /* 0x000fe40007ffe0ff */
[----:B------:R-:W-:Y:S01]  /*45b0*/  FADD.FTZ R26, R32, R26 ;  /* 0x0000001a201a7221 */ /* 0x000fe20000010000 */
[----:B------:R-:W-:Y:S01]  /*45c0*/  FADD.FTZ R27, R35, R27 ;  /* 0x0000001b231b7221 */ /* 0x000fe20000010000 */
[----:B------:R-:W-:Y:S01]  /*45d0*/  IADD3 R32, PT, PT, R36, 0x100, RZ ;  /* 0x0000010024207810 */ /* 0x000fe20007ffe0ff */
[----:B------:R-:W-:-:S04]  /*45e0*/  IMAD.WIDE.U32 R34, R34, 0x4, R60 ;  /* 0x0000000422227825 */ /* 0x000fc800078e003c */
[----:B------:R-:W-:Y:S01]  /*45f0*/  FADD.FTZ R27, R33, R27 ;  /* 0x0000001b211b7221 */ /* 0x000fe20000010000 */
[----:B------:R-:W-:Y:S01]  /*4600*/  IMAD.WIDE.U32 R32, R32, 0x4, R60 ;  /* 0x0000000420207825 */ /* 0x000fe200078e003c */
[----:B------:R-:W4:Y:S05]  /*4610*/  LDG.E.64 R34, desc[UR12][R34.64] ;  /* 0x0000000c22227981 */ /* 0x000f2a000c1e1b00 */
[----:B------:R-:W4:Y:S01]  /*4620*/  LDG.E.64 R32, desc[UR12][R32.64] ;  /* 0x0000000c20207981 */ /* 0x000f22000c1e1b00 */
[----:B--2---:R-:W-:Y:S01]  /*4630*/  FADD.FTZ R26, R30, R26 ;  /* 0x0000001a1e1a7221 */ /* 0x004fe20000010000 */
[----:B------:R-:W-:Y:S01]  /*4640*/  IADD3 R30, PT, PT, R36, 0x120, RZ ;  /* 0x00000120241e7810 */ /* 0x000fe20007ffe0ff */
[----:B------:R-:W-:-:S02]  /*4650*/  FADD.FTZ R37, R31, R27 ;  /* 0x0000001b1f257221 */ /* 0x000fc40000010000 */
        /* <DEDUP_REMOVED lines=9> */
[----:B------:R-:W-:Y:S01]  /*46f0*/  FADD.FTZ R28, R32, R28 ;  /* 0x0000001c201c7221 */ /* 0x000fe20000010000 */
[----:B------:R-:W-:Y:S02]  /*4700*/  IADD3 R32, PT, PT, R36, 0x160, RZ ;  /* 0x0000016024207810 */ /* 0x000fe40007ffe0ff */
[----:B------:R-:W-:-:S03]  /*4710*/  FADD.FTZ R29, R33, R29 ;  /* 0x0000001d211d7221 */ /* 0x000fc60000010000 */
[----:B------:R-:W-:Y:S01]  /*4720*/  IMAD.WIDE.U32 R32, R32, 0x4, R60 ;  /* 0x0000000420207825 */ /* 0x000fe200078e003c */
[----:B------:R-:W-:-:S05]  /*4730*/  IADD3 R37, PT, PT, R36, 0x1c0, RZ ;  /* 0x000001c024257810 */ /* 0x000fca0007ffe0ff */
[----:B------:R-:W4:Y:S01]  /*4740*/  LDG.E.64 R32, desc[UR12][R32.64] ;  /* 0x0000000c20207981 */ /* 0x000f22000c1e1b00 */
[----:B------:R-:W-:-:S05]  /*4750*/  IADD3 R34, PT, PT, R36, 0x1e0, RZ ;  /* 0x000001e024227810 */ /* 0x000fca0007ffe0ff */
        /* <DEDUP_REMOVED lines=8> */
[--C-:B------:R-:W-:Y:S02]  /*47e0*/  IMAD.WIDE.U32 R28, R28, 0x4, R60.reuse ;  /* 0x000000041c1c7825 */ /* 0x100fe400078e003c */
[----:B------:R-:W2:Y:S02]  /*47f0*/  LDG.E.64 R30, desc[UR12][R30.64] ;  /* 0x0000000c1e1e7981 */ /* 0x000ea4000c1e1b00 */
[----:B------:R-:W-:Y:S02]  /*4800*/  IMAD.WIDE.U32 R36, R37, 0x4, R60 ;  /* 0x0000000425247825 */ /* 0x000fe400078e003c */
[----:B------:R-:W3:Y:S04]  /*4810*/  LDG.E.64 R28, desc[UR12][R28.64] ;  /* 0x0000000c1c1c7981 */ /* 0x000ee8000c1e1b00 */
[----:B------:R-:W3:Y:S01]  /*4820*/  LDG.E.64 R36, desc[UR12][R36.64] ;  /* 0x0000000c24247981 */ /* 0x000ee2000c1e1b00 */
[----:B------:R-:W-:Y:S01]  /*4830*/  FADD.FTZ R27, R27, R49 ;  /* 0x000000311b1b7221 */ /* 0x000fe20000010000 */
[----:B----4-:R-:W-:-:S03]  /*4840*/  FADD.FTZ R26, R32, R26 ;  /* 0x0000001a201a7221 */ /* 0x010fc60000010000 */
[----:B------:R-:W-:Y:S01]  /*4850*/  FADD.FTZ R27, R33, R27 ;  /* 0x0000001b211b7221 */ /* 0x000fe20000010000 */
[----:B--2---:R-:W-:-:S03]  /*4860*/  FADD.FTZ R26, R30, R26 ;  /* 0x0000001a1e1a7221 */ /* 0x004fc60000010000 */
[----:B------:R-:W-:Y:S01]  /*4870*/  FADD.FTZ R27, R31, R27 ;  /* 0x0000001b1f1b7221 */ /* 0x000fe20000010000 */
[----:B---3--:R-:W-:-:S03]  /*4880*/  FADD.FTZ R26, R28, R26 ;  /* 0x0000001a1c1a7221 */ /* 0x008fc60000010000 */
[----:B------:R-:W-:Y:S01]  /*4890*/  FADD.FTZ R27, R29, R27 ;  /* 0x0000001b1d1b7221 */ /* 0x000fe20000010000 */
[----:B------:R-:W-:-:S03]  /*48a0*/  FADD.FTZ R26, R36, R26 ;  /* 0x0000001a241a7221 */ /* 0x000fc60000010000 */
[----:B------:R-:W-:Y:S01]  /*48b0*/  FADD.FTZ R27, R37, R27 ;  /* 0x0000001b251b7221 */ /* 0x000fe20000010000 */
[----:B------:R-:W-:-:S03]  /*48c0*/  FADD.FTZ R26, R34, R26 ;  /* 0x0000001a221a7221 */ /* 0x000fc60000010000 */
[----:B------:R-:W-:-:S07]  /*48d0*/  FADD.FTZ R27, R35, R27 ;  /* 0x0000001b231b7221 */ /* 0x000fce0000010000 */
.L_x_576:
[----:B------:R-:W-:Y:S05]  /*48e0*/  BSYNC.RECONVERGENT B0 ;  /* 0x0000000000007941 */ /* 0x000fea0003800200 */
.L_x_575:
[----:B------:R-:W2:Y:S04]  /*48f0*/  LDL R37, [R1+0xb4] ;  /* 0x0000b40001257983 */ /* 0x000ea80000100800 */
[----:B------:R-:W0:Y:S01]  /*4900*/  SHFL.BFLY PT, R28, R26, 0x8, 0x1f ;  /* 0x0d001f001a1c7f89 */ /* 0x000e2200000e0000 */
[----:B------:R-:W1:Y:S01]  /*4910*/  S2UR UR8, SR_CgaCtaId ;  /* 0x00000000000879c3 */ /* 0x000e620000008800 */
[----:B------:R-:W-:Y:S01]  /*4920*/  LOP3.LUT P0, RZ, R51, 0x30f, RZ, 0xc0, !PT ;  /* 0x0000030f33ff7812 */ /* 0x000fe2000780c0ff */
[----:B------:R-:W-:Y:S01]  /*4930*/  UMOV UR5, 0x400 ;  /* 0x0000040000057882 */ /* 0x000fe20000000000 */
[----:B------:R-:W3:Y:S01]  /*4940*/  LDL.LU R29, [R1+0x1c] ;  /* 0x00001c00011d7983 */ /* 0x000ee20000300800 */
[----:B------:R-:W4:Y:S03]  /*4950*/  LDCU.64 UR16, c[0x0][0x380] ;  /* 0x00007000ff1077ac */ /* 0x000f260008000a00 */
        /* <DEDUP_REMOVED lines=8> */
[----:B------:R-:W-:-:S02]  /*49e0*/  UIADD3 UR5, UPT, UPT, UR5, 0x5280, URZ ;  /* 0x0000528005057890 */ /* 0x000fc4000fffe0ff */
[----:B------:R-:W-:Y:S02]  /*49f0*/  STL [R1+0xcc], R5 ;  /* 0x0000cc0501007387 */ /* 0x000fe40000100800 */
[----:B-1----:R-:W-:Y:S02]  /*4a00*/  ULEA UR5, UR8, UR5, 0x18 ;  /* 0x0000000508057291 */ /* 0x002fe4000f8ec0ff */
[----:B------:R-:W-:Y:S04]  /*4a10*/  STL [R1+0xc8], R4 ;  /* 0x0000c80401007387 */ /* 0x000fe80000100800 */
[----:B------:R-:W-:Y:S04]  /*4a20*/  STL [R1+0xc4], R3 ;  /* 0x0000c40301007387 */ /* 0x000fe80000100800 */
[----:B-----5:R0:W-:Y:S04]  /*4a30*/  STL [R1+0xc0], R2 ;  /* 0x0000c00201007387 */ /* 0x0201e80000100800 */
[----:B------:R1:W-:Y:S04]  /*4a40*/  STL [R1+0xbc], R0 ;  /* 0x0000bc0001007387 */ /* 0x0003e80000100800 */
[----:B------:R-:W1:Y:S04]  /*4a50*/  SHFL.BFLY PT, R26, R27, 0x8, 0x1f ;  /* 0x0d001f001b1a7f89 */ /* 0x000e6800000e0000 */
[----:B0-----:R-:W4:Y:S04]  /*4a60*/  LDL.LU R2, [R1+0x20] ;  /* 0x0000200001027983 */ /* 0x001f280000300800 */
[----:B-1----:R-:W4:Y:S01]  /*4a70*/  LDL.LU R0, [R1+0x18] ;  /* 0x0000180001007983 */ /* 0x002f220000300800 */
[----:B------:R-:W-:-:S03]  /*4a80*/  FADD.FTZ R26, R26, R27 ;  /* 0x0000001b1a1a7221 */ /* 0x000fc60000010000 */
        /* <DEDUP_REMOVED lines=19> */
[----:B------:R-:W3:Y:S02]  /*4bc0*/  LDS.64 R26, [R26] ;  /* 0x000000001a1a7984 */ /* 0x000ee40000000a00 */
[--C-:B---3--:R-:W-:Y:S01]  /*4bd0*/  FADD.FTZ R29, R29, -R26.reuse ;  /* 0x8000001a1d1d7221 */ /* 0x108fe20000010000 */
[--C-:B----4-:R-:W-:Y:S01]  /*4be0*/  FADD.FTZ R31, R31, -R26.reuse ;  /* 0x8000001a1f1f7221 */ /* 0x110fe20000010000 */
[----:B------:R-:W-:-:S02]  /*4bf0*/  FADD.FTZ R30, R30, -R26 ;  /* 0x8000001a1e1e7221 */ /* 0x000fc40000010000 */
[-C--:B------:R-:W-:Y:S02]  /*4c00*/  FFMA.FTZ R29, R36, -R27.reuse, R29 ;  /* 0x8000001b241d7223 */ /* 0x080fe4000001001d */
[----:B------:R-:W2:Y:S01]  /*4c10*/  LDL.LU R36, [R1+0x4] ;  /* 0x0000040001247983 */ /* 0x000ea20000300800 */
[----:B------:R-:W-:-:S03]  /*4c20*/  FFMA.FTZ R31, R34, -R27, R31 ;  /* 0x8000001b221f7223 */ /* 0x000fc6000001001f */
[----:B------:R-:W3:Y:S01]  /*4c30*/  LDL.LU R37, [R1+0x84] ;  /* 0x0000840001257983 */ /* 0x000ee20000300800 */
[----:B------:R-:W-:-:S03]  /*4c40*/  FFMA.FTZ R30, R35, -R27, R30 ;  /* 0x8000001b231e7223 */ /* 0x000fc6000001001e */
[----:B------:R-:W4:Y:S01]  /*4c50*/  LDL.LU R5, [R1+0x88] ;  /* 0x0000880001057983 */ /* 0x000f220000300800 */
[----:B------:R-:W-:-:S03]  /*4c60*/  FADD.FTZ R34, R2, -R26 ;  /* 0x8000001a02227221 */ /* 0x000fc60000010000 */
[----:B------:R-:W4:Y:S01]  /*4c70*/  LDL.LU R4, [R1+0x80] ;  /* 0x0000800001047983 */ /* 0x000f220000300800 */
[----:B------:R-:W-:-:S03]  /*4c80*/  FADD.FTZ R35, R0, -R26 ;  /* 0x8000001a00237221 */ /* 0x000fc60000010000 */
[----:B------:R-:W4:Y:S04]  /*4c90*/  LDL.LU R3, [R1+0x94] ;  /* 0x0000940001037983 */ /* 0x000f280000300800 */
[----:B------:R-:W4:Y:S04]  /*4ca0*/  LDL.LU R2, [R1+0x78] ;  /* 0x0000780001027983 */ /* 0x000f280000300800 */
[----:B------:R-:W4:Y:S01]  /*4cb0*/  LDL.LU R0, [R1+0xa0] ;  /* 0x0000a00001007983 */ /* 0x000f220000300800 */
[--C-:B------:R-:W-:Y:S01]  /*4cc0*/  FADD.FTZ R32, R32, -R26.reuse ;  /* 0x8000001a20207221 */ /* 0x100fe20000010000 */
[--C-:B------:R-:W-:Y:S01]  /*4cd0*/  FADD.FTZ R56, R56, -R26.reuse ;  /* 0x8000001a38387221 */ /* 0x100fe20000010000 */
[--C-:B------:R-:W-:Y:S01]  /*4ce0*/  FADD.FTZ R58, R58, -R26.reuse ;  /* 0x8000001a3a3a7221 */ /* 0x100fe20000010000 */
[--C-:B------:R-:W-:Y:S01]  /*4cf0*/  FADD.FTZ R33, R33, -R26.reuse ;  /* 0x8000001a21217221 */ /* 0x100fe20000010000 */
        /* <DEDUP_REMOVED lines=24> */
[----:B--2---:R-:W-:Y:S01]  /*4e80*/  FADD.FTZ R36, R36, -R26 ;  /* 0x8000001a24247221 */ /* 0x004fe20000010000 */
[-C--:B---3--:R-:W-:Y:S01]  /*4e90*/  FFMA.FTZ R58, R37, -R27.reuse, R58 ;  /* 0x8000001b253a7223 */ /* 0x088fe2000001003a */
[----:B----4-:R-:W-:-:S02]  /*4ea0*/  FFMA.FTZ R32, R5, -R27, R32 ;  /* 0x8000001b05207223 */ /* 0x010fc40000010020 */
[----:B------:R-:W2:Y:S01]  /*4eb0*/  LDL.LU R5, [R1+0x68] ;  /* 0x0000680001057983 */ /* 0x000ea20000300800 */
[----:B------:R-:W-:-:S03]  /*4ec0*/  FFMA.FTZ R56, R4, -R27, R56 ;  /* 0x8000001b04387223 */ /* 0x000fc60000010038 */
[----:B------:R-:W3:Y:S01]  /*4ed0*/  LDL.LU R4, [R1+0x9c] ;  /* 0x00009c0001047983 */ /* 0x000ee20000300800 */
[----:B------:R-:W-:-:S03]  /*4ee0*/  FFMA.FTZ R33, R3, -R27, R33 ;  /* 0x8000001b03217223 */ /* 0x000fc60000010021 */
[----:B------:R-:W4:Y:S01]  /*4ef0*/  LDL.LU R37, [R1+0x48] ;  /* 0x0000480001257983 */ /* 0x000f220000300800 */
[----:B------:R-:W-:-:S03]  /*4f00*/  FFMA.FTZ R55, R2, -R27, R55 ;  /* 0x8000001b02377223 */ /* 0x000fc60000010037 */
[----:B------:R-:W4:Y:S01]  /*4f10*/  LDL.LU R3, [R1+0x98] ;  /* 0x0000980001037983 */ /* 0x000f220000300800 */
[----:B------:R-:W-:-:S03]  /*4f20*/  FFMA.FTZ R34, R0, -R27, R34 ;  /* 0x8000001b00227223 */ /* 0x000fc60000010022 */
[----:B------:R-:W4:Y:S04]  /*4f30*/  LDL.LU R2, [R1+0x44] ;  /* 0x0000440001027983 */ /* 0x000f280000300800 */
[----:B------:R-:W4:Y:S04]  /*4f40*/  LDL.LU R0, [R1+0x90] ;  /* 0x0000900001007983 */ /* 0x000f280000300800 */
[----:B------:R-:W4:Y:S01]  /*4f50*/  LDL.LU R26, [R1+0x38] ;  /* 0x00003800011a7983 */ /* 0x000f220000300800 */
[----:B------:R-:W-:-:S03]  /*4f60*/  FFMA.FTZ R50, R51, -R27, R50 ;  /* 0x8000001b33327223 */ /* 0x000fc60000010032 */
[----:B------:R-:W4:Y:S01]  /*4f70*/  LDL.LU R61, [R1+0x8c] ;  /* 0x00008c00013d7983 */ /* 0x000f220000300800 */
[----:B------:R-:W-:-:S03]  /*4f80*/  FFMA.FTZ R35, R49, -R27, R35 ;  /* 0x8000001b31237223 */ /* 0x000fc60000010023 */
[----:B------:R-:W4:Y:S04]  /*4f90*/  LDL.LU R60, [R1+0x34] ;  /* 0x00003400013c7983 */ /* 0x000f280000300800 */
[----:B------:R-:W4:Y:S04]  /*4fa0*/  LDL.LU R54, [R1+0x14] ;  /* 0x0000140001367983 */ /* 0x000f280000300800 */
[----:B------:R-:W4:Y:S04]  /*4fb0*/  LDL.LU R53, [R1] ;  /* 0x0000000001357983 */ /* 0x000f280000300800 */
[----:B------:R-:W4:Y:S04]  /*4fc0*/  LDL.LU R51, [R1+0x10] ;  /* 0x0000100001337983 */ /* 0x000f280000300800 */
[----:B------:R-:W4:Y:S01]  /*4fd0*/  LDL.LU R49, [R1+0x8] ;  /* 0x0000080001317983 */ /* 0x000f220000300800 */
[----:B--2---:R-:W-:-:S03]  /*4fe0*/  FFMA.FTZ R48, R5, -R27, R48 ;  /* 0x8000001b05307223 */ /* 0x004fc60000010030 */
[----:B------:R0:W5:Y:S01]  /*4ff0*/  LDL.LU R5, [R1+0xcc] ;  /* 0x0000cc0001057983 */ /* 0x0001620000300800 */
[----:B---3--:R-:W-:-:S03]  /*5000*/  FFMA.FTZ R36, R4, -R27, R36 ;  /* 0x8000001b04247223 */ /* 0x008fc60000010024 */
[----:B------:R0:W5:Y:S01]  /*5010*/  LDL.LU R4, [R1+0xc8] ;  /* 0x0000c80001047983 */ /* 0x0001620000300800 */
[----:B----4-:R-:W-:-:S03]  /*5020*/  FFMA.FTZ R47, R37, -R27, R47 ;  /* 0x8000001b252f7223 */ /* 0x010fc6000001002f */
[----:B------:R-:W2:Y:S01]  /*5030*/  LDL.LU R37, [R1+0xa8] ;  /* 0x0000a80001257983 */ /* 0x000ea20000300800 */
[----:B------:R-:W-:-:S03]  /*5040*/  FFMA.FTZ R59, R3, -R27, R59 ;  /* 0x8000001b033b7223 */ /* 0x000fc6000001003b */
[----:B------:R0:W5:Y:S01]  /*5050*/  LDL.LU R3, [R1+0xc4] ;  /* 0x0000c40001037983 */ /* 0x0001620000300800 */
[----:B------:R-:W-:-:S03]  /*5060*/  FFMA.FTZ R46, R2, -R27, R46 ;  /* 0x8000001b022e7223 */ /* 0x000fc6000001002e */
[----:B------:R0:W5:Y:S01]  /*5070*/  LDL.LU R2, [R1+0xc0] ;  /* 0x0000c00001027983 */ /* 0x0001620000300800 */
[----:B------:R-:W-:-:S03]  /*5080*/  FFMA.FTZ R57, R0, -R27, R57 ;  /* 0x8000001b00397223 */ /* 0x000fc60000010039 */
[----:B------:R0:W5:Y:S01]  /*5090*/  LDL.LU R0, [R1+0xbc] ;  /* 0x0000bc0001007983 */ /* 0x0001620000300800 */
[----:B------:R-:W-:-:S03]  /*50a0*/  FFMA.FTZ R45, R26, -R27, R45 ;  /* 0x8000001b1a2d7223 */ /* 0x000fc6000001002d */
[----:B------:R-:W3:Y:S01]  /*50b0*/  LDL.LU R26, [R1+0xac] ;  /* 0x0000ac00011a7983 */ /* 0x000ee20000300800 */
        /* <DEDUP_REMOVED lines=11> */
[----:B------:R-:W-:-:S02]  /*5170*/  FFMA.FTZ R42, R53, -R27, R42 ;  /* 0x8000001b352a7223 */ /* 0x000fc4000001002a */
[----:B------:R-:W-:Y:S01]  /*5180*/  FMUL.FTZ R43, R11, R43 ;  /* 0x0000002b0b2b7220 */ /* 0x000fe20000410000 */
[-C--:B------:R-:W-:Y:S01]  /*5190*/  FFMA.FTZ R41, R51, -R27.reuse, R41 ;  /* 0x8000001b33297223 */ /* 0x080fe20000010029 */
[----:B------:R-:W-:Y:S01]  /*51a0*/  FFMA.FTZ R39, R49, -R27, R39 ;  /* 0x8000001b31277223 */ /* 0x000fe20000010027 */
        /* <DEDUP_REMOVED lines=42> */
[----:B------:R-:W-:Y:S01]  /*5450*/  F2FP.BF16.F32.PACK_AB R23, R25, R24 ;  /* 0x000000181917723e */ /* 0x000fe200000010ff */
[----:B------:R-:W-:Y:S01]  /*5460*/  ULOP3.LUT UR4, UR4, 0x1, URZ, 0x3c, !UPT ;  /* 0x0000000104047892 */ /* 0x000fe2000f8e3cff */
[----:B------:R-:W-:Y:S01]  /*5470*/  UMOV UR5, UR10 ;  /* 0x0000000a00057c82 */ /* 0x000fe20008000000 */
[----:B--2---:R-:W-:Y:S01]  /*5480*/  IADD3 R12, P0, PT, R37, UR16, RZ ;  /* 0x00000010250c7c10 */ /* 0x004fe2000ff1e0ff */
[----:B------:R-:W-:-:S05]  /*5490*/  FMUL.FTZ R37, R11, R59 ;  /* 0x0000003b0b257220 */ /* 0x000fca0000410000 */
[----:B------:R-:W-:Y:S02]  /*54a0*/  F2FP.BF16.F32.PACK_AB R37, R46, R37 ;  /* 0x000000252e25723e */ /* 0x000fe400000010ff */
[----:B---3--:R-:W-:Y:S01]  /*54b0*/  IADD3.X R13, PT, PT, R26, UR17, RZ, P0, !PT ;  /* 0x000000111a0d7c10 */ /* 0x008fe200087fe4ff */
[----:B------:R-:W-:-:S05]  /*54c0*/  FMUL.FTZ R26, R11, R45 ;  /* 0x0000002d0b1a7220 */ /* 0x000fca0000410000 */
        /* <DEDUP_REMOVED lines=10> */
.L_x_563:
[----:B------:R-:W1:Y:S01]  /*5570*/  S2R R8, SR_CTAID.Y ;  /* 0x0000000000087919 */ /* 0x000e620000002600 */
[----:B-----5:R-:W1:Y:S02]  /*5580*/  S2R R3, SR_CTAID.X ;  /* 0x0000000000037919 */ /* 0x020e640000002500 */
[----:B-1----:R-:W-:-:S04]  /*5590*/  LEA R8, R8, R3, 0x8 ;  /* 0x0000000308087211 */ /* 0x002fc800078e40ff */
[----:B------:R-:W-:-:S04]  /*55a0*/  SHF.L.U32 R8, R8, 0x5, RZ ;  /* 0x0000000508087819 */ /* 0x000fc800000006ff */
[----:B------:R-:W-:-:S13]  /*55b0*/  ISETP.GT.AND P0, PT, R8, 0x3bf, PT ;  /* 0x000003bf0800780c */ /* 0x000fda0003f04270 */
[----:B------:R-:W-:Y:S05]  /*55c0*/  @P0 EXIT ;  /* 0x000000000000094d */ /* 0x000fea0003800000 */
[----:B0-----:R-:W0:Y:S01]  /*55d0*/  S2R R12, SR_TID.X ;  /* 0x00000000000c7919 */ /* 0x001e220000002100 */
        /* <DEDUP_REMOVED lines=26> */
[--C-:B------:R-:W-:Y:S02]  /*5780*/  SHF.R.U32.HI R7, RZ, 0x4, R12.reuse ;  /* 0x00000004ff077819 */ /* 0x100fe4000001160c */
        /* <DEDUP_REMOVED lines=8> */
[----:B------:R-:W-:Y:S02]  /*5810*/  LOP3.LUT R9, R12, 0x1f, RZ, 0xc0, !PT ;  /* 0x0000001f0c097812 */ /* 0x000fe400078ec0ff */
[----:B------:R-:W-:Y:S02]  /*5820*/  ISETP.GE.U32.AND P0, PT, R2, 0x3, PT ;  /* 0x000000030200780c */ /* 0x000fe40003f06070 */
[----:B------:R-:W-:-:S02]  /*5830*/  SHF.L.U32 R2, R12, 0x7, RZ ;  /* 0x000000070c027819 */ /* 0x000fc400000006ff */
[----:B------:R-:W-:Y:S02]  /*5840*/  IADD3.X R4, PT, PT, RZ, -0x1, RZ, P2, !PT ;  /* 0xffffffffff047810 */ /* 0x000fe400017fe4ff */
[----:B------:R-:W-:Y:S01]  /*5850*/  LOP3.LUT R11, R2, 0x780, RZ, 0xc0, !PT ;  /* 0x00000780020b7812 */ /* 0x000fe200078ec0ff */
[----:B------:R-:W-:Y:S01]  /*5860*/  IMAD.WIDE.U32 R2, R0, 0x3c0, RZ ;  /* 0x000003c000027825 */ /* 0x000fe200078e00ff */
[----:B------:R-:W-:Y:S02]  /*5870*/  LEA R6, R5, R6, 0x2 ;  /* 0x0000000605067211 */ /* 0x000fe400078e10ff */
[----:B------:R-:W-:Y:S02]  /*5880*/  ISETP.GE.U32.AND.EX P0, PT, R4, RZ, PT, P0 ;  /* 0x000000ff0400720c */ /* 0x000fe40003f06100 */
[----:B------:R-:W-:Y:S02]  /*5890*/  LOP3.LUT R13, R2, 0x1f, R12, 0xf8, !PT ;  /* 0x0000001f020d7812 */ /* 0x000fe400078ef80c */
[----:B------:R-:W-:-:S02]  /*58a0*/  IADD3 R11, PT, PT, R11, UR7, RZ ;  /* 0x000000070b0b7c10 */ /* 0x000fc4000fffe0ff */
[----:B------:R-:W-:Y:S02]  /*58b0*/  LOP3.LUT R12, R38, 0xfffffff8, RZ, 0xc0, !PT ;  /* 0xfffffff8260c7812 */ /* 0x000fe400078ec0ff */
[----:B------:R-:W-:-:S07]  /*58c0*/  LOP3.LUT R14, R14, 0x3fffffff, RZ, 0xc0, !PT ;  /* 0x3fffffff0e0e7812 */ /* 0x000fce00078ec0ff */
.L_x_588:
        /* <DEDUP_REMOVED lines=21> */
.L_x_581:
        /* <DEDUP_REMOVED lines=34> */
.L_x_580:
        /* <DEDUP_REMOVED lines=20> */
.L_x_583:
[----:B------:R-:W-:Y:S05]  /*5d80*/  BSYNC.RECONVERGENT B1 ;  /* 0x0000000000017941 */ /* 0x000fea0003800200 */
.L_x_582:
        /* <DEDUP_REMOVED lines=26> */
.L_x_579:
[----:B------:R-:W-:Y:S05]  /*5f30*/  BSYNC.RECONVERGENT B0 ;  /* 0x0000000000007941 */ /* 0x000fea0003800200 */
.L_x_578:
[----:B------:R0:W-:Y:S01]  /*5f40*/  STS [R6], R35 ;  /* 0x0000002306007388 */ /* 0x0001e20000000800 */
[----:B------:R-:W1:Y:S01]  /*5f50*/  LDC.64 R16, c[0x0][0x388] ;  /* 0x0000e200ff107b82 */ /* 0x000e620000000a00 */
[----:B------:R-:W-:Y:S02]  /*5f60*/  ISETP.NE.AND P1, PT, R40, 0xf, PT ;  /* 0x0000000f2800780c */ /* 0x000fe40003f25270 */
[----:B------:R0:W-:Y:S01]  /*5f70*/  STS [R6+0x780], R32 ;  /* 0x0007802006007388 */ /* 0x0001e20000000800 */
[----:B------:R-:W-:-:S04]  /*5f80*/  MOV R15, R7 ;  /* 0x00000007000f7202 */ /* 0x000fc80000000f00 */
[----:B------:R-:W2:Y:S08]  /*5f90*/  LDC.64 R4, c[0x0][0x390] ;  /* 0x0000e400ff047b82 */ /* 0x000eb00000000a00 */
[----:B0-----:R-:W-:Y:S06]  /*5fa0*/  BAR.SYNC.DEFER_BLOCKING 0x0 ;  /* 0x0000000000007b1d */ /* 0x001fec0000010000 */
.L_x_587:
        /* <DEDUP_REMOVED lines=31> */
.L_x_598:
        /* <DEDUP_REMOVED lines=11> */
.L_x_586:
[----:B------:R-:W-:Y:S05]  /*6250*/  BSYNC.RECONVERGENT B0 ;  /* 0x0000000000007941 */ /* 0x000fea0003800200 */
.L_x_585:
        /* <DEDUP_REMOVED lines=9> */
.L_x_584:
        /* <DEDUP_REMOVED lines=8> */
.L_x_590:
[----:B------:R-:W-:Y:S05]  /*6370*/  BSYNC B0 ;  /* 0x0000000000007941 */ /* 0x000fea0003800000 */
.L_x_589:
        /* <DEDUP_REMOVED lines=8> */
.L_x_591:
[----:B------:R-:W-:Y:S01]  /*6400*/  FADD.FTZ R21, R21, R18 ;  /* 0x0000001215157221 */ /* 0x000fe20000010000 */
[----:B------:R-:W-:-:S04]  /*6410*/  HFMA2 R28, -RZ, RZ, 0, 2.384185791015625e-07 ;  /* 0x00000004ff1c7431 */ /* 0x000fc800000001ff */
[----:B------:R-:W-:Y:S02]  /*6420*/  MOV R29, R21 ;  /* 0x00000015001d7202 */ /* 0x000fe40000000f00 */
[----:B------:R-:W-:-:S07]  /*6430*/  MOV R20, R27 ;  /* 0x0000001b00147202 */ /* 0x000fce0000000f00 */
[----:B------:R-:W-:Y:S05]  /*6440*/  WARPSYNC.COLLECTIVE R26, `(.L_x_592) ;  /* 0x000000001a087348 */ /* 0x000fea0003c00000 */
[----:B------:R0:W1:Y:S02]  /*6450*/  SHFL.BFLY P3, R27, R29, R28, R31 ;  /* 0x0c00001c1d1b7389 */ /* 0x000064000006001f */
[----:B01----:R-:W-:Y:S05]  /*6460*/  ENDCOLLECTIVE ;  /* 0x000000000000791b */ /* 0x003fea0003800000 */
.L_x_592:
[----:B------:R-:W-:-:S05]  /*6470*/  FADD.FTZ R20, R20, R19 ;  /* 0x0000001314147221 */ /* 0x000fca0000010000 */
[----:B------:R-:W-:Y:S02]  /*6480*/  MOV R29, R20 ;  /* 0x00000014001d7202 */ /* 0x000fe40000000f00 */
[----:B------:R-:W-:-:S07]  /*6490*/  MOV R22, R27 ;  /* 0x0000001b00167202 */ /* 0x000fce0000000f00 */
[----:B------:R-:W-:Y:S05]  /*64a0*/  WARPSYNC.COLLECTIVE R26, `(.L_x_593) ;  /* 0x000000001a087348 */ /* 0x000fea0003c00000 */
[----:B------:R0:W1:Y:S02]  /*64b0*/  SHFL.BFLY P3, R27, R29, R28, R31 ;  /* 0x0c00001c1d1b7389 */ /* 0x000064000006001f */
[----:B01----:R-:W-:Y:S05]  /*64c0*/  ENDCOLLECTIVE ;  /* 0x000000000000791b */ /* 0x003fea0003800000 */
.L_x_593:
[----:B------:R-:W-:Y:S01]  /*64d0*/  FADD.FTZ R22, R21, R22 ;  /* 0x0000001615167221 */ /* 0x000fe20000010000 */
[----:B------:R-:W-:-:S04]  /*64e0*/  HFMA2 R28, -RZ, RZ, 0, 1.1920928955078125e-07 ;  /* 0x00000002ff1c7431 */ /* 0x000fc800000001ff */
[----:B------:R-:W-:Y:S02]  /*64f0*/  MOV R29, R22 ;  /* 0x00000016001d7202 */ /* 0x000fe40000000f00 */
[----:B------:R-:W-:-:S07]  /*6500*/  MOV R23, R27 ;  /* 0x0000001b00177202 */ /* 0x000fce0000000f00 */
[----:B------:R-:W-:Y:S05]  /*6510*/  WARPSYNC.COLLECTIVE R26, `(.L_x_594) ;  /* 0x000000001a087348 */ /* 0x000fea0003c00000 */
[----:B------:R0:W1:Y:S02]  /*6520*/  SHFL.BFLY P3, R27, R29, R28, R31 ;  /* 0x0c00001c1d1b7389 */ /* 0x000064000006001f */
[----:B01----:R-:W-:Y:S05]  /*6530*/  ENDCOLLECTIVE ;  /* 0x000000000000791b */ /* 0x003fea0003800000 */
.L_x_594:
[----:B------:R-:W-:-:S05]  /*6540*/  FADD.FTZ R23, R20, R23 ;  /* 0x0000001714177221 */ /* 0x000fca0000010000 */
[----:B------:R-:W-:Y:S02]  /*6550*/  MOV R29, R23 ;  /* 0x00000017001d7202 */ /* 0x000fe40000000f00 */
[----:B------:R-:W-:-:S07]  /*6560*/  MOV R25, R27 ;  /* 0x0000001b00197202 */ /* 0x000fce0000000f00 */
[----:B------:R-:W-:Y:S05]  /*6570*/  WARPSYNC.COLLECTIVE R26, `(.L_x_595) ;  /* 0x000000001a087348 */ /* 0x000fea0003c00000 */
[----:B------:R0:W1:Y:S02]  /*6580*/  SHFL.BFLY P3, R27, R29, R28, R31 ;  /* 0x0c00001c1d1b7389 */ /* 0x000064000006001f */
[----:B01----:R-:W-:Y:S05]  /*6590*/  ENDCOLLECTIVE ;  /* 0x000000000000791b */ /* 0x003fea0003800000 */
.L_x_595:
[----:B------:R-:W-:Y:S01]  /*65a0*/  FADD.FTZ R25, R22, R25 ;  /* 0x0000001916197221 */ /* 0x000fe20000010000 */
[----:B------:R-:W-:-:S04]  /*65b0*/  HFMA2 R28, -RZ, RZ, 0, 5.9604644775390625e-08 ;  /* 0x00000001ff1c7431 */ /* 0x000fc800000001ff */
[----:B------:R-:W-:Y:S02]  /*65c0*/  MOV R29, R25 ;  /* 0x00000019001d7202 */ /* 0x000fe40000000f00 */
[----:B------:R-:W-:-:S07]  /*65d0*/  MOV R18, R27 ;  /* 0x0000001b00127202 */ /* 0x000fce0000000f00 */
[----:B------:R-:W-:Y:S05]  /*65e0*/  WARPSYNC.COLLECTIVE R26, `(.L_x_596) ;  /* 0x000000001a087348 */ /* 0x000fea0003c00000 */
[----:B------:R0:W1:Y:S02]  /*65f0*/  SHFL.BFLY P3, R27, R29, R28, R31 ;  /* 0x0c00001c1d1b7389 */ /* 0x000064000006001f */
[----:B01----:R-:W-:Y:S05]  /*6600*/  ENDCOLLECTIVE ;  /* 0x000000000000791b */ /* 0x003fea0003800000 */
.L_x_596:
[----:B------:R-:W-:-:S05]  /*6610*/  FADD.FTZ R18, R23, R18 ;  /* 0x0000001217127221 */ /* 0x000fca0000010000 */
[----:B------:R-:W-:Y:S02]  /*6620*/  MOV R29, R18 ;  /* 0x00000012001d7202 */ /* 0x000fe40000000f00 */
[----:B------:R-:W-:-:S07]  /*6630*/  MOV R24, R27 ;  /* 0x0000001b00187202 */ /* 0x000fce0000000f00 */
[----:B------:R-:W-:Y:S05]  /*6640*/  WARPSYNC.COLLECTIVE R26, `(.L_x_597) ;  /* 0x000000001a087348 */ /* 0x000fea0003c00000 */
[----:B------:R0:W1:Y:S02]  /*6650*/  SHFL.BFLY P3, R27, R29, R28, R31 ;  /* 0x0c00001c1d1b7389 */ /* 0x000064000006001f */
[----:B01----:R-:W-:Y:S05]  /*6660*/  ENDCOLLECTIVE ;  /* 0x000000000000791b */ /* 0x003fea0003800000 */
.L_x_597:
[----:B------:R-:W-:Y:S01]  /*6670*/  FADD.FTZ R24, R25, R24 ;  /* 0x0000001819187221 */ /* 0x000fe20000010000 */
[----:B------:R-:W-:Y:S01]  /*6680*/  MOV R19, R27 ;  /* 0x0000001b00137202 */ /* 0x000fe20000000f00 */
[----:B------:R-:W-:Y:S06]  /*6690*/  BRA `(.L_x_598) ;  /* 0xfffffff800c07947 */ /* 0x000fec000383ffff */
.L_x_599:
        /* <DEDUP_REMOVED lines=14> */
.L_x_1419:


//--------------------- .text._ZN13group_norm_v214gn_cuda_kernelI13__nv_bfloat16Li480ELi1ELi32ELi30ELi4096ELb0ELi32ELi960ELi960ELi4ELb1ELi1ELb0ELb0ENS_16CompileConditionILi1000EEEEEvPT_PKS4_S7_S7_flPfS8_Pj --------------------------
	.section	.text._ZN13group_norm_v214gn_cuda_kernelI13__nv_bfloat16Li480ELi1ELi32ELi30ELi4096ELb0ELi32ELi960ELi960ELi4ELb1ELi1ELb0ELb0ENS_16CompileConditionILi1000EEEEEvPT_PKS4_S7_S7_flPfS8_Pj,"ax",@progbits
	.align	128
        .global         _ZN13group_norm_v214gn_cuda_kernelI13__nv_bfloat16Li480ELi1ELi32ELi30ELi4096ELb0ELi32ELi960ELi960ELi4ELb1ELi1ELb0ELb0ENS_16CompileConditionILi1000EEEEEvPT_PKS4_S7_S7_flPfS8_Pj
        .type           _ZN13group_norm_v214gn_cuda_kernelI13__nv_bfloat16Li480ELi1ELi32ELi30ELi4096ELb0ELi32ELi960ELi960ELi4ELb1ELi1ELb0ELb0ENS_16CompileConditionILi1000EEEEEvPT_PKS4_S7_S7_flPfS8_Pj,@function
        .size           _ZN13group_norm_v214gn_cuda_kernelI13__nv_bfloat16Li480ELi1ELi32ELi30ELi4096ELb0ELi32ELi960ELi960ELi4ELb1ELi1ELb0ELb0ENS_16CompileConditionILi1000EEEEEvPT_PKS4_S7_S7_flPfS8_Pj,(.L_x_1420 - _ZN13group_norm_v214gn_cuda_kernelI13__nv_bfloat16Li480ELi1ELi32ELi30ELi4096ELb0ELi32ELi960ELi960ELi4ELb1ELi1ELb0ELb0ENS_16CompileConditionILi1000EEEEEvPT_PKS4_S7_S7_flPfS8_Pj)
        .other          _ZN13group_norm_v214gn_cuda_kernelI13__nv_bfloat16Li480ELi1ELi32ELi30ELi4096ELb0ELi32ELi960ELi960ELi4ELb1ELi1ELb0ELb0ENS_16CompileConditionILi1000EEEEEvPT_PKS4_S7_S7_flPfS8_Pj,@"STO_CUDA_ENTRY STV_DEFAULT"
_ZN13group_norm_v214gn_cuda_kernelI13__nv_bfloat16Li480ELi1ELi32ELi30ELi4096ELb0ELi32ELi960ELi960ELi4ELb1ELi1ELb0ELb0ENS_16CompileConditionILi1000EEEEEvPT_PKS4_S7_S7_flPfS8_Pj:
.text._ZN13group_norm_v214gn_cuda_kernelI13__nv_bfloat16Li480ELi1ELi32ELi30ELi4096ELb0ELi32ELi960ELi960ELi4ELb1ELi1ELb0ELb0ENS_16CompileConditionILi1000EEEEEvPT_PKS4_S7_S7_flPfS8_Pj:
[----:B------:R-:W-:Y:S08]  /*0000*/  LDC R1, c[0x0][0x37c] ;  /* 0x0000df00ff017b82 */ /* 0x000ff00000000800 */
[----:B------:R-:W0:Y:S08]  /*0010*/  S2UR UR9, SR_CTAID.Y ;  /* 0x00000000000979c3 */ /* 0x000e300000002600 */
[----:B------:R-:W0:Y:S02]  /*0020*/  LDC.64 R2, c[0x0][0x3a8] ;  /* 0x0000ea00ff027b82 */ /* 0x000e240000000a00 */
[----:B0-----:R-:W-:-:S04]  /*0030*/  ISETP.LE.U32.AND P0, PT, R2, UR9, PT ;  /* 0x0000000902007c0c */ /* 0x001fc8000bf03070 */
[----:B------:R-:W-:-:S13]  /*0040*/  ISETP.GE.AND.EX P0, PT, RZ, R3, PT, P0 ;  /* 0x00000003ff00720c */ /* 0x000fda0003f06300 */
[----:B------:R-:W-:Y:S05]  /*0050*/  @P0 EXIT ;  /* 0x000000000000094d */ /* 0x000fea0003800000 */
[----:B------:R-:W0:Y:S01]  /*0060*/  S2R R44, SR_TID.X ;  /* 0x00000000002c7919 */ /* 0x000e220000002100 */
[----:B------:R-:W1:Y:S01]  /*0070*/  S2UR UR8, SR_CgaCtaId ;  /* 0x00000000000879c3 */ /* 0x000e620000008800 */
[----:B------:R-:W-:Y:S01]  /*0080*/  UMOV UR4, 0x400 ;  /* 0x0000040000047882 */ /* 0x000fe20000000000 */
[----:B------:R-:W2:Y:S01]  /*0090*/  LDCU.64 UR6, c[0x0][0x3c0] ;  /* 0x00007800ff0677ac */ /* 0x000ea20008000a00 */
[----:B------:R-:W3:Y:S01]  /*00a0*/  S2R R4, SR_CTAID.X ;  /* 0x0000000000047919 */ /* 0x000ee20000002500 */
[----:B------:R-:W4:Y:S04]  /*00b0*/  LDCU.64 UR14, c[0x0][0x358] ;  /* 0x00006b00ff0e77ac */ /* 0x000f280008000a00 */
[----:B------:R-:W5:Y:S01]  /*00c0*/  LDC.64 R14, c[0x0][0x3b0] ;  /* 0x0000ec00ff0e7b82 */ /* 0x000f620000000a00 */
[----:B------:R-:W0:Y:S01]  /*00d0*/  LDCU UR13, c[0x0][0x374] ;  /* 0x00006e80ff0d77ac */ /* 0x000e220008000800 */
[----:B------:R-:W-:Y:S01]  /*00e0*/  UMOV UR10, UR9 ;  /* 0x00000009000a7c82 */ /* 0x000fe20008000000 */
[----:B--2---:R-:W-:-:S02]  /*00f0*/  ULEA UR6, UP0, UR9, UR6, 0x2 ;  /* 0x0000000609067291 */ /* 0x004fc4000f8010ff */
[----:B-1----:R-:W-:Y:S02]  /*0100*/  ULEA UR5, UR8, UR4, 0x18 ;  /* 0x0000000408057291 */ /* 0x002fe4000f8ec0ff */
[----:B------:R-:W-:Y:S02]  /*0110*/  UIADD3 UR4, UPT, UPT, UR4, 0x2d00, URZ ;  /* 0x00002d0004047890 */ /* 0x000fe4000fffe0ff */
[----:B------:R-:W-:Y:S02]  /*0120*/  ULEA.HI.X UR7, UR9, UR7, URZ, 0x2, UP0 ;  /* 0x0000000709077291 */ /* 0x000fe400080f14ff */
[----:B------:R-:W-:Y:S01]  /*0130*/  ULEA UR8, UR8, UR4, 0x18 ;  /* 0x0000000408087291 */ /* 0x000fe2000f8ec0ff */
[----:B0-----:R-:W-:Y:S02]  /*0140*/  SHF.R.U32.HI R0, RZ, 0x1, R44 ;  /* 0x00000001ff007819 */ /* 0x001fe4000001162c */
[----:B------:R-:W-:Y:S01]  /*0150*/  LOP3.LUT R3, R44, 0xffff, RZ, 0xc0, !PT ;  /* 0x0000ffff2c037812 */ /* 0x000fe200078ec0ff */
[----:B------:R-:W-:Y:S01]  /*0160*/  UMOV UR4, URZ ;  /* 0x000000ff00047c82 */ /* 0x000fe20008000000 */
[----:B---3--:R-:W-:Y:S01]  /*0170*/  LOP3.LUT P0, RZ, R4, 0x7f, RZ, 0xc0, !PT ;  /* 0x0000007f04ff7812 */ /* 0x008fe2000780c0ff */
[----:B------:R-:W-:Y:S01]  /*0180*/  IMAD R2, R0, -0x80000000, RZ ;  /* 0x8000000000027824 */ /* 0x000fe200078e02ff */
[----:B-----5:R-:W-:Y:S01]  /*0190*/  ISETP.EQ.U32.AND P1, PT, R14, RZ, PT ;  /* 0x000000ff0e00720c */ /* 0x020fe20003f22070 */
[----:B------:R-:W-:Y:S01]  /*01a0*/  IMAD R0, R0, 0x1e, RZ ;  /* 0x0000001e00007824 */ /* 0x000fe200078e02ff */
[----:B------:R-:W-:Y:S01]  /*01b0*/  IADD3 R64, PT, PT, R44, UR8, RZ ;  /* 0x000000082c407c10 */ /* 0x000fe2000fffe0ff */
[----:B------:R-:W-:Y:S01]  /*01c0*/  IMAD R68, R3, 0x8889, RZ ;  /* 0x0000888903447824 */ /* 0x000fe200078e02ff */
[----:B------:R-:W-:-:S02]  /*01d0*/  SHF.R.S32.HI R2, RZ, 0x1f, R2 ;  /* 0x0000001fff027819 */ /* 0x000fc40000011402 */
[----:B------:R-:W-:Y:S02]  /*01e0*/  IADD3 R4, PT, PT, R0, 0x12, RZ ;  /* 0x0000001200047810 */ /* 0x000fe40007ffe0ff */
[----:B------:R-:W-:Y:S02]  /*01f0*/  LOP3.LUT R2, R2, 0xf0, RZ, 0xc0, !PT ;  /* 0x000000f002027812 */ /* 0x000fe400078ec0ff */
[----:B------:R-:W-:Y:S02]  /*0200*/  IADD3 R9, PT, PT, R0, 0x18, RZ ;  /* 0x0000001800097810 */ /* 0x000fe40007ffe0ff */
[----:B------:R-:W-:Y:S02]  /*0210*/  SHF.L.U32 R6, R4, 0x1e, RZ ;  /* 0x0000001e04067819 */ /* 0x000fe400000006ff */
[----:B------:R-:W-:Y:S02]  /*0220*/  LEA.HI R10, R9, R2, RZ, 0x1e ;  /* 0x00000002090a7211 */ /* 0x000fe400078ff0ff */
[----:B------:R-:W-:-:S02]  /*0230*/  IADD3 R9, PT, PT, R0, 0x16, RZ ;  /* 0x0000001600097810 */ /* 0x000fc40007ffe0ff */
[C---:B------:R-:W-:Y:S02]  /*0240*/  IADD3 R7, PT, PT, R0.reuse, 0x14, RZ ;  /* 0x0000001400077810 */ /* 0x040fe40007ffe0ff */
[C---:B------:R-:W-:Y:S02]  /*0250*/  IADD3 R3, PT, PT, R0.reuse, 0x8, RZ ;  /* 0x0000000800037810 */ /* 0x040fe40007ffe0ff */
[----:B------:R-:W-:Y:S02]  /*0260*/  IADD3 R5, PT, PT, R0, 0xc, RZ ;  /* 0x0000000c00057810 */ /* 0x000fe40007ffe0ff */
[----:B------:R-:W-:Y:S02]  /*0270*/  SHF.R.S32.HI R6, RZ, 0x1f, R6 ;  /* 0x0000001fff067819 */ /* 0x000fe40000011406 */
[----:B------:R-:W-:Y:S02]  /*0280*/  SHF.R.U32.HI R68, RZ, 0x17, R68 ;  /* 0x00000017ff447819 */ /* 0x000fe40000011644 */
[----:B------:R-:W-:-:S02]  /*0290*/  SHF.L.U32 R0, R9, 0x1e, RZ ;  /* 0x0000001e09007819 */ /* 0x000fc400000006ff */
[-C--:B------:R-:W-:Y:S02]  /*02a0*/  LEA.HI R8, R7, R2.reuse, RZ, 0x1e ;  /* 0x0000000207087211 */ /* 0x080fe400078ff0ff */
[-C--:B------:R-:W-:Y:S02]  /*02b0*/  LEA.HI R3, R3, R2.reuse, RZ, 0x1e ;  /* 0x0000000203037211 */ /* 0x080fe400078ff0ff */
[----:B------:R-:W-:Y:S02]  /*02c0*/  LEA.HI R5, R5, R2, RZ, 0x1e ;  /* 0x0000000205057211 */ /* 0x000fe400078ff0ff */
[----:B------:R-:W-:Y:S02]  /*02d0*/  LOP3.LUT R7, R6, 0xf0, RZ, 0xc0, !PT ;  /* 0x000000f006077812 */ /* 0x000fe400078ec0ff */
[----:B------:R-:W-:Y:S02]  /*02e0*/  PRMT R2, R68, 0x9910, RZ ;  /* 0x0000991044027816 */ /* 0x000fe400000000ff */
[----:B------:R-:W-:-:S02]  /*02f0*/  SHF.R.S32.HI R0, RZ, 0x1f, R0 ;  /* 0x0000001fff007819 */ /* 0x000fc40000011400 */
[----:B------:R-:W-:Y:S02]  /*0300*/  LEA.HI R7, R4, R7, RZ, 0x1e ;  /* 0x0000000704077211 */ /* 0x000fe400078ff0ff */
[----:B------:R-:W-:Y:S01]  /*0310*/  LOP3.LUT R4, R0, 0xf0, RZ, 0xc0, !PT ;  /* 0x000000f000047812 */ /* 0x000fe200078ec0ff */
[----:B------:R-:W-:Y:S01]  /*0320*/  IMAD R0, R2, 0xf0, RZ ;  /* 0x000000f002007824 */ /* 0x000fe200078e02ff */
[----:B------:R-:W-:Y:S02]  /*0330*/  MOV R6, UR5 ;  /* 0x0000000500067c02 */ /* 0x000fe40008000f00 */
[----:B------:R-:W-:Y:S02]  /*0340*/  SHF.L.U32 R2, R44, 0x3, RZ ;  /* 0x000000032c027819 */ /* 0x000fe400000006ff */
[----:B------:R-:W-:Y:S01]  /*0350*/  IADD3 R0, PT, PT, RZ, -R0, RZ ;  /* 0x80000000ff007210 */ /* 0x000fe20007ffe0ff */
[--C-:B------:R-:W-:Y:S01]  /*0360*/  IMAD R3, R3, 0x18, R6.reuse ;  /* 0x0000001803037824 */ /* 0x100fe200078e0206 */
[----:B------:R-:W-:Y:S01]  /*0370*/  LOP3.LUT R2, R2, 0x8, RZ, 0xc0, !PT ;  /* 0x0000000802027812 */ /* 0x000fe200078ec0ff */
[--C-:B------:R-:W-:Y:S01]  /*0380*/  IMAD R5, R5, 0x18, R6.reuse ;  /* 0x0000001805057824 */ /* 0x100fe200078e0206 */
[----:B------:R-:W-:Y:S01]  /*0390*/  PRMT R11, R0, 0x7710, RZ ;  /* 0x00007710000b7816 */ /* 0x000fe200000000ff */
[--C-:B------:R-:W-:Y:S01]  /*03a0*/  IMAD R13, R10, 0x18, R6.reuse ;  /* 0x000000180a0d7824 */ /* 0x100fe200078e0206 */
[----:B------:R-:W-:Y:S01]  /*03b0*/  IADD3 R60, PT, PT, R3, R2, RZ ;  /* 0x00000002033c7210 */ /* 0x000fe20007ffe0ff */
[----:B------:R-:W-:Y:S01]  /*03c0*/  IMAD R7, R7, 0x18, R6 ;  /* 0x0000001807077824 */ /* 0x000fe200078e0206 */
[----:B------:R-:W-:-:S02]  /*03d0*/  IADD3 R0, PT, PT, R11, R44, RZ ;  /* 0x0000002c0b007210 */ /* 0x000fc40007ffe0ff */
[----:B------:R-:W-:Y:S01]  /*03e0*/  LEA.HI R4, R9, R4, RZ, 0x1e ;  /* 0x0000000409047211 */ /* 0x000fe200078ff0ff */
[--C-:B------:R-:W-:Y:S01]  /*03f0*/  IMAD R9, R8, 0x18, R6.reuse ;  /* 0x0000001808097824 */ /* 0x100fe200078e0206 */
[----:B------:R-:W-:Y:S02]  /*0400*/  LOP3.LUT R3, R0, 0xffff, RZ, 0xc0, !PT ;  /* 0x0000ffff00037812 */ /* 0x000fe400078ec0ff */
[----:B------:R-:W-:Y:S01]  /*0410*/  IADD3 R58, PT, PT, R2, R5, RZ ;  /* 0x00000005023a7210 */ /* 0x000fe20007ffe0ff */
[----:B------:R-:W-:Y:S01]  /*0420*/  IMAD R11, R4, 0x18, R6 ;  /* 0x00000018040b7824 */ /* 0x000fe200078e0206 */
[----:B------:R-:W-:Y:S02]  /*0430*/  SHF.L.U32 R66, R3, 0x2, RZ ;  /* 0x0000000203427819 */ /* 0x000fe400000006ff */
[----:B------:R-:W-:Y:S02]  /*0440*/  IADD3 R54, PT, PT, R2, R9, RZ ;  /* 0x0000000902367210 */ /* 0x000fe40007ffe0ff */
[----:B------:R-:W-:-:S02]  /*0450*/  IADD3 R0, PT, PT, R66, 0x2, RZ ;  /* 0x0000000242007810 */ /* 0x000fc40007ffe0ff */
[C---:B------:R-:W-:Y:S02]  /*0460*/  IADD3 R50, PT, PT, R2.reuse, R13, RZ ;  /* 0x0000000d02327210 */ /* 0x040fe40007ffe0ff */
[C---:B------:R-:W-:Y:S02]  /*0470*/  IADD3 R56, PT, PT, R2.reuse, R7, RZ ;  /* 0x0000000702387210 */ /* 0x040fe40007ffe0ff */
[----:B------:R-:W-:Y:S02]  /*0480*/  IADD3 R52, PT, PT, R2, R11, RZ ;  /* 0x0000000b02347210 */ /* 0x000fe40007ffe0ff */
[----:B------:R-:W-:Y:S02]  /*0490*/  LOP3.LUT R2, R66, 0xffff, RZ, 0xc0, !PT ;  /* 0x0000ffff42027812 */ /* 0x000fe400078ec0ff */
[----:B------:R-:W-:Y:S02]  /*04a0*/  LOP3.LUT R0, R0, 0xffff, RZ, 0xc0, !PT ;  /* 0x0000ffff00007812 */ /* 0x000fe400078ec0ff */
[----:B------:R-:W-:Y:S01]  /*04b0*/  LEA R62, R68, UR5, 0x3 ;  /* 0x00000005443e7c11 */ /* 0x000fe2000f8e18ff */
[----:B------:R-:W-:Y:S01]  /*04c0*/  IMAD R2, R2, 0x889, RZ ;  /* 0x0000088902027824 */ /* 0x000fe200078e02ff */
[----:B------:R-:W-:Y:S01]  /*04d0*/  ISETP.EQ.OR.EX P0, PT, R15, RZ, P0, P1 ;  /* 0x000000ff0f00720c */ /* 0x000fe20000702710 */
[----:B------:R-:W-:Y:S01]  /*04e0*/  IMAD R0, R0, 0x889, RZ ;  /* 0x0000088900007824 */ /* 0x000fe200078e02ff */
[----:B------:R-:W-:Y:S01]  /*04f0*/  UMOV UR5, URZ ;  /* 0x000000ff00057c82 */ /* 0x000fe20008000000 */
[----:B------:R-:W-:Y:S01]  /*0500*/  IMAD R62, R3, 0x18, R62 ;  /* 0x00000018033e7824 */ /* 0x000fe200078e023e */
[----:B------:R-:W-:-:S02]  /*0510*/  SHF.R.U32.HI R48, RZ, 0x10, R2 ;  /* 0x00000010ff307819 */ /* 0x000fc40000011602 */
[----:B------:R-:W-:Y:S02]  /*0520*/  SHF.R.U32.HI R46, RZ, 0x10, R0 ;  /* 0x00000010ff2e7819 */ /* 0x000fe40000011600 */
[----:B------:R-:W-:Y:S02]  /*0530*/  ISETP.GT.U32.OR P0, PT, R44, 0x1f, P0 ;  /* 0x0000001f2c00780c */ /* 0x000fe40000704470 */
[----:B------:R-:W-:Y:S02]  /*0540*/  LEA R48, R48, UR8, 0x3 ;  /* 0x0000000830307c11 */ /* 0x000fe4000f8e18ff */
[----:B----4-:R-:W-:-:S09]  /*0550*/  LEA R46, R46, UR8, 0x3 ;  /* 0x000000082e2e7c11 */ /* 0x010fd2000f8e18ff */
.L_x_608:
[----:B0-----:R-:W0:Y:S01]  /*0560*/  S2R R70, SR_CTAID.X ;  /* 0x0000000000467919 */ /* 0x001e220000002500 */
[----:B------:R-:W-:Y:S01]  /*0570*/  HFMA2 R67, -RZ, RZ, 0, 0 ;  /* 0x00000000ff437431 */ /* 0x000fe200000001ff */
[----:B------:R-:W-:Y:S01]  /*0580*/  MOV R5, UR10 ;  /* 0x0000000a00057c02 */ /* 0x000fe20008000f00 */
[----:B------:R-:W1:Y:S01]  /*0590*/  LDCU.64 UR16, c[0x0][0x388] ;  /* 0x00007100ff1077ac */ /* 0x000e620008000a00 */
[----:B------:R-:W-:Y:S01]  /*05a0*/  UIMAD UR11, UR5, 0x3c0000, URZ ;  /* 0x003c0000050b78a4 */ /* 0x000fe2000f8e02ff */
[----:B0-----:R-:W-:-:S04]  /*05b0*/  SHF.L.U32 R0, R70, 0x5, RZ ;  /* 0x0000000546007819 */ /* 0x001fc800000006ff */
[----:B------:R-:W-:-:S04]  /*05c0*/  LOP3.LUT R3, R0, 0xfe0, RZ, 0xc0, !PT ;  /* 0x00000fe000037812 */ /* 0x000fc800078ec0ff */
[----:B------:R-:W-:Y:S01]  /*05d0*/  IADD3 R0, PT, PT, R68, R3, RZ ;  /* 0x0000000344007210 */ /* 0x000fe20007ffe0ff */
[----:B------:R-:W-:-:S04]  /*05e0*/  IMAD.WIDE.U32 R2, R5, 0x3c0000, R66 ;  /* 0x003c000005027825 */ /* 0x000fc800078e0042 */
[----:B------:R-:W-:-:S05]  /*05f0*/  IMAD R5, R0, 0x3c0, RZ ;  /* 0x000003c000057824 */ /* 0x000fca00078e02ff */
[----:B------:R-:W-:-:S04]  /*0600*/  IADD3 R42, P1, PT, R5, R2, RZ ;  /* 0x00000002052a7210 */ /* 0x000fc80007f3e0ff */
[----:B------:R-:W-:Y:S02]  /*0610*/  IADD3.X R3, PT, PT, R3, UR11, RZ, P1, !PT ;  /* 0x0000000b03037c10 */ /* 0x000fe40008ffe4ff */
[C---:B------:R-:W-:Y:S02]  /*0620*/  SHF.L.U32 R40, R42.reuse, 0x1, RZ ;  /* 0x000000012a287819 */ /* 0x040fe400000006ff */
[----:B------:R-:W-:Y:S02]  /*0630*/  SHF.L.U64.HI R42, R42, 0x1, R3 ;  /* 0x000000012a2a7819 */ /* 0x000fe40000010203 */
[----:B-1----:R-:W-:-:S04]  /*0640*/  IADD3 R2, P1, PT, R40, UR16, RZ ;  /* 0x0000001028027c10 */ /* 0x002fc8000ff3e0ff */
[----:B------:R-:W-:Y:S01]  /*0650*/  IADD3.X R3, PT, PT, R42, UR17, RZ, P1, !PT ;  /* 0x000000112a037c10 */ /* 0x000fe20008ffe4ff */
[----:B------:R-:W0:Y:S04]  /*0660*/  LDCU.128 UR16, c[0x0][0x390] ;  /* 0x00007200ff1077ac */ /* 0x000e280008000c00 */
[----:B------:R-:W2:Y:S04]  /*0670*/  LDG.E.64.CONSTANT R38, desc[UR14][R2.64] ;  /* 0x0000000e02267981 */ /* 0x000ea8000c1e9b00 */
        /* <DEDUP_REMOVED lines=14> */
[----:B------:R1:W4:Y:S01]  /*0760*/  LDG.E.64.CONSTANT R76, desc[UR14][R2.64+0xc300] ;  /* 0x00c3000e024c7981 */ /* 0x000322000c1e9b00 */
[----:B------:R-:W-:-:S02]  /*0770*/  SHF.L.U32 R90, R66, 0x1, RZ ;  /* 0x00000001425a7819 */ /* 0x000fc400000006ff */
[----:B------:R-:W-:Y:S02]  /*0780*/  SHF.R.U32.HI R0, RZ, 0x1f, R66 ;  /* 0x0000001fff007819 */ /* 0x000fe40000011642 */
[C---:B0-----:R-:W-:Y:S02]  /*0790*/  IADD3 R92, P1, PT, R90.reuse, UR16, RZ ;  /* 0x000000105a5c7c10 */ /* 0x041fe4000ff3e0ff */
[----:B------:R-:W-:Y:S02]  /*07a0*/  IADD3 R90, P2, PT, R90, UR18, RZ ;  /* 0x000000125a5a7c10 */ /* 0x000fe4000ff5e0ff */
[C---:B------:R-:W-:Y:S02]  /*07b0*/  IADD3.X R93, PT, PT, R0.reuse, UR17, RZ, P1, !PT ;  /* 0x00000011005d7c10 */ /* 0x040fe40008ffe4ff */
[----:B------:R-:W-:-:S04]  /*07c0*/  IADD3.X R91, PT, PT, R0, UR19, RZ, P2, !PT ;  /* 0x00000013005b7c10 */ /* 0x000fc800097fe4ff */
[----:B------:R-:W5:Y:S04]  /*07d0*/  LDG.E.64.CONSTANT R92, desc[UR14][R92.64] ;  /* 0x0000000e5c5c7981 */ /* 0x000f68000c1e9b00 */
[----:B------:R-:W5:Y:S01]  /*07e0*/  LDG.E.64.CONSTANT R90, desc[UR14][R90.64] ;  /* 0x0000000e5a5a7981 */ /* 0x000f62000c1e9b00 */
[C---:B------:R-:W-:Y:S02]  /*07f0*/  LOP3.LUT P1, RZ, R44.reuse, 0x3c1, RZ, 0xc0, !PT ;  /* 0x000003c12cff7812 */ /* 0x040fe4000782c0ff */
[----:B------:R-:W-:-:S11]  /*0800*/  ISETP.GT.U32.AND P2, PT, R44, 0x3f, PT ;  /* 0x0000003f2c00780c */ /* 0x000fd60003f44070 */
[----:B------:R-:W0:Y:S01]  /*0810*/  @!P1 LDC.64 R116, c[0x0][0x3b8] ;  /* 0x0000ee00ff749b82 */ /* 0x000e220000000a00 */
[----:B------:R-:W-:Y:S01]  /*0820*/  UIADD3 URZ, UP0, UPT, UR10, 0x1, URZ ;  /* 0x000000010aff7890 */ /* 0x000fe2000ff1e0ff */
[----:B------:R-:W-:Y:S03]  /*0830*/  BSSY.RECONVERGENT B0, `(.L_x_600) ;  /* 0x0000150000007945 */ /* 0x000fe60003800200 */
[----:B------:R-:W-:Y:S01]  /*0840*/  UIADD3.X UR11, UPT, UPT, URZ, UR5, URZ, UP0, !UPT ;  /* 0x00000005ff0b7290 */ /* 0x000fe200087fe4ff */
[C---:B--2---:R-:W-:Y:S02]  /*0850*/  PRMT R0, R38.reuse, 0x7632, R0 ;  /* 0x0000763226007816 */ /* 0x044fe40000000000 */
[----:B------:R-:W-:Y:S02]  /*0860*/  SHF.L.U32 R38, R38, 0x10, RZ ;  /* 0x0000001026267819 */ /* 0x000fe400000006ff */
[----:B------:R-:W-:-:S02]  /*0870*/  PRMT R61, R39, 0x7632, R61 ;  /* 0x00007632273d7816 */ /* 0x000fc4000000003d */
[----:B-1----:R-:W-:Y:S02]  /*0880*/  SHF.L.U32 R3, R39, 0x10, RZ ;  /* 0x0000001027037819 */ /* 0x002fe400000006ff */
[C---:B---3--:R-:W-:Y:S02]  /*0890*/  PRMT R89, R33.reuse, 0x7632, R89 ;  /* 0x0000763221597816 */ /* 0x048fe40000000059 */
[----:B------:R-:W-:Y:S02]  /*08a0*/  SHF.L.U32 R31, R33, 0x10, RZ ;  /* 0x00000010211f7819 */ /* 0x000fe400000006ff */
[C---:B----4-:R-:W-:Y:S02]  /*08b0*/  PRMT R16, R36.reuse, 0x7632, R16 ;  /* 0x0000763224107816 */ /* 0x050fe40000000010 */
[----:B------:R-:W-:Y:S01]  /*08c0*/  SHF.L.U32 R33, R36, 0x10, RZ ;  /* 0x0000001024217819 */ /* 0x000fe200000006ff */
[----:B------:R-:W-:Y:S01]  /*08d0*/  FADD.FTZ R95, RZ, R38 ;  /* 0x00000026ff5f7221 */ /* 0x000fe20000010000 */
[----:B------:R-:W-:Y:S01]  /*08e0*/  SHF.L.U32 R36, R0, 0x10, RZ ;  /* 0x0000001000247819 */ /* 0x000fe200000006ff */
[----:B------:R-:W-:Y:S01]  /*08f0*/  FFMA.FTZ R97, R38, R38, RZ ;  /* 0x0000002626617223 */ /* 0x000fe200000100ff */
[----:B------:R-:W-:Y:S01]  /*0900*/  SHF.L.U32 R61, R61, 0x10, RZ ;  /* 0x000000103d3d7819 */ /* 0x000fe200000006ff */
[----:B------:R-:W-:Y:S01]  /*0910*/  FADD.FTZ R88, RZ, R3 ;  /* 0x00000003ff587221 */ /* 0x000fe20000010000 */
[----:B------:R-:W-:Y:S01]  /*0920*/  FFMA.FTZ R94, R3, R3, RZ ;  /* 0x00000003035e7223 */ /* 0x000fe200000100ff */
[C---:B------:R-:W-:Y:S01]  /*0930*/  PRMT R2, R4.reuse, 0x7632, R2 ;  /* 0x0000763204027816 */ /* 0x040fe20000000002 */
[----:B------:R-:W-:Y:S01]  /*0940*/  FADD.FTZ R95, R95, R36 ;  /* 0x000000245f5f7221 */ /* 0x000fe20000010000 */
[----:B------:R-:W-:Y:S01]  /*0950*/  SHF.L.U32 R34, R4, 0x10, RZ ;  /* 0x0000001004227819 */ /* 0x000fe200000006ff */
[----:B------:R-:W-:Y:S01]  /*0960*/  FFMA.FTZ R97, R36, R36, R97 ;  /* 0x0000002424617223 */ /* 0x000fe20000010061 */
[C---:B------:R-:W-:Y:S01]  /*0970*/  PRMT R63, R5.reuse, 0x7632, R63 ;  /* 0x00007632053f7816 */ /* 0x040fe2000000003f */
[----:B------:R-:W-:Y:S01]  /*0980*/  FADD.FTZ R88, R88, R61 ;  /* 0x0000003d58587221 */ /* 0x000fe20000010000 */
[----:B------:R-:W-:Y:S01]  /*0990*/  SHF.L.U32 R5, R5, 0x10, RZ ;  /* 0x0000001005057819 */ /* 0x000fe200000006ff */
[----:B------:R-:W-:Y:S01]  /*09a0*/  FFMA.FTZ R94, R61, R61, R94 ;  /* 0x0000003d3d5e7223 */ /* 0x000fe2000001005e */
[----:B------:R-:W-:-:S02]  /*09b0*/  PRMT R87, R32, 0x7632, R87 ;  /* 0x0000763220577816 */ /* 0x000fc40000000057 */
[----:B------:R-:W-:Y:S01]  /*09c0*/  SHF.L.U32 R29, R32, 0x10, RZ ;  /* 0x00000010201d7819 */ /* 0x000fe200000006ff */
[----:B------:R-:W-:Y:S01]  /*09d0*/  FADD.FTZ R95, R95, R34 ;  /* 0x000000225f5f7221 */ /* 0x000fe20000010000 */
[----:B------:R-:W-:Y:S01]  /*09e0*/  SHF.L.U32 R32, R2, 0x10, RZ ;  /* 0x0000001002207819 */ /* 0x000fe200000006ff */
[----:B------:R-:W-:Y:S01]  /*09f0*/  FFMA.FTZ R97, R34, R34, R97 ;  /* 0x0000002222617223 */ /* 0x000fe20000010061 */
[----:B------:R-:W-:Y:S01]  /*0a00*/  SHF.L.U32 R63, R63, 0x10, RZ ;  /* 0x000000103f3f7819 */ /* 0x000fe200000006ff */
[----:B------:R-:W-:Y:S01]  /*0a10*/  FADD.FTZ R88, R88, R5 ;  /* 0x0000000558587221 */ /* 0x000fe20000010000 */
[----:B------:R-:W-:Y:S01]  /*0a20*/  FFMA.FTZ R94, R5, R5, R94 ;  /* 0x00000005055e7223 */ /* 0x000fe2000001005e */
[C---:B------:R-:W-:Y:S01]  /*0a30*/  PRMT R28, R6.reuse, 0x7632, R28 ;  /* 0x00007632061c7816 */ /* 0x040fe2000000001c */
[----:B------:R-:W-:Y:S01]  /*0a40*/  FADD.FTZ R95, R95, R32 ;  /* 0x000000205f5f7221 */ /* 0x000fe20000010000 */
[----:B------:R-:W-:Y:S01]  /*0a50*/  SHF.L.U32 R30, R6, 0x10, RZ ;  /* 0x00000010061e7819 */ /* 0x000fe200000006ff */
[----:B------:R-:W-:Y:S01]  /*0a60*/  FFMA.FTZ R97, R32, R32, R97 ;  /* 0x0000002020617223 */ /* 0x000fe20000010061 */
[----:B------:R-:W-:-:S02]  /*0a70*/  PRMT R65, R7, 0x7632, R65 ;  /* 0x0000763207417816 */ /* 0x000fc40000000041 */
[C---:B------:R-:W-:Y:S02]  /*0a80*/  PRMT R67, R10.reuse, 0x7632, R67 ;  /* 0x000076320a437816 */ /* 0x040fe40000000043 */
[----:B------:R-:W-:Y:S02]  /*0a90*/  SHF.L.U32 R9, R10, 0x10, RZ ;  /* 0x000000100a097819 */ /* 0x000fe400000006ff */
[C---:B------:R-:W-:Y:S02]  /*0aa0*/  PRMT R71, R14.reuse, 0x7632, R71 ;  /* 0x000076320e477816 */ /* 0x040fe40000000047 */
[----:B------:R-:W-:Y:S01]  /*0ab0*/  SHF.L.U32 R13, R14, 0x10, RZ ;  /* 0x000000100e0d7819 */ /* 0x000fe200000006ff */
[----:B------:R-:W-:Y:S01]  /*0ac0*/  FADD.FTZ R88, R88, R63 ;  /* 0x0000003f58587221 */ /* 0x000fe20000010000 */
[----:B------:R-:W-:Y:S01]  /*0ad0*/  SHF.L.U32 R7, R7, 0x10, RZ ;  /* 0x0000001007077819 */ /* 0x000fe200000006ff */
[----:B------:R-:W-:Y:S01]  /*0ae0*/  FFMA.FTZ R94, R63, R63, R94 ;  /* 0x0000003f3f5e7223 */ /* 0x000fe2000001005e */
[----:B------:R-:W-:-:S02]  /*0af0*/  PRMT R10, R22, 0x7632, R10 ;  /* 0x00007632160a7816 */ /* 0x000fc4000000000a */
[C---:B------:R-:W-:Y:S02]  /*0b00*/  PRMT R14, R26.reuse, 0x7632, R14 ;  /* 0x000076321a0e7816 */ /* 0x040fe4000000000e */
[----:B------:R-:W-:Y:S02]  /*0b10*/  SHF.L.U32 R25, R26, 0x10, RZ ;  /* 0x000000101a197819 */ /* 0x000fe400000006ff */
[----:B------:R-:W-:Y:S02]  /*0b20*/  PRMT R6, R18, 0x7632, R6 ;  /* 0x0000763212067816 */ /* 0x000fe40000000006 */
[----:B------:R-:W-:Y:S02]  /*0b30*/  SHF.L.U32 R21, R22, 0x10, RZ ;  /* 0x0000001016157819 */ /* 0x000fe400000006ff */
[C---:B------:R-:W-:Y:S02]  /*0b40*/  PRMT R24, R80.reuse, 0x7632, R24 ;  /* 0x0000763250187816 */ /* 0x040fe40000000018 */
[----:B------:R-:W-:-:S02]  /*0b50*/  SHF.L.U32 R41, R80, 0x10, RZ ;  /* 0x0000001050297819 */ /* 0x000fc400000006ff */
[----:B------:R-:W-:Y:S02]  /*0b60*/  PRMT R26, R81, 0x7632, R26 ;  /* 0x00007632511a7816 */ /* 0x000fe4000000001a */
[C---:B------:R-:W-:Y:S02]  /*0b70*/  PRMT R86, R72.reuse, 0x7632, R86 ;  /* 0x0000763248567816 */ /* 0x040fe40000000056 */
[----:B------:R-:W-:Y:S01]  /*0b80*/  SHF.L.U32 R57, R72, 0x10, RZ ;  /* 0x0000001048397819 */ /* 0x000fe200000006ff */
[----:B------:R-:W-:Y:S01]  /*0b90*/  FADD.FTZ R95, R95, R30 ;  /* 0x0000001e5f5f7221 */ /* 0x000fe20000010000 */
[----:B------:R-:W-:Y:S02]  /*0ba0*/  PRMT R22, R83, 0x7632, R22 ;  /* 0x0000763253167816 */ /* 0x000fe40000000016 */
[C---:B------:R-:W-:Y:S02]  /*0bb0*/  PRMT R80, R78.reuse, 0x7632, R80 ;  /* 0x000076324e507816 */ /* 0x040fe40000000050 */
[----:B------:R-:W-:-:S02]  /*0bc0*/  SHF.L.U32 R45, R78, 0x10, RZ ;  /* 0x000000104e2d7819 */ /* 0x000fc400000006ff */
[C---:B------:R-:W-:Y:S02]  /*0bd0*/  PRMT R84, R74.reuse, 0x7632, R84 ;  /* 0x000076324a547816 */ /* 0x040fe40000000054 */
[----:B------:R-:W-:Y:S02]  /*0be0*/  SHF.L.U32 R53, R74, 0x10, RZ ;  /* 0x000000104a357819 */ /* 0x000fe400000006ff */
[----:B------:R-:W-:Y:S02]  /*0bf0*/  PRMT R72, R73, 0x7632, R72 ;  /* 0x0000763249487816 */ /* 0x000fe40000000048 */
[----:B------:R-:W-:Y:S01]  /*0c00*/  SHF.L.U32 R28, R28, 0x10, RZ ;  /* 0x000000101c1c7819 */ /* 0x000fe200000006ff */
[----:B------:R-:W-:Y:S01]  /*0c10*/  FFMA.FTZ R97, R30, R30, R97 ;  /* 0x0000001e1e617223 */ /* 0x000fe20000010061 */
[C---:B------:R-:W-:Y:S02]  /*0c20*/  PRMT R78, R79.reuse, 0x7632, R78 ;  /* 0x000076324f4e7816 */ /* 0x040fe4000000004e */
[----:B------:R-:W-:-:S02]  /*0c30*/  SHF.L.U32 R47, R79, 0x10, RZ ;  /* 0x000000104f2f7819 */ /* 0x000fc400000006ff */
[C---:B------:R-:W-:Y:S01]  /*0c40*/  PRMT R74, R75.reuse, 0x7632, R74 ;  /* 0x000076324b4a7816 */ /* 0x040fe2000000004a */
[----:B------:R-:W-:Y:S01]  /*0c50*/  FADD.FTZ R88, R88, R7 ;  /* 0x0000000758587221 */ /* 0x000fe20000010000 */
[----:B------:R-:W-:Y:S01]  /*0c60*/  SHF.L.U32 R55, R75, 0x10, RZ ;  /* 0x000000104b377819 */ /* 0x000fe200000006ff */
[----:B------:R-:W-:Y:S01]  /*0c70*/  FFMA.FTZ R94, R7, R7, R94 ;  /* 0x00000007075e7223 */ /* 0x000fe2000001005e */
[----:B------:R-:W-:Y:S02]  /*0c80*/  SHF.L.U32 R65, R65, 0x10, RZ ;  /* 0x0000001041417819 */ /* 0x000fe400000006ff */
[----:B------:R-:W-:Y:S02]  /*0c90*/  SHF.L.U32 R79, R10, 0x10, RZ ;  /* 0x000000100a4f7819 */ /* 0x000fe400000006ff */
[----:B------:R-:W-:Y:S02]  /*0ca0*/  SHF.L.U32 R75, R6, 0x10, RZ ;  /* 0x00000010064b7819 */ /* 0x000fe400000006ff */
[----:B------:R-:W-:-:S02]  /*0cb0*/  SHF.L.U32 R10, R26, 0x10, RZ ;  /* 0x000000101a0a7819 */ /* 0x000fc400000006ff */
[----:B------:R-:W-:Y:S02]  /*0cc0*/  SHF.L.U32 R6, R22, 0x10, RZ ;  /* 0x0000001016067819 */ /* 0x000fe400000006ff */
[----:B------:R-:W-:Y:S01]  /*0cd0*/  SHF.L.U32 R26, R72, 0x10, RZ ;  /* 0x00000010481a7819 */ /* 0x000fe200000006ff */
[----:B------:R-:W-:Y:S01]  /*0ce0*/  FADD.FTZ R72, R95, R28 ;  /* 0x0000001c5f487221 */ /* 0x000fe20000010000 */
[C---:B------:R-:W-:Y:S02]  /*0cf0*/  PRMT R69, R11.reuse, 0x7632, R69 ;  /* 0x000076320b457816 */ /* 0x040fe40000000045 */
[----:B------:R-:W-:Y:S01]  /*0d00*/  SHF.L.U32 R22, R74, 0x10, RZ ;  /* 0x000000104a167819 */ /* 0x000fe200000006ff */
[----:B------:R-:W-:Y:S01]  /*0d10*/  FFMA.FTZ R74, R28, R28, R97 ;  /* 0x0000001c1c4a7223 */ /* 0x000fe20000010061 */
[----:B------:R-:W-:Y:S01]  /*0d20*/  SHF.L.U32 R11, R11, 0x10, RZ ;  /* 0x000000100b0b7819 */ /* 0x000fe200000006ff */
[----:B------:R-:W-:Y:S01]  /*0d30*/  FADD.FTZ R88, R88, R65 ;  /* 0x0000004158587221 */ /* 0x000fe20000010000 */
[----:B------:R-:W-:Y:S01]  /*0d40*/  FFMA.FTZ R94, R65, R65, R94 ;  /* 0x00000041415e7223 */ /* 0x000fe2000001005e */
[----:B------:R-:W-:Y:S01]  /*0d50*/  SHF.L.U32 R67, R67, 0x10, RZ ;  /* 0x0000001043437819 */ /* 0x000fe200000006ff */
[----:B------:R-:W-:Y:S01]  /*0d60*/  FADD.FTZ R72, R72, R9 ;  /* 0x0000000948487221 */ /* 0x000fe20000010000 */
[----:B------:R-:W-:Y:S01]  /*0d70*/  SHF.L.U32 R69, R69, 0x10, RZ ;  /* 0x0000001045457819 */ /* 0x000fe200000006ff */
[----:B------:R-:W-:Y:S01]  /*0d80*/  FFMA.FTZ R74, R9, R9, R74 ;  /* 0x00000009094a7223 */ /* 0x000fe2000001004a */
[----:B------:R-:W-:Y:S01]  /*0d90*/  FADD.FTZ R88, R88, R11 ;  /* 0x0000000b58587221 */ /* 0x000fe20000010000 */
[----:B------:R-:W-:Y:S01]  /*0da0*/  FFMA.FTZ R94, R11, R11, R94 ;  /* 0x0000000b0b5e7223 */ /* 0x000fe2000001005e */
[C---:B------:R-:W-:Y:S01]  /*0db0*/  PRMT R4, R15.reuse, 0x7632, R4 ;  /* 0x000076320f047816 */ /* 0x040fe20000000004 */
[----:B------:R-:W-:Y:S01]  /*0dc0*/  FADD.FTZ R72, R72, R67 ;  /* 0x0000004348487221 */ /* 0x000fe20000010000 */
[----:B------:R-:W-:Y:S01]  /*0dd0*/  SHF.L.U32 R15, R15, 0x10, RZ ;  /* 0x000000100f0f7819 */ /* 0x000fe200000006ff */
[----:B------:R-:W-:Y:S01]  /*0de0*/  FFMA.FTZ R74, R67, R67, R74 ;  /* 0x00000043434a7223 */ /* 0x000fe2000001004a */
[----:B------:R-:W-:Y:S01]  /*0df0*/  FADD.FTZ R88, R88, R69 ;  /* 0x0000004558587221 */ /* 0x000fe20000010000 */
[----:B------:R-:W-:Y:S01]  /*0e00*/  FFMA.FTZ R94, R69, R69, R94 ;  /* 0x00000045455e7223 */ /* 0x000fe2000001005e */
[----:B------:R-:W-:Y:S01]  /*0e10*/  SHF.L.U32 R71, R71, 0x10, RZ ;  /* 0x0000001047477819 */ /* 0x000fe200000006ff */
[----:B------:R-:W-:Y:S01]  /*0e20*/  FADD.FTZ R72, R72, R13 ;  /* 0x0000000d48487221 */ /* 0x000fe20000010000 */
[----:B------:R-:W-:Y:S01]  /*0e30*/  SHF.L.U32 R59, R73, 0x10, RZ ;  /* 0x00000010493b7819 */ /* 0x000fe200000006ff */
[----:B------:R-:W-:Y:S01]  /*0e40*/  FFMA.FTZ R74, R13, R13, R74 ;  /* 0x0000000d0d4a7223 */ /* 0x000fe2000001004a */
[----:B------:R-:W-:Y:S01]  /*0e50*/  SHF.L.U32 R73, R4, 0x10, RZ ;  /* 0x0000001004497819 */ /* 0x000fe200000006ff */
[----:B------:R-:W-:Y:S01]  /*0e60*/  FADD.FTZ R88, R88, R15 ;  /* 0x0000000f58587221 */ /* 0x000fe20000010000 */
[----:B------:R-:W-:Y:S01]  /*0e70*/  FFMA.FTZ R94, R15, R15, R94 ;  /* 0x0000000f0f5e7223 */ /* 0x000fe2000001005e */
[----:B------:R-:W-:Y:S01]  /*0e80*/  SHF.L.U32 R17, R18, 0x10, RZ ;  /* 0x0000001012117819 */ /* 0x000fe200000006ff */
[----:B------:R-:W-:Y:S01]  /*0e90*/  FADD.FTZ R72, R72, R71 ;  /* 0x0000004748487221 */ /* 0x000fe20000010000 */
[----:B------:R-:W-:Y:S01]  /*0ea0*/  PRMT R8, R19, 0x7632, R8 ;  /* 0x0000763213087816 */ /* 0x000fe20000000008 */
[----:B------:R-:W-:Y:S01]  /*0eb0*/  FFMA.FTZ R74, R71, R71, R74 ;  /* 0x00000047474a7223 */ /* 0x000fe2000001004a */
[----:B------:R-:W-:Y:S01]  /*0ec0*/  SHF.L.U32 R19, R19, 0x10, RZ ;  /* 0x0000001013137819 */ /* 0x000fe200000006ff */
[----:B------:R-:W-:Y:S01]  /*0ed0*/  FADD.FTZ R88, R88, R73 ;  /* 0x0000004958587221 */ /* 0x000fe20000010000 */
[----:B------:R-:W-:Y:S01]  /*0ee0*/  PRMT R18, R37, 0x7632, R18 ;  /* 0x0000763225127816 */ /* 0x000fe20000000012 */
[----:B------:R-:W-:Y:S01]  /*0ef0*/  FFMA.FTZ R94, R73, R73, R94 ;  /* 0x00000049495e7223 */ /* 0x000fe2000001005e */
[----:B------:R-:W-:-:S02]  /*0f00*/  SHF.L.U32 R35, R37, 0x10, RZ ;  /* 0x0000001025237819 */ /* 0x000fc400000006ff */
[C---:B------:R-:W-:Y:S02]  /*0f10*/  PRMT R20, R82.reuse, 0x7632, R20 ;  /* 0x0000763252147816 */ /* 0x040fe40000000014 */
[----:B------:R-:W-:Y:S01]  /*0f20*/  SHF.L.U32 R37, R82, 0x10, RZ ;  /* 0x0000001052257819 */ /* 0x000fe200000006ff */
[----:B------:R-:W-:Y:S01]  /*0f30*/  FADD.FTZ R72, R72, R17 ;  /* 0x0000001148487221 */ /* 0x000fe20000010000 */
[C---:B------:R-:W-:Y:S02]  /*0f40*/  PRMT R82, R76.reuse, 0x7632, R82 ;  /* 0x000076324c527816 */ /* 0x040fe40000000052 */
[----:B------:R-:W-:Y:S01]  /*0f50*/  SHF.L.U32 R49, R76, 0x10, RZ ;  /* 0x000000104c317819 */ /* 0x000fe200000006ff */
[----:B------:R-:W-:Y:S01]  /*0f60*/  FFMA.FTZ R74, R17, R17, R74 ;  /* 0x00000011114a7223 */ /* 0x000fe2000001004a */
[C---:B------:R-:W-:Y:S02]  /*0f70*/  PRMT R76, R77.reuse, 0x7632, R76 ;  /* 0x000076324d4c7816 */ /* 0x040fe4000000004c */
[----:B------:R-:W-:Y:S01]  /*0f80*/  SHF.L.U32 R51, R77, 0x10, RZ ;  /* 0x000000104d337819 */ /* 0x000fe200000006ff */
[----:B------:R-:W-:Y:S01]  /*0f90*/  FADD.FTZ R88, R88, R19 ;  /* 0x0000001358587221 */ /* 0x000fe20000010000 */
[----:B------:R-:W-:Y:S01]  /*0fa0*/  SHF.L.U32 R77, R8, 0x10, RZ ;  /* 0x00000010084d7819 */ /* 0x000fe200000006ff */
        /* <DEDUP_REMOVED lines=26> */
[----:B------:R-:W-:Y:S01]  /*1150*/  FADD.FTZ R72, R72, R83 ;  /* 0x0000005348487221 */ /* 0x000fe20000010000 */
        /* <DEDUP_REMOVED lines=78> */
[----:B------:R-:W-:-:S03]  /*1640*/  FFMA.FTZ R97, R26, R26, R101 ;  /* 0x0000001a1a617223 */ /* 0x000fc60000010065 */
[----:B------:R1:W-:Y:S04]  /*1650*/  STS.64 [R62], R94 ;  /* 0x0000005e3e007388 */ /* 0x0003e80000000a00 */
[----:B------:R1:W-:Y:S01]  /*1660*/  STS.64 [R62+0x1680], R96 ;  /* 0x001680603e007388 */ /* 0x0003e20000000a00 */
[----:B------:R-:W-:Y:S01]  /*1670*/  CS2R R100, SRZ ;  /* 0x0000000000647805 */ /* 0x000fe2000001ff00 */
[----:B------:R-:W-:Y:S06]  /*1680*/  BAR.SYNC.DEFER_BLOCKING 0x0 ;  /* 0x0000000000007b1d */ /* 0x000fec0000010000 */
[----:B0-----:R-:W-:Y:S05]  /*1690*/  @P2 BRA `(.L_x_601) ;  /* 0x0000000400a42947 */ /* 0x001fea0003800000 */
[----:B-1----:R-:W0:Y:S01]  /*16a0*/  S2R R97, SR_CgaCtaId ;  /* 0x0000000000617919 */ /* 0x002e220000008800 */
[----:B------:R-:W-:Y:S02]  /*16b0*/  SHF.R.U32.HI R72, RZ, 0x1, R44 ;  /* 0x00000001ff487819 */ /* 0x000fe4000001162c */
[----:B------:R-:W-:Y:S01]  /*16c0*/  MOV R78, 0x400 ;  /* 0x00000400004e7802 */ /* 0x000fe20000000f00 */
[----:B------:R-:W-:Y:S02]  /*16d0*/  LDS.64 R112, [R56] ;  /* 0x0000000038707984 */ /* 0x000fe40000000a00 */
[C---:B------:R-:W-:Y:S02]  /*16e0*/  IMAD R95, R72.reuse, 0x1e, RZ ;  /* 0x0000001e485f7824 */ /* 0x040fe400078e02ff */
[----:B------:R-:W-:-:S03]  /*16f0*/  IMAD R74, R72, -0x80000000, RZ ;  /* 0x80000000484a7824 */ /* 0x000fc600078e02ff */
[C---:B------:R-:W-:Y:S02]  /*1700*/  LOP3.LUT P2, RZ, R95.reuse, 0x2, RZ, 0xc0, !PT ;  /* 0x000000025fff7812 */ /* 0x040fe4000784c0ff */
[----:B------:R-:W-:Y:S02]  /*1710*/  SHF.R.S32.HI R76, RZ, 0x1f, R74 ;  /* 0x0000001fff4c7819 */ /* 0x000fe4000001144a */
[----:B------:R-:W-:Y:S02]  /*1720*/  IADD3 R72, PT, PT, R95, 0x2, RZ ;  /* 0x000000025f487810 */ /* 0x000fe40007ffe0ff */
[----:B------:R-:W-:Y:S02]  /*1730*/  LOP3.LUT R76, R76, 0xf0, RZ, 0xc0, !PT ;  /* 0x000000f04c4c7812 */ /* 0x000fe400078ec0ff */
[----:B------:R-:W-:Y:S02]  /*1740*/  SHF.R.U32.HI R80, RZ, 0x2, R72 ;  /* 0x00000002ff507819 */ /* 0x000fe40000011648 */
[----:B------:R-:W-:-:S02]  /*1750*/  LEA.HI R99, R72, 0xf0, RZ, 0x1e ;  /* 0x000000f048637811 */ /* 0x000fc400078ff0ff */
[----:B------:R-:W-:Y:S02]  /*1760*/  SHF.L.U32 R72, R44, 0x3, RZ ;  /* 0x000000032c487819 */ /* 0x000fe400000006ff */
[----:B------:R-:W-:Y:S02]  /*1770*/  @P2 IADD3 R99, PT, PT, R80, RZ, RZ ;  /* 0x000000ff50632210 */ /* 0x000fe40007ffe0ff */
[----:B------:R-:W-:Y:S02]  /*1780*/  LOP3.LUT R72, R72, 0x8, RZ, 0xc0, !PT ;  /* 0x0000000848487812 */ /* 0x000fe400078ec0ff */
[C---:B------:R-:W-:Y:S02]  /*1790*/  IADD3 R101, PT, PT, R95.reuse, 0x4, RZ ;  /* 0x000000045f657810 */ /* 0x040fe40007ffe0ff */
[----:B------:R-:W-:Y:S02]  /*17a0*/  IADD3 R82, PT, PT, R95, 0xa, RZ ;  /* 0x0000000a5f527810 */ /* 0x000fe40007ffe0ff */
[----:B0-----:R-:W-:-:S02]  /*17b0*/  LEA R74, R97, R78, 0x18 ;  /* 0x0000004e614a7211 */ /* 0x001fc400078ec0ff */
[CC--:B------:R-:W-:Y:S02]  /*17c0*/  LEA.HI R97, R95.reuse, R76.reuse, RZ, 0x1e ;  /* 0x0000004c5f617211 */ /* 0x0c0fe400078ff0ff */
[----:B------:R-:W-:Y:S01]  /*17d0*/  IADD3 R78, PT, PT, R95, 0x6, RZ ;  /* 0x000000065f4e7810 */ /* 0x000fe20007ffe0ff */
[--C-:B------:R-:W-:Y:S01]  /*17e0*/  IMAD R99, R99, 0x18, R74.reuse ;  /* 0x0000001863637824 */ /* 0x100fe200078e024a */
[----:B------:R-:W-:Y:S01]  /*17f0*/  LEA.HI R101, R101, R76, RZ, 0x1e ;  /* 0x0000004c65657211 */ /* 0x000fe200078ff0ff */
[--C-:B------:R-:W-:Y:S01]  /*1800*/  IMAD R97, R97, 0x18, R74.reuse ;  /* 0x0000001861617824 */ /* 0x100fe200078e024a */
[----:B------:R-:W-:Y:S02]  /*1810*/  SHF.L.U32 R80, R78, 0x1e, RZ ;  /* 0x0000001e4e507819 */ /* 0x000fe400000006ff */
[----:B------:R-:W-:Y:S01]  /*1820*/  SHF.L.U32 R84, R82, 0x1e, RZ ;  /* 0x0000001e52547819 */ /* 0x000fe200000006ff */
[----:B------:R-:W-:Y:S01]  /*1830*/  IMAD R101, R101, 0x18, R74 ;  /* 0x0000001865657824 */ /* 0x000fe200078e024a */
[----:B------:R-:W-:-:S02]  /*1840*/  SHF.R.S32.HI R80, RZ, 0x1f, R80 ;  /* 0x0000001fff507819 */ /* 0x000fc40000011450 */
[----:B------:R-:W-:Y:S02]  /*1850*/  IADD3 R97, PT, PT, R72, R97, RZ ;  /* 0x0000006148617210 */ /* 0x000fe40007ffe0ff */
[----:B------:R-:W-:Y:S02]  /*1860*/  LOP3.LUT R103, R80, 0xf0, RZ, 0xc0, !PT ;  /* 0x000000f050677812 */ /* 0x000fe400078ec0ff */
[----:B------:R-:W-:Y:S02]  /*1870*/  IADD3 R114, PT, PT, R72, R99, RZ ;  /* 0x0000006348727210 */ /* 0x000fe40007ffe0ff */
[----:B------:R-:W0:Y:S01]  /*1880*/  LDS.64 R96, [R97] ;  /* 0x0000000061607984 */ /* 0x000e220000000a00 */
[----:B------:R-:W-:Y:S02]  /*1890*/  SHF.R.S32.HI R84, RZ, 0x1f, R84 ;  /* 0x0000001fff547819 */ /* 0x000fe40000011454 */
[----:B------:R-:W-:Y:S01]  /*18a0*/  IADD3 R86, PT, PT, R95, 0xe, RZ ;  /* 0x0000000e5f567810 */ /* 0x000fe20007ffe0ff */
[----:B------:R-:W1:Y:S01]  /*18b0*/  LDS.64 R114, [R114] ;  /* 0x0000000072727984 */ /* 0x000e620000000a00 */
[----:B------:R-:W-:-:S02]  /*18c0*/  LEA.HI R103, R78, R103, RZ, 0x1e ;  /* 0x000000674e677211 */ /* 0x000fc400078ff0ff */
[----:B------:R-:W-:Y:S02]  /*18d0*/  LOP3.LUT R99, R84, 0xf0, RZ, 0xc0, !PT ;  /* 0x000000f054637812 */ /* 0x000fe400078ec0ff */
[----:B------:R-:W-:Y:S01]  /*18e0*/  IADD3 R98, PT, PT, R72, R101, RZ ;  /* 0x0000006548627210 */ /* 0x000fe20007ffe0ff */
[----:B------:R-:W-:Y:S01]  /*18f0*/  IMAD R103, R103, 0x18, R74 ;  /* 0x0000001867677824 */ /* 0x000fe200078e024a */
[----:B------:R-:W-:Y:S02]  /*1900*/  SHF.L.U32 R78, R86, 0x1e, RZ ;  /* 0x0000001e564e7819 */ /* 0x000fe400000006ff */
[----:B------:R-:W-:Y:S02]  /*1910*/  LEA.HI R101, R82, R99, RZ, 0x1e ;  /* 0x0000006352657211 */ /* 0x000fe400078ff0ff */
[----:B------:R-:W-:Y:S01]  /*1920*/  SHF.R.S32.HI R78, RZ, 0x1f, R78 ;  /* 0x0000001fff4e7819 */ /* 0x000fe2000001144e */
[----:B------:R-:W2:Y:S01]  /*1930*/  LDS.64 R98, [R98] ;  /* 0x0000000062627984 */ /* 0x000ea20000000a00 */
[----:B------:R-:W-:Y:S01]  /*1940*/  IADD3 R100, PT, PT, R72, R103, RZ ;  /* 0x0000006748647210 */ /* 0x000fe20007ffe0ff */
[----:B------:R-:W-:Y:S01]  /*1950*/  IMAD R105, R101, 0x18, R74 ;  /* 0x0000001865697824 */ /* 0x000fe200078e024a */
[----:B------:R-:W-:-:S02]  /*1960*/  LOP3.LUT R103, R78, 0xf0, RZ, 0xc0, !PT ;  /* 0x000000f04e677812 */ /* 0x000fc400078ec0ff */
[----:B------:R-:W-:Y:S02]  /*1970*/  IADD3 R109, PT, PT, R95, 0x10, RZ ;  /* 0x000000105f6d7810 */ /* 0x000fe40007ffe0ff */
[----:B------:R-:W3:Y:S01]  /*1980*/  LDS.64 R100, [R100] ;  /* 0x0000000064647984 */ /* 0x000ee20000000a00 */
[----:B------:R-:W-:Y:S02]  /*1990*/  LEA.HI R107, R86, R103, RZ, 0x1e ;  /* 0x00000067566b7211 */ /* 0x000fe400078ff0ff */
[C---:B------:R-:W-:Y:S01]  /*19a0*/  IADD3 R105, PT, PT, R72.reuse, R105, RZ ;  /* 0x0000006948697210 */ /* 0x040fe20007ffe0ff */
[----:B------:R-:W4:Y:S01]  /*19b0*/  LDS.64 R102, [R60] ;  /* 0x000000003c667984 */ /* 0x000f220000000a00 */
[----:B------:R-:W-:Y:S01]  /*19c0*/  LEA.HI R109, R109, R76, RZ, 0x1e ;  /* 0x0000004c6d6d7211 */ /* 0x000fe200078ff0ff */
[--C-:B------:R-:W-:Y:S01]  /*19d0*/  IMAD R107, R107, 0x18, R74.reuse ;  /* 0x000000186b6b7824 */ /* 0x100fe200078e024a */
[----:B------:R-:W-:Y:S02]  /*19e0*/  IADD3 R78, PT, PT, R95, 0x1a, RZ ;  /* 0x0000001a5f4e7810 */ /* 0x000fe40007ffe0ff */
[----:B------:R-:W4:Y:S01]  /*19f0*/  LDS.64 R104, [R105] ;  /* 0x0000000069687984 */ /* 0x000f220000000a00 */
[----:B------:R-:W-:Y:S01]  /*1a00*/  IMAD R109, R109, 0x18, R74 ;  /* 0x000000186d6d7824 */ /* 0x000fe200078e024a */
[----:B------:R-:W-:-:S02]  /*1a10*/  IADD3 R108, PT, PT, R72, R107, RZ ;  /* 0x0000006b486c7210 */ /* 0x000fc40007ffe0ff */
[----:B------:R-:W4:Y:S01]  /*1a20*/  LDS.64 R106, [R58] ;  /* 0x000000003a6a7984 */ /* 0x000f220000000a00 */
[----:B------:R-:W-:Y:S02]  /*1a30*/  SHF.L.U32 R80, R78, 0x1e, RZ ;  /* 0x0000001e4e507819 */ /* 0x000fe400000006ff */
[----:B------:R-:W-:Y:S02]  /*1a40*/  IADD3 R110, PT, PT, R72, R109, RZ ;  /* 0x0000006d486e7210 */ /* 0x000fe40007ffe0ff */
[----:B------:R-:W4:Y:S01]  /*1a50*/  LDS.64 R108, [R108] ;  /* 0x000000006c6c7984 */ /* 0x000f220000000a00 */
[----:B------:R-:W-:Y:S02]  /*1a60*/  SHF.R.S32.HI R80, RZ, 0x1f, R80 ;  /* 0x0000001fff507819 */ /* 0x000fe40000011450 */
[----:B------:R-:W-:Y:S01]  /*1a70*/  IADD3 R123, PT, PT, R95, 0x1c, RZ ;  /* 0x0000001c5f7b7810 */ /* 0x000fe20007ffe0ff */
[----:B------:R-:W4:Y:S01]  /*1a80*/  LDS.64 R110, [R110] ;  /* 0x000000006e6e7984 */ /* 0x000f220000000a00 */
[----:B------:R-:W-:Y:S01]  /*1a90*/  LOP3.LUT R119, R80, 0xf0, RZ, 0xc0, !PT ;  /* 0x000000f050777812 */ /* 0x000fe200078ec0ff */
[----:B0-----:R-:W-:Y:S01]  /*1aa0*/  FADD.FTZ R95, RZ, R96 ;  /* 0x00000060ff5f7221 */ /* 0x001fe20000010000 */
[----:B------:R-:W-:Y:S01]  /*1ab0*/  LEA.HI R123, R123, R76, RZ, 0x1e ;  /* 0x0000004c7b7b7211 */ /* 0x000fe200078ff0ff */
[----:B------:R-:W-:Y:S01]  /*1ac0*/  FADD.FTZ R76, RZ, R97 ;  /* 0x00000061ff4c7221 */ /* 0x000fe20000010000 */
[----:B------:R-:W-:Y:S01]  /*1ad0*/  LEA.HI R121, R78, R119, RZ, 0x1e ;  /* 0x000000774e797211 */ /* 0x000fe200078ff0ff */
[----:B-1----:R-:W-:Y:S01]  /*1ae0*/  FADD.FTZ R119, R95, R114 ;  /* 0x000000725f777221 */ /* 0x002fe20000010000 */
[----:B------:R-:W-:Y:S01]  /*1af0*/  LDS.64 R96, [R52] ;  /* 0x0000000034607984 */ /* 0x000fe20000000a00 */
[----:B------:R-:W-:Y:S01]  /*1b00*/  FADD.FTZ R76, R76, R115 ;  /* 0x000000734c4c7221 */ /* 0x000fe20000010000 */
[----:B------:R-:W-:-:S02]  /*1b10*/  IMAD R123, R123, 0x18, R74 ;  /* 0x000000187b7b7824 */ /* 0x000fc400078e024a */
[----:B------:R-:W0:Y:S01]  /*1b20*/  LDS.64 R94, [R54] ;  /* 0x00000000365e7984 */ /* 0x000e220000000a00 */
[----:B------:R-:W-:Y:S02]  /*1b30*/  IMAD R121, R121, 0x18, R74 ;  /* 0x0000001879797824 */ /* 0x000fe400078e024a */
[----:B--2---:R-:W-:Y:S01]  /*1b40*/  FADD.FTZ R119, R119, R98 ;  /* 0x0000006277777221 */ /* 0x004fe20000010000 */
[----:B------:R-:W-:Y:S01]  /*1b50*/  FADD.FTZ R76, R76, R99 ;  /* 0x000000634c4c7221 */ /* 0x000fe20000010000 */
[----:B------:R-:W1:Y:S01]  /*1b60*/  LDS.64 R114, [R50] ;  /* 0x0000000032727984 */ /* 0x000e620000000a00 */
[C---:B------:R-:W-:Y:S02]  /*1b70*/  IADD3 R123, PT, PT, R72.reuse, R123, RZ ;  /* 0x0000007b487b7210 */ /* 0x040fe40007ffe0ff */
[----:B------:R-:W-:Y:S01]  /*1b80*/  IADD3 R98, PT, PT, R72, R121, RZ ;  /* 0x0000007948627210 */ /* 0x000fe20007ffe0ff */
[----:B---3--:R-:W-:Y:S01]  /*1b90*/  FADD.FTZ R119, R119, R100 ;  /* 0x0000006477777221 */ /* 0x008fe20000010000 */
[----:B------:R-:W-:-:S02]  /*1ba0*/  FADD.FTZ R76, R76, R101 ;  /* 0x000000654c4c7221 */ /* 0x000fc40000010000 */
[----:B------:R-:W-:Y:S01]  /*1bb0*/  LDS.64 R100, [R123] ;  /* 0x000000007b647984 */ /* 0x000fe20000000a00 */
[----:B----4-:R-:W-:Y:S01]  /*1bc0*/  FADD.FTZ R119, R119, R102 ;  /* 0x0000006677777221 */ /* 0x010fe20000010000 */
[----:B------:R-:W-:Y:S02]  /*1bd0*/  FADD.FTZ R76, R76, R103 ;  /* 0x000000674c4c7221 */ /* 0x000fe40000010000 */
[----:B------:R-:W2:Y:S01]  /*1be0*/  LDS.64 R98, [R98] ;  /* 0x0000000062627984 */ /* 0x000ea20000000a00 */
[----:B------:R-:W-:Y:S01]  /*1bf0*/  FADD.FTZ R119, R119, R104 ;  /* 0x0000006877777221 */ /* 0x000fe20000010000 */
        /* <DEDUP_REMOVED lines=9> */
[----:B0-----:R-:W-:Y:S01]  /*1c90*/  FADD.FTZ R119, R119, R94 ;  /* 0x0000005e77777221 */ /* 0x001fe20000010000 */
[----:B------:R-:W-:-:S03]  /*1ca0*/  FADD.FTZ R76, R76, R95 ;  /* 0x0000005f4c4c7221 */ /* 0x000fc60000010000 */
[----:B------:R-:W-:Y:S01]  /*1cb0*/  FADD.FTZ R119, R119, R96 ;  /* 0x0000006077777221 */ /* 0x000fe20000010000 */
[----:B------:R-:W-:-:S03]  /*1cc0*/  FADD.FTZ R76, R76, R97 ;  /* 0x000000614c4c7221 */ /* 0x000fc60000010000 */
[----:B-1----:R-:W-:Y:S01]  /*1cd0*/  FADD.FTZ R119, R119, R114 ;  /* 0x0000007277777221 */ /* 0x002fe20000010000 */
[----:B------:R-:W-:-:S03]  /*1ce0*/  FADD.FTZ R76, R76, R115 ;  /* 0x000000734c4c7221 */ /* 0x000fc60000010000 */
[----:B--2---:R-:W-:Y:S01]  /*1cf0*/  FADD.FTZ R119, R119, R98 ;  /* 0x0000006277777221 */ /* 0x004fe20000010000 */
[----:B------:R-:W-:-:S03]  /*1d00*/  FADD.FTZ R76, R76, R99 ;  /* 0x000000634c4c7221 */ /* 0x000fc60000010000 */
[----:B------:R-:W-:Y:S01]  /*1d10*/  FADD.FTZ R100, R119, R100 ;  /* 0x0000006477647221 */ /* 0x000fe20000010000 */
[----:B------:R-:W-:-:S07]  /*1d20*/  FADD.FTZ R101, R76, R101 ;  /* 0x000000654c657221 */ /* 0x000fce0000010000 */
.L_x_601:
[----:B------:R-:W-:Y:S05]  /*1d30*/  BSYNC.RECONVERGENT B0 ;  /* 0x0000000000007941 */ /* 0x000fea0003800200 */
.L_x_600:
[----:B-1----:R-:W0:Y:S01]  /*1d40*/  SHFL.BFLY PT, R95, R100, 0x1, 0x1f ;  /* 0x0c201f00645f7f89 */ /* 0x002e2200000e0000 */
[----:B------:R-:W-:Y:S01]  /*1d50*/  VOTEU.ALL UP0, P1 ;  /* 0x0000000000ff7886 */ /* 0x000fe20000800000 */
[----:B------:R-:W-:Y:S02]  /*1d60*/  @!P1 SHF.L.U32 R74, R70, 0x1, RZ ;  /* 0x00000001464a9819 */ /* 0x000fe400000006ff */
[----:B------:R-:W1:Y:S01]  /*1d70*/  SHFL.BFLY PT, R72, R101, 0x1, 0x1f ;  /* 0x0c201f0065487f89 */ /* 0x000e6200000e0000 */
[----:B------:R-:W-:Y:S01]  /*1d80*/  ISETP.NE.AND P2, PT, R44, RZ, PT ;  /* 0x000000ff2c00720c */ /* 0x000fe20003f45270 */
[----:B------:R-:W-:Y:S01]  /*1d90*/  @!UP0 UIMAD UR12, UR13, UR4, UR9 ;  /* 0x000000040d0c82a4 */ /* 0x000fe2000f8e0209 */
[----:B------:R-:W-:-:S04]  /*1da0*/  @!P1 LOP3.LUT R97, R74, 0xfe, RZ, 0xc0, !PT ;  /* 0x000000fe4a619812 */ /* 0x000fc800078ec0ff */
[----:B------:R-:W-:Y:S02]  /*1db0*/  @!P1 LEA R97, R44, R97, 0x7 ;  /* 0x000000612c619211 */ /* 0x000fe400078e38ff */
[----:B------:R-:W-:-:S04]  /*1dc0*/  MOV R74, UR12 ;  /* 0x0000000c004a7c02 */ /* 0x000fc80008000f00 */
[----:B------:R-:W-:-:S05]  /*1dd0*/  @!P1 LEA R97, R74, R97, 0xd ;  /* 0x000000614a619211 */ /* 0x000fca00078e68ff */
[----:B------:R-:W-:-:S04]  /*1de0*/  @!P1 IMAD.WIDE.U32 R116, R97, 0x4, R116 ;  /* 0x0000000461749825 */ /* 0x000fc800078e0074 */
[----:B0-----:R-:W-:Y:S01]  /*1df0*/  FADD.FTZ R94, R95, R100 ;  /* 0x000000645f5e7221 */ /* 0x001fe20000010000 */
[----:B-1----:R-:W-:-:S05]  /*1e00*/  FADD.FTZ R95, R72, R101 ;  /* 0x00000065485f7221 */ /* 0x002fca0000010000 */
[----:B------:R0:W-:Y:S01]  /*1e10*/  @!P1 STG.E.64 desc[UR14][R116.64], R94 ;  /* 0x0000005e74009986 */ /* 0x0001e2000c101b0e */
[----:B------:R-:W-:Y:S06]  /*1e20*/  BAR.SYNC.DEFER_BLOCKING 0x0 ;  /* 0x0000000000007b1d */ /* 0x000fec0000010000 */
[----:B------:R-:W-:Y:S05]  /*1e30*/  @P2 BRA `(.L_x_602) ;  /* 0x0000000000442947 */ /* 0x000fea0003800000 */
[----:B------:R-:W-:Y:S02]  /*1e40*/  ISETP.NE.AND P1, PT, R70, RZ, PT ;  /* 0x000000ff4600720c */ /* 0x000fe40003f25270 */
[----:B------:R-:W-:Y:S02]  /*1e50*/  MOV R97, 0x7fffff81 ;  /* 0x7fffff8100617802 */ /* 0x000fe40000000f00 */
[----:B0-----:R-:W-:Y:S02]  /*1e60*/  MOV R94, UR6 ;  /* 0x00000006005e7c02 */ /* 0x001fe40008000f00 */
[----:B------:R-:W-:Y:S02]  /*1e70*/  SEL R97, R97, 0x1, !P1 ;  /* 0x0000000161617807 */ /* 0x000fe40004800000 */
[----:B------:R-:W-:Y:S01]  /*1e80*/  MOV R95, UR7 ;  /* 0x00000007005f7c02 */ /* 0x000fe20008000f00 */
[----:B------:R-:W-:Y:S06]  /*1e90*/  MEMBAR.ALL.GPU ;  /* 0x0000000000007992 */ /* 0x000fec000000a000 */
[----:B------:R-:W-:-:S00]  /*1ea0*/  ERRBAR ;  /* 0x00000000000079ab */ /* 0x000fc00000000000 */
[----:B------:R-:W-:Y:S06]  /*1eb0*/  CGAERRBAR ;  /* 0x00000000000075ab */ /* 0x000fec0000000000 */
[----:B------:R0:W5:Y:S02]  /*1ec0*/  ATOM.E.ADD.STRONG.GPU PT, R97, desc[UR14][R94.64], R97 ;  /* 0x800000615e61798a */ /* 0x00016400081ef10e */
.L_x_603:
        /* <DEDUP_REMOVED lines=8> */
.L_x_602:
[----:B------:R-:W-:Y:S01]  /*1f50*/  ISETP.GT.U32.AND P1, PT, R44, 0xff, PT ;  /* 0x000000ff2c00780c */ /* 0x000fe20003f24070 */
[----:B------:R-:W-:Y:S05]  /*1f60*/  WARPSYNC.ALL ;  /* 0x0000000000007948 */ /* 0x000fea0003800000 */
[----:B------:R-:W-:Y:S01]  /*1f70*/  BAR.SYNC.DEFER_BLOCKING 0x0 ;  /* 0x0000000000007b1d */ /* 0x000fe20000010000 */
[----:B------:R-:W-:-:S05]  /*1f80*/  CS2R R124, SRZ ;  /* 0x00000000007c7805 */ /* 0x000fca000001ff00 */
[----:B------:R-:W-:Y:S04]  /*1f90*/  BSSY.RECONVERGENT B0, `(.L_x_604) ;  /* 0x000005a000007945 */ /* 0x000fe80003800200 */
[----:B------:R-:W-:Y:S05]  /*1fa0*/  @P1 BRA `(.L_x_605) ;  /* 0x0000000400601947 */ /* 0x000fea0003800000 */
[----:B------:R-:W1:Y:S01]  /*1fb0*/  LDC.64 R124, c[0x0][0x3b8] ;  /* 0x0000ee00ff7c7b82 */ /* 0x000e620000000a00 */
[----:B------:R-:W-:Y:S01]  /*1fc0*/  UIMAD UR12, UR13, UR4, UR9 ;  /* 0x000000040d0c72a4 */ /* 0x000fe2000f8e0209 */
[C---:B------:R-:W-:Y:S02]  /*1fd0*/  SHF.L.U32 R70, R44.reuse, 0x4, RZ ;  /* 0x000000042c467819 */ /* 0x040fe400000006ff */
[----:B0-----:R-:W-:Y:S02]  /*1fe0*/  LOP3.LUT R95, R44, 0x7, RZ, 0xc0, !PT ;  /* 0x000000072c5f7812 */ /* 0x001fe400078ec0ff */
[----:B------:R-:W-:Y:S02]  /*1ff0*/  LOP3.LUT R70, R70, 0xf80, RZ, 0xc0, !PT ;  /* 0x00000f8046467812 */ /* 0x000fe400078ec0ff */
[----:B------:R-:W-:-:S04]  /*2000*/  MOV R97, UR12 ;  /* 0x0000000c00617c02 */ /* 0x000fc80008000f00 */
[----:B------:R-:W-:-:S04]  /*2010*/  LEA R70, R97, R70, 0xc ;  /* 0x0000004661467211 */ /* 0x000fc800078e60ff */
[----:B------:R-:W-:-:S04]  /*2020*/  IADD3 R70, PT, PT, R70, R95, RZ ;  /* 0x0000005f46467210 */ /* 0x000fc80007ffe0ff */
[----:B------:R-:W-:-:S04]  /*2030*/  SHF.L.U32 R123, R70, 0x1, RZ ;  /* 0x00000001467b7819 */ /* 0x000fc800000006ff */
[C---:B------:R-:W-:Y:S01]  /*2040*/  IADD3 R97, PT, PT, R123.reuse, 0x10, RZ ;  /* 0x000000107b617810 */ /* 0x040fe20007ffe0ff */
[C---:B-1----:R-:W-:Y:S01]  /*2050*/  IMAD.WIDE.U32 R94, R123.reuse, 0x4, R124 ;  /* 0x000000047b5e7825 */ /* 0x042fe200078e007c */
[----:B------:R-:W-:-:S03]  /*2060*/  IADD3 R99, PT, PT, R123, 0x20, RZ ;  /* 0x000000207b637810 */ /* 0x000fc60007ffe0ff */
[--C-:B------:R-:W-:Y:S01]  /*2070*/  IMAD.WIDE.U32 R96, R97, 0x4, R124.reuse ;  /* 0x0000000461607825 */ /* 0x100fe200078e007c */
[----:B------:R-:W-:Y:S01]  /*2080*/  IADD3 R101, PT, PT, R123, 0x30, RZ ;  /* 0x000000307b657810 */ /* 0x000fe20007ffe0ff */
[----:B------:R-:W2:Y:S02]  /*2090*/  LDG.E.64 R94, desc[UR14][R94.64] ;  /* 0x0000000e5e5e7981 */ /* 0x000ea4000c1e1b00 */
[--C-:B------:R-:W-:Y:S01]  /*20a0*/  IMAD.WIDE.U32 R98, R99, 0x4, R124.reuse ;  /* 0x0000000463627825 */ /* 0x100fe200078e007c */
[----:B------:R-:W-:Y:S01]  /*20b0*/  IADD3 R103, PT, PT, R123, 0x40, RZ ;  /* 0x000000407b677810 */ /* 0x000fe20007ffe0ff */
[----:B------:R-:W3:Y:S02]  /*20c0*/  LDG.E.64 R96, desc[UR14][R96.64] ;  /* 0x0000000e60607981 */ /* 0x000ee4000c1e1b00 */
[--C-:B------:R-:W-:Y:S01]  /*20d0*/  IMAD.WIDE.U32 R100, R101, 0x4, R124.reuse ;  /* 0x0000000465647825 */ /* 0x100fe200078e007c */
[----:B------:R-:W-:Y:S01]  /*20e0*/  IADD3 R105, PT, PT, R123, 0x50, RZ ;  /* 0x000000507b697810 */ /* 0x000fe20007ffe0ff */
[----:B------:R-:W4:Y:S02]  /*20f0*/  LDG.E.64 R98, desc[UR14][R98.64] ;  /* 0x0000000e62627981 */ /* 0x000f24000c1e1b00 */
        /* <DEDUP_REMOVED lines=19> */
[C---:B------:R-:W-:Y:S01]  /*2230*/  IADD3 R119, PT, PT, R123.reuse, 0xc0, RZ ;  /* 0x000000c07b777810 */ /* 0x040fe20007ffe0ff */
[----:B------:R-:W4:Y:S01]  /*2240*/  LDG.E.64 R112, desc[UR14][R112.64] ;  /* 0x0000000e70707981 */ /* 0x000f22000c1e1b00 */
[----:B------:R-:W-:Y:S01]  /*2250*/  IADD3 R121, PT, PT, R123, 0xd0, RZ ;  /* 0x000000d07b797810 */ /* 0x000fe20007ffe0ff */
[----:B------:R-:W-:-:S02]  /*2260*/  IMAD.WIDE.U32 R116, R117, 0x4, R124 ;  /* 0x0000000475747825 */ /* 0x000fc400078e007c */
[----:B------:R-:W4:Y:S02]  /*2270*/  LDG.E.64 R114, desc[UR14][R114.64] ;  /* 0x0000000e72727981 */ /* 0x000f24000c1e1b00 */
[--C-:B------:R-:W-:Y:S01]  /*2280*/  IMAD.WIDE.U32 R118, R119, 0x4, R124.reuse ;  /* 0x0000000477767825 */ /* 0x100fe200078e007c */
[----:B------:R-:W-:Y:S01]  /*2290*/  IADD3 R122, PT, PT, R123, 0xe0, RZ ;  /* 0x000000e07b7a7810 */ /* 0x000fe20007ffe0ff */
[----:B------:R-:W4:Y:S02]  /*22a0*/  LDG.E.64 R116, desc[UR14][R116.64] ;  /* 0x0000000e74747981 */ /* 0x000f24000c1e1b00 */
[--C-:B------:R-:W-:Y:S01]  /*22b0*/  IMAD.WIDE.U32 R120, R121, 0x4, R124.reuse ;  /* 0x0000000479787825 */ /* 0x100fe200078e007c */
[----:B------:R-:W-:Y:S01]  /*22c0*/  IADD3 R70, PT, PT, R123, 0xf0, RZ ;  /* 0x000000f07b467810 */ /* 0x000fe20007ffe0ff */
[----:B------:R-:W4:Y:S02]  /*22d0*/  LDG.E.64 R118, desc[UR14][R118.64] ;  /* 0x0000000e76767981 */ /* 0x000f24000c1e1b00 */
[----:B------:R-:W-:-:S02]  /*22e0*/  IMAD.WIDE.U32 R122, R122, 0x4, R124 ;  /* 0x000000047a7a7825 */ /* 0x000fc400078e007c */
[----:B------:R-:W4:Y:S02]  /*22f0*/  LDG.E.64 R120, desc[UR14][R120.64] ;  /* 0x0000000e78787981 */ /* 0x000f24000c1e1b00 */
        /* <DEDUP_REMOVED lines=34> */
[----:B------:R-:W-:-:S07]  /*2520*/  FADD.FTZ R125, R125, R70 ;  /* 0x000000467d7d7221 */ /* 0x000fce0000010000 */
.L_x_605:
[----:B------:R-:W-:Y:S05]  /*2530*/  BSYNC.RECONVERGENT B0 ;  /* 0x0000000000007941 */ /* 0x000fea0003800200 */
.L_x_604:
[----:B0-----:R-:W0:Y:S01]  /*2540*/  SHFL.BFLY PT, R95, R124, 0x4, 0x1f ;  /* 0x0c801f007c5f7f89 */ /* 0x001e2200000e0000 */
[----:B------:R-:W-:Y:S01]  /*2550*/  LOP3.LUT P1, RZ, R44, 0x307, RZ, 0xc0, !PT ;  /* 0x000003072cff7812 */ /* 0x000fe2000782c0ff */
[----:B------:R-:W-:Y:S02]  /*2560*/  BSSY.RECONVERGENT B0, `(.L_x_606) ;  /* 0x0000021000007945 */ /* 0x000fe40003800200 */
[----:B------:R-:W1:Y:S01]  /*2570*/  SHFL.BFLY PT, R70, R125, 0x4, 0x1f ;  /* 0x0c801f007d467f89 */ /* 0x000e6200000e0000 */
[----:B0-----:R-:W-:Y:S01]  /*2580*/  FADD.FTZ R95, R95, R124 ;  /* 0x0000007c5f5f7221 */ /* 0x001fe20000010000 */
[----:B-1----:R-:W-:-:S04]  /*2590*/  FADD.FTZ R70, R70, R125 ;  /* 0x0000007d46467221 */ /* 0x002fc80000010000 */
[----:B------:R-:W0:Y:S04]  /*25a0*/  SHFL.BFLY PT, R72, R95, 0x2, 0x1f ;  /* 0x0c401f005f487f89 */ /* 0x000e2800000e0000 */
[----:B------:R-:W1:Y:S01]  /*25b0*/  SHFL.BFLY PT, R97, R70, 0x2, 0x1f ;  /* 0x0c401f0046617f89 */ /* 0x000e6200000e0000 */
[----:B0-----:R-:W-:Y:S01]  /*25c0*/  FADD.FTZ R72, R95, R72 ;  /* 0x000000485f487221 */ /* 0x001fe20000010000 */
[----:B-1----:R-:W-:-:S04]  /*25d0*/  FADD.FTZ R97, R70, R97 ;  /* 0x0000006146617221 */ /* 0x002fc80000010000 */
[----:B------:R-:W0:Y:S01]  /*25e0*/  SHFL.BFLY PT, R99, R72, 0x1, 0x1f ;  /* 0x0c201f0048637f89 */ /* 0x000e2200000e0000 */
[----:B-----5:R-:W-:-:S03]  /*25f0*/  PRMT R70, R93, 0x7632, R70 ;  /* 0x000076325d467816 */ /* 0x020fc60000000046 */
[----:B------:R-:W1:Y:S01]  /*2600*/  SHFL.BFLY PT, R74, R97, 0x1, 0x1f ;  /* 0x0c201f00614a7f89 */ /* 0x000e6200000e0000 */
[----:B0-----:R-:W-:Y:S01]  /*2610*/  FADD.FTZ R94, R72, R99 ;  /* 0x00000063485e7221 */ /* 0x001fe20000010000 */
[----:B------:R-:W-:-:S03]  /*2620*/  PRMT R72, R91, 0x7632, R72 ;  /* 0x000076325b487816 */ /* 0x000fc60000000048 */
[----:B------:R-:W-:Y:S01]  /*2630*/  @!P1 FMUL.FTZ R94, R94, 8.1380212577641941607e-06 ;  /* 0x370888895e5e9820 */ /* 0x000fe20000410000 */
[----:B-1----:R-:W-:-:S03]  /*2640*/  FADD.FTZ R99, R97, R74 ;  /* 0x0000004a61637221 */ /* 0x002fc60000010000 */
[----:B------:R-:W-:-:S04]  /*2650*/  @!P1 FMUL.FTZ R74, R94, R94 ;  /* 0x0000005e5e4a9220 */ /* 0x000fc80000410000 */
[----:B------:R-:W-:-:S05]  /*2660*/  @!P1 FFMA.FTZ R74, R99, 8.1380212577641941607e-06, -R74 ;  /* 0x37088889634a9823 */ /* 0x000fca000001084a */
[----:B------:R-:W-:Y:S02]  /*2670*/  @!P1 FMNMX.FTZ R95, RZ, R74, !PT ;  /* 0x0000004aff5f9209 */ /* 0x000fe40007810000 */
[----:B------:R-:W-:-:S03]  /*2680*/  PRMT R74, R90, 0x7632, R74 ;  /* 0x000076325a4a7816 */ /* 0x000fc6000000004a */
[----:B------:R0:W-:Y:S01]  /*2690*/  @!P1 STS.64 [R44+UR8], R94 ;  /* 0x0000005e2c009988 */ /* 0x0001e20008000a08 */
[----:B------:R-:W-:Y:S06]  /*26a0*/  BAR.SYNC.DEFER_BLOCKING 0x0 ;  /* 0x0000000000007b1d */ /* 0x000fec0000010000 */
[----:B------:R-:W-:Y:S05]  /*26b0*/  @P0 BRA `(.L_x_607) ;  /* 0x00000000002c0947 */ /* 0x000fea0003800000 */
[C---:B0-----:R-:W-:Y:S01]  /*26c0*/  IMAD R94, R44.reuse, 0x7, R64 ;  /* 0x000000072c5e7824 */ /* 0x041fe200078e0240 */
[----:B------:R-:W0:Y:S01]  /*26d0*/  LDCU.64 UR16, c[0x0][0x3b0] ;  /* 0x00007600ff1077ac */ /* 0x000e220008000a00 */
[----:B------:R-:W-:Y:S02]  /*26e0*/  SHF.L.U32 R76, R44, 0x1, RZ ;  /* 0x000000012c4c7819 */ /* 0x000fe400000006ff */
[----:B------:R-:W-:Y:S02]  /*26f0*/  MOV R97, UR10 ;  /* 0x0000000a00617c02 */ /* 0x000fe40008000f00 */
[----:B------:R-:W1:Y:S01]  /*2700*/  LDS.64 R94, [R94] ;  /* 0x000000005e5e7984 */ /* 0x000e620000000a00 */
[----:B------:R-:W-:Y:S02]  /*2710*/  MOV R78, UR5 ;  /* 0x00000005004e7c02 */ /* 0x000fe40008000f00 */
[----:B------:R-:W-:-:S04]  /*2720*/  LEA R76, P1, R97, R76, 0x6 ;  /* 0x0000004c614c7211 */ /* 0x000fc800078230ff */
[----:B------:R-:W-:Y:S02]  /*2730*/  LEA.HI.X R97, R97, RZ, R78, 0x6, P1 ;  /* 0x000000ff61617211 */ /* 0x000fe400008f344e */
[----:B0-----:R-:W-:-:S04]  /*2740*/  LEA R96, P1, R76, UR16, 0x2 ;  /* 0x000000104c607c11 */ /* 0x001fc8000f8210ff */
[----:B------:R-:W-:-:S05]  /*2750*/  LEA.HI.X R97, R76, UR17, R97, 0x2, P1 ;  /* 0x000000114c617c11 */ /* 0x000fca00088f1461 */
[----:B-1----:R1:W-:Y:S04]  /*2760*/  STG.E.64 desc[UR14][R96.64], R94 ;  /* 0x0000005e60007986 */ /* 0x0023e8000c101b0e */
.L_x_607:
[----:B------:R-:W-:Y:S05]  /*2770*/  BSYNC.RECONVERGENT B0 ;  /* 0x0000000000007941 */ /* 0x000fea0003800200 */
.L_x_606:
[----:B01----:R-:W0:Y:S01]  /*2780*/  LDS.64 R94, [R48] ;  /* 0x00000000305e7984 */ /* 0x003e220000000a00 */
[----:B------:R-:W1:Y:S01]  /*2790*/  LDCU UR5, c[0x0][0x3a0] ;  /* 0x00007400ff0577ac */ /* 0x000e620008000800 */
[C---:B------:R-:W-:Y:S02]  /*27a0*/  PRMT R104, R92.reuse, 0x7632, R104 ;  /* 0x000076325c687816 */ /* 0x040fe40000000068 */
[----:B------:R-:W-:Y:S01]  /*27b0*/  SHF.L.U32 R92, R92, 0x10, RZ ;  /* 0x000000105c5c7819 */ /* 0x000fe200000006ff */
[----:B------:R-:W2:Y:S01]  /*27c0*/  LDCU.64 UR16, c[0x0][0x380] ;  /* 0x00007000ff1077ac */ /* 0x000ea20008000a00 */
[----:B------:R-:W-:Y:S02]  /*27d0*/  SHF.L.U32 R93, R93, 0x10, RZ ;  /* 0x000000105d5d7819 */ /* 0x000fe400000006ff */
[----:B------:R-:W-:Y:S01]  /*27e0*/  SHF.L.U32 R70, R70, 0x10, RZ ;  /* 0x0000001046467819 */ /* 0x000fe200000006ff */
[----:B------:R-:W-:Y:S02]  /*27f0*/  UIADD3 UR10, UPT, UPT, UR10, 0x1, URZ ;  /* 0x000000010a0a7890 */ /* 0x000fe4000fffe0ff */
[----:B------:R-:W-:Y:S01]  /*2800*/  ULOP3.LUT UR4, UR4, 0x1, URZ, 0x3c, !UPT ;  /* 0x0000000104047892 */ /* 0x000fe2000f8e3cff */
[----:B--2---:R-:W-:Y:S01]  /*2810*/  IADD3 R40, P1, PT, R40, UR16, RZ ;  /* 0x0000001028287c10 */ /* 0x004fe2000ff3e0ff */
[--C-:B0-----:R-:W-:Y:S01]  /*2820*/  FADD.FTZ R109, R9, -R94.reuse ;  /* 0x8000005e096d7221 */ /* 0x101fe20000010000 */
[--C-:B------:R-:W-:Y:S01]  /*2830*/  FADD.FTZ R125, R8, -R94.reuse ;  /* 0x8000005e087d7221 */ /* 0x100fe20000010000 */
[----:B-1----:R-:W-:Y:S01]  /*2840*/  FADD.FTZ R95, R95, UR5 ;  /* 0x000000055f5f7e21 */ /* 0x002fe20008010000 */
[----:B------:R-:W0:Y:S01]  /*2850*/  LDS.64 R8, [R46] ;  /* 0x000000002e087984 */ /* 0x000e220000000a00 */
[--C-:B------:R-:W-:Y:S01]  /*2860*/  FADD.FTZ R119, R0, -R94.reuse ;  /* 0x8000005e00777221 */ /* 0x100fe20000010000 */
[--C-:B------:R-:W-:Y:S01]  /*2870*/  FADD.FTZ R117, R33, -R94.reuse ;  /* 0x8000005e21757221 */ /* 0x100fe20000010000 */
[----:B------:R-:W1:Y:S01]  /*2880*/  MUFU.RSQ R0, R95 ;  /* 0x0000005f00007308 */ /* 0x000e620000001400 */
[--C-:B------:R-:W-:Y:S01]  /*2890*/  FADD.FTZ R115, R25, -R94.reuse ;  /* 0x8000005e19737221 */ /* 0x100fe20000010000 */
[--C-:B------:R-:W-:Y:S01]  /*28a0*/  FADD.FTZ R17, R17, -R94.reuse ;  /* 0x8000005e11117221 */ /* 0x100fe20000010000 */
[----:B------:R-:W-:Y:S01]  /*28b0*/  SHF.L.U32 R25, R90, 0x10, RZ ;  /* 0x000000105a197819 */ /* 0x000fe200000006ff */
        /* <DEDUP_REMOVED lines=13> */
[C---:B-1----:R-:W-:Y:S01]  /*2990*/  FMUL.FTZ R82, R0.reuse, R117 ;  /* 0x0000007500527220 */ /* 0x042fe20000410000 */
[----:B------:R-:W-:Y:S01]  /*29a0*/  FMUL.FTZ R28, R0, R17 ;  /* 0x00000011001c7220 */ /* 0x000fe20000410000 */
[--C-:B------:R-:W-:Y:S01]  /*29b0*/  FADD.FTZ R113, R71, -R94.reuse ;  /* 0x8000005e47717221 */ /* 0x100fe20000010000 */
[--C-:B------:R-:W-:Y:S01]  /*29c0*/  FADD.FTZ R75, R75, -R94.reuse ;  /* 0x8000005e4b4b7221 */ /* 0x100fe20000010000 */
[--C-:B------:R-:W-:Y:S01]  /*29d0*/  FFMA.FTZ R17, R92, R82, R25.reuse ;  /* 0x000000525c117223 */ /* 0x100fe20000010019 */
        /* <DEDUP_REMOVED lines=12> */
[C---:B------:R-:W-:Y:S01]  /*2aa0*/  FMUL.FTZ R16, R0.reuse, R115 ;  /* 0x0000007300107220 */ /* 0x040fe20000410000 */
[C---:B------:R-:W-:Y:S01]  /*2ab0*/  FMUL.FTZ R37, R0.reuse, R87 ;  /* 0x0000005700257220 */ /* 0x040fe20000410000 */
[C---:B------:R-:W-:Y:S01]  /*2ac0*/  FMUL.FTZ R83, R0.reuse, R80 ;  /* 0x0000005000537220 */ /* 0x040fe20000410000 */
[--C-:B0-----:R-:W-:Y:S01]  /*2ad0*/  FADD.FTZ R82, R3, -R8.reuse ;  /* 0x8000000803527221 */ /* 0x101fe20000010000 */
[----:B------:R-:W-:Y:S01]  /*2ae0*/  FADD.FTZ R3, R9, UR5 ;  /* 0x0000000509037e21 */ /* 0x000fe20008010000 */
[----:B------:R-:W-:Y:S01]  /*2af0*/  FMUL.FTZ R4, R97, R0 ;  /* 0x0000000061047220 */ /* 0x000fe20000410000 */
[C---:B------:R-:W-:Y:S01]  /*2b00*/  FMUL.FTZ R12, R0.reuse, R13 ;  /* 0x0000000d000c7220 */ /* 0x040fe20000410000 */
[C---:B------:R-:W-:Y:S01]  /*2b10*/  FMUL.FTZ R84, R0.reuse, R121 ;  /* 0x0000007900547220 */ /* 0x040fe20000410000 */
[----:B------:R-:W-:Y:S01]  /*2b20*/  FMUL.FTZ R86, R0, R41 ;  /* 0x0000002900567220 */ /* 0x000fe20000410000 */
[----:B------:R-:W-:Y:S01]  /*2b30*/  SHF.L.U32 R87, R74, 0x10, RZ ;  /* 0x000000104a577819 */ /* 0x000fe200000006ff */
[----:B------:R-:W0:Y:S01]  /*2b40*/  MUFU.RSQ R3, R3 ;  /* 0x0000000300037308 */ /* 0x000e220000001400 */
[----:B------:R-:W-:Y:S01]  /*2b50*/  SHF.L.U32 R80, R104, 0x10, RZ ;  /* 0x0000001068507819 */ /* 0x000fe200000006ff */
        /* <DEDUP_REMOVED lines=22> */
[--C-:B------:R-:W-:Y:S01]  /*2cc0*/  FFMA.FTZ R21, R92, R16, R25.reuse ;  /* 0x000000105c157223 */ /* 0x100fe20000010019 */
[--C-:B------:R-:W-:Y:S01]  /*2cd0*/  FFMA.FTZ R45, R4, R92, R25.reuse ;  /* 0x0000005c042d7223 */ /* 0x100fe20000010019 */
[C-C-:B------:R-:W-:Y:S01]  /*2ce0*/  FFMA.FTZ R29, R92.reuse, R12, R25.reuse ;  /* 0x0000000c5c1d7223 */ /* 0x140fe20000010019 */
        /* <DEDUP_REMOVED lines=10> */
[----:B------:R-:W-:Y:S01]  /*2d90*/  FFMA.FTZ R0, R92, R100, R25 ;  /* 0x000000645c007223 */ /* 0x000fe20000010019 */
        /* <DEDUP_REMOVED lines=15> */
[--C-:B------:R-:W-:Y:S01]  /*2e90*/  FADD.FTZ R84, R61, -R8.reuse ;  /* 0x800000083d547221 */ /* 0x100fe20000010000 */
[----:B------:R-:W-:Y:S01]  /*2ea0*/  FFMA.FTZ R25, R92, R90, R25 ;  /* 0x0000005a5c197223 */ /* 0x000fe20000010019 */
[----:B------:R-:W-:Y:S01]  /*2eb0*/  FFMA.FTZ R80, R80, R94, R87 ;  /* 0x0000005e50507223 */ /* 0x000fe20000010057 */
        /* <DEDUP_REMOVED lines=30> */
[----:B------:R-:W-:Y:S01]  /*30a0*/  SHF.L.U32 R2, R91, 0x10, RZ ;  /* 0x000000105b027819 */ /* 0x000fe200000006ff */
[----:B0-----:R-:W-:Y:S01]  /*30b0*/  FMUL.FTZ R7, R82, R3 ;  /* 0x0000000352077220 */ /* 0x001fe20000410000 */
        /* <DEDUP_REMOVED lines=49> */
[----:B------:R-:W-:Y:S01]  /*33d0*/  IADD3.X R41, PT, PT, R42, UR17, RZ, P1, !PT ;  /* 0x000000112a297c10 */ /* 0x000fe20008ffe4ff */
[----:B------:R-:W0:Y:S01]  /*33e0*/  LDCU.64 UR16, c[0x0][0x3a8] ;  /* 0x00007500ff1077ac */ /* 0x000e220008000a00 */
[----:B------:R-:W-:Y:S01]  /*33f0*/  F2FP.BF16.F32.PACK_AB R2, R78, R45 ;  /* 0x0000002d4e02723e */ /* 0x000fe200000010ff */
[--C-:B------:R-:W-:Y:S01]  /*3400*/  FFMA.FTZ R22, R70, R22, R5.reuse ;  /* 0x0000001646167223 */ /* 0x100fe20000010005 */
[----:B------:R-:W-:Y:S01]  /*3410*/  F2FP.BF16.F32.PACK_AB R3, R84, R3 ;  /* 0x000000035403723e */ /* 0x000fe200000010ff */
        /* <DEDUP_REMOVED lines=14> */
[----:B------:R1:W-:Y:S01]  /*3500*/  STG.E.64 desc[UR14][R40.64], R2 ;  /* 0x0000000228007986 */ /* 0x0003e2000c101b0e */
[----:B------:R-:W-:Y:S01]  /*3510*/  F2FP.BF16.F32.PACK_AB R76, R76, R29 ;  /* 0x0000001d4c4c723e */ /* 0x000fe200000010ff */
[----:B0-----:R-:W-:Y:S01]  /*3520*/  UISETP.GE.U32.AND UP0, UPT, UR10, UR16, UPT ;  /* 0x000000100a00728c */ /* 0x001fe2000bf06070 */
[----:B------:R-:W-:Y:S01]  /*3530*/  F2FP.BF16.F32.PACK_AB R31, R10, R31 ;  /* 0x0000001f0a1f723e */ /* 0x000fe200000010ff */
[----:B------:R-:W-:Y:S01]  /*3540*/  UMOV UR5, UR11 ;  /* 0x0000000b00057c82 */ /* 0x000fe20008000000 */
[----:B------:R-:W-:Y:S01]  /*3550*/  F2FP.BF16.F32.PACK_AB R77, R14, R77 ;  /* 0x0000004d0e4d723e */ /* 0x000fe200000010ff */
[----:B------:R-:W-:Y:S01]  /*3560*/  UISETP.GE.AND.EX UP0, UPT, UR11, UR17, UPT, UP0 ;  /* 0x000000110b00728c */ /* 0x000fe2000bf06300 */
[----:B------:R-:W-:-:S02]  /*3570*/  F2FP.BF16.F32.PACK_AB R34, R34, R21 ;  /* 0x000000152222723e */ /* 0x000fc400000010ff */
[----:B------:R-:W-:Y:S01]  /*3580*/  F2FP.BF16.F32.PACK_AB R38, R38, R17 ;  /* 0x000000112626723e */ /* 0x000fe200000010ff */
[----:B------:R0:W-:Y:S01]  /*3590*/  STG.E.64 desc[UR14][R40.64+0x3c00], R76 ;  /* 0x003c004c28007986 */ /* 0x0001e2000c101b0e */
[----:B------:R-:W-:Y:S02]  /*35a0*/  F2FP.BF16.F32.PACK_AB R6, R71, R36 ;  /* 0x000000244706723e */ /* 0x000fe400000010ff */
[----:B------:R-:W-:Y:S02]  /*35b0*/  F2FP.BF16.F32.PACK_AB R8, R67, R32 ;  /* 0x000000204308723e */ /* 0x000fe400000010ff */
[----:B-1----:R-:W-:Y:S02]  /*35c0*/  F2FP.BF16.F32.PACK_AB R3, R22, R35 ;  /* 0x000000231603723e */ /* 0x002fe400000010ff */
[----:B------:R-:W-:Y:S02]  /*35d0*/  F2FP.BF16.F32.PACK_AB R35, R26, R39 ;  /* 0x000000271a23723e */ /* 0x000fe400000010ff */
[----:B------:R-:W-:-:S02]  /*35e0*/  F2FP.BF16.F32.PACK_AB R30, R57, R30 ;  /* 0x0000001e391e723e */ /* 0x000fc400000010ff */
[----:B------:R-:W-:Y:S01]  /*35f0*/  F2FP.BF16.F32.PACK_AB R28, R53, R28 ;  /* 0x0000001c351c723e */ /* 0x000fe200000010ff */
[----:B------:R0:W-:Y:S01]  /*3600*/  STG.E.64 desc[UR14][R40.64+0x6900], R34 ;  /* 0x0069002228007986 */ /* 0x0001e2000c101b0e */
[----:B------:R-:W-:Y:S02]  /*3610*/  F2FP.BF16.F32.PACK_AB R7, R42, R7 ;  /* 0x000000072a07723e */ /* 0x000fe400000010ff */
[----:B------:R-:W-:Y:S01]  /*3620*/  F2FP.BF16.F32.PACK_AB R9, R78, R9 ;  /* 0x000000094e09723e */ /* 0x000fe200000010ff */
[----:B------:R0:W-:Y:S01]  /*3630*/  STG.E.64 desc[UR14][R40.64+0x2d00], R30 ;  /* 0x002d001e28007986 */ /* 0x0001e2000c101b0e */
[----:B------:R-:W-:Y:S02]  /*3640*/  F2FP.BF16.F32.PACK_AB R29, R18, R27 ;  /* 0x0000001b121d723e */ /* 0x000fe400000010ff */
[----:B------:R-:W-:Y:S01]  /*3650*/  F2FP.BF16.F32.PACK_AB R2, R33, R24 ;  /* 0x000000182102723e */ /* 0x000fe200000010ff */
[----:B------:R0:W-:Y:S01]  /*3660*/  STG.E.64 desc[UR14][R40.64+0xf00], R6 ;  /* 0x000f000628007986 */ /* 0x0001e2000c101b0e */
        /* <DEDUP_REMOVED lines=21> */
[----:B------:R-:W-:-:S03]  /*37c0*/  F2FP.BF16.F32.PACK_AB R81, R94, R93 ;  /* 0x0000005d5e51723e */ /* 0x000fc600000010ff */
[----:B------:R0:W-:Y:S04]  /*37d0*/  STG.E.64 desc[UR14][R40.64+0xb400], R10 ;  /* 0x00b4000a28007986 */ /* 0x0001e8000c101b0e */
[----:B------:R0:W-:Y:S04]  /*37e0*/  STG.E.64 desc[UR14][R40.64+0xc300], R4 ;  /* 0x00c3000428007986 */ /* 0x0001e8000c101b0e */
[----:B------:R0:W-:Y:S04]  /*37f0*/  STG.E.64 desc[UR14][R40.64+0xd200], R22 ;  /* 0x00d2001628007986 */ /* 0x0001e8000c101b0e */
[----:B------:R0:W-:Y:S01]  /*3800*/  STG.E.64 desc[UR14][R40.64+0xe100], R80 ;  /* 0x00e1005028007986 */ /* 0x0001e2000c101b0e */
[----:B------:R-:W-:Y:S05]  /*3810*/  BRA.U !UP0, `(.L_x_608) ;  /* 0xffffffcd08507547 */ /* 0x000fea000b83ffff */
[----:B------:R-:W-:Y:S05]  /*3820*/  EXIT ;  /* 0x000000000000794d */ /* 0x000fea0003800000 */
.L_x_609:
        /* <DEDUP_REMOVED lines=13> */
.L_x_1420:


//--------------------- .text._ZN13group_norm_v214gn_cuda_kernelI13__nv_bfloat16Li480ELi1ELi32ELi30ELi4096ELb0ELi64ELi960ELi960ELi4ELb1ELi2ELb0ELb0ENS_16CompileConditionILi1000EEEEEvPT_PKS4_S7_S7_flPfS8_Pj --------------------------
	.section	.text._ZN13group_norm_v214gn_cuda_kernelI13__nv_bfloat16Li480ELi1ELi32ELi30ELi4096ELb0ELi64ELi960ELi960ELi4ELb1ELi2ELb0ELb0ENS_16CompileConditionILi1000EEEEEvPT_PKS4_S7_S7_flPfS8_Pj,"ax",@progbits
	.align	128
        .global         _ZN13group_norm_v214gn_cuda_kernelI13__nv_bfloat16Li480ELi1ELi32ELi30ELi4096ELb0ELi64ELi960ELi960ELi4ELb1ELi2ELb0ELb0ENS_16CompileConditionILi1000EEEEEvPT_PKS4_S7_S7_flPfS8_Pj
        .type           _ZN13group_norm_v214gn_cuda_kernelI13__nv_bfloat16Li480ELi1ELi32ELi30ELi4096ELb0ELi64ELi960ELi960ELi4ELb1ELi2ELb0ELb0ENS_16CompileConditionILi1000EEEEEvPT_PKS4_S7_S7_flPfS8_Pj,@function
        .size           _ZN13group_norm_v214gn_cuda_kernelI13__nv_bfloat16Li480ELi1ELi32ELi30ELi4096ELb0ELi64ELi960ELi960ELi4ELb1ELi2ELb0ELb0ENS_16CompileConditionILi1000EEEEEvPT_PKS4_S7_S7_flPfS8_Pj,(.L_x_1421 - _ZN13group_norm_v214gn_cuda_kernelI13__nv_bfloat16Li480ELi1ELi32ELi30ELi4096ELb0ELi64ELi960ELi960ELi4ELb1ELi2ELb0ELb0ENS_16CompileConditionILi1000EEEEEvPT_PKS4_S7_S7_flPfS8_Pj)
        .other          _ZN13group_norm_v214gn_cuda_kernelI13__nv_bfloat16Li480ELi1ELi32ELi30ELi4096ELb0ELi64ELi960ELi960ELi4ELb1ELi2ELb0ELb0ENS_16CompileConditionILi1000EEEEEvPT_PKS4_S7_S7_flPfS8_Pj,@"STO_CUDA_ENTRY STV_DEFAULT"
_ZN13group_norm_v214gn_cuda_kernelI13__nv_bfloat16Li480ELi1ELi32ELi30ELi4096ELb0ELi64ELi960ELi960ELi4ELb1ELi2ELb0ELb0ENS_16CompileConditionILi1000EEEEEvPT_PKS4_S7_S7_flPfS8_Pj:
.text._ZN13group_norm_v214gn_cuda_kernelI13__nv_bfloat16Li480ELi1ELi32ELi30ELi4096ELb0ELi64ELi960ELi960ELi4ELb1ELi2ELb0ELb0ENS_16CompileConditionILi1000EEEEEvPT_PKS4_S7_S7_flPfS8_Pj:
[----:B------:R-:W0:Y:S08]  /*0000*/  LDC R1, c[0x0][0x37c] ;  /* 0x0000df00ff017b82 */ /* 0x000e300000000800 */
[----:B------:R-:W1:Y:S01]  /*0010*/  S2UR UR7, SR_CTAID.Y ;  /* 0x00000000000779c3 */ /* 0x000e620000002600 */
[----:B0-----:R-:W-:-:S07]  /*0020*/  IADD3 R1, PT, PT, R1, -0xb8, RZ ;  /* 0xffffff4801017810 */ /* 0x001fce0007ffe0ff */
[----:B------:R-:W1:Y:S02]  /*0030*/  LDC.64 R2, c[0x0][0x3a8] ;  /* 0x0000ea00ff027b82 */ /* 0x000e640000000a00 */
[----:B-1----:R-:W-:-:S04]  /*0040*/  ISETP.LE.U32.AND P0, PT, R2, UR7, PT ;  /* 0x0000000702007c0c */ /* 0x002fc8000bf03070 */
[----:B------:R-:W-:-:S13]  /*0050*/  ISETP.GE.AND.EX P0, PT, RZ, R3, PT, P0 ;  /* 0x00000003ff00720c */ /* 0x000fda0003f06300 */
[----:B------:R-:W-:Y:S05]  /*0060*/  @P0 EXIT ;  /* 0x000000000000094d */ /* 0x000fea0003800000 */
[----:B------:R-:W0:Y:S01]  /*0070*/  S2R R5, SR_TID.X ;  /* 0x0000000000057919 */ /* 0x000e220000002100 */
[----:B------:R-:W1:Y:S01]  /*0080*/  S2UR UR5, SR_CgaCtaId ;  /* 0x00000000000579c3 */ /* 0x000e620000008800 */
[----:B------:R-:W-:Y:S01]  /*0090*/  UMOV UR4, 0x400 ;  /* 0x0000040000047882 */ /* 0x000fe20000000000 */
[----:B------:R-:W-:Y:S01]  /*00a0*/  HFMA2 R16, -RZ, RZ, 0, 0 ;  /* 0x00000000ff107431 */ /* 0x000fe200000001ff */
[----:B------:R-:W2:Y:S01]  /*00b0*/  S2R R3, SR_CTAID.X ;  /* 0x0000000000037919 */ /* 0x000ea20000002500 */
[----:B------:R-:W-:Y:S01]  /*00c0*/  MOV R17, UR7 ;  /* 0x0000000700117c02 */ /* 0x000fe20008000f00 */
[----:B------:R-:W3:Y:S03]  /*00d0*/  LDCU.64 UR8, c[0x0][0x358] ;  /* 0x00006b00ff0877ac */ /* 0x000ee60008000a00 */
[----:B------:R-:W4:Y:S01]  /*00e0*/  LDC.64 R6, c[0x0][0x3b0] ;  /* 0x0000ec00ff067b82 */ /* 0x000f220000000a00 */
[----:B-1----:R-:W-:-:S02]  /*00f0*/  ULEA UR6, UR5, UR4, 0x18 ;  /* 0x0000000405067291 */ /* 0x002fc4000f8ec0ff */
[----:B------:R-:W-:-:S04]  /*0100*/  UIADD3 UR4, UPT, UPT, UR4, 0x2d00, URZ ;  /* 0x00002d0004047890 */ /* 0x000fc8000fffe0ff */
[----:B------:R-:W-:Y:S01]  /*0110*/  ULEA UR4, UR5, UR4, 0x18 ;  /* 0x0000000405047291 */ /* 0x000fe2000f8ec0ff */
[----:B0-----:R-:W-:Y:S02]  /*0120*/  LOP3.LUT R0, R5, 0xffff, RZ, 0xc0, !PT ;  /* 0x0000ffff05007812 */ /* 0x001fe400078ec0ff */
[----:B----4-:R-:W-:Y:S02]  /*0130*/  ISETP.EQ.U32.AND P1, PT, R6, RZ, PT ;  /* 0x000000ff0600720c */ /* 0x010fe40003f22070 */
[----:B--2---:R-:W-:Y:S01]  /*0140*/  LOP3.LUT P0, RZ, R3, 0x3f, RZ, 0xc0, !PT ;  /* 0x0000003f03ff7812 */ /* 0x004fe2000780c0ff */
[----:B------:R-:W-:-:S03]  /*0150*/  IMAD R0, R0, 0x8889, RZ ;  /* 0x0000888900007824 */ /* 0x000fc600078e02ff */
[----:B------:R-:W-:Y:S02]  /*0160*/  ISETP.EQ.OR.EX P0, PT, R7, RZ, P0, P1 ;  /* 0x000000ff0700720c */ /* 0x000fe40000702710 */
[----:B------:R-:W-:Y:S02]  /*0170*/  SHF.R.U32.HI R4, RZ, 0x17, R0 ;  /* 0x00000017ff047819 */ /* 0x000fe40000011600 */
[----:B------:R-:W-:Y:S02]  /*0180*/  ISETP.GT.U32.OR P0, PT, R5, 0x1f, P0 ;  /* 0x0000001f0500780c */ /* 0x000fe40000704470 */
[----:B------:R-:W-:-:S05]  /*0190*/  PRMT R0, R4, 0x9910, RZ ;  /* 0x0000991004007816 */ /* 0x000fca00000000ff */
[----:B------:R-:W-:-:S05]  /*01a0*/  IMAD R0, R0, 0xf0, RZ ;  /* 0x000000f000007824 */ /* 0x000fca00078e02ff */
[----:B------:R-:W-:-:S04]  /*01b0*/  IADD3 R0, PT, PT, RZ, -R0, RZ ;  /* 0x80000000ff007210 */ /* 0x000fc80007ffe0ff */
[----:B------:R-:W-:-:S04]  /*01c0*/  PRMT R0, R0, 0x7710, RZ ;  /* 0x0000771000007816 */ /* 0x000fc800000000ff */
[----:B------:R-:W-:Y:S02]  /*01d0*/  IADD3 R8, PT, PT, R0, R5, RZ ;  /* 0x0000000500087210 */ /* 0x000fe40007ffe0ff */
[----:B------:R-:W-:Y:S02]  /*01e0*/  LEA R0, R4, UR6, 0x3 ;  /* 0x0000000604007c11 */ /* 0x000fe4000f8e18ff */
[----:B------:R-:W-:Y:S01]  /*01f0*/  SHF.L.U32 R2, R8, 0x2, RZ ;  /* 0x0000000208027819 */ /* 0x000fe200000006ff */
[----:B------:R-:W-:Y:S03]  /*0200*/  STL [R1+0x84], R8 ;  /* 0x0000840801007387 */ /* 0x000fe60000100800 */
[C---:B------:R-:W-:Y:S02]  /*0210*/  IADD3 R3, PT, PT, R2.reuse, 0x2, RZ ;  /* 0x0000000202037810 */ /* 0x040fe40007ffe0ff */
[----:B------:R-:W-:-:S02]  /*0220*/  LOP3.LUT R2, R2, 0xffff, RZ, 0xc0, !PT ;  /* 0x0000ffff02027812 */ /* 0x000fc400078ec0ff */
[----:B------:R-:W-:Y:S02]  /*0230*/  LOP3.LUT R4, R3, 0xffff, RZ, 0xc0, !PT ;  /* 0x0000ffff03047812 */ /* 0x000fe400078ec0ff */
[----:B------:R-:W-:Y:S01]  /*0240*/  LOP3.LUT R3, R8, 0xffff, RZ, 0xc0, !PT ;  /* 0x0000ffff08037812 */ /* 0x000fe200078ec0ff */
[----:B------:R-:W-:Y:S02]  /*0250*/  IMAD R2, R2, 0x889, RZ ;  /* 0x0000088902027824 */ /* 0x000fe400078e02ff */
[----:B------:R-:W-:Y:S02]  /*0260*/  IMAD R4, R4, 0x889, RZ ;  /* 0x0000088904047824 */ /* 0x000fe400078e02ff */
[----:B------:R-:W-:-:S05]  /*0270*/  IMAD R0, R3, 0x18, R0 ;  /* 0x0000001803007824 */ /* 0x000fca00078e0200 */
[----:B------:R0:W-:Y:S02]  /*0280*/  STL [R1+0x80], R0 ;  /* 0x0000800001007387 */ /* 0x0001e40000100800 */
[----:B0-----:R-:W-:Y:S02]  /*0290*/  SHF.R.U32.HI R0, RZ, 0x10, R2 ;  /* 0x00000010ff007819 */ /* 0x001fe40000011602 */
[----:B------:R-:W-:Y:S02]  /*02a0*/  SHF.R.U32.HI R2, RZ, 0x10, R4 ;  /* 0x00000010ff027819 */ /* 0x000fe40000011604 */
[----:B------:R-:W-:Y:S02]  /*02b0*/  LEA R3, R0, UR4, 0x3 ;  /* 0x0000000400037c11 */ /* 0x000fe4000f8e18ff */
[----:B------:R-:W-:Y:S01]  /*02c0*/  LEA R0, R2, UR4, 0x3 ;  /* 0x0000000402007c11 */ /* 0x000fe2000f8e18ff */
[----:B------:R-:W-:Y:S02]  /*02d0*/  UMOV UR4, URZ ;  /* 0x000000ff00047c82 */ /* 0x000fe40008000000 */
[----:B------:R0:W-:Y:S04]  /*02e0*/  STL [R1+0x8c], R3 ;  /* 0x00008c0301007387 */ /* 0x0001e80000100800 */
[----:B---3--:R0:W-:Y:S02]  /*02f0*/  STL [R1+0x88], R0 ;  /* 0x0000880001007387 */ /* 0x0081e40000100800 */
.L_x_622:
[----:B------:R-:W2:Y:S01]  /*0300*/  LDL R2, [R1+0x84] ;  /* 0x0000840001027983 */ /* 0x000ea20000100800 */
[----:B------:R-:W1:Y:S01]  /*0310*/  S2UR UR10, SR_CTAID.X ;  /* 0x00000000000a79c3 */ /* 0x000e620000002500 */
[----:B------:R-:W3:Y:S01]  /*0320*/  LDCU.64 UR6, c[0x0][0x388] ;  /* 0x00007100ff0677ac */ /* 0x000ee20008000a00 */
[----:B0-----:R-:W0:Y:S01]  /*0330*/  S2R R0, SR_TID.X ;  /* 0x0000000000007919 */ /* 0x001e220000002100 */
[----:B------:R-:W-:Y:S04]  /*0340*/  STL [R1+0x90], R17 ;  /* 0x0000901101007387 */ /* 0x000fe80000100800 */
[----:B------:R-:W-:Y:S01]  /*0350*/  STL [R1+0x94], R16 ;  /* 0x0000941001007387 */ /* 0x000fe20000100800 */
[----:B-1----:R-:W-:-:S04]  /*0360*/  USHF.L.U32 UR5, UR10, 0x6, URZ ;  /* 0x000000060a057899 */ /* 0x002fc800080006ff */
[----:B------:R-:W-:Y:S01]  /*0370*/  ULOP3.LUT UR5, UR5, 0xfc0, URZ, 0xc0, !UPT ;  /* 0x00000fc005057892 */ /* 0x000fe2000f8ec0ff */
[----:B0-----:R-:W-:-:S05]  /*0380*/  LOP3.LUT R0, R0, 0xffff, RZ, 0xc0, !PT ;  /* 0x0000ffff00007812 */ /* 0x001fca00078ec0ff */
[----:B------:R-:W-:-:S05]  /*0390*/  IMAD R0, R0, 0x8889, RZ ;  /* 0x0000888900007824 */ /* 0x000fca00078e02ff */
[----:B------:R-:W-:-:S04]  /*03a0*/  SHF.R.U32.HI R0, RZ, 0x17, R0 ;  /* 0x00000017ff007819 */ /* 0x000fc80000011600 */
[----:B------:R-:W-:-:S05]  /*03b0*/  IADD3 R0, PT, PT, R0, UR5, RZ ;  /* 0x0000000500007c10 */ /* 0x000fca000fffe0ff */
[----:B------:R-:W-:Y:S01]  /*03c0*/  IMAD R5, R0, 0x3c0, RZ ;  /* 0x000003c000057824 */ /* 0x000fe200078e02ff */
[----:B--2---:R-:W-:Y:S01]  /*03d0*/  SHF.L.U32 R25, R2, 0x2, RZ ;  /* 0x0000000202197819 */ /* 0x004fe200000006ff */
[----:B------:R-:W-:-:S03]  /*03e0*/  IMAD.WIDE.U32 R2, R17, 0x3c0000, RZ ;  /* 0x003c000011027825 */ /* 0x000fc600078e00ff */
[----:B------:R-:W-:-:S04]  /*03f0*/  LOP3.LUT R25, R25, 0x3fffc, RZ, 0xe2, !PT ;  /* 0x0003fffc19197812 */ /* 0x000fc800078ee2ff */
[----:B------:R-:W-:Y:S01]  /*0400*/  LOP3.LUT R0, R2, R25, RZ, 0xfc, !PT ;  /* 0x0000001902007212 */ /* 0x000fe200078efcff */
[----:B------:R-:W-:-:S03]  /*0410*/  IMAD R2, R16, 0x3c0000, RZ ;  /* 0x003c000010027824 */ /* 0x000fc600078e02ff */
[----:B------:R-:W-:-:S04]  /*0420*/  IADD3 R0, P1, PT, R5, R0, RZ ;  /* 0x0000000005007210 */ /* 0x000fc80007f3e0ff */
[----:B------:R-:W-:Y:S02]  /*0430*/  IADD3.X R3, PT, PT, R3, R2, RZ, P1, !PT ;  /* 0x0000000203037210 */ /* 0x000fe40000ffe4ff */
[C---:B------:R-:W-:Y:S02]  /*0440*/  SHF.L.U32 R6, R0.reuse, 0x1, RZ ;  /* 0x0000000100067819 */ /* 0x040fe400000006ff */
[----:B------:R-:W-:Y:S02]  /*0450*/  SHF.L.U64.HI R4, R0, 0x1, R3 ;  /* 0x0000000100047819 */ /* 0x000fe40000010203 */
[----:B---3--:R-:W-:Y:S01]  /*0460*/  IADD3 R22, P1, PT, R6, UR6, RZ ;  /* 0x0000000606167c10 */ /* 0x008fe2000ff3e0ff */
[----:B------:R-:W-:Y:S01]  /*0470*/  STL [R1+0x4c], R6 ;  /* 0x00004c0601007387 */ /* 0x000fe20000100800 */
[----:B------:R-:W0:Y:S02]  /*0480*/  LDC.64 R2, c[0x0][0x398] ;  /* 0x0000e600ff027b82 */ /* 0x000e240000000a00 */
[----:B------:R-:W-:Y:S01]  /*0490*/  IADD3.X R23, PT, PT, R4, UR7, RZ, P1, !PT ;  /* 0x0000000704177c10 */ /* 0x000fe20008ffe4ff */
[----:B------:R1:W-:Y:S04]  /*04a0*/  STL [R1+0x50], R4 ;  /* 0x0000500401007387 */ /* 0x0003e80000100800 */
[----:B------:R-:W2:Y:S04]  /*04b0*/  LDG.E.64.CONSTANT R58, desc[UR8][R22.64+0x16800] ;  /* 0x01680008163a7981 */ /* 0x000ea8000c1e9b00 */
[----:B------:R-:W3:Y:S01]  /*04c0*/  LDG.E.64.CONSTANT R60, desc[UR8][R22.64+0x17700] ;  /* 0x01770008163c7981 */ /* 0x000ee2000c1e9b00 */
[----:B-1----:R-:W1:Y:S03]  /*04d0*/  LDC.64 R4, c[0x0][0x390] ;  /* 0x0000e400ff047b82 */ /* 0x002e660000000a00 */
        /* <DEDUP_REMOVED lines=28> */
[----:B-1----:R-:W-:-:S03]  /*06a0*/  IMAD.WIDE.U32 R4, R25, 0x2, R4 ;  /* 0x0000000219047825 */ /* 0x002fc600078e0004 */
[----:B------:R-:W4:Y:S01]  /*06b0*/  LDG.E.64.CONSTANT R92, desc[UR8][R22.64+0x13b00] ;  /* 0x013b0008165c7981 */ /* 0x000f22000c1e9b00 */
[----:B0-----:R-:W-:-:S03]  /*06c0*/  IMAD.WIDE.U32 R2, R25, 0x2, R2 ;  /* 0x0000000219027825 */ /* 0x001fc600078e0002 */
[----:B------:R0:W4:Y:S04]  /*06d0*/  LDG.E.64.CONSTANT R18, desc[UR8][R22.64+0x14a00] ;  /* 0x014a000816127981 */ /* 0x000128000c1e9b00 */
[----:B------:R-:W5:Y:S04]  /*06e0*/  LDG.E.64.CONSTANT R4, desc[UR8][R4.64] ;  /* 0x0000000804047981 */ /* 0x000f68000c1e9b00 */
[----:B------:R-:W5:Y:S04]  /*06f0*/  LDG.E.64.CONSTANT R2, desc[UR8][R2.64] ;  /* 0x0000000802027981 */ /* 0x000f68000c1e9b00 */
[----:B--2---:R-:W-:Y:S04]  /*0700*/  STL [R1+0x98], R59 ;  /* 0x0000983b01007387 */ /* 0x004fe80000100800 */
[----:B---3--:R-:W-:Y:S04]  /*0710*/  STL [R1+0x9c], R61 ;  /* 0x00009c3d01007387 */ /* 0x008fe80000100800 */
[----:B----4-:R-:W-:Y:S04]  /*0720*/  STL [R1+0xa0], R63 ;  /* 0x0000a03f01007387 */ /* 0x010fe80000100800 */
[----:B------:R-:W-:Y:S04]  /*0730*/  STL [R1+0xa4], R15 ;  /* 0x0000a40f01007387 */ /* 0x000fe80000100800 */
[----:B------:R1:W-:Y:S04]  /*0740*/  STL [R1+0xa8], R13 ;  /* 0x0000a80d01007387 */ /* 0x0003e80000100800 */
[----:B------:R-:W-:Y:S01]  /*0750*/  STL [R1+0xac], R11 ;  /* 0x0000ac0b01007387 */ /* 0x000fe20000100800 */
[----:B-1----:R-:W-:-:S03]  /*0760*/  SHF.L.U32 R13, R48, 0x10, RZ ;  /* 0x00000010300d7819 */ /* 0x002fc600000006ff */
[----:B------:R1:W-:Y:S04]  /*0770*/  STL [R1+0xb0], R9 ;  /* 0x0000b00901007387 */ /* 0x0003e80000100800 */
[----:B------:R-:W-:Y:S04]  /*0780*/  STL [R1+0xb4], R7 ;  /* 0x0000b40701007387 */ /* 0x000fe80000100800 */
[----:B------:R2:W-:Y:S01]  /*0790*/  STL [R1+0xc], R13 ;  /* 0x00000c0d01007387 */ /* 0x0005e20000100800 */
[----:B-1----:R-:W-:Y:S02]  /*07a0*/  SHF.L.U32 R9, R49, 0x10, RZ ;  /* 0x0000001031097819 */ /* 0x002fe400000006ff */
[----:B--2---:R-:W-:-:S03]  /*07b0*/  SHF.L.U32 R13, R50, 0x10, RZ ;  /* 0x00000010320d7819 */ /* 0x004fc600000006ff */
[----:B------:R1:W-:Y:S04]  /*07c0*/  STL [R1+0x28], R9 ;  /* 0x0000280901007387 */ /* 0x0003e80000100800 */
[----:B------:R2:W-:Y:S01]  /*07d0*/  STL [R1+0x8], R13 ;  /* 0x0000080d01007387 */ /* 0x0005e20000100800 */
[----:B-1----:R-:W-:Y:S02]  /*07e0*/  SHF.L.U32 R9, R51, 0x10, RZ ;  /* 0x0000001033097819 */ /* 0x002fe400000006ff */
[----:B--2---:R-:W-:-:S03]  /*07f0*/  SHF.L.U32 R13, R52, 0x10, RZ ;  /* 0x00000010340d7819 */ /* 0x004fc600000006ff */
[----:B------:R-:W-:Y:S01]  /*0800*/  STL [R1+0x24], R9 ;  /* 0x0000240901007387 */ /* 0x000fe20000100800 */
[----:B------:R-:W-:-:S03]  /*0810*/  SHF.L.U32 R16, R20, 0x10, RZ ;  /* 0x0000001014107819 */ /* 0x000fc600000006ff */
[----:B------:R1:W-:Y:S01]  /*0820*/  STL [R1+0x4], R13 ;  /* 0x0000040d01007387 */ /* 0x0003e20000100800 */
[----:B------:R-:W-:Y:S02]  /*0830*/  SHF.L.U32 R63, R21, 0x10, RZ ;  /* 0x00000010153f7819 */ /* 0x000fe400000006ff */
[----:B------:R-:W-:Y:S02]  /*0840*/  SHF.L.U32 R59, R47, 0x10, RZ ;  /* 0x000000102f3b7819 */ /* 0x000fe400000006ff */
[----:B-1----:R-:W-:Y:S02]  /*0850*/  SHF.L.U32 R13, R53, 0x10, RZ ;  /* 0x00000010350d7819 */ /* 0x002fe400000006ff */
[----:B------:R-:W-:-:S03]  /*0860*/  SHF.L.U32 R17, R43, 0x10, RZ ;  /* 0x000000102b117819 */ /* 0x000fc600000006ff */
[----:B------:R-:W-:Y:S04]  /*0870*/  STL [R1+0x20], R13 ;  /* 0x0000200d01007387 */ /* 0x000fe80000100800 */
[----:B------:R1:W-:Y:S01]  /*0880*/  STL [R1], R16 ;  /* 0x0000001001007387 */ /* 0x0003e20000100800 */
[----:B------:R-:W-:-:S03]  /*0890*/  PRMT R7, R43, 0x7632, R7 ;  /* 0x000076322b077816 */ /* 0x000fc60000000007 */
[----:B------:R-:W-:Y:S01]  /*08a0*/  STL [R1+0x1c], R63 ;  /* 0x00001c3f01007387 */ /* 0x000fe20000100800 */
[C---:B------:R-:W-:Y:S02]  /*08b0*/  PRMT R66, R34.reuse, 0x7632, R66 ;  /* 0x0000763222427816 */ /* 0x040fe40000000042 */
[----:B-1----:R-:W-:Y:S01]  /*08c0*/  SHF.L.U32 R16, R45, 0x10, RZ ;  /* 0x000000102d107819 */ /* 0x002fe200000006ff */
[----:B------:R-:W-:Y:S01]  /*08d0*/  STL [R1+0x18], R59 ;  /* 0x0000183b01007387 */ /* 0x000fe20000100800 */
[----:B------:R-:W-:Y:S02]  /*08e0*/  SHF.L.U32 R116, R34, 0x10, RZ ;  /* 0x0000001022747819 */ /* 0x000fe400000006ff */
[----:B------:R-:W-:Y:S01]  /*08f0*/  PRMT R83, R48, 0x7632, R83 ;  /* 0x0000763230537816 */ /* 0x000fe20000000053 */
[----:B------:R-:W-:Y:S01]  /*0900*/  STL [R1+0x14], R16 ;  /* 0x0000141001007387 */ /* 0x000fe20000100800 */
[----:B------:R-:W-:Y:S02]  /*0910*/  PRMT R25, R49, 0x7632, R25 ;  /* 0x0000763231197816 */ /* 0x000fe40000000019 */
[----:B------:R-:W-:Y:S01]  /*0920*/  PRMT R11, R41, 0x7632, R11 ;  /* 0x00007632290b7816 */ /* 0x000fe2000000000b */
[----:B------:R-:W-:Y:S01]  /*0930*/  STL [R1+0x10], R17 ;  /* 0x0000101101007387 */ /* 0x000fe20000100800 */
[----:B------:R-:W-:-:S02]  /*0940*/  PRMT R34, R30, 0x7632, R34 ;  /* 0x000076321e227816 */ /* 0x000fc40000000022 */
[----:B------:R-:W-:Y:S02]  /*0950*/  SHF.L.U32 R114, R30, 0x10, RZ ;  /* 0x000000101e727819 */ /* 0x000fe400000006ff */
[----:B------:R-:W-:Y:S01]  /*0960*/  PRMT R82, R50, 0x7632, R82 ;  /* 0x0000763232527816 */ /* 0x000fe20000000052 */
[----:B------:R-:W2:Y:S01]  /*0970*/  LDL R30, [R1+0xc] ;  /* 0x00000c00011e7983 */ /* 0x000ea20000100800 */
[----:B------:R-:W-:Y:S02]  /*0980*/  PRMT R24, R51, 0x7632, R24 ;  /* 0x0000763233187816 */ /* 0x000fe40000000018 */
[C---:B------:R-:W-:Y:S02]  /*0990*/  PRMT R76, R40.reuse, 0x7632, R76 ;  /* 0x00007632284c7816 */ /* 0x040fe4000000004c */
[----:B------:R-:W-:Y:S02]  /*09a0*/  SHF.L.U32 R122, R40, 0x10, RZ ;  /* 0x00000010287a7819 */ /* 0x000fe400000006ff */
[----:B------:R-:W-:-:S02]  /*09b0*/  PRMT R15, R104, 0x7632, R15 ;  /* 0x00007632680f7816 */ /* 0x000fc4000000000f */
[C---:B------:R-:W-:Y:S02]  /*09c0*/  PRMT R48, R90.reuse, 0x7632, R48 ;  /* 0x000076325a307816 */ /* 0x040fe40000000030 */
[----:B------:R-:W-:Y:S02]  /*09d0*/  SHF.L.U32 R107, R90, 0x10, RZ ;  /* 0x000000105a6b7819 */ /* 0x000fe400000006ff */
[----:B0-----:R-:W-:Y:S02]  /*09e0*/  PRMT R23, R53, 0x7632, R23 ;  /* 0x0000763235177816 */ /* 0x001fe40000000017 */
[----:B------:R-:W-:Y:S02]  /*09f0*/  PRMT R61, R105, 0x7632, R61 ;  /* 0x00007632693d7816 */ /* 0x000fe4000000003d */
[C---:B------:R-:W-:Y:S02]  /*0a00*/  PRMT R40, R94.reuse, 0x7632, R40 ;  /* 0x000076325e287816 */ /* 0x040fe40000000028 */
[----:B------:R-:W-:-:S02]  /*0a10*/  SHF.L.U32 R111, R94, 0x10, RZ ;  /* 0x000000105e6f7819 */ /* 0x000fc400000006ff */
[C---:B------:R-:W-:Y:S02]  /*0a20*/  PRMT R50, R58.reuse, 0x7632, R50 ;  /* 0x000076323a327816 */ /* 0x040fe40000000032 */
[----:B------:R-:W-:Y:S02]  /*0a30*/  SHF.L.U32 R90, R58, 0x10, RZ ;  /* 0x000000103a5a7819 */ /* 0x000fe400000006ff */
[----:B------:R-:W-:Y:S02]  /*0a40*/  PRMT R22, R21, 0x7632, R22 ;  /* 0x0000763215167816 */ /* 0x000fe40000000016 */
[C---:B------:R-:W-:Y:S02]  /*0a50*/  PRMT R77, R42.reuse, 0x7632, R77 ;  /* 0x000076322a4d7816 */ /* 0x040fe4000000004d */
[----:B------:R-:W-:Y:S02]  /*0a60*/  SHF.L.U32 R123, R42, 0x10, RZ ;  /* 0x000000102a7b7819 */ /* 0x000fe400000006ff */
[----:B------:R-:W-:-:S02]  /*0a70*/  SHF.L.U32 R121, R104, 0x10, RZ ;  /* 0x0000001068797819 */ /* 0x000fc400000006ff */
[C---:B------:R-:W-:Y:S02]  /*0a80*/  PRMT R70, R36.reuse, 0x7632, R70 ;  /* 0x0000763224467816 */ /* 0x040fe40000000046 */
[----:B------:R-:W-:Y:S02]  /*0a90*/  SHF.L.U32 R118, R36, 0x10, RZ ;  /* 0x0000001024767819 */ /* 0x000fe400000006ff */
[C---:B------:R-:W-:Y:S02]  /*0aa0*/  PRMT R43, R27.reuse, 0x7632, R43 ;  /* 0x000076321b2b7816 */ /* 0x040fe4000000002b */
[----:B------:R-:W-:Y:S02]  /*0ab0*/  SHF.L.U32 R94, R27, 0x10, RZ ;  /* 0x000000101b5e7819 */ /* 0x000fe400000006ff */
[----:B------:R-:W-:Y:S02]  /*0ac0*/  MOV R58, R7 ;  /* 0x00000007003a7202 */ /* 0x000fe40000000f00 */
[----:B------:R-:W-:-:S02]  /*0ad0*/  PRMT R80, R20, 0x7632, R80 ;  /* 0x0000763214507816 */ /* 0x000fc40000000050 */
[----:B------:R-:W-:Y:S02]  /*0ae0*/  PRMT R21, R47, 0x7632, R21 ;  /* 0x000076322f157816 */ /* 0x000fe40000000015 */
[C---:B------:R-:W-:Y:S02]  /*0af0*/  PRMT R73, R39.reuse, 0x7632, R73 ;  /* 0x0000763227497816 */ /* 0x040fe40000000049 */
[----:B------:R-:W-:Y:S02]  /*0b00*/  SHF.L.U32 R104, R39, 0x10, RZ ;  /* 0x0000001027687819 */ /* 0x000fe400000006ff */
[C---:B------:R-:W-:Y:S02]  /*0b10*/  PRMT R36, R96.reuse, 0x7632, R36 ;  /* 0x0000763260247816 */ /* 0x040fe40000000024 */
[----:B------:R-:W-:Y:S02]  /*0b20*/  SHF.L.U32 R113, R96, 0x10, RZ ;  /* 0x0000001060717819 */ /* 0x000fe400000006ff */
[----:B------:R-:W-:-:S02]  /*0b30*/  PRMT R42, R26, 0x7632, R42 ;  /* 0x000076321a2a7816 */ /* 0x000fc4000000002a */
[----:B------:R-:W-:Y:S02]  /*0b40*/  SHF.L.U32 R110, R26, 0x10, RZ ;  /* 0x000000101a6e7819 */ /* 0x000fe400000006ff */
[----:B------:R-:W-:Y:S02]  /*0b50*/  MOV R27, R11 ;  /* 0x0000000b001b7202 */ /* 0x000fe40000000f00 */
[----:B------:R-:W-:Y:S02]  /*0b60*/  SHF.L.U32 R7, R25, 0x10, RZ ;  /* 0x0000001019077819 */ /* 0x000fe400000006ff */
[----:B------:R-:W-:Y:S02]  /*0b70*/  PRMT R20, R45, 0x7632, R20 ;  /* 0x000076322d147816 */ /* 0x000fe40000000014 */
[C---:B------:R-:W-:Y:S02]  /*0b80*/  PRMT R68, R100.reuse, 0x7632, R68 ;  /* 0x0000763264447816 */ /* 0x040fe40000000044 */
[----:B------:R-:W-:-:S02]  /*0b90*/  SHF.L.U32 R117, R100, 0x10, RZ ;  /* 0x0000001064757819 */ /* 0x000fc400000006ff */
[C---:B------:R-:W-:Y:S02]  /*0ba0*/  PRMT R39, R29.reuse, 0x7632, R39 ;  /* 0x000076321d277816 */ /* 0x040fe40000000027 */
[----:B------:R-:W-:Y:S02]  /*0bb0*/  SHF.L.U32 R96, R29, 0x10, RZ ;  /* 0x000000101d607819 */ /* 0x000fe400000006ff */
[----:B------:R-:W-:Y:S02]  /*0bc0*/  MOV R26, R15 ;  /* 0x0000000f001a7202 */ /* 0x000fe40000000f00 */
[----:B------:R-:W-:Y:S02]  /*0bd0*/  SHF.L.U32 R11, R24, 0x10, RZ ;  /* 0x00000010180b7819 */ /* 0x000fe400000006ff */
[----:B------:R-:W-:Y:S02]  /*0be0*/  PRMT R81, R52, 0x7632, R81 ;  /* 0x0000763234517816 */ /* 0x000fe40000000051 */
[----:B------:R-:W-:-:S02]  /*0bf0*/  PRMT R65, R35, 0x7632, R65 ;  /* 0x0000763223417816 */ /* 0x000fc40000000041 */
[----:B------:R-:W-:Y:S02]  /*0c00*/  SHF.L.U32 R100, R35, 0x10, RZ ;  /* 0x0000001023647819 */ /* 0x000fe400000006ff */
[C---:B------:R-:W-:Y:S02]  /*0c10*/  PRMT R64, R98.reuse, 0x7632, R64 ;  /* 0x0000763262407816 */ /* 0x040fe40000000040 */
[----:B------:R-:W-:Y:S02]  /*0c20*/  SHF.L.U32 R115, R98, 0x10, RZ ;  /* 0x0000001062737819 */ /* 0x000fe400000006ff */
[----:B------:R-:W-:Y:S02]  /*0c30*/  MOV R29, R61 ;  /* 0x0000003d001d7202 */ /* 0x000fe40000000f00 */
[----:B------:R-:W-:Y:S02]  /*0c40*/  SHF.L.U32 R15, R23, 0x10, RZ ;  /* 0x00000010170f7819 */ /* 0x000fe400000006ff */
[----:B------:R-:W-:-:S02]  /*0c50*/  PRMT R35, R31, 0x7632, R35 ;  /* 0x000076321f237816 */ /* 0x000fc40000000023 */
[----:B------:R-:W-:Y:S02]  /*0c60*/  SHF.L.U32 R98, R31, 0x10, RZ ;  /* 0x000000101f627819 */ /* 0x000fe400000006ff */
[C---:B------:R-:W-:Y:S01]  /*0c70*/  PRMT R52, R62.reuse, 0x7632, R52 ;  /* 0x000076323e347816 */ /* 0x040fe20000000034 */
[----:B------:R-:W3:Y:S01]  /*0c80*/  LDL R31, [R1+0x8] ;  /* 0x00000800011f7983 */ /* 0x000ee20000100800 */
[----:B------:R-:W-:Y:S02]  /*0c90*/  SHF.L.U32 R88, R62, 0x10, RZ ;  /* 0x000000103e587819 */ /* 0x000fe400000006ff */
[----:B------:R-:W-:Y:S01]  /*0ca0*/  SHF.L.U32 R61, R22, 0x10, RZ ;  /* 0x00000010163d7819 */ /* 0x000fe200000006ff */
[----:B------:R0:W-:Y:S01]  /*0cb0*/  STL [R1+0x48], R7 ;  /* 0x0000480701007387 */ /* 0x0001e20000100800 */
[C---:B------:R-:W-:Y:S02]  /*0cc0*/  PRMT R51, R60.reuse, 0x7632, R51 ;  /* 0x000076323c337816 */ /* 0x040fe40000000033 */
[----:B------:R-:W-:-:S02]  /*0cd0*/  SHF.L.U32 R89, R60, 0x10, RZ ;  /* 0x000000103c597819 */ /* 0x000fc400000006ff */
[----:B------:R-:W-:Y:S01]  /*0ce0*/  SHF.L.U32 R62, R21, 0x10, RZ ;  /* 0x00000010153e7819 */ /* 0x000fe200000006ff */
[----:B------:R1:W-:Y:S01]  /*0cf0*/  STL [R1+0x44], R11 ;  /* 0x0000440b01007387 */ /* 0x0003e20000100800 */
[----:B------:R-:W-:Y:S02]  /*0d00*/  SHF.L.U32 R60, R20, 0x10, RZ ;  /* 0x00000010143c7819 */ /* 0x000fe400000006ff */
[C---:B------:R-:W-:Y:S01]  /*0d10*/  PRMT R53, R14.reuse, 0x7632, R53 ;  /* 0x000076320e357816 */ /* 0x040fe20000000035 */
[----:B------:R4:W-:Y:S01]  /*0d20*/  STL [R1+0x40], R15 ;  /* 0x0000400f01007387 */ /* 0x0009e20000100800 */
[----:B------:R-:W-:Y:S02]  /*0d30*/  SHF.L.U32 R87, R14, 0x10, RZ ;  /* 0x000000100e577819 */ /* 0x000fe400000006ff */
[----:B------:R-:W-:Y:S01]  /*0d40*/  SHF.L.U32 R58, R58, 0x10, RZ ;  /* 0x000000103a3a7819 */ /* 0x000fe200000006ff */
[----:B------:R4:W-:Y:S01]  /*0d50*/  STL [R1+0x3c], R61 ;  /* 0x00003c3d01007387 */ /* 0x0009e20000100800 */
[----:B------:R-:W-:-:S03]  /*0d60*/  SHF.L.U32 R14, R27, 0x10, RZ ;  /* 0x000000101b0e7819 */ /* 0x000fc600000006ff */
[----:B------:R-:W-:Y:S01]  /*0d70*/  STL [R1+0x38], R62 ;  /* 0x0000383e01007387 */ /* 0x000fe20000100800 */
[----:B------:R-:W-:-:S03]  /*0d80*/  SHF.L.U32 R20, R26, 0x10, RZ ;  /* 0x000000101a147819 */ /* 0x000fc600000006ff */
[----:B------:R-:W-:Y:S01]  /*0d90*/  STL [R1+0x34], R60 ;  /* 0x0000343c01007387 */ /* 0x000fe20000100800 */
[----:B------:R-:W-:-:S03]  /*0da0*/  SHF.L.U32 R26, R70, 0x10, RZ ;  /* 0x00000010461a7819 */ /* 0x000fc600000006ff */
[----:B------:R-:W-:Y:S01]  /*0db0*/  STL [R1+0x30], R58 ;  /* 0x0000303a01007387 */ /* 0x000fe20000100800 */
[----:B------:R-:W-:-:S03]  /*0dc0*/  PRMT R72, R102, 0x7632, R72 ;  /* 0x0000763266487816 */ /* 0x000fc60000000048 */
[----:B------:R4:W-:Y:S04]  /*0dd0*/  STL [R1+0x2c], R14 ;  /* 0x00002c0e01007387 */ /* 0x0009e80000100800 */
[----:B------:R-:W4:Y:S01]  /*0de0*/  LDL R70, [R1+0x4] ;  /* 0x0000040001467983 */ /* 0x000f220000100800 */
[----:B------:R-:W-:-:S03]  /*0df0*/  SHF.L.U32 R24, R72, 0x10, RZ ;  /* 0x0000001048187819 */ /* 0x000fc600000006ff */
[----:B------:R-:W4:Y:S01]  /*0e00*/  LDL R72, [R1] ;  /* 0x0000000001487983 */ /* 0x000f220000100800 */
[C---:B------:R-:W-:Y:S02]  /*0e10*/  PRMT R75, R32.reuse, 0x7632, R75 ;  /* 0x00007632204b7816 */ /* 0x040fe4000000004b */
[----:B------:R-:W-:Y:S02]  /*0e20*/  SHF.L.U32 R74, R32, 0x10, RZ ;  /* 0x00000010204a7819 */ /* 0x000fe400000006ff */
[C---:B------:R-:W-:Y:S02]  /*0e30*/  PRMT R54, R12.reuse, 0x7632, R54 ;  /* 0x000076320c367816 */ /* 0x040fe40000000036 */
[----:B------:R-:W-:Y:S01]  /*0e40*/  SHF.L.U32 R86, R12, 0x10, RZ ;  /* 0x000000100c567819 */ /* 0x000fe200000006ff */
[----:B------:R-:W-:Y:S01]  /*0e50*/  FFMA.FTZ R12, R74, R74, RZ ;  /* 0x0000004a4a0c7223 */ /* 0x000fe200000100ff */
[C---:B------:R-:W-:Y:S02]  /*0e60*/  PRMT R55, R10.reuse, 0x7632, R55 ;  /* 0x000076320a377816 */ /* 0x040fe40000000037 */
[----:B------:R-:W-:Y:S01]  /*0e70*/  SHF.L.U32 R85, R10, 0x10, RZ ;  /* 0x000000100a557819 */ /* 0x000fe200000006ff */
[----:B------:R-:W-:Y:S01]  /*0e80*/  FADD.FTZ R10, RZ, R74 ;  /* 0x0000004aff0a7221 */ /* 0x000fe20000010000 */
[----:B------:R-:W-:-:S02]  /*0e90*/  SHF.L.U32 R75, R75, 0x10, RZ ;  /* 0x000000104b4b7819 */ /* 0x000fc400000006ff */
[----:B------:R-:W-:-:S03]  /*0ea0*/  SHF.L.U32 R83, R83, 0x10, RZ ;  /* 0x0000001053537819 */ /* 0x000fc600000006ff */
[----:B------:R-:W-:Y:S01]  /*0eb0*/  FADD.FTZ R10, R10, R75 ;  /* 0x0000004b0a0a7221 */ /* 0x000fe20000010000 */
[----:B------:R-:W-:Y:S01]  /*0ec0*/  FFMA.FTZ R12, R75, R75, R12 ;  /* 0x0000004b4b0c7223 */ /* 0x000fe2000001000c */
[----:B------:R-:W-:Y:S02]  /*0ed0*/  SHF.L.U32 R82, R82, 0x10, RZ ;  /* 0x0000001052527819 */ /* 0x000fe400000006ff */
[----:B------:R-:W-:Y:S01]  /*0ee0*/  SHF.L.U32 R81, R81, 0x10, RZ ;  /* 0x0000001051517819 */ /* 0x000fe200000006ff */
[----:B--2---:R-:W-:Y:S01]  /*0ef0*/  FADD.FTZ R10, R10, R30 ;  /* 0x0000001e0a0a7221 */ /* 0x004fe20000010000 */
[----:B------:R-:W-:-:S03]  /*0f00*/  FFMA.FTZ R12, R30, R30, R12 ;  /* 0x0000001e1e0c7223 */ /* 0x000fc6000001000c */
[----:B------:R-:W-:Y:S01]  /*0f10*/  FADD.FTZ R10, R10, R83 ;  /* 0x000000530a0a7221 */ /* 0x000fe20000010000 */
[----:B------:R-:W-:-:S03]  /*0f20*/  FFMA.FTZ R12, R83, R83, R12 ;  /* 0x00000053530c7223 */ /* 0x000fc6000001000c */
[----:B---3--:R-:W-:Y:S01]  /*0f30*/  FADD.FTZ R10, R10, R31 ;  /* 0x0000001f0a0a7221 */ /* 0x008fe20000010000 */
[----:B------:R-:W-:-:S03]  /*0f40*/  FFMA.FTZ R12, R31, R31, R12 ;  /* 0x0000001f1f0c7223 */ /* 0x000fc6000001000c */
[----:B------:R-:W-:Y:S01]  /*0f50*/  FADD.FTZ R10, R10, R82 ;  /* 0x000000520a0a7221 */ /* 0x000fe20000010000 */
[----:B------:R-:W-:-:S03]  /*0f60*/  FFMA.FTZ R12, R82, R82, R12 ;  /* 0x00000052520c7223 */ /* 0x000fc6000001000c */
[----:B----4-:R-:W-:Y:S01]  /*0f70*/  FADD.FTZ R10, R10, R70 ;  /* 0x000000460a0a7221 */ /* 0x010fe20000010000 */
[----:B------:R-:W-:-:S03]  /*0f80*/  FFMA.FTZ R12, R70, R70, R12 ;  /* 0x00000046460c7223 */ /* 0x000fc6000001000c */
[----:B------:R-:W-:Y:S01]  /*0f90*/  FADD.FTZ R10, R10, R81 ;  /* 0x000000510a0a7221 */ /* 0x000fe20000010000 */
[----:B------:R-:W-:-:S03]  /*0fa0*/  FFMA.FTZ R12, R81, R81, R12 ;  /* 0x00000051510c7223 */ /* 0x000fc6000001000c */
[----:B------:R-:W-:Y:S01]  /*0fb0*/  FADD.FTZ R10, R10, R72 ;  /* 0x000000480a0a7221 */ /* 0x000fe20000010000 */
[----:B------:R-:W-:Y:S02]  /*0fc0*/  FFMA.FTZ R12, R72, R72, R12 ;  /* 0x00000048480c7223 */ /* 0x000fe4000001000c */
[----:B------:R-:W2:Y:S01]  /*0fd0*/  LDL R72, [R1+0x28] ;  /* 0x0000280001487983 */ /* 0x000ea20000100800 */
[----:B------:R-:W-:Y:S02]  /*0fe0*/  SHF.L.U32 R80, R80, 0x10, RZ ;  /* 0x0000001050507819 */ /* 0x000fe400000006ff */
[C---:B------:R-:W-:Y:S02]  /*0ff0*/  PRMT R79, R46.reuse, 0x7632, R79 ;  /* 0x000076322e4f7816 */ /* 0x040fe4000000004f */
[----:B------:R-:W-:Y:S01]  /*1000*/  SHF.L.U32 R125, R46, 0x10, RZ ;  /* 0x000000102e7d7819 */ /* 0x000fe200000006ff */
[----:B------:R-:W-:Y:S01]  /*1010*/  FFMA.FTZ R12, R80, R80, R12 ;  /* 0x00000050500c7223 */ /* 0x000fe2000001000c */
[----:B------:R-:W-:-:S03]  /*1020*/  SHF.L.U32 R79, R79, 0x10, RZ ;  /* 0x000000104f4f7819 */ /* 0x000fc600000006ff */
[----:B------:R-:W-:Y:S01]  /*1030*/  FFMA.FTZ R12, R125, R125, R12 ;  /* 0x0000007d7d0c7223 */ /* 0x000fe2000001000c */
[C---:B------:R-:W-:Y:S02]  /*1040*/  PRMT R78, R44.reuse, 0x7632, R78 ;  /* 0x000076322c4e7816 */ /* 0x040fe4000000004e */
[----:B------:R-:W-:Y:S01]  /*1050*/  SHF.L.U32 R124, R44, 0x10, RZ ;  /* 0x000000102c7c7819 */ /* 0x000fe200000006ff */
[----:B------:R-:W-:Y:S01]  /*1060*/  FFMA.FTZ R12, R79, R79, R12 ;  /* 0x0000004f4f0c7223 */ /* 0x000fe2000001000c */
[----:B------:R-:W-:-:S03]  /*1070*/  SHF.L.U32 R78, R78, 0x10, RZ ;  /* 0x000000104e4e7819 */ /* 0x000fc600000006ff */
[----:B------:R-:W-:Y:S01]  /*1080*/  FFMA.FTZ R12, R124, R124, R12 ;  /* 0x0000007c7c0c7223 */ /* 0x000fe2000001000c */
[----:B------:R-:W-:-:S03]  /*1090*/  SHF.L.U32 R77, R77, 0x10, RZ ;  /* 0x000000104d4d7819 */ /* 0x000fc600000006ff */
[----:B------:R-:W-:-:S04]  /*10a0*/  FFMA.FTZ R12, R78, R78, R12 ;  /* 0x0000004e4e0c7223 */ /* 0x000fc8000001000c */
[----:B------:R-:W-:Y:S01]  /*10b0*/  FFMA.FTZ R12, R123, R123, R12 ;  /* 0x0000007b7b0c7223 */ /* 0x000fe2000001000c */
[----:B------:R-:W-:-:S03]  /*10c0*/  SHF.L.U32 R76, R76, 0x10, RZ ;  /* 0x000000104c4c7819 */ /* 0x000fc600000006ff */
[----:B------:R-:W-:-:S04]  /*10d0*/  FFMA.FTZ R12, R77, R77, R12 ;  /* 0x0000004d4d0c7223 */ /* 0x000fc8000001000c */
[----:B------:R-:W-:Y:S01]  /*10e0*/  FFMA.FTZ R12, R122, R122, R12 ;  /* 0x0000007a7a0c7223 */ /* 0x000fe2000001000c */
[----:B------:R-:W-:-:S03]  /*10f0*/  PRMT R84, R38, 0x7632, R84 ;  /* 0x0000763226547816 */ /* 0x000fc60000000054 */
[----:B------:R-:W-:Y:S01]  /*1100*/  FFMA.FTZ R12, R76, R76, R12 ;  /* 0x0000004c4c0c7223 */ /* 0x000fe2000001000c */
[----:B------:R-:W-:-:S03]  /*1110*/  SHF.L.U32 R120, R38, 0x10, RZ ;  /* 0x0000001026787819 */ /* 0x000fc600000006ff */
[----:B------:R-:W-:Y:S01]  /*1120*/  FFMA.FTZ R12, R121, R121, R12 ;  /* 0x00000079790c7223 */ /* 0x000fe2000001000c */
[C---:B------:R-:W-:Y:S02]  /*1130*/  PRMT R38, R28.reuse, 0x7632, R38 ;  /* 0x000076321c267816 */ /* 0x040fe40000000026 */
[----:B------:R-:W-:Y:S01]  /*1140*/  SHF.L.U32 R112, R28, 0x10, RZ ;  /* 0x000000101c707819 */ /* 0x000fe200000006ff */
[----:B------:R-:W-:Y:S01]  /*1150*/  FFMA.FTZ R12, R20, R20, R12 ;  /* 0x00000014140c7223 */ /* 0x000fe2000001000c */
[----:B------:R-:W-:-:S03]  /*1160*/  MOV R28, R84 ;  /* 0x00000054001c7202 */ /* 0x000fc60000000f00 */
[----:B------:R-:W-:Y:S01]  /*1170*/  FFMA.FTZ R12, R120, R120, R12 ;  /* 0x00000078780c7223 */ /* 0x000fe2000001000c */
[----:B------:R-:W-:Y:S02]  /*1180*/  SHF.L.U32 R22, R28, 0x10, RZ ;  /* 0x000000101c167819 */ /* 0x000fe400000006ff */
[----:B------:R-:W-:-:S03]  /*1190*/  SHF.L.U32 R119, R102, 0x10, RZ ;  /* 0x0000001066777819 */ /* 0x000fc600000006ff */
[----:B------:R-:W-:-:S04]  /*11a0*/  FFMA.FTZ R12, R22, R22, R12 ;  /* 0x00000016160c7223 */ /* 0x000fc8000001000c */
[----:B------:R-:W-:-:S04]  /*11b0*/  FFMA.FTZ R12, R119, R119, R12 ;  /* 0x00000077770c7223 */ /* 0x000fc8000001000c */
[----:B------:R-:W-:-:S04]  /*11c0*/  FFMA.FTZ R12, R24, R24, R12 ;  /* 0x00000018180c7223 */ /* 0x000fc8000001000c */
[----:B------:R-:W-:Y:S01]  /*11d0*/  FFMA.FTZ R12, R118, R118, R12 ;  /* 0x00000076760c7223 */ /* 0x000fe2000001000c */
[----:B------:R-:W-:-:S03]  /*11e0*/  SHF.L.U32 R28, R68, 0x10, RZ ;  /* 0x00000010441c7819 */ /* 0x000fc600000006ff */
[----:B------:R-:W-:-:S04]  /*11f0*/  FFMA.FTZ R12, R26, R26, R12 ;  /* 0x0000001a1a0c7223 */ /* 0x000fc8000001000c */
[----:B------:R-:W-:Y:S01]  /*1200*/  FFMA.FTZ R12, R117, R117, R12 ;  /* 0x00000075750c7223 */ /* 0x000fe2000001000c */
[----:B------:R-:W-:-:S03]  /*1210*/  SHF.L.U32 R30, R66, 0x10, RZ ;  /* 0x00000010421e7819 */ /* 0x000fc600000006ff */
[----:B------:R-:W-:Y:S01]  /*1220*/  FFMA.FTZ R12, R28, R28, R12 ;  /* 0x0000001c1c0c7223 */ /* 0x000fe2000001000c */
[----:B------:R-:W-:-:S03]  /*1230*/  PRMT R32, R33, 0x7632, R32 ;  /* 0x0000763221207816 */ /* 0x000fc60000000020 */
[----:B------:R-:W-:Y:S01]  /*1240*/  FFMA.FTZ R12, R116, R116, R12 ;  /* 0x00000074740c7223 */ /* 0x000fe2000001000c */
[C---:B------:R-:W-:Y:S02]  /*1250*/  PRMT R44, R92.reuse, 0x7632, R44 ;  /* 0x000076325c2c7816 */ /* 0x040fe4000000002c */
[----:B------:R-:W-:Y:S01]  /*1260*/  SHF.L.U32 R109, R92, 0x10, RZ ;  /* 0x000000105c6d7819 */ /* 0x000fe200000006ff */
[----:B------:R-:W-:Y:S01]  /*1270*/  FFMA.FTZ R12, R30, R30, R12 ;  /* 0x0000001e1e0c7223 */ /* 0x000fe2000001000c */
[C---:B------:R-:W-:Y:S02]  /*1280*/  PRMT R47, R19.reuse, 0x7632, R47 ;  /* 0x00007632132f7816 */ /* 0x040fe4000000002f */
[----:B------:R-:W-:Y:S02]  /*1290*/  SHF.L.U32 R92, R19, 0x10, RZ ;  /* 0x00000010135c7819 */ /* 0x000fe400000006ff */
[----:B------:R-:W-:Y:S01]  /*12a0*/  SHF.L.U32 R19, R32, 0x10, RZ ;  /* 0x0000001020137819 */ /* 0x000fe200000006ff */
[----:B------:R-:W-:Y:S01]  /*12b0*/  FFMA.FTZ R12, R115, R115, R12 ;  /* 0x00000073730c7223 */ /* 0x000fe2000001000c */
[----:B------:R-:W-:-:S02]  /*12c0*/  SHF.L.U32 R32, R64, 0x10, RZ ;  /* 0x0000001040207819 */ /* 0x000fc400000006ff */
[----:B------:R-:W-:-:S03]  /*12d0*/  SHF.L.U32 R34, R34, 0x10, RZ ;  /* 0x0000001022227819 */ /* 0x000fc600000006ff */
[----:B------:R-:W-:-:S04]  /*12e0*/  FFMA.FTZ R12, R32, R32, R12 ;  /* 0x00000020200c7223 */ /* 0x000fc8000001000c */
[----:B------:R-:W-:Y:S01]  /*12f0*/  FFMA.FTZ R12, R114, R114, R12 ;  /* 0x00000072720c7223 */ /* 0x000fe2000001000c */
        /* <DEDUP_REMOVED lines=16> */
[----:B------:R-:W-:-:S03]  /*1400*/  SHF.L.U32 R108, R18, 0x10, RZ ;  /* 0x00000010126c7819 */ /* 0x000fc600000006ff */
[----:B------:R-:W-:Y:S01]  /*1410*/  FFMA.FTZ R12, R44, R44, R12 ;  /* 0x0000002c2c0c7223 */ /* 0x000fe2000001000c */
[----:B------:R-:W-:-:S03]  /*1420*/  SHF.L.U32 R46, R46, 0x10, RZ ;  /* 0x000000102e2e7819 */ /* 0x000fc600000006ff */
[----:B------:R-:W-:Y:S01]  /*1430*/  FFMA.FTZ R12, R108, R108, R12 ;  /* 0x0000006c6c0c7223 */ /* 0x000fe2000001000c */
[----:B------:R-:W-:-:S03]  /*1440*/  SHF.L.U32 R48, R48, 0x10, RZ ;  /* 0x0000001030307819 */ /* 0x000fc600000006ff */
[----:B------:R-:W-:Y:S01]  /*1450*/  FFMA.FTZ R12, R46, R46, R12 ;  /* 0x0000002e2e0c7223 */ /* 0x000fe2000001000c */
[----:B------:R-:W-:-:S03]  /*1460*/  SHF.L.U32 R0, R33, 0x10, RZ ;  /* 0x0000001021007819 */ /* 0x000fc600000006ff */
[----:B------:R-:W-:Y:S01]  /*1470*/  FFMA.FTZ R12, R107, R107, R12 ;  /* 0x0000006b6b0c7223 */ /* 0x000fe2000001000c */
[C---:B------:R-:W-:Y:S02]  /*1480*/  PRMT R56, R8.reuse, 0x7632, R56 ;  /* 0x0000763208387816 */ /* 0x040fe40000000038 */
[----:B------:R-:W-:Y:S01]  /*1490*/  SHF.L.U32 R84, R8, 0x10, RZ ;  /* 0x0000001008547819 */ /* 0x000fe200000006ff */
[----:B------:R-:W-:Y:S01]  /*14a0*/  FFMA.FTZ R12, R48, R48, R12 ;  /* 0x00000030300c7223 */ /* 0x000fe2000001000c */
[----:B------:R-:W-:Y:S01]  /*14b0*/  PRMT R57, R6, 0x7632, R57 ;  /* 0x0000763206397816 */ /* 0x000fe20000000039 */
[----:B------:R-:W-:Y:S01]  /*14c0*/  FFMA.FTZ R8, R0, R0, RZ ;  /* 0x0000000000087223 */ /* 0x000fe200000100ff */
[----:B------:R-:W-:Y:S01]  /*14d0*/  SHF.L.U32 R18, R6, 0x10, RZ ;  /* 0x0000001006127819 */ /* 0x000fe200000006ff */
[----:B------:R-:W-:Y:S01]  /*14e0*/  FADD.FTZ R6, RZ, R0 ;  /* 0x00000000ff067221 */ /* 0x000fe20000010000 */
[----:B------:R-:W-:Y:S01]  /*14f0*/  SHF.L.U32 R50, R50, 0x10, RZ ;  /* 0x0000001032327819 */ /* 0x000fe200000006ff */
[----:B------:R-:W-:Y:S01]  /*1500*/  FFMA.FTZ R12, R90, R90, R12 ;  /* 0x0000005a5a0c7223 */ /* 0x000fe2000001000c */
[----:B------:R-:W-:Y:S01]  /*1510*/  FFMA.FTZ R8, R19, R19, R8 ;  /* 0x0000001313087223 */ /* 0x000fe20000010008 */
[----:B------:R-:W-:-:S02]  /*1520*/  FADD.FTZ R6, R6, R19 ;  /* 0x0000001306067221 */ /* 0x000fc40000010000 */
        /* <DEDUP_REMOVED lines=17> */
[----:B------:R-:W-:-:S04]  /*1640*/  FFMA.FTZ R12, R84, R84, R12 ;  /* 0x00000054540c7223 */ /* 0x000fc8000001000c */
[----:B------:R-:W-:Y:S01]  /*1650*/  FFMA.FTZ R12, R56, R56, R12 ;  /* 0x00000038380c7223 */ /* 0x000fe2000001000c */
[----:B------:R-:W-:-:S03]  /*1660*/  SHF.L.U32 R57, R57, 0x10, RZ ;  /* 0x0000001039397819 */ /* 0x000fc600000006ff */
[----:B------:R-:W-:Y:S01]  /*1670*/  FFMA.FTZ R12, R18, R18, R12 ;  /* 0x00000012120c7223 */ /* 0x000fe2000001000c */
[----:B------:R-:W-:-:S03]  /*1680*/  SHF.L.U32 R31, R65, 0x10, RZ ;  /* 0x00000010411f7819 */ /* 0x000fc600000006ff */
[----:B------:R-:W-:Y:S01]  /*1690*/  FFMA.FTZ R65, R57, R57, R12 ;  /* 0x0000003939417223 */ /* 0x000fe2000001000c */
[----:B--2---:R-:W-:Y:S01]  /*16a0*/  FADD.FTZ R6, R6, R72 ;  /* 0x0000004806067221 */ /* 0x004fe20000010000 */
[----:B------:R-:W-:-:S03]  /*16b0*/  FFMA.FTZ R8, R72, R72, R8 ;  /* 0x0000004848087223 */ /* 0x000fc60000010008 */
[----:B------:R-:W-:Y:S01]  /*16c0*/  FADD.FTZ R6, R6, R7 ;  /* 0x0000000706067221 */ /* 0x000fe20000010000 */
[----:B------:R-:W-:Y:S02]  /*16d0*/  FFMA.FTZ R8, R7, R7, R8 ;  /* 0x0000000707087223 */ /* 0x000fe40000010008 */
[----:B0-----:R-:W2:Y:S01]  /*16e0*/  LDL.LU R7, [R1+0xb4] ;  /* 0x0000b40001077983 */ /* 0x001ea20000300800 */
[----:B------:R-:W-:Y:S01]  /*16f0*/  FADD.FTZ R6, R6, R9 ;  /* 0x0000000906067221 */ /* 0x000fe20000010000 */
[----:B------:R-:W-:Y:S02]  /*1700*/  FFMA.FTZ R8, R9, R9, R8 ;  /* 0x0000000909087223 */ /* 0x000fe40000010008 */
[----:B------:R-:W3:Y:S01]  /*1710*/  LDL.LU R9, [R1+0xb0] ;  /* 0x0000b00001097983 */ /* 0x000ee20000300800 */
[----:B------:R-:W-:Y:S01]  /*1720*/  FADD.FTZ R6, R6, R11 ;  /* 0x0000000b06067221 */ /* 0x000fe20000010000 */
[----:B------:R-:W-:Y:S02]  /*1730*/  FFMA.FTZ R8, R11, R11, R8 ;  /* 0x0000000b0b087223 */ /* 0x000fe40000010008 */
[----:B-1----:R-:W4:Y:S01]  /*1740*/  LDL.LU R11, [R1+0xac] ;  /* 0x0000ac00010b7983 */ /* 0x002f220000300800 */
[----:B------:R-:W-:Y:S01]  /*1750*/  FADD.FTZ R6, R6, R13 ;  /* 0x0000000d06067221 */ /* 0x000fe20000010000 */
[----:B------:R-:W-:-:S02]  /*1760*/  FFMA.FTZ R8, R13, R13, R8 ;  /* 0x0000000d0d087223 */ /* 0x000fc40000010008 */
[----:B------:R-:W2:Y:S01]  /*1770*/  LDL.LU R13, [R1+0xa8] ;  /* 0x0000a800010d7983 */ /* 0x000ea20000300800 */
[----:B------:R-:W-:Y:S01]  /*1780*/  FADD.FTZ R6, R6, R15 ;  /* 0x0000000f06067221 */ /* 0x000fe20000010000 */
[----:B------:R-:W-:Y:S02]  /*1790*/  FFMA.FTZ R8, R15, R15, R8 ;  /* 0x0000000f0f087223 */ /* 0x000fe40000010008 */
[----:B------:R-:W3:Y:S01]  /*17a0*/  LDL.LU R15, [R1+0xa4] ;  /* 0x0000a400010f7983 */ /* 0x000ee20000300800 */
[----:B------:R-:W-:Y:S01]  /*17b0*/  FADD.FTZ R6, R6, R63 ;  /* 0x0000003f06067221 */ /* 0x000fe20000010000 */
[----:B------:R-:W-:Y:S02]  /*17c0*/  FFMA.FTZ R8, R63, R63, R8 ;  /* 0x0000003f3f087223 */ /* 0x000fe40000010008 */
[----:B------:R-:W4:Y:S01]  /*17d0*/  LDL.LU R63, [R1+0xa0] ;  /* 0x0000a000013f7983 */ /* 0x000f220000300800 */
[----:B------:R-:W-:Y:S01]  /*17e0*/  FADD.FTZ R6, R6, R61 ;  /* 0x0000003d06067221 */ /* 0x000fe20000010000 */
[----:B------:R-:W-:-:S02]  /*17f0*/  FFMA.FTZ R8, R61, R61, R8 ;  /* 0x0000003d3d087223 */ /* 0x000fc40000010008 */
[----:B------:R-:W2:Y:S01]  /*1800*/  LDL.LU R61, [R1+0x9c] ;  /* 0x00009c00013d7983 */ /* 0x000ea20000300800 */
[----:B------:R-:W-:Y:S01]  /*1810*/  FADD.FTZ R6, R6, R59 ;  /* 0x0000003b06067221 */ /* 0x000fe20000010000 */
[----:B------:R-:W-:Y:S02]  /*1820*/  FFMA.FTZ R8, R59, R59, R8 ;  /* 0x0000003b3b087223 */ /* 0x000fe40000010008 */
[----:B------:R-:W3:Y:S01]  /*1830*/  LDL.LU R59, [R1+0x98] ;  /* 0x00009800013b7983 */ /* 0x000ee20000300800 */
[----:B------:R-:W-:Y:S01]  /*1840*/  FADD.FTZ R6, R6, R62 ;  /* 0x0000003e06067221 */ /* 0x000fe20000010000 */
[----:B------:R-:W-:-:S03]  /*1850*/  FFMA.FTZ R8, R62, R62, R8 ;  /* 0x0000003e3e087223 */ /* 0x000fc60000010008 */
[----:B------:R-:W-:Y:S01]  /*1860*/  FADD.FTZ R6, R6, R16 ;  /* 0x0000001006067221 */ /* 0x000fe20000010000 */
[----:B------:R-:W-:Y:S02]  /*1870*/  FFMA.FTZ R8, R16, R16, R8 ;  /* 0x0000001010087223 */ /* 0x000fe40000010008 */
[----:B------:R0:W5:Y:S01]  /*1880*/  LDL.LU R16, [R1+0x94] ;  /* 0x0000940001107983 */ /* 0x0001620000300800 */
[----:B------:R-:W-:Y:S01]  /*1890*/  FADD.FTZ R6, R6, R60 ;  /* 0x0000003c06067221 */ /* 0x000fe20000010000 */
[----:B------:R-:W-:-:S03]  /*18a0*/  FFMA.FTZ R8, R60, R60, R8 ;  /* 0x0000003c3c087223 */ /* 0x000fc60000010008 */
[----:B------:R-:W-:Y:S01]  /*18b0*/  FADD.FTZ R6, R6, R17 ;  /* 0x0000001106067221 */ /* 0x000fe20000010000 */
[----:B------:R-:W-:Y:S02]  /*18c0*/  FFMA.FTZ R8, R17, R17, R8 ;  /* 0x0000001111087223 */ /* 0x000fe40000010008 */
[----:B------:R0:W5:Y:S04]  /*18d0*/  LDL.LU R17, [R1+0x90] ;  /* 0x0000900001117983 */ /* 0x0001680000300800 */
        /* <DEDUP_REMOVED lines=20> */
[----:B------:R-:W-:-:S03]  /*1a20*/  SHF.L.U32 R106, R41, 0x10, RZ ;  /* 0x00000010296a7819 */ /* 0x000fc600000006ff */
[----:B------:R-:W-:Y:S01]  /*1a30*/  FADD.FTZ R10, R10, R116 ;  /* 0x000000740a0a7221 */ /* 0x000fe20000010000 */
[----:B------:R-:W-:Y:S01]  /*1a40*/  FADD.FTZ R6, R6, R58 ;  /* 0x0000003a06067221 */ /* 0x000fe20000010000 */
[----:B------:R-:W-:Y:S02]  /*1a50*/  FFMA.FTZ R8, R58, R58, R8 ;  /* 0x0000003a3a087223 */ /* 0x000fe40000010008 */
[----:B------:R-:W-:Y:S01]  /*1a60*/  FADD.FTZ R10, R10, R30 ;  /* 0x0000001e0a0a7221 */ /* 0x000fe20000010000 */
[----:B------:R-:W-:Y:S01]  /*1a70*/  FADD.FTZ R6, R6, R106 ;  /* 0x0000006a06067221 */ /* 0x000fe20000010000 */
[----:B------:R-:W-:Y:S02]  /*1a80*/  FFMA.FTZ R8, R106, R106, R8 ;  /* 0x0000006a6a087223 */ /* 0x000fe40000010008 */
[----:B------:R-:W-:Y:S01]  /*1a90*/  FADD.FTZ R10, R10, R115 ;  /* 0x000000730a0a7221 */ /* 0x000fe20000010000 */
[----:B------:R-:W-:Y:S01]  /*1aa0*/  SHF.L.U32 R105, R105, 0x10, RZ ;  /* 0x0000001069697819 */ /* 0x000fe200000006ff */
[----:B------:R-:W-:Y:S01]  /*1ab0*/  FADD.FTZ R6, R6, R14 ;  /* 0x0000000e06067221 */ /* 0x000fe20000010000 */
[----:B------:R-:W-:Y:S01]  /*1ac0*/  FFMA.FTZ R8, R14, R14, R8 ;  /* 0x0000000e0e087223 */ /* 0x000fe20000010008 */
[----:B------:R-:W-:Y:S01]  /*1ad0*/  FADD.FTZ R10, R10, R32 ;  /* 0x000000200a0a7221 */ /* 0x000fe20000010000 */
[----:B------:R-:W-:Y:S01]  /*1ae0*/  SHF.L.U32 R21, R29, 0x10, RZ ;  /* 0x000000101d157819 */ /* 0x000fe200000006ff */
[----:B------:R-:W-:Y:S01]  /*1af0*/  FADD.FTZ R6, R6, R105 ;  /* 0x0000006906067221 */ /* 0x000fe20000010000 */
[----:B------:R-:W-:Y:S01]  /*1b00*/  FFMA.FTZ R8, R105, R105, R8 ;  /* 0x0000006969087223 */ /* 0x000fe20000010008 */
[----:B------:R-:W-:-:S02]  /*1b10*/  FADD.FTZ R10, R10, R114 ;  /* 0x000000720a0a7221 */ /* 0x000fc40000010000 */
[----:B------:R-:W-:Y:S01]  /*1b20*/  FADD.FTZ R6, R6, R21 ;  /* 0x0000001506067221 */ /* 0x000fe20000010000 */
[----:B------:R-:W-:Y:S01]  /*1b30*/  FFMA.FTZ R8, R21, R21, R8 ;  /* 0x0000001515087223 */ /* 0x000fe20000010008 */
[----:B------:R-:W-:Y:S01]  /*1b40*/  FADD.FTZ R10, R10, R34 ;  /* 0x000000220a0a7221 */ /* 0x000fe20000010000 */
[----:B------:R-:W-:Y:S01]  /*1b50*/  SHF.L.U32 R23, R73, 0x10, RZ ;  /* 0x0000001049177819 */ /* 0x000fe200000006ff */
[----:B------:R-:W-:Y:S01]  /*1b60*/  FADD.FTZ R6, R6, R104 ;  /* 0x0000006806067221 */ /* 0x000fe20000010000 */
[----:B------:R-:W-:Y:S01]  /*1b70*/  FFMA.FTZ R8, R104, R104, R8 ;  /* 0x0000006868087223 */ /* 0x000fe20000010008 */
[----:B------:R-:W-:Y:S01]  /*1b80*/  FADD.FTZ R10, R10, R113 ;  /* 0x000000710a0a7221 */ /* 0x000fe20000010000 */
[C---:B------:R-:W-:Y:S01]  /*1b90*/  PRMT R71, R103.reuse, 0x7632, R71 ;  /* 0x0000763267477816 */ /* 0x040fe20000000047 */
[----:B------:R-:W-:Y:S01]  /*1ba0*/  FADD.FTZ R6, R6, R23 ;  /* 0x0000001706067221 */ /* 0x000fe20000010000 */
[----:B------:R-:W-:Y:S01]  /*1bb0*/  SHF.L.U32 R103, R103, 0x10, RZ ;  /* 0x0000001067677819 */ /* 0x000fe200000006ff */
[----:B------:R-:W-:Y:S01]  /*1bc0*/  FADD.FTZ R10, R10, R36 ;  /* 0x000000240a0a7221 */ /* 0x000fe20000010000 */
[----:B------:R-:W-:Y:S01]  /*1bd0*/  FFMA.FTZ R8, R23, R23, R8 ;  /* 0x0000001717087223 */ /* 0x000fe20000010008 */
[----:B------:R-:W-:-:S02]  /*1be0*/  SHF.L.U32 R25, R71, 0x10, RZ ;  /* 0x0000001047197819 */ /* 0x000fc400000006ff */
[----:B------:R-:W-:Y:S01]  /*1bf0*/  FADD.FTZ R10, R10, R112 ;  /* 0x000000700a0a7221 */ /* 0x000fe20000010000 */
[----:B------:R-:W-:Y:S01]  /*1c00*/  FADD.FTZ R6, R6, R103 ;  /* 0x0000006706067221 */ /* 0x000fe20000010000 */
[----:B------:R-:W-:Y:S01]  /*1c10*/  FFMA.FTZ R8, R103, R103, R8 ;  /* 0x0000006767087223 */ /* 0x000fe20000010008 */
[C---:B------:R-:W-:Y:S01]  /*1c20*/  PRMT R69, R37.reuse, 0x7632, R69 ;  /* 0x0000763225457816 */ /* 0x040fe20000000045 */
[----:B------:R-:W-:Y:S01]  /*1c30*/  FADD.FTZ R10, R10, R38 ;  /* 0x000000260a0a7221 */ /* 0x000fe20000010000 */
[----:B------:R-:W-:Y:S01]  /*1c40*/  SHF.L.U32 R102, R37, 0x10, RZ ;  /* 0x0000001025667819 */ /* 0x000fe200000006ff */
[----:B------:R-:W-:Y:S01]  /*1c50*/  FADD.FTZ R6, R6, R25 ;  /* 0x0000001906067221 */ /* 0x000fe20000010000 */
[----:B------:R-:W-:Y:S01]  /*1c60*/  FFMA.FTZ R8, R25, R25, R8 ;  /* 0x0000001919087223 */ /* 0x000fe20000010008 */
[----:B------:R-:W-:Y:S01]  /*1c70*/  SHF.L.U32 R27, R69, 0x10, RZ ;  /* 0x00000010451b7819 */ /* 0x000fe200000006ff */
        /* <DEDUP_REMOVED lines=11> */
[----:B------:R-:W-:-:S02]  /*1d30*/  FFMA.FTZ R8, R101, R101, R8 ;  /* 0x0000006565087223 */ /* 0x000fc40000010008 */
[----:B------:R-:W-:Y:S01]  /*1d40*/  FADD.FTZ R10, R10, R42 ;  /* 0x0000002a0a0a7221 */ /* 0x000fe20000010000 */
[----:B------:R-:W-:Y:S01]  /*1d50*/  FADD.FTZ R6, R6, R29 ;  /* 0x0000001d06067221 */ /* 0x000fe20000010000 */
[----:B------:R-:W-:Y:S02]  /*1d60*/  FFMA.FTZ R8, R29, R29, R8 ;  /* 0x0000001d1d087223 */ /* 0x000fe40000010008 */
        /* <DEDUP_REMOVED lines=79> */
[----:B------:R-:W-:-:S04]  /*2260*/  FADD.FTZ R10, R10, R18 ;  /* 0x000000120a0a7221 */ /* 0x000fc80000010000 */
[----:B------:R-:W-:Y:S01]  /*2270*/  FADD.FTZ R64, R10, R57 ;  /* 0x000000390a407221 */ /* 0x000fe20000010000 */
[C---:B---3--:R-:W-:Y:S02]  /*2280*/  PRMT R8, R59.reuse, 0x7632, R8 ;  /* 0x000076323b087816 */ /* 0x048fe40000000008 */
[----:B------:R-:W-:Y:S02]  /*2290*/  SHF.L.U32 R58, R59, 0x10, RZ ;  /* 0x000000103b3a7819 */ /* 0x000fe400000006ff */
[----:B------:R-:W-:-:S03]  /*22a0*/  SHF.L.U32 R59, R8, 0x10, RZ ;  /* 0x00000010083b7819 */ /* 0x000fc600000006ff */
[----:B------:R-:W-:Y:S01]  /*22b0*/  FADD.FTZ R14, R14, R58 ;  /* 0x0000003a0e0e7221 */ /* 0x000fe20000010000 */
[----:B------:R-:W-:Y:S01]  /*22c0*/  FFMA.FTZ R6, R58, R58, R6 ;  /* 0x0000003a3a067223 */ /* 0x000fe20000010006 */
[C---:B--2---:R-:W-:Y:S02]  /*22d0*/  PRMT R8, R61.reuse, 0x7632, R8 ;  /* 0x000076323d087816 */ /* 0x044fe40000000008 */
[----:B------:R-:W-:Y:S01]  /*22e0*/  SHF.L.U32 R60, R61, 0x10, RZ ;  /* 0x000000103d3c7819 */ /* 0x000fe200000006ff */
[----:B------:R-:W-:Y:S01]  /*22f0*/  FADD.FTZ R14, R14, R59 ;  /* 0x0000003b0e0e7221 */ /* 0x000fe20000010000 */
[----:B------:R-:W-:Y:S01]  /*2300*/  FFMA.FTZ R10, R59, R59, R6 ;  /* 0x0000003b3b0a7223 */ /* 0x000fe20000010006 */
[----:B------:R-:W-:Y:S02]  /*2310*/  SHF.L.U32 R61, R8, 0x10, RZ ;  /* 0x00000010083d7819 */ /* 0x000fe400000006ff */
[C---:B----4-:R-:W-:Y:S01]  /*2320*/  PRMT R8, R63.reuse, 0x7632, R8 ;  /* 0x000076323f087816 */ /* 0x050fe20000000008 */
[----:B------:R-:W-:Y:S01]  /*2330*/  FADD.FTZ R6, R14, R60 ;  /* 0x0000003c0e067221 */ /* 0x000fe20000010000 */
[----:B------:R-:W-:Y:S01]  /*2340*/  FFMA.FTZ R10, R60, R60, R10 ;  /* 0x0000003c3c0a7223 */ /* 0x000fe2000001000a */
[----:B------:R-:W-:-:S02]  /*2350*/  SHF.L.U32 R62, R63, 0x10, RZ ;  /* 0x000000103f3e7819 */ /* 0x000fc400000006ff */
[----:B------:R-:W-:Y:S01]  /*2360*/  SHF.L.U32 R63, R8, 0x10, RZ ;  /* 0x00000010083f7819 */ /* 0x000fe200000006ff */
[----:B------:R-:W-:Y:S01]  /*2370*/  FADD.FTZ R6, R6, R61 ;  /* 0x0000003d06067221 */ /* 0x000fe20000010000 */
[----:B------:R-:W-:Y:S01]  /*2380*/  FFMA.FTZ R8, R61, R61, R10 ;  /* 0x0000003d3d087223 */ /* 0x000fe2000001000a */
[----:B------:R1:W-:Y:S02]  /*2390*/  STS.64 [R12], R64 ;  /* 0x000000400c007388 */ /* 0x0003e40000000a00 */
[----:B------:R-:W-:Y:S01]  /*23a0*/  FADD.FTZ R6, R6, R62 ;  /* 0x0000003e06067221 */ /* 0x000fe20000010000 */
[----:B------:R-:W-:Y:S01]  /*23b0*/  FFMA.FTZ R8, R62, R62, R8 ;  /* 0x0000003e3e087223 */ /* 0x000fe20000010008 */
[----:B------:R-:W2:Y:S02]  /*23c0*/  S2R R14, SR_TID.X ;  /* 0x00000000000e7919 */ /* 0x000ea40000002100 */
[----:B------:R-:W-:Y:S01]  /*23d0*/  FADD.FTZ R6, R6, R63 ;  /* 0x0000003f06067221 */ /* 0x000fe20000010000 */
[----:B------:R-:W-:Y:S01]  /*23e0*/  FFMA.FTZ R8, R63, R63, R8 ;  /* 0x0000003f3f087223 */ /* 0x000fe20000010008 */
[----:B-1----:R-:W-:-:S02]  /*23f0*/  PRMT R65, R15, 0x7632, R65 ;  /* 0x000076320f417816 */ /* 0x002fc40000000041 */
[----:B------:R-:W-:Y:S02]  /*2400*/  SHF.L.U32 R64, R15, 0x10, RZ ;  /* 0x000000100f407819 */ /* 0x000fe400000006ff */
[----:B------:R-:W-:-:S03]  /*2410*/  SHF.L.U32 R65, R65, 0x10, RZ ;  /* 0x0000001041417819 */ /* 0x000fc600000006ff */
[----:B------:R-:W-:Y:S01]  /*2420*/  FADD.FTZ R6, R6, R64 ;  /* 0x0000004006067221 */ /* 0x000fe20000010000 */
[----:B------:R-:W-:Y:S01]  /*2430*/  FFMA.FTZ R8, R64, R64, R8 ;  /* 0x0000004040087223 */ /* 0x000fe20000010008 */
[C---:B------:R-:W-:Y:S02]  /*2440*/  PRMT R67, R13.reuse, 0x7632, R67 ;  /* 0x000076320d437816 */ /* 0x040fe40000000043 */
[----:B------:R-:W-:Y:S01]  /*2450*/  SHF.L.U32 R66, R13, 0x10, RZ ;  /* 0x000000100d427819 */ /* 0x000fe200000006ff */
[----:B------:R-:W-:Y:S01]  /*2460*/  FADD.FTZ R6, R6, R65 ;  /* 0x0000004106067221 */ /* 0x000fe20000010000 */
[----:B------:R-:W-:Y:S01]  /*2470*/  FFMA.FTZ R8, R65, R65, R8 ;  /* 0x0000004141087223 */ /* 0x000fe20000010008 */
[----:B------:R-:W-:Y:S02]  /*2480*/  SHF.L.U32 R67, R67, 0x10, RZ ;  /* 0x0000001043437819 */ /* 0x000fe400000006ff */
[----:B------:R-:W-:Y:S01]  /*2490*/  FADD.FTZ R6, R6, R66 ;  /* 0x0000004206067221 */ /* 0x000fe20000010000 */
[----:B------:R-:W-:Y:S01]  /*24a0*/  FFMA.FTZ R8, R66, R66, R8 ;  /* 0x0000004242087223 */ /* 0x000fe20000010008 */
[----:B------:R-:W-:-:S02]  /*24b0*/  PRMT R69, R11, 0x7632, R69 ;  /* 0x000076320b457816 */ /* 0x000fc40000000045 */
[----:B------:R-:W-:Y:S01]  /*24c0*/  SHF.L.U32 R68, R11, 0x10, RZ ;  /* 0x000000100b447819 */ /* 0x000fe200000006ff */
[----:B------:R-:W-:Y:S01]  /*24d0*/  FADD.FTZ R6, R6, R67 ;  /* 0x0000004306067221 */ /* 0x000fe20000010000 */
[----:B------:R-:W-:Y:S01]  /*24e0*/  FFMA.FTZ R8, R67, R67, R8 ;  /* 0x0000004343087223 */ /* 0x000fe20000010008 */
[----:B------:R-:W-:Y:S02]  /*24f0*/  SHF.L.U32 R69, R69, 0x10, RZ ;  /* 0x0000001045457819 */ /* 0x000fe400000006ff */
[----:B------:R-:W-:Y:S01]  /*2500*/  FADD.FTZ R6, R6, R68 ;  /* 0x0000004406067221 */ /* 0x000fe20000010000 */
[----:B------:R-:W-:Y:S01]  /*2510*/  FFMA.FTZ R8, R68, R68, R8 ;  /* 0x0000004444087223 */ /* 0x000fe20000010008 */
[C---:B------:R-:W-:Y:S02]  /*2520*/  PRMT R71, R9.reuse, 0x7632, R71 ;  /* 0x0000763209477816 */ /* 0x040fe40000000047 */
[----:B------:R-:W-:Y:S01]  /*2530*/  SHF.L.U32 R70, R9, 0x10, RZ ;  /* 0x0000001009467819 */ /* 0x000fe200000006ff */
[----:B------:R-:W-:Y:S01]  /*2540*/  FADD.FTZ R6, R6, R69 ;  /* 0x0000004506067221 */ /* 0x000fe20000010000 */
[----:B------:R-:W-:Y:S01]  /*2550*/  FFMA.FTZ R8, R69, R69, R8 ;  /* 0x0000004545087223 */ /* 0x000fe20000010008 */
[----:B------:R-:W-:-:S02]  /*2560*/  SHF.L.U32 R71, R71, 0x10, RZ ;  /* 0x0000001047477819 */ /* 0x000fc400000006ff */
[----:B------:R-:W-:Y:S01]  /*2570*/  FADD.FTZ R6, R6, R70 ;  /* 0x0000004606067221 */ /* 0x000fe20000010000 */
[----:B------:R-:W-:Y:S01]  /*2580*/  FFMA.FTZ R8, R70, R70, R8 ;  /* 0x0000004646087223 */ /* 0x000fe20000010008 */
[C---:B------:R-:W-:Y:S02]  /*2590*/  PRMT R73, R7.reuse, 0x7632, R73 ;  /* 0x0000763207497816 */ /* 0x040fe40000000049 */
[----:B------:R-:W-:Y:S01]  /*25a0*/  SHF.L.U32 R72, R7, 0x10, RZ ;  /* 0x0000001007487819 */ /* 0x000fe200000006ff */
[----:B------:R-:W-:Y:S01]  /*25b0*/  FADD.FTZ R6, R6, R71 ;  /* 0x0000004706067221 */ /* 0x000fe20000010000 */
[----:B------:R-:W-:Y:S01]  /*25c0*/  FFMA.FTZ R8, R71, R71, R8 ;  /* 0x0000004747087223 */ /* 0x000fe20000010008 */
[----:B--2---:R-:W-:Y:S02]  /*25d0*/  ISETP.GT.U32.AND P1, PT, R14, 0x3f, PT ;  /* 0x0000003f0e00780c */ /* 0x004fe40003f24070 */
[----:B------:R-:W-:Y:S01]  /*25e0*/  SHF.L.U32 R73, R73, 0x10, RZ ;  /* 0x0000001049497819 */ /* 0x000fe200000006ff */
[----:B------:R-:W-:Y:S01]  /*25f0*/  FADD.FTZ R6, R6, R72 ;  /* 0x0000004806067221 */ /* 0x000fe20000010000 */
[----:B------:R-:W-:-:S03]  /*2600*/  FFMA.FTZ R7, R72, R72, R8 ;  /* 0x0000004848077223 */ /* 0x000fc60000010008 */
[----:B------:R-:W-:Y:S01]  /*2610*/  FADD.FTZ R6, R6, R73 ;  /* 0x0000004906067221 */ /* 0x000fe20000010000 */
[----:B------:R-:W-:Y:S01]  /*2620*/  FFMA.FTZ R7, R73, R73, R7 ;  /* 0x0000004949077223 */ /* 0x000fe20000010007 */
[----:B------:R-:W-:Y:S04]  /*2630*/  BSSY.RECONVERGENT B0, `(.L_x_610) ;  /* 0x0000090000007945 */ /* 0x000fe80003800200 */
[----:B------:R1:W-:Y:S02]  /*2640*/  STS.64 [R12+0x1680], R6 ;  /* 0x001680060c007388 */ /* 0x0003e40000000a00 */
[----:B-1----:R-:W-:Y:S01]  /*2650*/  CS2R R6, SRZ ;  /* 0x0000000000067805 */ /* 0x002fe2000001ff00 */
[----:B------:R-:W-:Y:S06]  /*2660*/  BAR.SYNC.DEFER_BLOCKING 0x0 ;  /* 0x0000000000007b1d */ /* 0x000fec0000010000 */
[----:B0-----:R-:W-:Y:S05]  /*2670*/  @P1 BRA `(.L_x_611) ;  /* 0x00000008002c1947 */ /* 0x001fea0003800000 */
[----:B------:R-:W0:Y:S01]  /*2680*/  S2R R7, SR_CgaCtaId ;  /* 0x0000000000077919 */ /* 0x000e220000008800 */
[----:B------:R-:W-:Y:S02]  /*2690*/  SHF.R.U32.HI R6, RZ, 0x1, R14 ;  /* 0x00000001ff067819 */ /* 0x000fe4000001160e */
[----:B------:R-:W-:Y:S01]  /*26a0*/  MOV R12, 0x400 ;  /* 0x00000400000c7802 */ /* 0x000fe20000000f00 */
[----:B-----5:R-:W-:Y:S01]  /*26b0*/  STL [R1+0x94], R2 ;  /* 0x0000940201007387 */ /* 0x020fe20000100800 */
[----:B------:R-:W-:Y:S01]  /*26c0*/  SHF.L.U32 R15, R14, 0x3, RZ ;  /* 0x000000030e0f7819 */ /* 0x000fe200000006ff */
[C---:B------:R-:W-:Y:S02]  /*26d0*/  IMAD R10, R6.reuse, 0x1e, RZ ;  /* 0x0000001e060a7824 */ /* 0x040fe400078e02ff */
[----:B------:R-:W-:Y:S01]  /*26e0*/  IMAD R11, R6, -0x80000000, RZ ;  /* 0x80000000060b7824 */ /* 0x000fe200078e02ff */
[----:B------:R-:W-:Y:S01]  /*26f0*/  LOP3.LUT R15, R15, 0x8, RZ, 0xc0, !PT ;  /* 0x000000080f0f7812 */ /* 0x000fe200078ec0ff */
[----:B------:R-:W-:Y:S01]  /*2700*/  STL [R1+0x90], R0 ;  /* 0x0000900001007387 */ /* 0x000fe20000100800 */
        /* <DEDUP_REMOVED lines=8> */
[----:B------:R-:W-:Y:S02]  /*2790*/  LEA.HI R6, R10, R11, RZ, 0x1e ;  /* 0x0000000b0a067211 */ /* 0x000fe400078ff0ff */
[----:B0-----:R-:W-:-:S05]  /*27a0*/  LEA R12, R7, R12, 0x18 ;  /* 0x0000000c070c7211 */ /* 0x001fca00078ec0ff */
[--C-:B------:R-:W-:Y:S02]  /*27b0*/  IMAD R6, R6, 0x18, R12.reuse ;  /* 0x0000001806067824 */ /* 0x100fe400078e020c */
[----:B------:R-:W-:-:S03]  /*27c0*/  IMAD R8, R8, 0x18, R12 ;  /* 0x0000001808087824 */ /* 0x000fc600078e020c */
[----:B------:R-:W-:Y:S02]  /*27d0*/  IADD3 R6, PT, PT, R6, R15, RZ ;  /* 0x0000000f06067210 */ /* 0x000fe40007ffe0ff */
[----:B------:R-:W-:-:S04]  /*27e0*/  IADD3 R8, PT, PT, R15, R8, RZ ;  /* 0x000000080f087210 */ /* 0x000fc80007ffe0ff */
        /* <DEDUP_REMOVED lines=64> */
[----:B------:R-:W-:Y:S01]  /*2bf0*/  FADD.FTZ R2, R8, R6 ;  /* 0x0000000608027221 */ /* 0x000fe20000010000 */
[C---:B------:R-:W-:Y:S02]  /*2c00*/  IADD3 R9, PT, PT, R10.reuse, 0x14, RZ ;  /* 0x000000140a097810 */ /* 0x040fe40007ffe0ff */
[----:B------:R-:W-:Y:S02]  /*2c10*/  SHF.L.U32 R6, R7, 0x1e, RZ ;  /* 0x0000001e07067819 */ /* 0x000fe400000006ff */
[----:B------:R-:W-:Y:S02]  /*2c20*/  IADD3 R8, PT, PT, R10, 0x1c, RZ ;  /* 0x0000001c0a087810 */ /* 0x000fe40007ffe0ff */
[----:B------:R-:W-:-:S02]  /*2c30*/  SHF.R.S32.HI R6, RZ, 0x1f, R6 ;  /* 0x0000001fff067819 */ /* 0x000fc40000011406 */
[----:B------:R-:W-:Y:S02]  /*2c40*/  LEA.HI R9, R9, R11, RZ, 0x1e ;  /* 0x0000000b09097211 */ /* 0x000fe400078ff0ff */
[----:B------:R-:W-:-:S03]  /*2c50*/  LOP3.LUT R6, R6, 0xf0, RZ, 0xc0, !PT ;  /* 0x000000f006067812 */ /* 0x000fc600078ec0ff */
[--C-:B------:R-:W-:Y:S01]  /*2c60*/  IMAD R9, R9, 0x18, R12.reuse ;  /* 0x0000001809097824 */ /* 0x100fe200078e020c */
[----:B------:R-:W-:Y:S02]  /*2c70*/  LEA.HI R7, R7, R6, RZ, 0x1e ;  /* 0x0000000607077211 */ /* 0x000fe400078ff0ff */
[----:B------:R-:W-:Y:S02]  /*2c80*/  SHF.L.U32 R6, R13, 0x1e, RZ ;  /* 0x0000001e0d067819 */ /* 0x000fe400000006ff */
[----:B------:R-:W-:Y:S01]  /*2c90*/  IADD3 R9, PT, PT, R15, R9, RZ ;  /* 0x000000090f097210 */ /* 0x000fe20007ffe0ff */
[----:B------:R-:W-:Y:S01]  /*2ca0*/  IMAD R7, R7, 0x18, R12 ;  /* 0x0000001807077824 */ /* 0x000fe200078e020c */
[----:B------:R-:W-:-:S04]  /*2cb0*/  SHF.R.S32.HI R6, RZ, 0x1f, R6 ;  /* 0x0000001fff067819 */ /* 0x000fc80000011406 */
[----:B------:R-:W-:Y:S02]  /*2cc0*/  LOP3.LUT R6, R6, 0xf0, RZ, 0xc0, !PT ;  /* 0x000000f006067812 */ /* 0x000fe400078ec0ff */
[----:B------:R-:W-:Y:S02]  /*2cd0*/  IADD3 R7, PT, PT, R15, R7, RZ ;  /* 0x000000070f077210 */ /* 0x000fe40007ffe0ff */
[----:B------:R-:W-:Y:S02]  /*2ce0*/  LEA.HI R13, R13, R6, RZ, 0x1e ;  /* 0x000000060d0d7211 */ /* 0x000fe400078ff0ff */
[C---:B------:R-:W-:Y:S02]  /*2cf0*/  IADD3 R6, PT, PT, R10.reuse, 0x18, RZ ;  /* 0x000000180a067810 */ /* 0x040fe40007ffe0ff */
[----:B------:R-:W-:Y:S02]  /*2d00*/  IADD3 R10, PT, PT, R10, 0x1a, RZ ;  /* 0x0000001a0a0a7810 */ /* 0x000fe40007ffe0ff */
[----:B------:R-:W-:-:S02]  /*2d10*/  LEA.HI R6, R6, R11, RZ, 0x1e ;  /* 0x0000000b06067211 */ /* 0x000fc400078ff0ff */
[----:B------:R-:W-:Y:S02]  /*2d20*/  LEA.HI R11, R8, R11, RZ, 0x1e ;  /* 0x0000000b080b7211 */ /* 0x000fe400078ff0ff */
[----:B------:R-:W-:Y:S01]  /*2d30*/  SHF.L.U32 R8, R10, 0x1e, RZ ;  /* 0x0000001e0a087819 */ /* 0x000fe200000006ff */
[----:B------:R-:W-:-:S03]  /*2d40*/  IMAD R6, R6, 0x18, R12 ;  /* 0x0000001806067824 */ /* 0x000fc600078e020c */
[----:B------:R-:W-:Y:S02]  /*2d50*/  SHF.R.S32.HI R8, RZ, 0x1f, R8 ;  /* 0x0000001fff087819 */ /* 0x000fe40000011408 */
[----:B------:R-:W-:Y:S02]  /*2d60*/  IADD3 R14, PT, PT, R15, R6, RZ ;  /* 0x000000060f0e7210 */ /* 0x000fe40007ffe0ff */
[----:B------:R-:W0:Y:S01]  /*2d70*/  LDS.64 R6, [R7] ;  /* 0x0000000007067984 */ /* 0x000e220000000a00 */
[----:B------:R-:W-:-:S04]  /*2d80*/  LOP3.LUT R8, R8, 0xf0, RZ, 0xc0, !PT ;  /* 0x000000f008087812 */ /* 0x000fc800078ec0ff */
[----:B------:R-:W-:Y:S01]  /*2d90*/  LEA.HI R10, R10, R8, RZ, 0x1e ;  /* 0x000000080a0a7211 */ /* 0x000fe200078ff0ff */
[----:B------:R-:W-:-:S04]  /*2da0*/  IMAD R8, R13, 0x18, R12 ;  /* 0x000000180d087824 */ /* 0x000fc800078e020c */
[--C-:B------:R-:W-:Y:S01]  /*2db0*/  IMAD R10, R10, 0x18, R12.reuse ;  /* 0x000000180a0a7824 */ /* 0x100fe200078e020c */
[----:B------:R-:W-:Y:S01]  /*2dc0*/  IADD3 R8, PT, PT, R15, R8, RZ ;  /* 0x000000080f087210 */ /* 0x000fe20007ffe0ff */
[----:B------:R-:W-:-:S03]  /*2dd0*/  IMAD R12, R11, 0x18, R12 ;  /* 0x000000180b0c7824 */ /* 0x000fc600078e020c */
[C---:B------:R-:W-:Y:S02]  /*2de0*/  IADD3 R10, PT, PT, R15.reuse, R10, RZ ;  /* 0x0000000a0f0a7210 */ /* 0x040fe40007ffe0ff */
[----:B------:R-:W-:Y:S01]  /*2df0*/  IADD3 R15, PT, PT, R15, R12, RZ ;  /* 0x0000000c0f0f7210 */ /* 0x000fe20007ffe0ff */
[----:B0-----:R-:W-:Y:S01]  /*2e00*/  FADD.FTZ R12, R2, R6 ;  /* 0x00000006020c7221 */ /* 0x001fe20000010000 */
[----:B------:R-:W-:Y:S01]  /*2e10*/  FADD.FTZ R11, R0, R7 ;  /* 0x00000007000b7221 */ /* 0x000fe20000010000 */
[----:B------:R0:W5:Y:S04]  /*2e20*/  LDL.LU R2, [R1+0x94] ;  /* 0x0000940001027983 */ /* 0x0001680000300800 */
[----:B------:R0:W5:Y:S04]  /*2e30*/  LDL.LU R0, [R1+0x90] ;  /* 0x0000900001007983 */ /* 0x0001680000300800 */
[----:B------:R-:W1:Y:S04]  /*2e40*/  LDS.64 R6, [R9] ;  /* 0x0000000009067984 */ /* 0x000e680000000a00 */
[----:B------:R-:W2:Y:S01]  /*2e50*/  LDS.64 R8, [R8] ;  /* 0x0000000008087984 */ /* 0x000ea20000000a00 */
[----:B-1----:R-:W-:Y:S01]  /*2e60*/  FADD.FTZ R7, R11, R7 ;  /* 0x000000070b077221 */ /* 0x002fe20000010000 */
[----:B------:R-:W-:-:S03]  /*2e70*/  FADD.FTZ R12, R12, R6 ;  /* 0x000000060c0c7221 */ /* 0x000fc60000010000 */
[----:B--2---:R-:W-:Y:S01]  /*2e80*/  FADD.FTZ R13, R7, R9 ;  /* 0x00000009070d7221 */ /* 0x004fe20000010000 */
[----:B------:R-:W-:Y:S01]  /*2e90*/  FADD.FTZ R12, R12, R8 ;  /* 0x000000080c0c7221 */ /* 0x000fe20000010000 */
[----:B------:R-:W1:Y:S04]  /*2ea0*/  LDS.64 R6, [R14] ;  /* 0x000000000e067984 */ /* 0x000e680000000a00 */
[----:B------:R-:W2:Y:S04]  /*2eb0*/  LDS.64 R8, [R10] ;  /* 0x000000000a087984 */ /* 0x000ea80000000a00 */
[----:B------:R-:W3:Y:S01]  /*2ec0*/  LDS.64 R10, [R15] ;  /* 0x000000000f0a7984 */ /* 0x000ee20000000a00 */
[----:B-1----:R-:W-:Y:S01]  /*2ed0*/  FADD.FTZ R6, R12, R6 ;  /* 0x000000060c067221 */ /* 0x002fe20000010000 */
[----:B------:R-:W-:-:S03]  /*2ee0*/  FADD.FTZ R7, R13, R7 ;  /* 0x000000070d077221 */ /* 0x000fc60000010000 */
[----:B--2---:R-:W-:Y:S01]  /*2ef0*/  FADD.FTZ R6, R6, R8 ;  /* 0x0000000806067221 */ /* 0x004fe20000010000 */
[----:B------:R-:W-:-:S03]  /*2f00*/  FADD.FTZ R7, R7, R9 ;  /* 0x0000000907077221 */ /* 0x000fc60000010000 */
[----:B---3--:R-:W-:Y:S01]  /*2f10*/  FADD.FTZ R6, R6, R10 ;  /* 0x0000000a06067221 */ /* 0x008fe20000010000 */
[----:B0-----:R-:W-:-:S07]  /*2f20*/  FADD.FTZ R7, R7, R11 ;  /* 0x0000000b07077221 */ /* 0x001fce0000010000 */
.L_x_611:
[----:B------:R-:W-:Y:S05]  /*2f30*/  BSYNC.RECONVERGENT B0 ;  /* 0x0000000000007941 */ /* 0x000fea0003800200 */
.L_x_610:
[----:B------:R-:W0:Y:S01]  /*2f40*/  S2R R10, SR_TID.X ;  /* 0x00000000000a7919 */ /* 0x000e220000002100 */
[----:B------:R-:W-:Y:S01]  /*2f50*/  BSSY.RECONVERGENT B0, `(.L_x_612) ;  /* 0x0000013000007945 */ /* 0x000fe20003800200 */
[----:B------:R-:W1:Y:S04]  /*2f60*/  SHFL.BFLY PT, R9, R6, 0x1, 0x1f ;  /* 0x0c201f0006097f89 */ /* 0x000e6800000e0000 */
[----:B------:R-:W2:Y:S01]  /*2f70*/  SHFL.BFLY PT, R8, R7, 0x1, 0x1f ;  /* 0x0c201f0007087f89 */ /* 0x000ea200000e0000 */
[----:B-1----:R-:W-:Y:S01]  /*2f80*/  FADD.FTZ R6, R9, R6 ;  /* 0x0000000609067221 */ /* 0x002fe20000010000 */
[----:B0-----:R-:W-:Y:S01]  /*2f90*/  LOP3.LUT P2, RZ, R10, 0x3c1, RZ, 0xc0, !PT ;  /* 0x000003c10aff7812 */ /* 0x001fe2000784c0ff */
[----:B--2---:R-:W-:Y:S01]  /*2fa0*/  FADD.FTZ R7, R8, R7 ;  /* 0x0000000708077221 */ /* 0x004fe20000010000 */
[----:B------:R-:W-:-:S02]  /*2fb0*/  ISETP.NE.AND P3, PT, R10, RZ, PT ;  /* 0x000000ff0a00720c */ /* 0x000fc40003f65270 */
[----:B------:R-:W-:-:S09]  /*2fc0*/  ISETP.GT.U32.AND P1, PT, R10, 0xff, PT ;  /* 0x000000ff0a00780c */ /* 0x000fd20003f24070 */
[----:B------:R-:W-:Y:S05]  /*2fd0*/  @P2 BRA `(.L_x_613) ;  /* 0x0000000000282947 */ /* 0x000fea0003800000 */
[----:B------:R-:W0:Y:S01]  /*2fe0*/  S2R R9, SR_CTAID.Y ;  /* 0x0000000000097919 */ /* 0x000e220000002600 */
[----:B------:R-:W0:Y:S01]  /*2ff0*/  LDC R8, c[0x0][0x374] ;  /* 0x0000dd00ff087b82 */ /* 0x000e220000000800 */
[----:B------:R-:W-:-:S04]  /*3000*/  USHF.L.U32 UR5, UR10, 0x1, URZ ;  /* 0x000000010a057899 */ /* 0x000fc800080006ff */
[----:B------:R-:W-:Y:S01]  /*3010*/  ULOP3.LUT UR5, UR5, 0x7e, URZ, 0xc0, !UPT ;  /* 0x0000007e05057892 */ /* 0x000fe2000f8ec0ff */
[----:B0-----:R-:W-:-:S05]  /*3020*/  IMAD R8, R8, UR4, R9 ;  /* 0x0000000408087c24 */ /* 0x001fca000f8e0209 */
[----:B------:R-:W-:Y:S02]  /*3030*/  LEA R9, R10, UR5, 0x6 ;  /* 0x000000050a097c11 */ /* 0x000fe4000f8e30ff */
[----:B------:R-:W0:Y:S02]  /*3040*/  LDC.64 R10, c[0x0][0x3b8] ;  /* 0x0000ee00ff0a7b82 */ /* 0x000e240000000a00 */
[----:B------:R-:W-:-:S05]  /*3050*/  LEA R8, R8, R9, 0xc ;  /* 0x0000000908087211 */ /* 0x000fca00078e60ff */
[----:B0-----:R-:W-:-:S05]  /*3060*/  IMAD.WIDE.U32 R8, R8, 0x4, R10 ;  /* 0x0000000408087825 */ /* 0x001fca00078e000a */
[----:B------:R0:W-:Y:S02]  /*3070*/  STG.E.64 desc[UR8][R8.64], R6 ;  /* 0x0000000608007986 */ /* 0x0001e4000c101b08 */
.L_x_613:
[----:B------:R-:W-:Y:S05]  /*3080*/  BSYNC.RECONVERGENT B0 ;  /* 0x0000000000007941 */ /* 0x000fea0003800200 */
.L_x_612:
[----:B------:R-:W-:Y:S06]  /*3090*/  BAR.SYNC.DEFER_BLOCKING 0x0 ;  /* 0x0000000000007b1d */ /* 0x000fec0000010000 */
[----:B------:R-:W-:Y:S05]  /*30a0*/  @P3 BRA `(.L_x_614) ;  /* 0x0000000000403947 */ /* 0x000fea0003800000 */
[----:B0-----:R-:W0:Y:S01]  /*30b0*/  S2R R8, SR_CTAID.Y ;  /* 0x0000000000087919 */ /* 0x001e220000002600 */
[----:B------:R-:W0:Y:S01]  /*30c0*/  LDC.64 R6, c[0x0][0x3c0] ;  /* 0x0000f000ff067b82 */ /* 0x000e220000000a00 */
[----:B------:R-:W-:Y:S01]  /*30d0*/  ISETP.NE.AND P2, PT, RZ, UR10, PT ;  /* 0x0000000aff007c0c */ /* 0x000fe2000bf45270 */
[----:B0-----:R-:W-:Y:S01]  /*30e0*/  IMAD.WIDE.U32 R6, R8, 0x4, R6 ;  /* 0x0000000408067825 */ /* 0x001fe200078e0006 */
[----:B------:R-:W-:-:S04]  /*30f0*/  MOV R8, 0x7fffffc1 ;  /* 0x7fffffc100087802 */ /* 0x000fc80000000f00 */
[----:B------:R-:W-:Y:S01]  /*3100*/  SEL R8, R8, 0x1, !P2 ;  /* 0x0000000108087807 */ /* 0x000fe20005000000 */
[----:B------:R-:W-:Y:S06]  /*3110*/  MEMBAR.ALL.GPU ;  /* 0x0000000000007992 */ /* 0x000fec000000a000 */
[----:B------:R-:W-:-:S00]  /*3120*/  ERRBAR ;  /* 0x00000000000079ab */ /* 0x000fc00000000000 */
[----:B------:R-:W-:Y:S06]  /*3130*/  CGAERRBAR ;  /* 0x00000000000075ab */ /* 0x000fec0000000000 */
[----:B------:R0:W5:Y:S02]  /*3140*/  ATOM.E.ADD.STRONG.GPU PT, R8, desc[UR8][R6.64], R8 ;  /* 0x800000080608798a */ /* 0x00016400081ef108 */
.L_x_615:
[----:B------:R-:W2:Y:S04]  /*3150*/  LD.E.STRONG.GPU R9, desc[UR8][R6.64] ;  /* 0x0000000806097980 */ /* 0x000ea8000c10f900 */
[----:B--2---:R-:W-:Y:S01]  /*3160*/  CCTL.IVALL ;  /* 0x00000000ff00798f */ /* 0x004fe20002000000 */
[----:B------:R-:W-:Y:S05]  /*3170*/  YIELD ;  /* 0x0000000000007946 */ /* 0x000fea0003800000 */
[----:B-----5:R-:W-:-:S04]  /*3180*/  LOP3.LUT R9, R9, R8, RZ, 0x3c, !PT ;  /* 0x0000000809097212 */ /* 0x020fc800078e3cff */
[----:B------:R-:W-:-:S13]  /*3190*/  ISETP.GT.AND P2, PT, R9, -0x1, PT ;  /* 0xffffffff0900780c */ /* 0x000fda0003f44270 */
[----:B------:R-:W-:Y:S05]  /*31a0*/  @P2 BRA `(.L_x_615) ;  /* 0xfffffffc00e82947 */ /* 0x000fea000383ffff */
.L_x_614:
[----:B------:R-:W-:Y:S05]  /*31b0*/  WARPSYNC.ALL ;  /* 0x0000000000007948 */ /* 0x000fea0003800000 */
[----:B------:R-:W-:Y:S01]  /*31c0*/  BAR.SYNC.DEFER_BLOCKING 0x0 ;  /* 0x0000000000007b1d */ /* 0x000fe20000010000 */
[----:B0-----:R-:W-:-:S05]  /*31d0*/  CS2R R8, SRZ ;  /* 0x0000000000087805 */ /* 0x001fca000001ff00 */
[----:B------:R-:W-:Y:S04]  /*31e0*/  BSSY.RECONVERGENT B0, `(.L_x_616) ;  /* 0x0000038000007945 */ /* 0x000fe80003800200 */
[----:B------:R-:W-:Y:S05]  /*31f0*/  @P1 BRA `(.L_x_617) ;  /* 0x0000000000d81947 */ /* 0x000fea0003800000 */
[----:B------:R-:W0:Y:S01]  /*3200*/  S2R R7, SR_CTAID.Y ;  /* 0x0000000000077919 */ /* 0x000e220000002600 */
[----:B------:R-:W0:Y:S01]  /*3210*/  LDC R6, c[0x0][0x374] ;  /* 0x0000dd00ff067b82 */ /* 0x000e220000000800 */
[----:B------:R-:W1:Y:S01]  /*3220*/  S2R R10, SR_TID.X ;  /* 0x00000000000a7919 */ /* 0x000e620000002100 */
[----:B-----5:R2:W-:Y:S04]  /*3230*/  STL.64 [R1+0x98], R2 ;  /* 0x0000980201007387 */ /* 0x0205e80000100a00 */
[----:B------:R3:W-:Y:S02]  /*3240*/  STL [R1+0x90], R0 ;  /* 0x0000900001007387 */ /* 0x0007e40000100800 */
[----:B--2---:R-:W2:Y:S01]  /*3250*/  LDC.64 R2, c[0x0][0x3b8] ;  /* 0x0000ee00ff027b82 */ /* 0x004ea20000000a00 */
[----:B0-----:R-:W-:Y:S01]  /*3260*/  IMAD R6, R6, UR4, R7 ;  /* 0x0000000406067c24 */ /* 0x001fe2000f8e0207 */
[----:B-1----:R-:W-:-:S04]  /*3270*/  SHF.L.U32 R7, R10, 0x3, RZ ;  /* 0x000000030a077819 */ /* 0x002fc800000006ff */
[----:B------:R-:W-:-:S04]  /*3280*/  LOP3.LUT R7, R7, 0x7c0, RZ, 0xc0, !PT ;  /* 0x000007c007077812 */ /* 0x000fc800078ec0ff */
        /* <DEDUP_REMOVED lines=11> */
[----:B------:R-:W4:Y:S02]  /*3340*/  LDG.E.64 R10, desc[UR8][R10.64] ;  /* 0x000000080a0a7981 */ /* 0x000f24000c1e1b00 */
[----:B------:R-:W-:Y:S02]  /*3350*/  IMAD.WIDE.U32 R6, R6, 0x4, R2 ;  /* 0x0000000406067825 */ /* 0x000fe400078e0002 */
[----:B------:R-:W3:Y:S04]  /*3360*/  LDG.E.64 R12, desc[UR8][R12.64] ;  /* 0x000000080c0c7981 */ /* 0x000ee8000c1e1b00 */
[----:B------:R-:W3:Y:S01]  /*3370*/  LDG.E.64 R6, desc[UR8][R6.64] ;  /* 0x0000000806067981 */ /* 0x000ee2000c1e1b00 */
[----:B--2---:R-:W-:Y:S01]  /*3380*/  FADD.FTZ R8, RZ, R8 ;  /* 0x00000008ff087221 */ /* 0x004fe20000010000 */
[----:B------:R-:W-:-:S03]  /*3390*/  FADD.FTZ R9, RZ, R9 ;  /* 0x00000009ff097221 */ /* 0x000fc60000010000 */
[----:B----4-:R-:W-:Y:S01]  /*33a0*/  FADD.FTZ R10, R10, R8 ;  /* 0x000000080a0a7221 */ /* 0x010fe20000010000 */
[----:B------:R-:W-:Y:S01]  /*33b0*/  IADD3 R8, PT, PT, R14, 0x40, RZ ;  /* 0x000000400e087810 */ /* 0x000fe20007ffe0ff */
[----:B------:R-:W-:Y:S02]  /*33c0*/  FADD.FTZ R11, R11, R9 ;  /* 0x000000090b0b7221 */ /* 0x000fe40000010000 */
[----:B---3--:R-:W-:Y:S01]  /*33d0*/  FADD.FTZ R12, R12, R10 ;  /* 0x0000000a0c0c7221 */ /* 0x008fe20000010000 */
        /* <DEDUP_REMOVED lines=11> */
[----:B------:R-:W4:Y:S02]  /*3490*/  LDG.E.64 R12, desc[UR8][R12.64] ;  /* 0x000000080c0c7981 */ /* 0x000f24000c1e1b00 */
[----:B------:R-:W-:Y:S02]  /*34a0*/  FADD.FTZ R7, R7, R0 ;  /* 0x0000000007077221 */ /* 0x000fe40000010000 */
[----:B------:R-:W4:Y:S04]  /*34b0*/  LDG.E.64 R14, desc[UR8][R14.64] ;  /* 0x000000080e0e7981 */ /* 0x000f28000c1e1b00 */
[----:B------:R0:W5:Y:S04]  /*34c0*/  LDL.LU.64 R2, [R1+0x98] ;  /* 0x0000980001027983 */ /* 0x0001680000300a00 */
[----:B------:R0:W5:Y:S01]  /*34d0*/  LDL.LU R0, [R1+0x90] ;  /* 0x0000900001007983 */ /* 0x0001620000300800 */
[----:B--2---:R-:W-:Y:S01]  /*34e0*/  FADD.FTZ R8, R8, R6 ;  /* 0x0000000608087221 */ /* 0x004fe20000010000 */
[----:B------:R-:W-:-:S03]  /*34f0*/  FADD.FTZ R9, R9, R7 ;  /* 0x0000000709097221 */ /* 0x000fc60000010000 */
[----:B---3--:R-:W-:Y:S01]  /*3500*/  FADD.FTZ R8, R10, R8 ;  /* 0x000000080a087221 */ /* 0x008fe20000010000 */
[----:B------:R-:W-:-:S03]  /*3510*/  FADD.FTZ R9, R11, R9 ;  /* 0x000000090b097221 */ /* 0x000fc60000010000 */
[----:B----4-:R-:W-:Y:S01]  /*3520*/  FADD.FTZ R8, R12, R8 ;  /* 0x000000080c087221 */ /* 0x010fe20000010000 */
[----:B------:R-:W-:-:S03]  /*3530*/  FADD.FTZ R9, R13, R9 ;  /* 0x000000090d097221 */ /* 0x000fc60000010000 */
[----:B------:R-:W-:Y:S01]  /*3540*/  FADD.FTZ R8, R14, R8 ;  /* 0x000000080e087221 */ /* 0x000fe20000010000 */
[----:B0-----:R-:W-:-:S07]  /*3550*/  FADD.FTZ R9, R15, R9 ;  /* 0x000000090f097221 */ /* 0x001fce0000010000 */
.L_x_617:
[----:B------:R-:W-:Y:S05]  /*3560*/  BSYNC.RECONVERGENT B0 ;  /* 0x0000000000007941 */ /* 0x000fea0003800200 */
.L_x_616:
[----:B------:R-:W0:Y:S01]  /*3570*/  SHFL.BFLY PT, R7, R8, 0x4, 0x1f ;  /* 0x0c801f0008077f89 */ /* 0x000e2200000e0000 */
[----:B------:R-:W-:Y:S03]  /*3580*/  BSSY.RECONVERGENT B0, `(.L_x_618) ;  /* 0x0000018000007945 */ /* 0x000fe60003800200 */
[----:B------:R-:W1:Y:S01]  /*3590*/  SHFL.BFLY PT, R6, R9, 0x4, 0x1f ;  /* 0x0c801f0009067f89 */ /* 0x000e6200000e0000 */
[----:B------:R-:W2:Y:S01]  /*35a0*/  S2R R14, SR_TID.X ;  /* 0x00000000000e7919 */ /* 0x000ea20000002100 */
[----:B0-----:R-:W-:Y:S01]  /*35b0*/  FADD.FTZ R7, R7, R8 ;  /* 0x0000000807077221 */ /* 0x001fe20000010000 */
[----:B-1----:R-:W-:-:S04]  /*35c0*/  FADD.FTZ R6, R6, R9 ;  /* 0x0000000906067221 */ /* 0x002fc80000010000 */
[----:B------:R-:W0:Y:S04]  /*35d0*/  SHFL.BFLY PT, R9, R7, 0x2, 0x1f ;  /* 0x0c401f0007097f89 */ /* 0x000e2800000e0000 */
[----:B------:R-:W1:Y:S01]  /*35e0*/  SHFL.BFLY PT, R8, R6, 0x2, 0x1f ;  /* 0x0c401f0006087f89 */ /* 0x000e6200000e0000 */
[----:B--2---:R-:W-:Y:S01]  /*35f0*/  LOP3.LUT P1, RZ, R14, 0x307, RZ, 0xc0, !PT ;  /* 0x000003070eff7812 */ /* 0x004fe2000782c0ff */
[----:B0-----:R-:W-:Y:S01]  /*3600*/  FADD.FTZ R9, R7, R9 ;  /* 0x0000000907097221 */ /* 0x001fe20000010000 */
[----:B-1----:R-:W-:-:S04]  /*3610*/  FADD.FTZ R8, R6, R8 ;  /* 0x0000000806087221 */ /* 0x002fc80000010000 */
[----:B------:R-:W0:Y:S04]  /*3620*/  SHFL.BFLY PT, R6, R9, 0x1, 0x1f ;  /* 0x0c201f0009067f89 */ /* 0x000e2800000e0000 */
[----:B------:R-:W1:Y:S01]  /*3630*/  SHFL.BFLY PT, R7, R8, 0x1, 0x1f ;  /* 0x0c201f0008077f89 */ /* 0x000e6200000e0000 */
[----:B0-----:R-:W-:Y:S01]  /*3640*/  FADD.FTZ R6, R9, R6 ;  /* 0x0000000609067221 */ /* 0x001fe20000010000 */
[----:B-1----:R-:W-:Y:S01]  /*3650*/  FADD.FTZ R7, R8, R7 ;  /* 0x0000000708077221 */ /* 0x002fe20000010000 */
[----:B------:R-:W-:Y:S06]  /*3660*/  @P1 BRA `(.L_x_619) ;  /* 0x0000000000241947 */ /* 0x000fec0003800000 */
[----:B------:R-:W0:Y:S01]  /*3670*/  S2UR UR6, SR_CgaCtaId ;  /* 0x00000000000679c3 */ /* 0x000e220000008800 */
[----:B------:R-:W-:Y:S01]  /*3680*/  FMUL.FTZ R6, R6, 8.1380212577641941607e-06 ;  /* 0x3708888906067820 */ /* 0x000fe20000410000 */
[----:B------:R-:W-:Y:S02]  /*3690*/  UMOV UR5, 0x400 ;  /* 0x0000040000057882 */ /* 0x000fe40000000000 */
[----:B------:R-:W-:Y:S01]  /*36a0*/  UIADD3 UR5, UPT, UPT, UR5, 0x2d00, URZ ;  /* 0x00002d0005057890 */ /* 0x000fe2000fffe0ff */
[----:B------:R-:W-:-:S04]  /*36b0*/  FMUL.FTZ R8, R6, R6 ;  /* 0x0000000606087220 */ /* 0x000fc80000410000 */
[----:B------:R-:W-:-:S05]  /*36c0*/  FFMA.FTZ R7, R7, 8.1380212577641941607e-06, -R8 ;  /* 0x3708888907077823 */ /* 0x000fca0000010808 */
[----:B------:R-:W-:Y:S01]  /*36d0*/  FMNMX.FTZ R7, RZ, R7, !PT ;  /* 0x00000007ff077209 */ /* 0x000fe20007810000 */
[----:B0-----:R-:W-:-:S09]  /*36e0*/  ULEA UR5, UR6, UR5, 0x18 ;  /* 0x0000000506057291 */ /* 0x001fd2000f8ec0ff */
[----:B------:R0:W-:Y:S03]  /*36f0*/  STS.64 [R14+UR5], R6 ;  /* 0x000000060e007988 */ /* 0x0001e60008000a05 */
.L_x_619:
[----:B------:R-:W-:Y:S05]  /*3700*/  BSYNC.RECONVERGENT B0 ;  /* 0x0000000000007941 */ /* 0x000fea0003800200 */
.L_x_618:
[----:B------:R-:W-:Y:S01]  /*3710*/  BAR.SYNC.DEFER_BLOCKING 0x0 ;  /* 0x0000000000007b1d */ /* 0x000fe20000010000 */
[----:B-----5:R-:W-:Y:S02]  /*3720*/  PRMT R12, R4, 0x7632, R12 ;  /* 0x00007632040c7816 */ /* 0x020fe4000000000c */
[----:B------:R-:W-:Y:S02]  /*3730*/  PRMT R10, R5, 0x7632, R10 ;  /* 0x00007632050a7816 */ /* 0x000fe4000000000a */
[----:B------:R-:W-:Y:S01]  /*3740*/  PRMT R13, R2, 0x7632, R13 ;  /* 0x00007632020d7816 */ /* 0x000fe2000000000d */
[----:B------:R-:W-:Y:S01]  /*3750*/  BSSY.RECONVERGENT B0, `(.L_x_620) ;  /* 0x0000011000007945 */ /* 0x000fe20003800200 */
[----:B------:R-:W-:-:S03]  /*3760*/  PRMT R11, R3, 0x7632, R11 ;  /* 0x00007632030b7816 */ /* 0x000fc6000000000b */
[----:B------:R-:W-:Y:S05]  /*3770*/  @P0 BRA `(.L_x_621) ;  /* 0x0000000000380947 */ /* 0x000fea0003800000 */
[----:B------:R-:W1:Y:S01]  /*3780*/  S2UR UR6, SR_CgaCtaId ;  /* 0x00000000000679c3 */ /* 0x000e620000008800 */
[----:B------:R-:W-:Y:S01]  /*3790*/  UMOV UR5, 0x400 ;  /* 0x0000040000057882 */ /* 0x000fe20000000000 */
[----:B0-----:R-:W-:Y:S01]  /*37a0*/  SHF.L.U32 R7, R14, 0x1, RZ ;  /* 0x000000010e077819 */ /* 0x001fe200000006ff */
[----:B------:R-:W-:-:S03]  /*37b0*/  UIADD3 UR5, UPT, UPT, UR5, 0x2d00, URZ ;  /* 0x00002d0005057890 */ /* 0x000fc6000fffe0ff */
[----:B------:R-:W-:-:S04]  /*37c0*/  LEA R7, P1, R17, R7, 0x6 ;  /* 0x0000000711077211 */ /* 0x000fc800078230ff */
[----:B------:R-:W-:Y:S01]  /*37d0*/  LEA.HI.X R8, R17, RZ, R16, 0x6, P1 ;  /* 0x000000ff11087211 */ /* 0x000fe200008f3410 */
[----:B-1----:R-:W-:Y:S01]  /*37e0*/  ULEA UR5, UR6, UR5, 0x18 ;  /* 0x0000000506057291 */ /* 0x002fe2000f8ec0ff */
[----:B------:R-:W0:Y:S05]  /*37f0*/  LDCU.64 UR6, c[0x0][0x3b0] ;  /* 0x00007600ff0677ac */ /* 0x000e2a0008000a00 */
[----:B------:R-:W-:-:S05]  /*3800*/  IADD3 R9, PT, PT, R14, UR5, RZ ;  /* 0x000000050e097c10 */ /* 0x000fca000fffe0ff */
[----:B------:R-:W-:Y:S01]  /*3810*/  IMAD R9, R14, 0x7, R9 ;  /* 0x000000070e097824 */ /* 0x000fe200078e0209 */
[----:B0-----:R-:W-:-:S04]  /*3820*/  LEA R6, P1, R7, UR6, 0x2 ;  /* 0x0000000607067c11 */ /* 0x001fc8000f8210ff */
[----:B------:R-:W-:Y:S02]  /*3830*/  LEA.HI.X R7, R7, UR7, R8, 0x2, P1 ;  /* 0x0000000707077c11 */ /* 0x000fe400088f1408 */
[----:B------:R-:W0:Y:S04]  /*3840*/  LDS.64 R8, [R9] ;  /* 0x0000000009087984 */ /* 0x000e280000000a00 */
[----:B0-----:R1:W-:Y:S03]  /*3850*/  STG.E.64 desc[UR8][R6.64], R8 ;  /* 0x0000000806007986 */ /* 0x0013e6000c101b08 */
.L_x_621:
[----:B------:R-:W-:Y:S05]  /*3860*/  BSYNC.RECONVERGENT B0 ;  /* 0x0000000000007941 */ /* 0x000fea0003800200 */
.L_x_620:
[----:B01----:R-:W2:Y:S01]  /*3870*/  LDL R6, [R1+0x8c] ;  /* 0x00008c0001067983 */ /* 0x003ea20000100800 */
[----:B------:R-:W0:Y:S03]  /*3880*/  LDCU UR5, c[0x0][0x3a0] ;  /* 0x00007400ff0577ac */ /* 0x000e260008000800 */
[----:B------:R-:W3:Y:S01]  /*3890*/  LDL R8, [R1+0x88] ;  /* 0x0000880001087983 */ /* 0x000ee20000100800 */
[----:B------:R-:W-:Y:S01]  /*38a0*/  SHF.L.U32 R12, R12, 0x10, RZ ;  /* 0x000000100c0c7819 */ /* 0x000fe200000006ff */
[----:B------:R-:W1:Y:S01]  /*38b0*/  LDCU.64 UR6, c[0x0][0x380] ;  /* 0x00007000ff0677ac */ /* 0x000e620008000a00 */
[----:B------:R-:W-:Y:S01]  /*38c0*/  SHF.L.U32 R13, R13, 0x10, RZ ;  /* 0x000000100d0d7819 */ /* 0x000fe200000006ff */
[----:B------:R4:W-:Y:S04]  /*38d0*/  STL [R1+0x9c], R71 ;  /* 0x00009c4701007387 */ /* 0x0009e80000100800 */
[----:B------:R5:W-:Y:S04]  /*38e0*/  STL [R1+0x98], R73 ;  /* 0x0000984901007387 */ /* 0x000be80000100800 */
[----:B------:R-:W-:Y:S01]  /*38f0*/  STL [R1+0x94], R17 ;  /* 0x0000941101007387 */ /* 0x000fe20000100800 */
[----:B----4-:R-:W-:-:S03]  /*3900*/  SHF.L.U32 R71, R2, 0x10, RZ ;  /* 0x0000001002477819 */ /* 0x010fc600000006ff */
[----:B------:R-:W-:Y:S01]  /*3910*/  STL [R1+0x90], R16 ;  /* 0x0000901001007387 */ /* 0x000fe20000100800 */
[----:B-----5:R-:W-:Y:S02]  /*3920*/  SHF.L.U32 R73, R4, 0x10, RZ ;  /* 0x0000001004497819 */ /* 0x020fe400000006ff */
[----:B------:R-:W-:Y:S01]  /*3930*/  SHF.L.U32 R15, R3, 0x10, RZ ;  /* 0x00000010030f7819 */ /* 0x000fe200000006ff */
[----:B--2---:R-:W0:Y:S04]  /*3940*/  LDS.64 R6, [R6] ;  /* 0x0000000006067984 */ /* 0x004e280000000a00 */
[----:B---3--:R-:W2:Y:S01]  /*3950*/  LDS.64 R8, [R8] ;  /* 0x0000000008087984 */ /* 0x008ea20000000a00 */
[----:B0-----:R-:W-:Y:S01]  /*3960*/  FADD.FTZ R7, R7, UR5 ;  /* 0x0000000507077e21 */ /* 0x001fe20008010000 */
[--C-:B------:R-:W-:Y:S01]  /*3970*/  FADD.FTZ R74, R74, -R6.reuse ;  /* 0x800000064a4a7221 */ /* 0x100fe20000010000 */
[----:B------:R-:W-:-:S04]  /*3980*/  FADD.FTZ R75, R75, -R6 ;  /* 0x800000064b4b7221 */ /* 0x000fc80000010000 */
[----:B------:R-:W0:Y:S01]  /*3990*/  MUFU.RSQ R7, R7 ;  /* 0x0000000700077308 */ /* 0x000e220000001400 */
[----:B--2---:R-:W-:-:S07]  /*39a0*/  FADD.FTZ R9, R9, UR5 ;  /* 0x0000000509097e21 */ /* 0x004fce0008010000 */
[----:B------:R-:W2:Y:S01]  /*39b0*/  MUFU.RSQ R9, R9 ;  /* 0x0000000900097308 */ /* 0x000ea20000001400 */
[----:B0-----:R-:W-:Y:S01]  /*39c0*/  FMUL.FTZ R2, R74, R7 ;  /* 0x000000074a027220 */ /* 0x001fe20000410000 */
[----:B------:R-:W-:-:S03]  /*39d0*/  FMUL.FTZ R4, R7, R75 ;  /* 0x0000004b07047220 */ /* 0x000fc60000410000 */
[----:B------:R-:W-:Y:S01]  /*39e0*/  FFMA.FTZ R2, R2, R73, R71 ;  /* 0x0000004902027223 */ /* 0x000fe20000010047 */
[----:B------:R-:W-:Y:S01]  /*39f0*/  FFMA.FTZ R4, R4, R12, R13 ;  /* 0x0000000c04047223 */ /* 0x000fe2000001000d */
[----:B------:R-:W-:-:S04]  /*3a00*/  FADD.FTZ R19, R19, -R8 ;  /* 0x8000000813137221 */ /* 0x000fc80000010000 */
[----:B------:R-:W-:Y:S02]  /*3a10*/  F2FP.BF16.F32.PACK_AB R2, R4, R2 ;  /* 0x000000020402723e */ /* 0x000fe400000010ff */
[----:B------:R-:W1:Y:S01]  /*3a20*/  LDL.LU R4, [R1+0x4c] ;  /* 0x00004c0001047983 */ /* 0x000e620000300800 */
[----:B--2---:R-:W-:-:S03]  /*3a30*/  FMUL.FTZ R3, R9, R19 ;  /* 0x0000001309037220 */ /* 0x004fc60000410000 */
[----:B------:R-:W2:Y:S04]  /*3a40*/  LDL.LU R75, [R1+0xc] ;  /* 0x00000c00014b7983 */ /* 0x000ea80000300800 */
[----:B------:R-:W3:Y:S04]  /*3a50*/  LDL.LU R74, [R1+0x8] ;  /* 0x00000800014a7983 */ /* 0x000ee80000300800 */
[----:B------:R-:W4:Y:S04]  /*3a60*/  LDL.LU R17, [R1+0x4] ;  /* 0x0000040001117983 */ /* 0x000f280000300800 */
[----:B------:R-:W5:Y:S01]  /*3a70*/  LDL.LU R16, [R1] ;  /* 0x0000000001107983 */ /* 0x000f620000300800 */
[----:B------:R-:W-:Y:S01]  /*3a80*/  FADD.FTZ R0, R0, -R8 ;  /* 0x8000000800007221 */ /* 0x000fe20000010000 */
[----:B------:R-:W-:-:S02]  /*3a90*/  SHF.L.U32 R14, R5, 0x10, RZ ;  /* 0x00000010050e7819 */ /* 0x000fc400000006ff */
[----:B------:R-:W2:Y:S01]  /*3aa0*/  LDL.LU R19, [R1+0x50] ;  /* 0x0000500001137983 */ /* 0x000ea20000300800 */
[----:B------:R-:W-:Y:S01]  /*3ab0*/  SHF.L.U32 R10, R10, 0x10, RZ ;  /* 0x000000100a0a7819 */ /* 0x000fe200000006ff */
[----:B------:R-:W-:Y:S01]  /*3ac0*/  FMUL.FTZ R0, R0, R9 ;  /* 0x0000000900007220 */ /* 0x000fe20000410000 */
[----:B------:R-:W-:-:S03]  /*3ad0*/  SHF.L.U32 R11, R11, 0x10, RZ ;  /* 0x000000100b0b7819 */ /* 0x000fc600000006ff */
[----:B------:R-:W-:Y:S02]  /*3ae0*/  FFMA.FTZ R0, R0, R14, R15 ;  /* 0x0000000e00007223 */ /* 0x000fe4000001000f */
[----:B------:R-:W-:-:S05]  /*3af0*/  FFMA.FTZ R3, R3, R10, R11 ;  /* 0x0000000a03037223 */ /* 0x000fca000001000b */
[----:B------:R-:W-:Y:S01]  /*3b00*/  F2FP.BF16.F32.PACK_AB R3, R3, R0 ;  /* 0x000000000303723e */ /* 0x000fe200000010ff */
[--C-:B------:R-:W-:Y:S01]  /*3b10*/  FADD.FTZ R118, R118, -R6.reuse ;  /* 0x8000000676767221 */ /* 0x100fe20000010000 */
[--C-:B------:R-:W-:Y:S01]  /*3b20*/  FADD.FTZ R117, R117, -R6.reuse ;  /* 0x8000000675757221 */ /* 0x100fe20000010000 */
[--C-:B------:R-:W-:Y:S02]  /*3b30*/  FADD.FTZ R116, R116, -R6.reuse ;  /* 0x8000000674747221 */ /* 0x100fe40000010000 */
[----:B------:R-:W-:Y:S01]  /*3b40*/  FMUL.FTZ R118, R7, R118 ;  /* 0x0000007607767220 */ /* 0x000fe20000410000 */
[--C-:B------:R-:W-:Y:S01]  /*3b50*/  FADD.FTZ R115, R115, -R6.reuse ;  /* 0x8000000673737221 */ /* 0x100fe20000010000 */
[C---:B------:R-:W-:Y:S01]  /*3b60*/  FMUL.FTZ R117, R7.reuse, R117 ;  /* 0x0000007507757220 */ /* 0x040fe20000410000 */
[C---:B------:R-:W-:Y:S01]  /*3b70*/  FMUL.FTZ R116, R7.reuse, R116 ;  /* 0x0000007407747220 */ /* 0x040fe20000410000 */
[--C-:B------:R-:W-:Y:S01]  /*3b80*/  FADD.FTZ R114, R114, -R6.reuse ;  /* 0x8000000672727221 */ /* 0x100fe20000010000 */
[----:B------:R-:W-:Y:S01]  /*3b90*/  FMUL.FTZ R115, R7, R115 ;  /* 0x0000007307737220 */ /* 0x000fe20000410000 */
[--C-:B------:R-:W-:Y:S01]  /*3ba0*/  FADD.FTZ R113, R113, -R6.reuse ;  /* 0x8000000671717221 */ /* 0x100fe20000010000 */
[--C-:B------:R-:W-:Y:S01]  /*3bb0*/  FADD.FTZ R112, R112, -R6.reuse ;  /* 0x8000000670707221 */ /* 0x100fe20000010000 */
[----:B------:R-:W-:Y:S01]  /*3bc0*/  FMUL.FTZ R114, R7, R114 ;  /* 0x0000007207727220 */ /* 0x000fe20000410000 */
[--C-:B------:R-:W-:Y:S01]  /*3bd0*/  FADD.FTZ R111, R111, -R6.reuse ;  /* 0x800000066f6f7221 */ /* 0x100fe20000010000 */
[C---:B------:R-:W-:Y:S01]  /*3be0*/  FMUL.FTZ R113, R7.reuse, R113 ;  /* 0x0000007107717220 */ /* 0x040fe20000410000 */
[----:B------:R-:W-:Y:S01]  /*3bf0*/  FMUL.FTZ R112, R7, R112 ;  /* 0x0000007007707220 */ /* 0x000fe20000410000 */
[--C-:B------:R-:W-:Y:S01]  /*3c00*/  FADD.FTZ R110, R110, -R6.reuse ;  /* 0x800000066e6e7221 */ /* 0x100fe20000010000 */
[--C-:B------:R-:W-:Y:S01]  /*3c10*/  FADD.FTZ R109, R109, -R6.reuse ;  /* 0x800000066d6d7221 */ /* 0x100fe20000010000 */
[C---:B------:R-:W-:Y:S01]  /*3c20*/  FMUL.FTZ R111, R7.reuse, R111 ;  /* 0x0000006f076f7220 */ /* 0x040fe20000410000 */
[--C-:B------:R-:W-:Y:S01]  /*3c30*/  FADD.FTZ R108, R108, -R6.reuse ;  /* 0x800000066c6c7221 */ /* 0x100fe20000010000 */
[C---:B------:R-:W-:Y:S01]  /*3c40*/  FMUL.FTZ R110, R7.reuse, R110 ;  /* 0x0000006e076e7220 */ /* 0x040fe20000410000 */
[----:B------:R-:W-:Y:S01]  /*3c50*/  FMUL.FTZ R109, R7, R109 ;  /* 0x0000006d076d7220 */ /* 0x000fe20000410000 */
[--C-:B------:R-:W-:Y:S01]  /*3c60*/  FADD.FTZ R107, R107, -R6.reuse ;  /* 0x800000066b6b7221 */ /* 0x100fe20000010000 */
[----:B------:R-:W-:Y:S01]  /*3c70*/  FADD.FTZ R90, R90, -R6 ;  /* 0x800000065a5a7221 */ /* 0x000fe20000010000 */
[----:B------:R-:W-:-:S02]  /*3c80*/  FMUL.FTZ R108, R7, R108 ;  /* 0x0000006c076c7220 */ /* 0x000fc40000410000 */
[C---:B------:R-:W-:Y:S01]  /*3c90*/  FMUL.FTZ R107, R7.reuse, R107 ;  /* 0x0000006b076b7220 */ /* 0x040fe20000410000 */
[----:B------:R-:W-:Y:S01]  /*3ca0*/  FMUL.FTZ R90, R7, R90 ;  /* 0x0000005a075a7220 */ /* 0x000fe20000410000 */
        /* <DEDUP_REMOVED lines=28> */
[C-C-:B------:R-:W-:Y:S01]  /*3e70*/  FFMA.FTZ R125, R73.reuse, R125, R71.reuse ;  /* 0x0000007d497d7223 */ /* 0x140fe20000010047 */
[C-C-:B------:R-:W-:Y:S01]  /*3e80*/  FFMA.FTZ R124, R73.reuse, R124, R71.reuse ;  /* 0x0000007c497c7223 */ /* 0x140fe20000010047 */
[C-C-:B------:R-:W-:Y:S01]  /*3e90*/  FFMA.FTZ R123, R73.reuse, R123, R71.reuse ;  /* 0x0000007b497b7223 */ /* 0x140fe20000010047 */
[C-C-:B------:R-:W-:Y:S01]  /*3ea0*/  FFMA.FTZ R122, R73.reuse, R122, R71.reuse ;  /* 0x0000007a497a7223 */ /* 0x140fe20000010047 */
[C-C-:B------:R-:W-:Y:S01]  /*3eb0*/  FFMA.FTZ R121, R73.reuse, R121, R71.reuse ;  /* 0x0000007949797223 */ /* 0x140fe20000010047 */
[C-C-:B------:R-:W-:Y:S01]  /*3ec0*/  FFMA.FTZ R120, R73.reuse, R120, R71.reuse ;  /* 0x0000007849787223 */ /* 0x140fe20000010047 */
[----:B------:R-:W-:Y:S01]  /*3ed0*/  FFMA.FTZ R119, R73, R119, R71 ;  /* 0x0000007749777223 */ /* 0x000fe20000010047 */
[----:B-1----:R-:W-:-:S04]  /*3ee0*/  IADD3 R4, P1, PT, R4, UR6, RZ ;  /* 0x0000000604047c10 */ /* 0x002fc8000ff3e0ff */
[----:B--2---:R-:W-:Y:S01]  /*3ef0*/  IADD3.X R5, PT, PT, R19, UR7, RZ, P1, !PT ;  /* 0x0000000713057c10 */ /* 0x004fe20008ffe4ff */
[--C-:B-----5:R-:W-:Y:S01]  /*3f00*/  FADD.FTZ R19, R16, -R6.reuse ;  /* 0x8000000610137221 */ /* 0x120fe20000010000 */
[--C-:B------:R-:W-:Y:S01]  /*3f10*/  FADD.FTZ R0, R75, -R6.reuse ;  /* 0x800000064b007221 */ /* 0x100fe20000010000 */
[--C-:B------:R-:W-:Y:S01]  /*3f20*/  FADD.FTZ R83, R83, -R6.reuse ;  /* 0x8000000653537221 */ /* 0x100fe20000010000 */
[--C-:B------:R-:W-:Y:S01]  /*3f30*/  FADD.FTZ R82, R82, -R6.reuse ;  /* 0x8000000652527221 */ /* 0x100fe20000010000 */
[----:B------:R3:W-:Y:S01]  /*3f40*/  STG.E.64 desc[UR8][R4.64], R2 ;  /* 0x0000000204007986 */ /* 0x0007e2000c101b08 */
        /* <DEDUP_REMOVED lines=13> */
[--C-:B---3--:R-:W-:Y:S01]  /*4020*/  FADD.FTZ R2, R74, -R6.reuse ;  /* 0x800000064a027221 */ /* 0x108fe20000010000 */
[--C-:B----4-:R-:W-:Y:S01]  /*4030*/  FADD.FTZ R3, R17, -R6.reuse ;  /* 0x8000000611037221 */ /* 0x110fe20000010000 */
[--C-:B------:R-:W-:Y:S01]  /*4040*/  FADD.FTZ R32, R32, -R6.reuse ;  /* 0x8000000620207221 */ /* 0x100fe20000010000 */
[--C-:B------:R-:W-:Y:S01]  /*4050*/  FADD.FTZ R34, R34, -R6.reuse ;  /* 0x8000000622227221 */ /* 0x100fe20000010000 */
[C---:B------:R-:W-:Y:S01]  /*4060*/  FMUL.FTZ R2, R7.reuse, R2 ;  /* 0x0000000207027220 */ /* 0x040fe20000410000 */
[----:B------:R-:W-:Y:S01]  /*4070*/  FMUL.FTZ R3, R7, R3 ;  /* 0x0000000307037220 */ /* 0x000fe20000410000 */
[--C-:B------:R-:W-:Y:S01]  /*4080*/  FADD.FTZ R36, R36, -R6.reuse ;  /* 0x8000000624247221 */ /* 0x100fe20000010000 */
[--C-:B------:R-:W-:Y:S01]  /*4090*/  FADD.FTZ R38, R38, -R6.reuse ;  /* 0x8000000626267221 */ /* 0x100fe20000010000 */
[C-C-:B------:R-:W-:Y:S01]  /*40a0*/  FFMA.FTZ R16, R73.reuse, R2, R71.reuse ;  /* 0x0000000249107223 */ /* 0x140fe20000010047 */
[C-C-:B------:R-:W-:Y:S01]  /*40b0*/  FFMA.FTZ R3, R73.reuse, R3, R71.reuse ;  /* 0x0000000349037223 */ /* 0x140fe20000010047 */
[--C-:B------:R-:W-:Y:S01]  /*40c0*/  FFMA.FTZ R2, R73, R19, R71.reuse ;  /* 0x0000001349027223 */ /* 0x100fe20000010047 */
[--C-:B------:R-:W-:Y:S01]  /*40d0*/  FADD.FTZ R40, R40, -R6.reuse ;  /* 0x8000000628287221 */ /* 0x100fe20000010000 */
[--C-:B------:R-:W-:Y:S01]  /*40e0*/  FADD.FTZ R42, R42, -R6.reuse ;  /* 0x800000062a2a7221 */ /* 0x100fe20000010000 */
[----:B------:R0:W-:Y:S01]  /*40f0*/  STL [R1+0x8], R16 ;  /* 0x0000081001007387 */ /* 0x0001e20000100800 */
[--C-:B------:R-:W-:Y:S01]  /*4100*/  FADD.FTZ R44, R44, -R6.reuse ;  /* 0x800000062c2c7221 */ /* 0x100fe20000010000 */
[--C-:B------:R-:W-:Y:S01]  /*4110*/  FADD.FTZ R46, R46, -R6.reuse ;  /* 0x800000062e2e7221 */ /* 0x100fe20000010000 */
[--C-:B------:R-:W-:Y:S01]  /*4120*/  FADD.FTZ R48, R48, -R6.reuse ;  /* 0x8000000630307221 */ /* 0x100fe20000010000 */
[----:B------:R-:W-:Y:S01]  /*4130*/  STL [R1+0x4], R3 ;  /* 0x0000040301007387 */ /* 0x000fe20000100800 */
[--C-:B------:R-:W-:Y:S01]  /*4140*/  FADD.FTZ R50, R50, -R6.reuse ;  /* 0x8000000632327221 */ /* 0x100fe20000010000 */
[--C-:B------:R-:W-:Y:S01]  /*4150*/  FADD.FTZ R51, R51, -R6.reuse ;  /* 0x8000000633337221 */ /* 0x100fe20000010000 */
[--C-:B------:R-:W-:Y:S01]  /*4160*/  FADD.FTZ R52, R52, -R6.reuse ;  /* 0x8000000634347221 */ /* 0x100fe20000010000 */
[----:B------:R1:W-:Y:S01]  /*4170*/  STL [R1], R2 ;  /* 0x0000000201007387 */ /* 0x0003e20000100800 */
[--C-:B------:R-:W-:Y:S01]  /*4180*/  FADD.FTZ R53, R53, -R6.reuse ;  /* 0x8000000635357221 */ /* 0x100fe20000010000 */
[--C-:B0-----:R-:W-:Y:S01]  /*4190*/  FFMA.FTZ R16, R73, R117, R71.reuse ;  /* 0x0000007549107223 */ /* 0x101fe20000010047 */
[--C-:B------:R-:W-:Y:S01]  /*41a0*/  FADD.FTZ R54, R54, -R6.reuse ;  /* 0x8000000636367221 */ /* 0x100fe20000010000 */
[--C-:B------:R-:W-:Y:S01]  /*41b0*/  FADD.FTZ R55, R55, -R6.reuse ;  /* 0x8000000637377221 */ /* 0x100fe20000010000 */
[----:B------:R-:W-:Y:S01]  /*41c0*/  FADD.FTZ R56, R56, -R6 ;  /* 0x8000000638387221 */ /* 0x000fe20000010000 */
[--C-:B------:R-:W-:Y:S01]  /*41d0*/  FADD.FTZ R106, R106, -R8.reuse ;  /* 0x800000086a6a7221 */ /* 0x100fe20000010000 */
[--C-:B------:R-:W-:Y:S01]  /*41e0*/  FADD.FTZ R105, R105, -R8.reuse ;  /* 0x8000000869697221 */ /* 0x100fe20000010000 */
[--C-:B------:R-:W-:Y:S01]  /*41f0*/  FADD.FTZ R104, R104, -R8.reuse ;  /* 0x8000000868687221 */ /* 0x100fe20000010000 */
[--C-:B------:R-:W-:Y:S01]  /*4200*/  FADD.FTZ R103, R103, -R8.reuse ;  /* 0x8000000867677221 */ /* 0x100fe20000010000 */
[C-C-:B-1----:R-:W-:Y:S01]  /*4210*/  FFMA.FTZ R2, R73.reuse, R118, R71.reuse ;  /* 0x0000007649027223 */ /* 0x142fe20000010047 */
[--C-:B------:R-:W-:Y:S01]  /*4220*/  FFMA.FTZ R3, R73, R116, R71.reuse ;  /* 0x0000007449037223 */ /* 0x100fe20000010047 */
[--C-:B------:R-:W-:Y:S01]  /*4230*/  FADD.FTZ R102, R102, -R8.reuse ;  /* 0x8000000866667221 */ /* 0x100fe20000010000 */
[--C-:B------:R-:W-:Y:S01]  /*4240*/  FADD.FTZ R101, R101, -R8.reuse ;  /* 0x8000000865657221 */ /* 0x100fe20000010000 */
[--C-:B------:R-:W-:Y:S01]  /*4250*/  FADD.FTZ R100, R100, -R8.reuse ;  /* 0x8000000864647221 */ /* 0x100fe20000010000 */
[----:B------:R0:W-:Y:S01]  /*4260*/  STL [R1+0x68], R2 ;  /* 0x0000680201007387 */ /* 0x0001e20000100800 */
[--C-:B------:R-:W-:Y:S01]  /*4270*/  FADD.FTZ R99, R99, -R8.reuse ;  /* 0x8000000863637221 */ /* 0x100fe20000010000 */
[--C-:B------:R-:W-:Y:S01]  /*4280*/  FADD.FTZ R98, R98, -R8.reuse ;  /* 0x8000000862627221 */ /* 0x100fe20000010000 */
[--C-:B------:R-:W-:Y:S01]  /*4290*/  FADD.FTZ R97, R97, -R8.reuse ;  /* 0x8000000861617221 */ /* 0x100fe20000010000 */
[----:B------:R1:W-:Y:S01]  /*42a0*/  STL [R1+0x64], R16 ;  /* 0x0000641001007387 */ /* 0x0003e20000100800 */
[--C-:B------:R-:W-:Y:S01]  /*42b0*/  FADD.FTZ R96, R96, -R8.reuse ;  /* 0x8000000860607221 */ /* 0x100fe20000010000 */
[--C-:B------:R-:W-:Y:S01]  /*42c0*/  FADD.FTZ R95, R95, -R8.reuse ;  /* 0x800000085f5f7221 */ /* 0x100fe20000010000 */
[--C-:B------:R-:W-:Y:S01]  /*42d0*/  FADD.FTZ R94, R94, -R8.reuse ;  /* 0x800000085e5e7221 */ /* 0x100fe20000010000 */
[--C-:B------:R-:W-:Y:S01]  /*42e0*/  FADD.FTZ R93, R93, -R8.reuse ;  /* 0x800000085d5d7221 */ /* 0x100fe20000010000 */
[--C-:B------:R-:W-:Y:S01]  /*42f0*/  FADD.FTZ R92, R92, -R8.reuse ;  /* 0x800000085c5c7221 */ /* 0x100fe20000010000 */
[--C-:B0-----:R-:W-:Y:S01]  /*4300*/  FFMA.FTZ R2, R73, R115, R71.reuse ;  /* 0x0000007349027223 */ /* 0x101fe20000010047 */
[----:B------:R0:W-:Y:S01]  /*4310*/  STL [R1+0x60], R3 ;  /* 0x0000600301007387 */ /* 0x0001e20000100800 */
[--C-:B------:R-:W-:Y:S01]  /*4320*/  FADD.FTZ R91, R91, -R8.reuse ;  /* 0x800000085b5b7221 */ /* 0x100fe20000010000 */
[--C-:B------:R-:W-:Y:S01]  /*4330*/  FADD.FTZ R58, R58, -R8.reuse ;  /* 0x800000083a3a7221 */ /* 0x100fe20000010000 */
[C-C-:B-1----:R-:W-:Y:S01]  /*4340*/  FFMA.FTZ R16, R73.reuse, R114, R71.reuse ;  /* 0x0000007249107223 */ /* 0x142fe20000010047 */
[----:B------:R1:W-:Y:S01]  /*4350*/  STL [R1+0x5c], R2 ;  /* 0x00005c0201007387 */ /* 0x0003e20000100800 */
[--C-:B------:R-:W-:Y:S01]  /*4360*/  FADD.FTZ R60, R60, -R8.reuse ;  /* 0x800000083c3c7221 */ /* 0x100fe20000010000 */
[--C-:B------:R-:W-:Y:S01]  /*4370*/  FADD.FTZ R62, R62, -R8.reuse ;  /* 0x800000083e3e7221 */ /* 0x100fe20000010000 */
[--C-:B------:R-:W-:Y:S01]  /*4380*/  FADD.FTZ R64, R64, -R8.reuse ;  /* 0x8000000840407221 */ /* 0x100fe20000010000 */
[--C-:B------:R-:W-:Y:S01]  /*4390*/  FADD.FTZ R66, R66, -R8.reuse ;  /* 0x8000000842427221 */ /* 0x100fe20000010000 */
[--C-:B------:R-:W-:Y:S01]  /*43a0*/  FADD.FTZ R68, R68, -R8.reuse ;  /* 0x8000000844447221 */ /* 0x100fe20000010000 */
[C-C-:B0-----:R-:W-:Y:S01]  /*43b0*/  FFMA.FTZ R3, R73.reuse, R113, R71.reuse ;  /* 0x0000007149037223 */ /* 0x141fe20000010047 */
[----:B------:R0:W-:Y:S01]  /*43c0*/  STL [R1+0x58], R16 ;  /* 0x0000581001007387 */ /* 0x0001e20000100800 */
[--C-:B------:R-:W-:Y:S01]  /*43d0*/  FADD.FTZ R70, R70, -R8.reuse ;  /* 0x8000000846467221 */ /* 0x100fe20000010000 */
[--C-:B------:R-:W-:Y:S01]  /*43e0*/  FADD.FTZ R72, R72, -R8.reuse ;  /* 0x8000000848487221 */ /* 0x100fe20000010000 */
[--C-:B-1----:R-:W-:Y:S01]  /*43f0*/  FFMA.FTZ R2, R73, R112, R71.reuse ;  /* 0x0000007049027223 */ /* 0x102fe20000010047 */
[----:B------:R1:W-:Y:S01]  /*4400*/  STL [R1+0x7c], R3 ;  /* 0x00007c0301007387 */ /* 0x0003e20000100800 */
[--C-:B------:R-:W-:Y:S01]  /*4410*/  FADD.FTZ R21, R21, -R8.reuse ;  /* 0x8000000815157221 */ /* 0x100fe20000010000 */
[--C-:B------:R-:W-:Y:S01]  /*4420*/  FADD.FTZ R23, R23, -R8.reuse ;  /* 0x8000000817177221 */ /* 0x100fe20000010000 */
[--C-:B------:R-:W-:Y:S01]  /*4430*/  FADD.FTZ R25, R25, -R8.reuse ;  /* 0x8000000819197221 */ /* 0x100fe20000010000 */
[----:B------:R2:W-:Y:S01]  /*4440*/  STL [R1+0x78], R2 ;  /* 0x0000780201007387 */ /* 0x0005e20000100800 */
[--C-:B------:R-:W-:Y:S01]  /*4450*/  FADD.FTZ R27, R27, -R8.reuse ;  /* 0x800000081b1b7221 */ /* 0x100fe20000010000 */
[--C-:B0-----:R-:W-:Y:S01]  /*4460*/  FFMA.FTZ R16, R73, R111, R71.reuse ;  /* 0x0000006f49107223 */ /* 0x101fe20000010047 */
[--C-:B------:R-:W-:Y:S01]  /*4470*/  FADD.FTZ R29, R29, -R8.reuse ;  /* 0x800000081d1d7221 */ /* 0x100fe20000010000 */
[--C-:B------:R-:W-:Y:S01]  /*4480*/  FADD.FTZ R31, R31, -R8.reuse ;  /* 0x800000081f1f7221 */ /* 0x100fe20000010000 */
[--C-:B------:R-:W-:Y:S01]  /*4490*/  FADD.FTZ R33, R33, -R8.reuse ;  /* 0x8000000821217221 */ /* 0x100fe20000010000 */
[--C-:B-1----:R-:W-:Y:S01]  /*44a0*/  FFMA.FTZ R3, R73, R110, R71.reuse ;  /* 0x0000006e49037223 */ /* 0x102fe20000010047 */
[----:B------:R0:W-:Y:S01]  /*44b0*/  STL [R1+0x74], R16 ;  /* 0x0000741001007387 */ /* 0x0001e20000100800 */
[--C-:B------:R-:W-:Y:S01]  /*44c0*/  FADD.FTZ R35, R35, -R8.reuse ;  /* 0x8000000823237221 */ /* 0x100fe20000010000 */
[----:B------:R-:W-:Y:S01]  /*44d0*/  FADD.FTZ R39, R39, -R8 ;  /* 0x8000000827277221 */ /* 0x000fe20000010000 */
[--C-:B--2---:R-:W-:Y:S01]  /*44e0*/  FFMA.FTZ R2, R73, R109, R71.reuse ;  /* 0x0000006d49027223 */ /* 0x104fe20000010047 */
[----:B------:R1:W-:Y:S01]  /*44f0*/  STL [R1+0x70], R3 ;  /* 0x0000700301007387 */ /* 0x0003e20000100800 */
[----:B------:R-:W-:Y:S01]  /*4500*/  FMUL.FTZ R0, R7, R0 ;  /* 0x0000000007007220 */ /* 0x000fe20000410000 */
[----:B------:R-:W2:Y:S02]  /*4510*/  LDCU.64 UR6, c[0x0][0x3a8] ;  /* 0x00007500ff0677ac */ /* 0x000ea40008000a00 */
[----:B------:R3:W-:Y:S01]  /*4520*/  STL [R1+0x6c], R2 ;  /* 0x00006c0201007387 */ /* 0x0007e20000100800 */
[C-C-:B0-----:R-:W-:Y:S01]  /*4530*/  FFMA.FTZ R16, R73.reuse, R108, R71.reuse ;  /* 0x0000006c49107223 */ /* 0x141fe20000010047 */
[----:B-1----:R-:W-:-:S04]  /*4540*/  FFMA.FTZ R3, R73, R107, R71 ;  /* 0x0000006b49037223 */ /* 0x002fc80000010047 */
[----:B------:R0:W-:Y:S01]  /*4550*/  STL [R1+0x54], R16 ;  /* 0x0000541001007387 */ /* 0x0001e20000100800 */
[----:B---3--:R-:W-:-:S03]  /*4560*/  FFMA.FTZ R2, R73, R90, R71 ;  /* 0x0000005a49027223 */ /* 0x008fc60000010047 */
[----:B------:R-:W-:Y:S01]  /*4570*/  STL [R1+0x50], R3 ;  /* 0x0000500301007387 */ /* 0x000fe20000100800 */
[C-C-:B------:R-:W-:Y:S01]  /*4580*/  FFMA.FTZ R0, R73.reuse, R0, R71.reuse ;  /* 0x0000000049007223 */ /* 0x140fe20000010047 */
[C-C-:B------:R-:W-:Y:S01]  /*4590*/  FFMA.FTZ R17, R73.reuse, R89, R71.reuse ;  /* 0x0000005949117223 */ /* 0x140fe20000010047 */
[C-C-:B------:R-:W-:Y:S01]  /*45a0*/  FFMA.FTZ R118, R73.reuse, R87, R71.reuse ;  /* 0x0000005749767223 */ /* 0x140fe20000010047 */
[----:B------:R1:W-:Y:S01]  /*45b0*/  STL [R1+0x4c], R2 ;  /* 0x00004c0201007387 */ /* 0x0003e20000100800 */
[C-C-:B------:R-:W-:Y:S01]  /*45c0*/  FFMA.FTZ R117, R73.reuse, R86, R71.reuse ;  /* 0x0000005649757223 */ /* 0x140fe20000010047 */
[C-C-:B0-----:R-:W-:Y:S01]  /*45d0*/  FFMA.FTZ R16, R73.reuse, R88, R71.reuse ;  /* 0x0000005849107223 */ /* 0x141fe20000010047 */
[C-C-:B------:R-:W-:Y:S01]  /*45e0*/  FFMA.FTZ R116, R73.reuse, R85, R71.reuse ;  /* 0x0000005549747223 */ /* 0x140fe20000010047 */
[C-C-:B------:R-:W-:Y:S01]  /*45f0*/  FFMA.FTZ R115, R73.reuse, R84, R71.reuse ;  /* 0x0000005449737223 */ /* 0x140fe20000010047 */
[----:B------:R-:W-:Y:S02]  /*4600*/  FFMA.FTZ R114, R73, R18, R71 ;  /* 0x0000001249727223 */ /* 0x000fe40000010047 */
[----:B------:R-:W3:Y:S04]  /*4610*/  LDL.LU R71, [R1+0x9c] ;  /* 0x00009c0001477983 */ /* 0x000ee80000300800 */
[----:B------:R-:W4:Y:S04]  /*4620*/  LDL.LU R73, [R1+0x98] ;  /* 0x0000980001497983 */ /* 0x000f280000300800 */
[----:B-1----:R-:W5:Y:S04]  /*4630*/  LDL.LU R2, [R1+0x28] ;  /* 0x0000280001027983 */ /* 0x002f680000300800 */
[----:B------:R-:W2:Y:S04]  /*4640*/  LDL.LU R3, [R1+0x24] ;  /* 0x0000240001037983 */ /* 0x000ea80000300800 */
[----:B------:R-:W3:Y:S04]  /*4650*/  LDL.LU R85, [R1+0x20] ;  /* 0x0000200001557983 */ /* 0x000ee80000300800 */
[----:B------:R-:W4:Y:S04]  /*4660*/  LDL.LU R84, [R1+0x1c] ;  /* 0x00001c0001547983 */ /* 0x000f280000300800 */
[----:B------:R-:W5:Y:S04]  /*4670*/  LDL.LU R75, [R1+0x18] ;  /* 0x00001800014b7983 */ /* 0x000f680000300800 */
[----:B------:R-:W2:Y:S01]  /*4680*/  LDL.LU R74, [R1+0x14] ;  /* 0x00001400014a7983 */ /* 0x000ea20000300800 */
        /* <DEDUP_REMOVED lines=32> */
[----:B------:R-:W2:Y:S01]  /*4890*/  LDL.LU R19, [R1+0x10] ;  /* 0x0000100001137983 */ /* 0x000ea20000300800 */
        /* <DEDUP_REMOVED lines=31> */
[----:B------:R-:W2:Y:S01]  /*4a90*/  LDL.LU R88, [R1+0x48] ;  /* 0x0000480001587983 */ /* 0x000ea20000300800 */
[----:B---3--:R-:W-:-:S03]  /*4aa0*/  FADD.FTZ R7, R85, -R8 ;  /* 0x8000000855077221 */ /* 0x008fc60000010000 */
[----:B------:R-:W3:Y:S01]  /*4ab0*/  LDL.LU R85, [R1+0x44] ;  /* 0x0000440001557983 */ /* 0x000ee20000300800 */
[--C-:B----4-:R-:W-:Y:S01]  /*4ac0*/  FADD.FTZ R12, R84, -R8.reuse ;  /* 0x80000008540c7221 */ /* 0x110fe20000010000 */
[--C-:B-----5:R-:W-:Y:S02]  /*4ad0*/  FADD.FTZ R13, R75, -R8.reuse ;  /* 0x800000084b0d7221 */ /* 0x120fe40000010000 */
[----:B------:R-:W4:Y:S01]  /*4ae0*/  LDL.LU R75, [R1+0x40] ;  /* 0x00004000014b7983 */ /* 0x000f220000300800 */
[----:B--2---:R-:W-:-:S03]  /*4af0*/  FADD.FTZ R18, R74, -R8 ;  /* 0x800000084a127221 */ /* 0x004fc60000010000 */
[----:B------:R-:W2:Y:S04]  /*4b00*/  LDL.LU R74, [R1+0x3c] ;  /* 0x00003c00014a7983 */ /* 0x000ea80000300800 */
[----:B------:R-:W5:Y:S04]  /*4b10*/  LDL.LU R87, [R1+0x38] ;  /* 0x0000380001577983 */ /* 0x000f680000300800 */
[----:B------:R-:W5:Y:S04]  /*4b20*/  LDL.LU R86, [R1+0x34] ;  /* 0x0000340001567983 */ /* 0x000f680000300800 */
[----:B------:R-:W5:Y:S04]  /*4b30*/  LDL.LU R84, [R1+0x30] ;  /* 0x0000300001547983 */ /* 0x000f680000300800 */
[----:B------:R-:W5:Y:S01]  /*4b40*/  LDL.LU R57, [R1+0x2c] ;  /* 0x00002c0001397983 */ /* 0x000f620000300800 */
[--C-:B------:R-:W-:Y:S01]  /*4b50*/  FADD.FTZ R2, R2, -R8.reuse ;  /* 0x8000000802027221 */ /* 0x100fe20000010000 */
[--C-:B------:R-:W-:Y:S01]  /*4b60*/  FADD.FTZ R3, R3, -R8.reuse ;  /* 0x8000000803037221 */ /* 0x100fe20000010000 */
        /* <DEDUP_REMOVED lines=74> */
[--C-:B--2---:R-:W-:Y:S01]  /*5010*/  FADD.FTZ R74, R74, -R8.reuse ;  /* 0x800000084a4a7221 */ /* 0x104fe20000010000 */
[--C-:B-----5:R-:W-:Y:S01]  /*5020*/  FADD.FTZ R112, R87, -R8.reuse ;  /* 0x8000000857707221 */ /* 0x120fe20000010000 */
        /* <DEDUP_REMOVED lines=11> */
[----:B------:R-:W2:Y:S04]  /*50e0*/  LDL.LU R112, [R1] ;  /* 0x0000000001707983 */ /* 0x000ea80000300800 */
[----:B------:R-:W3:Y:S01]  /*50f0*/  LDL.LU R111, [R1+0x4] ;  /* 0x00000400016f7983 */ /* 0x000ee20000300800 */
[C---:B------:R-:W-:Y:S01]  /*5100*/  FMUL.FTZ R113, R9.reuse, R113 ;  /* 0x0000007109717220 */ /* 0x040fe20000410000 */
[C---:B------:R-:W-:Y:S01]  /*5110*/  FMUL.FTZ R69, R9.reuse, R110 ;  /* 0x0000006e09457220 */ /* 0x040fe20000410000 */
[C---:B------:R-:W-:Y:S01]  /*5120*/  FMUL.FTZ R67, R9.reuse, R14 ;  /* 0x0000000e09437220 */ /* 0x040fe20000410000 */
[----:B------:R-:W4:Y:S01]  /*5130*/  LDL.LU R110, [R1+0x8] ;  /* 0x00000800016e7983 */ /* 0x000f220000300800 */
[----:B------:R-:W-:Y:S01]  /*5140*/  FFMA.FTZ R113, R10, R113, R11 ;  /* 0x000000710a717223 */ /* 0x000fe2000001000b */
        /* <DEDUP_REMOVED lines=27> */
[----:B------:R-:W-:-:S05]  /*5300*/  F2FP.BF16.F32.PACK_AB R9, R113, R2 ;  /* 0x000000027109723e */ /* 0x000fca00000010ff */
[----:B------:R3:W-:Y:S01]  /*5310*/  STG.E.64 desc[UR8][R4.64+0xf00], R8 ;  /* 0x000f000804007986 */ /* 0x0007e2000c101b08 */
[----:B--2---:R-:W-:Y:S02]  /*5320*/  F2FP.BF16.F32.PACK_AB R80, R80, R112 ;  /* 0x000000705050723e */ /* 0x004fe400000010ff */
[----:B---3--:R-:W-:Y:S02]  /*5330*/  F2FP.BF16.F32.PACK_AB R8, R81, R111 ;  /* 0x0000006f5108723e */ /* 0x008fe400000010ff */
[----:B------:R-:W2:Y:S04]  /*5340*/  LDL.LU R111, [R1+0x68] ;  /* 0x00006800016f7983 */ /* 0x000ea80000300800 */
[----:B------:R-:W3:Y:S04]  /*5350*/  LDL.LU R112, [R1+0x64] ;  /* 0x0000640001707983 */ /* 0x000ee80000300800 */
[----:B------:R-:W5:Y:S04]  /*5360*/  LDL.LU R109, [R1+0x60] ;  /* 0x00006000016d7983 */ /* 0x000f680000300800 */
[----:B------:R-:W5:Y:S01]  /*5370*/  LDL.LU R108, [R1+0x5c] ;  /* 0x00005c00016c7983 */ /* 0x000f620000300800 */
        /* <DEDUP_REMOVED lines=30> */
[----:B----4-:R-:W-:Y:S01]  /*5560*/  F2FP.BF16.F32.PACK_AB R2, R82, R110 ;  /* 0x0000006e5202723e */ /* 0x010fe200000010ff */
[----:B------:R-:W4:Y:S01]  /*5570*/  LDL.LU R107, [R1+0x58] ;  /* 0x00005800016b7983 */ /* 0x000f220000300800 */
[----:B------:R-:W-:-:S02]  /*5580*/  F2FP.BF16.F32.PACK_AB R3, R83, R3 ;  /* 0x000000035303723e */ /* 0x000fc400000010ff */
[----:B------:R-:W-:Y:S01]  /*5590*/  F2FP.BF16.F32.PACK_AB R10, R79, R125 ;  /* 0x0000007d4f0a723e */ /* 0x000fe200000010ff */
[----:B------:R-:W4:Y:S01]  /*55a0*/  LDL.LU R90, [R1+0x7c] ;  /* 0x00007c00015a7983 */ /* 0x000f220000300800 */
[----:B------:R-:W-:Y:S02]  /*55b0*/  F2FP.BF16.F32.PACK_AB R9, R75, R7 ;  /* 0x000000074b09723e */ /* 0x000fe400000010ff */
[----:B------:R-:W-:Y:S01]  /*55c0*/  F2FP.BF16.F32.PACK_AB R11, R73, R13 ;  /* 0x0000000d490b723e */ /* 0x000fe200000010ff */
[----:B------:R0:W-:Y:S04]  /*55d0*/  STG.E.64 desc[UR8][R4.64+0x1e00], R2 ;  /* 0x001e000204007986 */ /* 0x0001e8000c101b08 */
[----:B------:R1:W-:Y:S04]  /*55e0*/  STG.E.64 desc[UR8][R4.64+0x2d00], R8 ;  /* 0x002d000804007986 */ /* 0x0003e8000c101b08 */
[----:B------:R1:W-:Y:S04]  /*55f0*/  STG.E.64 desc[UR8][R4.64+0x4b00], R10 ;  /* 0x004b000a04007986 */ /* 0x0003e8000c101b08 */
[----:B------:R-:W4:Y:S01]  /*5600*/  LDL.LU R89, [R1+0x78] ;  /* 0x0000780001597983 */ /* 0x000f220000300800 */
[----:B0-----:R-:W-:-:S02]  /*5610*/  F2FP.BF16.F32.PACK_AB R2, R20, R121 ;  /* 0x000000791402723e */ /* 0x001fc400000010ff */
[----:B------:R-:W-:Y:S01]  /*5620*/  F2FP.BF16.F32.PACK_AB R3, R65, R105 ;  /* 0x000000694103723e */ /* 0x000fe200000010ff */
[----:B------:R-:W4:Y:S01]  /*5630*/  LDL.LU R88, [R1+0x74] ;  /* 0x0000740001587983 */ /* 0x000f220000300800 */
[----:B-1----:R-:W-:Y:S02]  /*5640*/  F2FP.BF16.F32.PACK_AB R8, R22, R120 ;  /* 0x000000781608723e */ /* 0x002fe400000010ff */
[----:B------:R-:W-:Y:S01]  /*5650*/  F2FP.BF16.F32.PACK_AB R9, R63, R104 ;  /* 0x000000683f09723e */ /* 0x000fe200000010ff */
[----:B------:R-:W4:Y:S01]  /*5660*/  LDL.LU R87, [R1+0x70] ;  /* 0x0000700001577983 */ /* 0x000f220000300800 */
[----:B------:R-:W-:Y:S02]  /*5670*/  F2FP.BF16.F32.PACK_AB R10, R24, R119 ;  /* 0x00000077180a723e */ /* 0x000fe400000010ff */
[----:B------:R-:W-:Y:S01]  /*5680*/  F2FP.BF16.F32.PACK_AB R11, R61, R103 ;  /* 0x000000673d0b723e */ /* 0x000fe200000010ff */
[----:B------:R-:W4:Y:S04]  /*5690*/  LDL.LU R86, [R1+0x6c] ;  /* 0x00006c0001567983 */ /* 0x000f280000300800 */
[----:B------:R2:W-:Y:S04]  /*56a0*/  STG.E.64 desc[UR8][R4.64+0x8700], R2 ;  /* 0x0087000204007986 */ /* 0x0005e8000c101b08 */
[----:B------:R3:W-:Y:S04]  /*56b0*/  STG.E.64 desc[UR8][R4.64+0x9600], R8 ;  /* 0x0096000804007986 */ /* 0x0007e8000c101b08 */
[----:B------:R5:W-:Y:S04]  /*56c0*/  STG.E.64 desc[UR8][R4.64+0xa500], R10 ;  /* 0x00a5000a04007986 */ /* 0x000be8000c101b08 */
[----:B------:R-:W4:Y:S01]  /*56d0*/  LDL.LU R110, [R1+0x54] ;  /* 0x00005400016e7983 */ /* 0x000f220000300800 */
[----:B------:R-:W-:-:S02]  /*56e0*/  F2FP.BF16.F32.PACK_AB R81, R74, R12 ;  /* 0x0000000c4a51723e */ /* 0x000fc400000010ff */
[----:B--2---:R-:W-:Y:S02]  /*56f0*/  F2FP.BF16.F32.PACK_AB R2, R26, R111 ;  /* 0x0000006f1a02723e */ /* 0x004fe400000010ff */
[----:B------:R-:W2:Y:S01]  /*5700*/  LDL.LU R111, [R1+0x50] ;  /* 0x00005000016f7983 */ /* 0x000ea20000300800 */
[----:B---3--:R-:W-:-:S03]  /*5710*/  F2FP.BF16.F32.PACK_AB R8, R28, R112 ;  /* 0x000000701c08723e */ /* 0x008fc600000010ff */
[----:B------:R-:W3:Y:S01]  /*5720*/  LDL.LU R112, [R1+0x4c] ;  /* 0x00004c0001707983 */ /* 0x000ee20000300800 */
[----:B-----5:R-:W-:Y:S02]  /*5730*/  F2FP.BF16.F32.PACK_AB R10, R30, R109 ;  /* 0x0000006d1e0a723e */ /* 0x020fe400000010ff */
[----:B------:R-:W-:Y:S02]  /*5740*/  F2FP.BF16.F32.PACK_AB R30, R51, R17 ;  /* 0x00000011331e723e */ /* 0x000fe400000010ff */
[----:B------:R-:W5:Y:S01]  /*5750*/  LDL.LU R17, [R1+0x94] ;  /* 0x0000940001117983 */ /* 0x000f620000300800 */
[----:B------:R-:W-:Y:S02]  /*5760*/  F2FP.BF16.F32.PACK_AB R12, R32, R108 ;  /* 0x0000006c200c723e */ /* 0x000fe400000010ff */
[----:B------:R-:W-:Y:S02]  /*5770*/  F2FP.BF16.F32.PACK_AB R32, R52, R16 ;  /* 0x000000103420723e */ /* 0x000fe400000010ff */
[----:B------:R-:W5:Y:S01]  /*5780*/  LDL.LU R16, [R1+0x90] ;  /* 0x0000900001107983 */ /* 0x000f620000300800 */
[----:B------:R-:W-:-:S02]  /*5790*/  F2FP.BF16.F32.PACK_AB R79, R71, R18 ;  /* 0x00000012474f723e */ /* 0x000fc400000010ff */
[----:B------:R-:W-:Y:S02]  /*57a0*/  F2FP.BF16.F32.PACK_AB R18, R77, R123 ;  /* 0x0000007b4d12723e */ /* 0x000fe400000010ff */
[----:B------:R-:W-:Y:S02]  /*57b0*/  F2FP.BF16.F32.PACK_AB R19, R69, R19 ;  /* 0x000000134513723e */ /* 0x000fe400000010ff */
[----:B------:R-:W-:Y:S02]  /*57c0*/  F2FP.BF16.F32.PACK_AB R3, R59, R102 ;  /* 0x000000663b03723e */ /* 0x000fe400000010ff */
[----:B------:R-:W-:Y:S02]  /*57d0*/  F2FP.BF16.F32.PACK_AB R9, R49, R101 ;  /* 0x000000653109723e */ /* 0x000fe400000010ff */
[----:B------:R-:W-:Y:S01]  /*57e0*/  F2FP.BF16.F32.PACK_AB R11, R47, R100 ;  /* 0x000000642f0b723e */ /* 0x000fe200000010ff */
[----:B------:R4:W-:Y:S01]  /*57f0*/  STG.E.64 desc[UR8][R4.64+0x6900], R18 ;  /* 0x0069001204007986 */ /* 0x0009e2000c101b08 */
[----:B------:R-:W-:-:S03]  /*5800*/  F2FP.BF16.F32.PACK_AB R78, R78, R124 ;  /* 0x0000007c4e4e723e */ /* 0x000fc600000010ff */
[----:B------:R0:W-:Y:S01]  /*5810*/  STG.E.64 desc[UR8][R4.64+0xb400], R2 ;  /* 0x00b4000204007986 */ /* 0x0001e2000c101b08 */
[----:B------:R-:W-:-:S03]  /*5820*/  F2FP.BF16.F32.PACK_AB R76, R76, R122 ;  /* 0x0000007a4c4c723e */ /* 0x000fc600000010ff */
[----:B------:R1:W-:Y:S01]  /*5830*/  STG.E.64 desc[UR8][R4.64+0xc300], R8 ;  /* 0x00c3000804007986 */ /* 0x0003e2000c101b08 */
[----:B------:R-:W-:-:S03]  /*5840*/  F2FP.BF16.F32.PACK_AB R77, R67, R106 ;  /* 0x0000006a434d723e */ /* 0x000fc600000010ff */
[----:B------:R1:W-:Y:S01]  /*5850*/  STG.E.64 desc[UR8][R4.64+0xd200], R10 ;  /* 0x00d2000a04007986 */ /* 0x0003e2000c101b08 */
[----:B------:R-:W-:Y:S02]  /*5860*/  F2FP.BF16.F32.PACK_AB R13, R45, R99 ;  /* 0x000000632d0d723e */ /* 0x000fe400000010ff */
[----:B----4-:R-:W-:Y:S02]  /*5870*/  F2FP.BF16.F32.PACK_AB R18, R34, R107 ;  /* 0x0000006b2212723e */ /* 0x010fe400000010ff */
[----:B------:R-:W-:Y:S02]  /*5880*/  F2FP.BF16.F32.PACK_AB R19, R43, R98 ;  /* 0x000000622b13723e */ /* 0x000fe400000010ff */
[----:B0-----:R-:W-:Y:S02]  /*5890*/  F2FP.BF16.F32.PACK_AB R2, R36, R90 ;  /* 0x0000005a2402723e */ /* 0x001fe400000010ff */
[----:B------:R-:W-:Y:S02]  /*58a0*/  F2FP.BF16.F32.PACK_AB R3, R0, R97 ;  /* 0x000000610003723e */ /* 0x000fe400000010ff */
[----:B-1----:R-:W-:-:S02]  /*58b0*/  F2FP.BF16.F32.PACK_AB R9, R14, R96 ;  /* 0x000000600e09723e */ /* 0x002fc400000010ff */
        /* <DEDUP_REMOVED lines=41> */
[----:B------:R-:W-:Y:S01]  /*5b50*/  ULOP3.LUT UR4, UR4, 0x1, URZ, 0x3c, !UPT ;  /* 0x0000000104047892 */ /* 0x000fe2000f8e3cff */
[----:B--2---:R-:W-:-:S02]  /*5b60*/  F2FP.BF16.F32.PACK_AB R26, R48, R111 ;  /* 0x0000006f301a723e */ /* 0x004fc400000010ff */
[----:B---3--:R-:W-:-:S03]  /*5b70*/  F2FP.BF16.F32.PACK_AB R28, R50, R112 ;  /* 0x00000070321c723e */ /* 0x008fc600000010ff */
[----:B------:R1:W-:Y:S01]  /*5b80*/  STG.E.64 desc[UR8][R4.64+0x15900], R26 ;  /* 0x0159001a04007986 */ /* 0x0003e2000c101b08 */
[----:B-----5:R-:W-:-:S03]  /*5b90*/  IADD3 R17, P1, PT, R17, 0x2, RZ ;  /* 0x0000000211117810 */ /* 0x020fc60007f3e0ff */
[----:B------:R1:W-:Y:S01]  /*5ba0*/  STG.E.64 desc[UR8][R4.64+0x16800], R28 ;  /* 0x0168001c04007986 */ /* 0x0003e2000c101b08 */
[----:B------:R-:W-:Y:S02]  /*5bb0*/  IADD3.X R16, PT, PT, RZ, R16, RZ, P1, !PT ;  /* 0x00000010ff107210 */ /* 0x000fe40000ffe4ff */
[----:B------:R-:W-:-:S04]  /*5bc0*/  ISETP.GE.U32.AND P1, PT, R17, UR6, PT ;  /* 0x0000000611007c0c */ /* 0x000fc8000bf26070 */
[----:B------:R-:W-:-:S13]  /*5bd0*/  ISETP.GE.AND.EX P1, PT, R16, UR7, PT, P1 ;  /* 0x0000000710007c0c */ /* 0x000fda000bf26310 */
[----:B-1----:R-:W-:Y:S05]  /*5be0*/  @!P1 BRA `(.L_x_622) ;  /* 0xffffffa400c49947 */ /* 0x002fea000383ffff */
[----:B------:R-:W-:Y:S05]  /*5bf0*/  EXIT ;  /* 0x000000000000794d */ /* 0x000fea0003800000 */
.L_x_623:
        /* <DEDUP_REMOVED lines=16> */
.L_x_1421:


//--------------------- .text._ZN13group_norm_v214gn_cuda_kernelI13__nv_bfloat16Li480ELi3ELi32ELi30ELi4096ELb0ELi16ELi960ELi960ELi4ELb1ELi1ELb0ELb0ENS_16CompileConditionILi1000EEEEEvPT_PKS4_S7_S7_flPfS8_Pj --------------------------
	.section	.text._ZN13group_norm_v214gn_cuda_kernelI13__nv_bfloat16Li480ELi3ELi32ELi30ELi4096ELb0ELi16ELi960ELi960ELi4ELb1ELi1ELb0ELb0ENS_16CompileConditionILi1000EEEEEvPT_PKS4_S7_S7_flPfS8_Pj,"ax",@progbits
	.align	128
        .global         _ZN13group_norm_v214gn_cuda_kernelI13__nv_bfloat16Li480ELi3ELi32ELi30ELi4096ELb0ELi16ELi960ELi960ELi4ELb1ELi1ELb0ELb0ENS_16CompileConditionILi1000EEEEEvPT_PKS4_S7_S7_flPfS8_Pj
        .type           _ZN13group_norm_v214gn_cuda_kernelI13__nv_bfloat16Li480ELi3ELi32ELi30ELi4096ELb0ELi16ELi960ELi960ELi4ELb1ELi1ELb0ELb0ENS_16CompileConditionILi1000EEEEEvPT_PKS4_S7_S7_flPfS8_Pj,@function
        .size           _ZN13group_norm_v214gn_cuda_kernelI13__nv_bfloat16Li480ELi3ELi32ELi30ELi4096ELb0ELi16ELi960ELi960ELi4ELb1ELi1ELb0ELb0ENS_16CompileConditionILi1000EEEEEvPT_PKS4_S7_S7_flPfS8_Pj,(.L_x_1422 - _ZN13group_norm_v214gn_cuda_kernelI13__nv_bfloat16Li480ELi3ELi32ELi30ELi4096ELb0ELi16ELi960ELi960ELi4ELb1ELi1ELb0ELb0ENS_16CompileConditionILi1000EEEEEvPT_PKS4_S7_S7_flPfS8_Pj)
        .other          _ZN13group_norm_v214gn_cuda_kernelI13__nv_bfloat16Li480ELi3ELi32ELi30ELi4096ELb0ELi16ELi960ELi960ELi4ELb1ELi1ELb0ELb0ENS_16CompileConditionILi1000EEEEEvPT_PKS4_S7_S7_flPfS8_Pj,@"STO_CUDA_ENTRY STV_DEFAULT"
_ZN13group_norm_v214gn_cuda_kernelI13__nv_bfloat16Li480ELi3ELi32ELi30ELi4096ELb0ELi16ELi960ELi960ELi4ELb1ELi1ELb0ELb0ENS_16CompileConditionILi1000EEEEEvPT_PKS4_S7_S7_flPfS8_Pj:
.text._ZN13group_norm_v214gn_cuda_kernelI13__nv_bfloat16Li480ELi3ELi32ELi30ELi4096ELb0ELi16ELi960ELi960ELi4ELb1ELi1ELb0ELb0ENS_16CompileConditionILi1000EEEEEvPT_PKS4_S7_S7_flPfS8_Pj:
        /* <DEDUP_REMOVED lines=10> */
[----:B------:R-:W2:Y:S01]  /*00a0*/  LDCU.64 UR8, c[0x0][0x358] ;  /* 0x00006b00ff0877ac */ /* 0x000ea20008000a00 */
[----:B------:R-:W3:Y:S01]  /*00b0*/  S2R R2, SR_CTAID.X ;  /* 0x0000000000027919 */ /* 0x000ee20000002500 */
[----:B------:R-:W-:-:S04]  /*00c0*/  UIADD3 UR4, UPT, UPT, UR4, 0x2d00, URZ ;  /* 0x00002d0004047890 */ /* 0x000fc8000fffe0ff */
[----:B------:R-:W4:Y:S01]  /*00d0*/  LDC.64 R4, c[0x0][0x3b0] ;  /* 0x0000ec00ff047b82 */ /* 0x000f220000000a00 */
[----:B-1----:R-:W-:Y:S01]  /*00e0*/  ULEA UR4, UR5, UR4, 0x18 ;  /* 0x0000000405047291 */ /* 0x002fe2000f8ec0ff */
[----:B0-----:R-:W-:Y:S02]  /*00f0*/  LOP3.LUT R0, R3, 0xffff, RZ, 0xc0, !PT ;  /* 0x0000ffff03007812 */ /* 0x001fe400078ec0ff */
[----:B----4-:R-:W-:Y:S02]  /*0100*/  ISETP.EQ.U32.AND P1, PT, R4, RZ, PT ;  /* 0x000000ff0400720c */ /* 0x010fe40003f22070 */
[----:B---3--:R-:W-:Y:S01]  /*0110*/  LOP3.LUT P0, RZ, R2, 0xff, RZ, 0xc0, !PT ;  /* 0x000000ff02ff7812 */ /* 0x008fe2000780c0ff */
        /* <DEDUP_REMOVED lines=8> */
[----:B------:R-:W-:Y:S01]  /*01a0*/  IADD3 R0, PT, PT, R0, R3, RZ ;  /* 0x0000000300007210 */ /* 0x000fe20007ffe0ff */
[----:B------:R-:W-:-:S03]  /*01b0*/  HFMA2 R3, -RZ, RZ, 0, 0 ;  /* 0x00000000ff037431 */ /* 0x000fc600000001ff */
[----:B------:R-:W-:-:S04]  /*01c0*/  SHF.L.U32 R0, R0, 0x2, RZ ;  /* 0x0000000200007819 */ /* 0x000fc800000006ff */
[C---:B------:R-:W-:Y:S02]  /*01d0*/  IADD3 R2, PT, PT, R0.reuse, 0x2, RZ ;  /* 0x0000000200027810 */ /* 0x040fe40007ffe0ff */
[----:B------:R-:W-:Y:S02]  /*01e0*/  LOP3.LUT R0, R0, 0xffff, RZ, 0xc0, !PT ;  /* 0x0000ffff00007812 */ /* 0x000fe400078ec0ff */
[----:B------:R-:W-:-:S03]  /*01f0*/  LOP3.LUT R2, R2, 0xffff, RZ, 0xc0, !PT ;  /* 0x0000ffff02027812 */ /* 0x000fc600078ec0ff */
[----:B------:R-:W-:Y:S02]  /*0200*/  IMAD R0, R0, 0x889, RZ ;  /* 0x0000088900007824 */ /* 0x000fe400078e02ff */
[----:B------:R-:W-:-:S03]  /*0210*/  IMAD R2, R2, 0x889, RZ ;  /* 0x0000088902027824 */ /* 0x000fc600078e02ff */
[----:B------:R-:W-:Y:S02]  /*0220*/  SHF.R.U32.HI R0, RZ, 0x10, R0 ;  /* 0x00000010ff007819 */ /* 0x000fe40000011600 */
[----:B------:R-:W-:Y:S02]  /*0230*/  SHF.R.U32.HI R4, RZ, 0x10, R2 ;  /* 0x00000010ff047819 */ /* 0x000fe40000011602 */
[----:B------:R-:W-:Y:S02]  /*0240*/  LEA R5, R0, UR4, 0x3 ;  /* 0x0000000400057c11 */ /* 0x000fe4000f8e18ff */
[----:B------:R-:W-:Y:S01]  /*0250*/  LEA R0, R4, UR4, 0x3 ;  /* 0x0000000404007c11 */ /* 0x000fe2000f8e18ff */
[----:B------:R-:W-:Y:S01]  /*0260*/  UMOV UR4, URZ ;  /* 0x000000ff00047c82 */ /* 0x000fe20008000000 */
[----:B------:R-:W-:Y:S01]  /*0270*/  MOV R2, UR6 ;  /* 0x0000000600027c02 */ /* 0x000fe20008000f00 */
[----:B------:R0:W-:Y:S04]  /*0280*/  STL [R1+0x154], R5 ;  /* 0x0001540501007387 */ /* 0x0001e80000100800 */
[----:B--2---:R0:W-:Y:S02]  /*0290*/  STL [R1+0x150], R0 ;  /* 0x0001500001007387 */ /* 0x0041e40000100800 */
.L_x_637:
[----:B------:R-:W0:Y:S01]  /*02a0*/  S2R R24, SR_TID.X ;  /* 0x0000000000187919 */ /* 0x000e220000002100 */
[----:B------:R-:W1:Y:S01]  /*02b0*/  S2UR UR10, SR_CTAID.X ;  /* 0x00000000000a79c3 */ /* 0x000e620000002500 */
[----:B------:R-:W2:Y:S01]  /*02c0*/  LDCU.64 UR6, c[0x0][0x388] ;  /* 0x00007100ff0677ac */ /* 0x000ea20008000a00 */
[----:B------:R-:W-:Y:S01]  /*02d0*/  IMAD R9, R3, 0x3c0000, RZ ;  /* 0x003c000003097824 */ /* 0x000fe200078e02ff */
[----:B------:R-:W-:Y:S04]  /*02e0*/  STL [R1+0x15c], R3 ;  /* 0x00015c0301007387 */ /* 0x000fe80000100800 */
[----:B------:R-:W-:Y:S01]  /*02f0*/  STL [R1+0x158], R2 ;  /* 0x0001580201007387 */ /* 0x000fe20000100800 */
[----:B------:R-:W3:Y:S01]  /*0300*/  LDC.64 R28, c[0x0][0x390] ;  /* 0x0000e400ff1c7b82 */ /* 0x000ee20000000a00 */
[----:B-1----:R-:W-:-:S04]  /*0310*/  USHF.L.U32 UR5, UR10, 0x4, URZ ;  /* 0x000000040a057899 */ /* 0x002fc800080006ff */
[----:B------:R-:W-:Y:S01]  /*0320*/  ULOP3.LUT UR5, UR5, 0xff0, URZ, 0xc0, !UPT ;  /* 0x00000ff005057892 */ /* 0x000fe2000f8ec0ff */
[----:B0-----:R-:W-:-:S05]  /*0330*/  LOP3.LUT R0, R24, 0xffff, RZ, 0xc0, !PT ;  /* 0x0000ffff18007812 */ /* 0x001fca00078ec0ff */
[----:B------:R-:W-:-:S05]  /*0340*/  IMAD R0, R0, 0x8889, RZ ;  /* 0x0000888900007824 */ /* 0x000fca00078e02ff */
[----:B------:R-:W-:-:S04]  /*0350*/  SHF.R.U32.HI R0, RZ, 0x17, R0 ;  /* 0x00000017ff007819 */ /* 0x000fc80000011600 */
[C---:B------:R-:W-:Y:S02]  /*0360*/  PRMT R4, R0.reuse, 0x9910, RZ ;  /* 0x0000991000047816 */ /* 0x040fe400000000ff */
[----:B------:R-:W-:-:S03]  /*0370*/  IADD3 R6, PT, PT, R0, UR5, RZ ;  /* 0x0000000500067c10 */ /* 0x000fc6000fffe0ff */
[----:B------:R-:W-:Y:S02]  /*0380*/  IMAD R4, R4, 0xf0, RZ ;  /* 0x000000f004047824 */ /* 0x000fe400078e02ff */
[----:B------:R-:W-:-:S03]  /*0390*/  IMAD R11, R6, 0x3c0, RZ ;  /* 0x000003c0060b7824 */ /* 0x000fc600078e02ff */
[----:B------:R-:W-:-:S04]  /*03a0*/  IADD3 R4, PT, PT, RZ, -R4, RZ ;  /* 0x80000004ff047210 */ /* 0x000fc80007ffe0ff */
[----:B------:R-:W-:-:S04]  /*03b0*/  PRMT R5, R4, 0x7710, RZ ;  /* 0x0000771004057816 */ /* 0x000fc800000000ff */
[----:B------:R-:W-:Y:S01]  /*03c0*/  IADD3 R24, PT, PT, R5, R24, RZ ;  /* 0x0000001805187210 */ /* 0x000fe20007ffe0ff */
[----:B------:R-:W-:-:S03]  /*03d0*/  IMAD.WIDE.U32 R4, R2, 0x3c0000, RZ ;  /* 0x003c000002047825 */ /* 0x000fc600078e00ff */
[----:B------:R-:W-:-:S04]  /*03e0*/  SHF.L.U32 R7, R24, 0x2, RZ ;  /* 0x0000000218077819 */ /* 0x000fc800000006ff */
[----:B------:R-:W-:-:S04]  /*03f0*/  LOP3.LUT R7, R7, 0x3fffc, RZ, 0xe2, !PT ;  /* 0x0003fffc07077812 */ /* 0x000fc800078ee2ff */
[----:B------:R-:W-:-:S04]  /*0400*/  LOP3.LUT R4, R4, R7, RZ, 0xfc, !PT ;  /* 0x0000000704047212 */ /* 0x000fc800078efcff */
[----:B------:R-:W-:-:S04]  /*0410*/  IADD3 R4, P1, PT, R11, R4, RZ ;  /* 0x000000040b047210 */ /* 0x000fc80007f3e0ff */
[----:B------:R-:W-:Y:S02]  /*0420*/  IADD3.X R5, PT, PT, R5, R9, RZ, P1, !PT ;  /* 0x0000000905057210 */ /* 0x000fe40000ffe4ff */
[C---:B------:R-:W-:Y:S02]  /*0430*/  SHF.L.U32 R10, R4.reuse, 0x1, RZ ;  /* 0x00000001040a7819 */ /* 0x040fe400000006ff */
[----:B------:R-:W-:Y:S02]  /*0440*/  SHF.L.U64.HI R8, R4, 0x1, R5 ;  /* 0x0000000104087819 */ /* 0x000fe40000010205 */
[----:B--2---:R-:W-:Y:S01]  /*0450*/  IADD3 R26, P1, PT, R10, UR6, RZ ;  /* 0x000000060a1a7c10 */ /* 0x004fe2000ff3e0ff */
[----:B------:R0:W-:Y:S01]  /*0460*/  STL [R1+0x148], R10 ;  /* 0x0001480a01007387 */ /* 0x0001e20000100800 */
[----:B------:R-:W1:Y:S02]  /*0470*/  LDC.64 R4, c[0x0][0x398] ;  /* 0x0000e600ff047b82 */ /* 0x000e640000000a00 */
[----:B------:R-:W-:Y:S01]  /*0480*/  IADD3.X R27, PT, PT, R8, UR7, RZ, P1, !PT ;  /* 0x00000007081b7c10 */ /* 0x000fe20008ffe4ff */
[----:B------:R2:W-:Y:S04]  /*0490*/  STL [R1+0x14c], R8 ;  /* 0x00014c0801007387 */ /* 0x0005e80000100800 */
[----:B------:R-:W4:Y:S04]  /*04a0*/  LDG.E.64.CONSTANT R22, desc[UR8][R26.64] ;  /* 0x000000081a167981 */ /* 0x000f28000c1e9b00 */
[----:B------:R-:W4:Y:S04]  /*04b0*/  LDG.E.64.CONSTANT R18, desc[UR8][R26.64+0xf00] ;  /* 0x000f00081a127981 */ /* 0x000f28000c1e9b00 */
[----:B------:R-:W4:Y:S04]  /*04c0*/  LDG.E.64.CONSTANT R16, desc[UR8][R26.64+0x1e00] ;  /* 0x001e00081a107981 */ /* 0x000f28000c1e9b00 */
[----:B------:R-:W4:Y:S04]  /*04d0*/  LDG.E.64.CONSTANT R20, desc[UR8][R26.64+0x2d00] ;  /* 0x002d00081a147981 */ /* 0x000f28000c1e9b00 */
[----:B0-----:R-:W4:Y:S04]  /*04e0*/  LDG.E.64.CONSTANT R10, desc[UR8][R26.64+0x4b00] ;  /* 0x004b00081a0a7981 */ /* 0x001f28000c1e9b00 */
[----:B------:R-:W4:Y:S04]  /*04f0*/  LDG.E.64.CONSTANT R12, desc[UR8][R26.64+0x5a00] ;  /* 0x005a00081a0c7981 */ /* 0x000f28000c1e9b00 */
[----:B------:R-:W4:Y:S04]  /*0500*/  LDG.E.64.CONSTANT R14, desc[UR8][R26.64+0x6900] ;  /* 0x006900081a0e7981 */ /* 0x000f28000c1e9b00 */
[----:B--2---:R-:W2:Y:S01]  /*0510*/  LDG.E.64.CONSTANT R8, desc[UR8][R26.64+0x3c00] ;  /* 0x003c00081a087981 */ /* 0x004ea2000c1e9b00 */
[----:B------:R-:W0:Y:S01]  /*0520*/  S2UR UR6, SR_CgaCtaId ;  /* 0x00000000000679c3 */ /* 0x000e220000008800 */
[----:B------:R-:W-:Y:S01]  /*0530*/  UMOV UR5, 0x400 ;  /* 0x0000040000057882 */ /* 0x000fe20000000000 */
[----:B------:R-:W-:Y:S01]  /*0540*/  LOP3.LUT R25, R24, 0xffff, RZ, 0xc0, !PT ;  /* 0x0000ffff18197812 */ /* 0x000fe200078ec0ff */
[----:B---3--:R-:W-:-:S04]  /*0550*/  IMAD.WIDE.U32 R28, R7, 0x2, R28 ;  /* 0x00000002071c7825 */ /* 0x008fc800078e001c */
[----:B-1----:R-:W-:Y:S02]  /*0560*/  IMAD.WIDE.U32 R6, R7, 0x2, R4 ;  /* 0x0000000207067825 */ /* 0x002fe400078e0004 */
[----:B------:R1:W5:Y:S04]  /*0570*/  LDG.E.64.CONSTANT R4, desc[UR8][R28.64] ;  /* 0x000000081c047981 */ /* 0x000368000c1e9b00 */
[----:B------:R-:W5:Y:S01]  /*0580*/  LDG.E.64.CONSTANT R6, desc[UR8][R6.64] ;  /* 0x0000000806067981 */ /* 0x000f62000c1e9b00 */
[----:B0-----:R-:W-:-:S06]  /*0590*/  ULEA UR5, UR6, UR5, 0x18 ;  /* 0x0000000506057291 */ /* 0x001fcc000f8ec0ff */
[----:B------:R-:W-:-:S05]  /*05a0*/  LEA R0, R0, UR5, 0x3 ;  /* 0x0000000500007c11 */ /* 0x000fca000f8e18ff */
[----:B------:R-:W-:Y:S01]  /*05b0*/  IMAD R0, R25, 0x18, R0 ;  /* 0x0000001819007824 */ /* 0x000fe200078e0200 */
[C---:B----4-:R-:W-:Y:S02]  /*05c0*/  PRMT R36, R22.reuse, 0x7632, R36 ;  /* 0x0000763216247816 */ /* 0x050fe40000000024 */
[----:B------:R-:W-:Y:S02]  /*05d0*/  SHF.L.U32 R25, R22, 0x10, RZ ;  /* 0x0000001016197819 */ /* 0x000fe400000006ff */
[C---:B------:R-:W-:Y:S02]  /*05e0*/  PRMT R22, R18.reuse, 0x7632, R22 ;  /* 0x0000763212167816 */ /* 0x040fe40000000016 */
[----:B-1----:R-:W-:Y:S02]  /*05f0*/  SHF.L.U32 R28, R18, 0x10, RZ ;  /* 0x00000010121c7819 */ /* 0x002fe400000006ff */
[C---:B------:R-:W-:Y:S02]  /*0600*/  PRMT R18, R19.reuse, 0x7632, R18 ;  /* 0x0000763213127816 */ /* 0x040fe40000000012 */
[----:B------:R-:W-:-:S02]  /*0610*/  SHF.L.U32 R3, R19, 0x10, RZ ;  /* 0x0000001013037819 */ /* 0x000fc400000006ff */
[C---:B------:R-:W-:Y:S02]  /*0620*/  PRMT R19, R16.reuse, 0x7632, R19 ;  /* 0x0000763210137816 */ /* 0x040fe40000000013 */
[----:B------:R-:W-:Y:S02]  /*0630*/  SHF.L.U32 R33, R16, 0x10, RZ ;  /* 0x0000001010217819 */ /* 0x000fe400000006ff */
[C---:B------:R-:W-:Y:S02]  /*0640*/  PRMT R26, R23.reuse, 0x7632, R26 ;  /* 0x00007632171a7816 */ /* 0x040fe4000000001a */
[----:B------:R-:W-:Y:S02]  /*0650*/  SHF.L.U32 R24, R23, 0x10, RZ ;  /* 0x0000001017187819 */ /* 0x000fe400000006ff */
[C---:B------:R-:W-:Y:S02]  /*0660*/  PRMT R16, R17.reuse, 0x7632, R16 ;  /* 0x0000763211107816 */ /* 0x040fe40000000010 */
[----:B------:R-:W-:-:S02]  /*0670*/  SHF.L.U32 R2, R17, 0x10, RZ ;  /* 0x0000001011027819 */ /* 0x000fc400000006ff */
[C---:B------:R-:W-:Y:S02]  /*0680*/  PRMT R17, R21.reuse, 0x7632, R17 ;  /* 0x0000763215117816 */ /* 0x040fe40000000011 */
[----:B------:R-:W-:Y:S01]  /*0690*/  SHF.L.U32 R23, R21, 0x10, RZ ;  /* 0x0000001015177819 */ /* 0x000fe200000006ff */
[----:B------:R-:W-:Y:S01]  /*06a0*/  FFMA.FTZ R21, R25, R25, RZ ;  /* 0x0000001919157223 */ /* 0x000fe200000100ff */
[----:B------:R-:W-:Y:S02]  /*06b0*/  SHF.L.U32 R36, R36, 0x10, RZ ;  /* 0x0000001024247819 */ /* 0x000fe400000006ff */
[C---:B------:R-:W-:Y:S02]  /*06c0*/  PRMT R32, R20.reuse, 0x7632, R32 ;  /* 0x0000763214207816 */ /* 0x040fe40000000020 */
[----:B------:R-:W-:Y:S01]  /*06d0*/  SHF.L.U32 R37, R20, 0x10, RZ ;  /* 0x0000001014257819 */ /* 0x000fe200000006ff */
[----:B------:R-:W-:Y:S01]  /*06e0*/  FADD.FTZ R20, RZ, R25 ;  /* 0x00000019ff147221 */ /* 0x000fe20000010000 */
[----:B------:R-:W-:-:S02]  /*06f0*/  PRMT R30, R10, 0x7632, R30 ;  /* 0x000076320a1e7816 */ /* 0x000fc4000000001e */
[----:B------:R-:W-:Y:S01]  /*0700*/  SHF.L.U32 R34, R10, 0x10, RZ ;  /* 0x000000100a227819 */ /* 0x000fe200000006ff */
[----:B------:R-:W-:Y:S01]  /*0710*/  FFMA.FTZ R10, R36, R36, R21 ;  /* 0x00000024240a7223 */ /* 0x000fe20000010015 */
[----:B------:R-:W-:Y:S01]  /*0720*/  SHF.L.U32 R22, R22, 0x10, RZ ;  /* 0x0000001016167819 */ /* 0x000fe200000006ff */
[----:B------:R-:W-:Y:S02]  /*0730*/  FADD.FTZ R20, R20, R36 ;  /* 0x0000002414147221 */ /* 0x000fe40000010000 */
[----:B------:R-:W-:Y:S01]  /*0740*/  FFMA.FTZ R10, R28, R28, R10 ;  /* 0x0000001c1c0a7223 */ /* 0x000fe2000001000a */
[----:B------:R0:W-:Y:S01]  /*0750*/  STL [R1+0x10c], R33 ;  /* 0x00010c2101007387 */ /* 0x0001e20000100800 */
[----:B------:R-:W-:Y:S02]  /*0760*/  MOV R21, R33 ;  /* 0x0000002100157202 */ /* 0x000fe40000000f00 */
[----:B------:R-:W-:Y:S01]  /*0770*/  PRMT R29, R12, 0x7632, R29 ;  /* 0x000076320c1d7816 */ /* 0x000fe2000000001d */
[----:B------:R-:W-:Y:S01]  /*0780*/  FFMA.FTZ R10, R22, R22, R10 ;  /* 0x00000016160a7223 */ /* 0x000fe2000001000a */
[----:B------:R1:W-:Y:S01]  /*0790*/  STL [R1+0x110], R28 ;  /* 0x0001101c01007387 */ /* 0x0003e20000100800 */
[----:B------:R-:W-:-:S02]  /*07a0*/  PRMT R27, R14, 0x7632, R27 ;  /* 0x000076320e1b7816 */ /* 0x000fc4000000001b */
[----:B0-----:R-:W-:Y:S01]  /*07b0*/  SHF.L.U32 R33, R12, 0x10, RZ ;  /* 0x000000100c217819 */ /* 0x001fe200000006ff */
[----:B------:R-:W-:Y:S01]  /*07c0*/  FADD.FTZ R12, R20, R28 ;  /* 0x0000001c140c7221 */ /* 0x000fe20000010000 */
[----:B------:R-:W-:Y:S01]  /*07d0*/  SHF.L.U32 R20, R19, 0x10, RZ ;  /* 0x0000001013147819 */ /* 0x000fe200000006ff */
[----:B------:R-:W-:Y:S01]  /*07e0*/  FFMA.FTZ R19, R21, R21, R10 ;  /* 0x0000001515137223 */ /* 0x000fe2000001000a */
[----:B------:R-:W-:Y:S02]  /*07f0*/  SHF.L.U32 R26, R26, 0x10, RZ ;  /* 0x000000101a1a7819 */ /* 0x000fe400000006ff */
[----:B-1----:R-:W-:Y:S01]  /*0800*/  SHF.L.U32 R28, R14, 0x10, RZ ;  /* 0x000000100e1c7819 */ /* 0x002fe200000006ff */
[----:B------:R-:W-:Y:S01]  /*0810*/  FADD.FTZ R14, R12, R22 ;  /* 0x000000160c0e7221 */ /* 0x000fe20000010000 */
[----:B------:R-:W-:Y:S01]  /*0820*/  FADD.FTZ R10, RZ, R24 ;  /* 0x00000018ff0a7221 */ /* 0x000fe20000010000 */
[----:B------:R-:W-:-:S03]  /*0830*/  FFMA.FTZ R12, R24, R24, RZ ;  /* 0x00000018180c7223 */ /* 0x000fc600000100ff */
[----:B------:R-:W-:Y:S01]  /*0840*/  FADD.FTZ R10, R10, R26 ;  /* 0x0000001a0a0a7221 */ /* 0x000fe20000010000 */
[----:B------:R-:W-:Y:S01]  /*0850*/  FFMA.FTZ R12, R26, R26, R12 ;  /* 0x0000001a1a0c7223 */ /* 0x000fe2000001000c */
[----:B------:R-:W-:Y:S02]  /*0860*/  SHF.L.U32 R18, R18, 0x10, RZ ;  /* 0x0000001012127819 */ /* 0x000fe400000006ff */
[----:B------:R-:W-:Y:S01]  /*0870*/  FADD.FTZ R10, R10, R3 ;  /* 0x000000030a0a7221 */ /* 0x000fe20000010000 */
[----:B------:R-:W-:-:S03]  /*0880*/  FFMA.FTZ R12, R3, R3, R12 ;  /* 0x00000003030c7223 */ /* 0x000fc6000001000c */
[----:B------:R-:W-:Y:S01]  /*0890*/  FADD.FTZ R10, R10, R18 ;  /* 0x000000120a0a7221 */ /* 0x000fe20000010000 */
[----:B------:R-:W-:Y:S01]  /*08a0*/  FFMA.FTZ R12, R18, R18, R12 ;  /* 0x00000012120c7223 */ /* 0x000fe2000001000c */
[----:B------:R0:W-:Y:S02]  /*08b0*/  STL [R1+0x144], R3 ;  /* 0x0001440301007387 */ /* 0x0001e40000100800 */
[----:B------:R-:W-:Y:S01]  /*08c0*/  FADD.FTZ R10, R10, R2 ;  /* 0x000000020a0a7221 */ /* 0x000fe20000010000 */
[----:B------:R-:W-:Y:S01]  /*08d0*/  FFMA.FTZ R12, R2, R2, R12 ;  /* 0x00000002020c7223 */ /* 0x000fe2000001000c */
[----:B------:R1:W-:Y:S04]  /*08e0*/  STL [R1+0x140], R2 ;  /* 0x0001400201007387 */ /* 0x0003e80000100800 */
[----:B0-----:R0:W5:Y:S04]  /*08f0*/  LDL.LU R3, [R1+0x15c] ;  /* 0x00015c0001037983 */ /* 0x0011680000300800 */
[----:B-1----:R0:W5:Y:S01]  /*0900*/  LDL.LU R2, [R1+0x158] ;  /* 0x0001580001027983 */ /* 0x0021620000300800 */
[----:B------:R-:W-:Y:S01]  /*0910*/  FADD.FTZ R14, R14, R21 ;  /* 0x000000150e0e7221 */ /* 0x000fe20000010000 */
[----:B------:R-:W-:Y:S01]  /*0920*/  FFMA.FTZ R19, R20, R20, R19 ;  /* 0x0000001414137223 */ /* 0x000fe20000010013 */
[----:B------:R-:W-:-:S02]  /*0930*/  SHF.L.U32 R32, R32, 0x10, RZ ;  /* 0x0000001020207819 */ /* 0x000fc400000006ff */
[----:B------:R-:W-:Y:S01]  /*0940*/  FADD.FTZ R14, R14, R20 ;  /* 0x000000140e0e7221 */ /* 0x000fe20000010000 */
[----:B------:R-:W-:Y:S01]  /*0950*/  FFMA.FTZ R19, R37, R37, R19 ;  /* 0x0000002525137223 */ /* 0x000fe20000010013 */
[----:B--2---:R-:W-:Y:S02]  /*0960*/  PRMT R31, R8, 0x7632, R31 ;  /* 0x00007632081f7816 */ /* 0x004fe4000000001f */
[----:B------:R-:W-:Y:S01]  /*0970*/  FADD.FTZ R14, R14, R37 ;  /* 0x000000250e0e7221 */ /* 0x000fe20000010000 */
[----:B------:R-:W-:Y:S01]  /*0980*/  SHF.L.U32 R35, R8, 0x10, RZ ;  /* 0x0000001008237819 */ /* 0x000fe200000006ff */
[----:B------:R-:W-:Y:S02]  /*0990*/  FFMA.FTZ R19, R32, R32, R19 ;  /* 0x0000002020137223 */ /* 0x000fe40000010013 */
[----:B------:R-:W-:Y:S01]  /*09a0*/  FADD.FTZ R14, R14, R32 ;  /* 0x000000200e0e7221 */ /* 0x000fe20000010000 */
[----:B------:R-:W-:Y:S01]  /*09b0*/  SHF.L.U32 R31, R31, 0x10, RZ ;  /* 0x000000101f1f7819 */ /* 0x000fe200000006ff */
[----:B------:R-:W-:-:S02]  /*09c0*/  FFMA.FTZ R19, R35, R35, R19 ;  /* 0x0000002323137223 */ /* 0x000fc40000010013 */
[----:B------:R-:W-:Y:S02]  /*09d0*/  FADD.FTZ R14, R14, R35 ;  /* 0x000000230e0e7221 */ /* 0x000fe40000010000 */
[----:B------:R-:W-:Y:S02]  /*09e0*/  FFMA.FTZ R19, R31, R31, R19 ;  /* 0x0000001f1f137223 */ /* 0x000fe40000010013 */
[----:B------:R-:W-:Y:S01]  /*09f0*/  FADD.FTZ R14, R14, R31 ;  /* 0x0000001f0e0e7221 */ /* 0x000fe20000010000 */
[----:B------:R-:W-:Y:S01]  /*0a00*/  SHF.L.U32 R30, R30, 0x10, RZ ;  /* 0x000000101e1e7819 */ /* 0x000fe200000006ff */
[----:B------:R-:W-:Y:S01]  /*0a10*/  FFMA.FTZ R19, R34, R34, R19 ;  /* 0x0000002222137223 */ /* 0x000fe20000010013 */
[----:B------:R-:W-:Y:S01]  /*0a20*/  SHF.L.U32 R16, R16, 0x10, RZ ;  /* 0x0000001010107819 */ /* 0x000fe200000006ff */
[----:B------:R-:W-:Y:S02]  /*0a30*/  FADD.FTZ R14, R14, R34 ;  /* 0x000000220e0e7221 */ /* 0x000fe40000010000 */
[----:B------:R-:W-:-:S02]  /*0a40*/  FFMA.FTZ R19, R30, R30, R19 ;  /* 0x0000001e1e137223 */ /* 0x000fc40000010013 */
[----:B------:R-:W-:Y:S01]  /*0a50*/  FADD.FTZ R14, R14, R30 ;  /* 0x0000001e0e0e7221 */ /* 0x000fe20000010000 */
[----:B------:R-:W-:Y:S01]  /*0a60*/  FADD.FTZ R10, R10, R16 ;  /* 0x000000100a0a7221 */ /* 0x000fe20000010000 */
[----:B------:R-:W-:Y:S01]  /*0a70*/  SHF.L.U32 R29, R29, 0x10, RZ ;  /* 0x000000101d1d7819 */ /* 0x000fe200000006ff */
[----:B------:R-:W-:Y:S01]  /*0a80*/  FFMA.FTZ R12, R16, R16, R12 ;  /* 0x00000010100c7223 */ /* 0x000fe2000001000c */
[----:B------:R1:W-:Y:S01]  /*0a90*/  STL [R1+0x100], R20 ;  /* 0x0001001401007387 */ /* 0x0003e20000100800 */
[----:B------:R-:W-:Y:S01]  /*0aa0*/  FFMA.FTZ R19, R33, R33, R19 ;  /* 0x0000002121137223 */ /* 0x000fe20000010013 */
[----:B------:R-:W-:Y:S01]  /*0ab0*/  FADD.FTZ R14, R14, R33 ;  /* 0x000000210e0e7221 */ /* 0x000fe20000010000 */
[----:B------:R-:W-:Y:S01]  /*0ac0*/  FADD.FTZ R10, R10, R23 ;  /* 0x000000170a0a7221 */ /* 0x000fe20000010000 */
[----:B------:R-:W-:Y:S01]  /*0ad0*/  FFMA.FTZ R12, R23, R23, R12 ;  /* 0x00000017170c7223 */ /* 0x000fe2000001000c */
[----:B------:R-:W-:Y:S01]  /*0ae0*/  PRMT R8, R9, 0x7632, R8 ;  /* 0x0000763209087816 */ /* 0x000fe20000000008 */
[----:B------:R-:W-:Y:S01]  /*0af0*/  FFMA.FTZ R19, R29, R29, R19 ;  /* 0x0000001d1d137223 */ /* 0x000fe20000010013 */
[----:B-1----:R-:W-:Y:S01]  /*0b00*/  SHF.L.U32 R20, R17, 0x10, RZ ;  /* 0x0000001011147819 */ /* 0x002fe200000006ff */
[----:B------:R-:W-:Y:S01]  /*0b10*/  FADD.FTZ R14, R14, R29 ;  /* 0x0000001d0e0e7221 */ /* 0x000fe20000010000 */
[----:B------:R-:W-:Y:S01]  /*0b20*/  SHF.L.U32 R9, R9, 0x10, RZ ;  /* 0x0000001009097819 */ /* 0x000fe200000006ff */
[----:B------:R-:W-:-:S02]  /*0b30*/  FFMA.FTZ R17, R28, R28, R19 ;  /* 0x0000001c1c117223 */ /* 0x000fc40000010013 */
[----:B------:R-:W-:Y:S01]  /*0b40*/  FADD.FTZ R10, R10, R20 ;  /* 0x000000140a0a7221 */ /* 0x000fe20000010000 */
[----:B------:R-:W-:Y:S01]  /*0b50*/  FFMA.FTZ R12, R20, R20, R12 ;  /* 0x00000014140c7223 */ /* 0x000fe2000001000c */
[----:B------:R-:W-:Y:S01]  /*0b60*/  SHF.L.U32 R27, R27, 0x10, RZ ;  /* 0x000000101b1b7819 */ /* 0x000fe200000006ff */
[----:B------:R1:W-:Y:S01]  /*0b70*/  STL [R1+0x138], R18 ;  /* 0x0001381201007387 */ /* 0x0003e20000100800 */
[----:B------:R-:W-:Y:S01]  /*0b80*/  FADD.FTZ R14, R14, R28 ;  /* 0x0000001c0e0e7221 */ /* 0x000fe20000010000 */
[----:B------:R-:W-:Y:S01]  /*0b90*/  SHF.L.U32 R19, R8, 0x10, RZ ;  /* 0x0000001008137819 */ /* 0x000fe200000006ff */
[----:B------:R-:W-:Y:S01]  /*0ba0*/  FADD.FTZ R10, R10, R9 ;  /* 0x000000090a0a7221 */ /* 0x000fe20000010000 */
[----:B------:R-:W-:Y:S01]  /*0bb0*/  FFMA.FTZ R12, R9, R9, R12 ;  /* 0x00000009090c7223 */ /* 0x000fe2000001000c */
[----:B------:R2:W-:Y:S01]  /*0bc0*/  STL [R1+0x130], R16 ;  /* 0x0001301001007387 */ /* 0x0005e20000100800 */
[C---:B------:R-:W-:Y:S01]  /*0bd0*/  PRMT R8, R11.reuse, 0x7632, R8 ;  /* 0x000076320b087816 */ /* 0x040fe20000000008 */
[----:B-1----:R-:W1:Y:S02]  /*0be0*/  S2R R18, SR_TID.X ;  /* 0x0000000000127919 */ /* 0x002e640000002100 */
[----:B------:R3:W-:Y:S01]  /*0bf0*/  STL [R1+0x128], R9 ;  /* 0x0001280901007387 */ /* 0x0007e20000100800 */
[----:B--2---:R-:W-:Y:S01]  /*0c00*/  FADD.FTZ R16, R14, R27 ;  /* 0x0000001b0e107221 */ /* 0x004fe20000010000 */
[----:B------:R-:W-:-:S02]  /*0c10*/  SHF.L.U32 R14, R11, 0x10, RZ ;  /* 0x000000100b0e7819 */ /* 0x000fc400000006ff */
[----:B------:R-:W-:Y:S01]  /*0c20*/  SHF.L.U32 R11, R8, 0x10, RZ ;  /* 0x00000010080b7819 */ /* 0x000fe200000006ff */
[----:B---3--:R-:W-:Y:S01]  /*0c30*/  FADD.FTZ R9, R10, R19 ;  /* 0x000000130a097221 */ /* 0x008fe20000010000 */
[----:B------:R-:W-:-:S03]  /*0c40*/  FFMA.FTZ R10, R19, R19, R12 ;  /* 0x00000013130a7223 */ /* 0x000fc6000001000c */
[----:B------:R-:W-:Y:S01]  /*0c50*/  FADD.FTZ R9, R9, R14 ;  /* 0x0000000e09097221 */ /* 0x000fe20000010000 */
[----:B------:R-:W-:Y:S01]  /*0c60*/  FFMA.FTZ R10, R14, R14, R10 ;  /* 0x0000000e0e0a7223 */ /* 0x000fe2000001000a */
[C---:B------:R-:W-:Y:S02]  /*0c70*/  PRMT R8, R13.reuse, 0x7632, R8 ;  /* 0x000076320d087816 */ /* 0x040fe40000000008 */
[----:B------:R-:W-:Y:S01]  /*0c80*/  SHF.L.U32 R12, R13, 0x10, RZ ;  /* 0x000000100d0c7819 */ /* 0x000fe200000006ff */
[----:B------:R-:W-:Y:S01]  /*0c90*/  FADD.FTZ R9, R9, R11 ;  /* 0x0000000b09097221 */ /* 0x000fe20000010000 */
[----:B------:R-:W-:Y:S01]  /*0ca0*/  FFMA.FTZ R10, R11, R11, R10 ;  /* 0x0000000b0b0a7223 */ /* 0x000fe2000001000a */
[----:B------:R2:W-:Y:S03]  /*0cb0*/  STL [R1+0x118], R11 ;  /* 0x0001180b01007387 */ /* 0x0005e60000100800 */
[----:B------:R-:W-:Y:S01]  /*0cc0*/  FFMA.FTZ R10, R12, R12, R10 ;  /* 0x0000000c0c0a7223 */ /* 0x000fe2000001000a */
[----:B------:R3:W-:Y:S01]  /*0cd0*/  STL [R1+0x114], R12 ;  /* 0x0001140c01007387 */ /* 0x0007e20000100800 */
[----:B--2---:R-:W-:Y:S01]  /*0ce0*/  SHF.L.U32 R11, R8, 0x10, RZ ;  /* 0x00000010080b7819 */ /* 0x004fe200000006ff */
[----:B------:R-:W-:Y:S01]  /*0cf0*/  FADD.FTZ R8, R9, R12 ;  /* 0x0000000c09087221 */ /* 0x000fe20000010000 */
[----:B------:R-:W-:-:S02]  /*0d00*/  PRMT R9, R15, 0x7632, R9 ;  /* 0x000076320f097816 */ /* 0x000fc40000000009 */
[----:B---3--:R-:W-:Y:S01]  /*0d10*/  SHF.L.U32 R12, R15, 0x10, RZ ;  /* 0x000000100f0c7819 */ /* 0x008fe200000006ff */
[----:B------:R2:W-:Y:S01]  /*0d20*/  STL [R1+0x124], R11 ;  /* 0x0001240b01007387 */ /* 0x0005e20000100800 */
[----:B------:R-:W-:Y:S01]  /*0d30*/  FADD.FTZ R8, R8, R11 ;  /* 0x0000000b08087221 */ /* 0x000fe20000010000 */
[----:B------:R-:W-:Y:S02]  /*0d40*/  FFMA.FTZ R10, R11, R11, R10 ;  /* 0x0000000b0b0a7223 */ /* 0x000fe4000001000a */
[----:B------:R-:W-:Y:S01]  /*0d50*/  STL [R1+0x13c], R23 ;  /* 0x00013c1701007387 */ /* 0x000fe20000100800 */
[----:B--2---:R-:W-:-:S03]  /*0d60*/  SHF.L.U32 R11, R9, 0x10, RZ ;  /* 0x00000010090b7819 */ /* 0x004fc600000006ff */
[----:B------:R-:W-:Y:S04]  /*0d70*/  STL [R1+0x120], R22 ;  /* 0x0001201601007387 */ /* 0x000fe80000100800 */
[----:B------:R-:W-:Y:S04]  /*0d80*/  STL [R1+0x134], R20 ;  /* 0x0001341401007387 */ /* 0x000fe80000100800 */
[----:B------:R-:W-:Y:S04]  /*0d90*/  STL [R1+0x108], R19 ;  /* 0x0001081301007387 */ /* 0x000fe80000100800 */
[----:B------:R-:W-:Y:S04]  /*0da0*/  STL [R1+0x104], R14 ;  /* 0x0001040e01007387 */ /* 0x000fe80000100800 */
[----:B------:R-:W-:Y:S04]  /*0db0*/  STL [R1+0x11c], R12 ;  /* 0x00011c0c01007387 */ /* 0x000fe80000100800 */
[----:B------:R-:W-:Y:S01]  /*0dc0*/  STL [R1+0x12c], R11 ;  /* 0x00012c0b01007387 */ /* 0x000fe20000100800 */
[----:B-1----:R-:W-:Y:S01]  /*0dd0*/  ISETP.GT.U32.AND P1, PT, R18, 0x3f, PT ;  /* 0x0000003f1200780c */ /* 0x002fe20003f24070 */
[----:B------:R-:W-:Y:S01]  /*0de0*/  FADD.FTZ R8, R8, R12 ;  /* 0x0000000c08087221 */ /* 0x000fe20000010000 */
[----:B------:R-:W-:Y:S01]  /*0df0*/  FFMA.FTZ R9, R12, R12, R10 ;  /* 0x0000000c0c097223 */ /* 0x000fe2000001000a */
[----:B------:R-:W-:-:S02]  /*0e00*/  FFMA.FTZ R17, R27, R27, R17 ;  /* 0x0000001b1b117223 */ /* 0x000fc40000010011 */
[----:B------:R-:W-:Y:S01]  /*0e10*/  FADD.FTZ R8, R8, R11 ;  /* 0x0000000b08087221 */ /* 0x000fe20000010000 */
[----:B------:R-:W-:Y:S01]  /*0e20*/  FFMA.FTZ R9, R11, R11, R9 ;  /* 0x0000000b0b097223 */ /* 0x000fe20000010009 */
[----:B------:R-:W-:Y:S01]  /*0e30*/  BSSY.RECONVERGENT B0, `(.L_x_624) ;  /* 0x000008d000007945 */ /* 0x000fe20003800200 */
[----:B------:R-:W-:Y:S04]  /*0e40*/  STS.64 [R0], R16 ;  /* 0x0000001000007388 */ /* 0x000fe80000000a00 */
[----:B------:R1:W-:Y:S02]  /*0e50*/  STS.64 [R0+0x1680], R8 ;  /* 0x0016800800007388 */ /* 0x0003e40000000a00 */
[----:B-1----:R-:W-:Y:S01]  /*0e60*/  CS2R R8, SRZ ;  /* 0x0000000000087805 */ /* 0x002fe2000001ff00 */
[----:B------:R-:W-:Y:S06]  /*0e70*/  BAR.SYNC.DEFER_BLOCKING 0x0 ;  /* 0x0000000000007b1d */ /* 0x000fec0000010000 */
[----:B0-----:R-:W-:Y:S05]  /*0e80*/  @P1 BRA `(.L_x_625) ;  /* 0x00000008001c1947 */ /* 0x001fea0003800000 */
[----:B------:R-:W0:Y:S01]  /*0e90*/  S2R R11, SR_CgaCtaId ;  /* 0x00000000000b7919 */ /* 0x000e220000008800 */
[----:B------:R-:W-:Y:S02]  /*0ea0*/  SHF.R.U32.HI R8, RZ, 0x1, R18 ;  /* 0x00000001ff087819 */ /* 0x000fe40000011612 */
[----:B------:R-:W-:Y:S02]  /*0eb0*/  MOV R10, 0x400 ;  /* 0x00000400000a7802 */ /* 0x000fe40000000f00 */
[----:B------:R-:W-:Y:S01]  /*0ec0*/  SHF.L.U32 R14, R18, 0x3, RZ ;  /* 0x00000003120e7819 */ /* 0x000fe200000006ff */
[C---:B------:R-:W-:Y:S02]  /*0ed0*/  IMAD R0, R8.reuse, 0x1e, RZ ;  /* 0x0000001e08007824 */ /* 0x040fe400078e02ff */
[----:B------:R-:W-:Y:S01]  /*0ee0*/  IMAD R9, R8, -0x80000000, RZ ;  /* 0x8000000008097824 */ /* 0x000fe200078e02ff */
[----:B------:R-:W-:Y:S02]  /*0ef0*/  LOP3.LUT R14, R14, 0x8, RZ, 0xc0, !PT ;  /* 0x000000080e0e7812 */ /* 0x000fe400078ec0ff */
[----:B------:R-:W-:-:S02]  /*0f00*/  LOP3.LUT P1, RZ, R0, 0x2, RZ, 0xc0, !PT ;  /* 0x0000000200ff7812 */ /* 0x000fc4000782c0ff */
[----:B------:R-:W-:Y:S02]  /*0f10*/  IADD3 R12, PT, PT, R0, 0x2, RZ ;  /* 0x00000002000c7810 */ /* 0x000fe40007ffe0ff */
[----:B------:R-:W-:Y:S02]  /*0f20*/  SHF.R.S32.HI R9, RZ, 0x1f, R9 ;  /* 0x0000001fff097819 */ /* 0x000fe40000011409 */
[----:B------:R-:W-:Y:S02]  /*0f30*/  SHF.R.U32.HI R8, RZ, 0x2, R12 ;  /* 0x00000002ff087819 */ /* 0x000fe4000001160c */
[----:B------:R-:W-:Y:S02]  /*0f40*/  LEA.HI R12, R12, 0xf0, RZ, 0x1e ;  /* 0x000000f00c0c7811 */ /* 0x000fe400078ff0ff */
[C---:B------:R-:W-:Y:S02]  /*0f50*/  IADD3 R17, PT, PT, R0.reuse, 0x12, RZ ;  /* 0x0000001200117810 */ /* 0x040fe40007ffe0ff */
[----:B------:R-:W-:-:S02]  /*0f60*/  IADD3 R15, PT, PT, R0, 0x16, RZ ;  /* 0x00000016000f7810 */ /* 0x000fc40007ffe0ff */
[----:B------:R-:W-:Y:S02]  /*0f70*/  @P1 IADD3 R12, PT, PT, R8, RZ, RZ ;  /* 0x000000ff080c1210 */ /* 0x000fe40007ffe0ff */
[----:B------:R-:W-:Y:S02]  /*0f80*/  LOP3.LUT R8, R9, 0xf0, RZ, 0xc0, !PT ;  /* 0x000000f009087812 */ /* 0x000fe400078ec0ff */
[C---:B------:R-:W-:Y:S02]  /*0f90*/  IADD3 R16, PT, PT, R0.reuse, 0x14, RZ ;  /* 0x0000001400107810 */ /* 0x040fe40007ffe0ff */
[----:B0-----:R-:W-:Y:S02]  /*0fa0*/  LEA R9, R11, R10, 0x18 ;  /* 0x0000000a0b097211 */ /* 0x001fe400078ec0ff */
[-C--:B------:R-:W-:Y:S02]  /*0fb0*/  LEA.HI R10, R0, R8.reuse, RZ, 0x1e ;  /* 0x00000008000a7211 */ /* 0x080fe400078ff0ff */
[----:B------:R-:W-:Y:S01]  /*0fc0*/  LEA.HI R16, R16, R8, RZ, 0x1e ;  /* 0x0000000810107211 */ /* 0x000fe200078ff0ff */
[----:B------:R-:W-:-:S02]  /*0fd0*/  IMAD R12, R12, 0x18, R9 ;  /* 0x000000180c0c7824 */ /* 0x000fc400078e0209 */
[--C-:B------:R-:W-:Y:S02]  /*0fe0*/  IMAD R10, R10, 0x18, R9.reuse ;  /* 0x000000180a0a7824 */ /* 0x100fe400078e0209 */
[----:B------:R-:W-:Y:S01]  /*0ff0*/  IMAD R16, R16, 0x18, R9 ;  /* 0x0000001810107824 */ /* 0x000fe200078e0209 */
[----:B------:R-:W-:Y:S02]  /*1000*/  IADD3 R12, PT, PT, R14, R12, RZ ;  /* 0x0000000c0e0c7210 */ /* 0x000fe40007ffe0ff */
[----:B------:R-:W-:Y:S02]  /*1010*/  IADD3 R10, PT, PT, R10, R14, RZ ;  /* 0x0000000e0a0a7210 */ /* 0x000fe40007ffe0ff */
[----:B------:R-:W-:Y:S02]  /*1020*/  IADD3 R16, PT, PT, R14, R16, RZ ;  /* 0x000000100e107210 */ /* 0x000fe40007ffe0ff */
[----:B------:R-:W-:Y:S04]  /*1030*/  LDS.64 R12, [R12] ;  /* 0x000000000c0c7984 */ /* 0x000fe80000000a00 */
        /* <DEDUP_REMOVED lines=62> */
[----:B------:R-:W-:Y:S01]  /*1420*/  SHF.L.U32 R12, R17, 0x1e, RZ ;  /* 0x0000001e110c7819 */ /* 0x000fe200000006ff */
[----:B------:R-:W-:Y:S01]  /*1430*/  FADD.FTZ R11, R13, R11 ;  /* 0x0000000b0d0b7221 */ /* 0x000fe20000010000 */
[----:B------:R-:W-:Y:S02]  /*1440*/  IADD3 R13, PT, PT, R0, 0x18, RZ ;  /* 0x00000018000d7810 */ /* 0x000fe40007ffe0ff */
[----:B------:R-:W-:Y:S02]  /*1450*/  SHF.R.S32.HI R12, RZ, 0x1f, R12 ;  /* 0x0000001fff0c7819 */ /* 0x000fe4000001140c */
[----:B------:R-:W-:Y:S02]  /*1460*/  LEA.HI R13, R13, R8, RZ, 0x1e ;  /* 0x000000080d0d7211 */ /* 0x000fe400078ff0ff */
[----:B------:R-:W-:-:S03]  /*1470*/  LOP3.LUT R12, R12, 0xf0, RZ, 0xc0, !PT ;  /* 0x000000f00c0c7812 */ /* 0x000fc600078ec0ff */
[----:B------:R-:W-:Y:S01]  /*1480*/  IMAD R13, R13, 0x18, R9 ;  /* 0x000000180d0d7824 */ /* 0x000fe200078e0209 */
[----:B------:R-:W-:Y:S02]  /*1490*/  LEA.HI R17, R17, R12, RZ, 0x1e ;  /* 0x0000000c11117211 */ /* 0x000fe400078ff0ff */
[----:B------:R-:W-:Y:S02]  /*14a0*/  SHF.L.U32 R12, R15, 0x1e, RZ ;  /* 0x0000001e0f0c7819 */ /* 0x000fe400000006ff */
[----:B------:R-:W-:Y:S02]  /*14b0*/  IADD3 R13, PT, PT, R14, R13, RZ ;  /* 0x0000000d0e0d7210 */ /* 0x000fe40007ffe0ff */
[----:B------:R-:W-:-:S04]  /*14c0*/  SHF.R.S32.HI R12, RZ, 0x1f, R12 ;  /* 0x0000001fff0c7819 */ /* 0x000fc8000001140c */
[----:B------:R-:W-:-:S04]  /*14d0*/  LOP3.LUT R12, R12, 0xf0, RZ, 0xc0, !PT ;  /* 0x000000f00c0c7812 */ /* 0x000fc800078ec0ff */
[----:B------:R-:W-:Y:S02]  /*14e0*/  LEA.HI R15, R15, R12, RZ, 0x1e ;  /* 0x0000000c0f0f7211 */ /* 0x000fe400078ff0ff */
[C---:B------:R-:W-:Y:S02]  /*14f0*/  IADD3 R12, PT, PT, R0.reuse, 0x1c, RZ ;  /* 0x0000001c000c7810 */ /* 0x040fe40007ffe0ff */
[----:B------:R-:W-:Y:S01]  /*1500*/  IADD3 R0, PT, PT, R0, 0x1a, RZ ;  /* 0x0000001a00007810 */ /* 0x000fe20007ffe0ff */
        /* <DEDUP_REMOVED lines=8> */
[----:B------:R-:W-:Y:S01]  /*1590*/  LEA.HI R0, R0, R8, RZ, 0x1e ;  /* 0x0000000800007211 */ /* 0x000fe200078ff0ff */
[----:B------:R-:W-:-:S04]  /*15a0*/  IMAD R8, R17, 0x18, R9 ;  /* 0x0000001811087824 */ /* 0x000fc800078e0209 */
[----:B------:R-:W-:Y:S01]  /*15b0*/  IMAD R0, R0, 0x18, R9 ;  /* 0x0000001800007824 */ /* 0x000fe200078e0209 */
[----:B------:R-:W-:-:S04]  /*15c0*/  IADD3 R8, PT, PT, R14, R8, RZ ;  /* 0x000000080e087210 */ /* 0x000fc80007ffe0ff */
[----:B------:R-:W-:Y:S02]  /*15d0*/  IADD3 R0, PT, PT, R14, R0, RZ ;  /* 0x000000000e007210 */ /* 0x000fe40007ffe0ff */
[----:B------:R-:W0:Y:S02]  /*15e0*/  LDS.64 R8, [R8] ;  /* 0x0000000008087984 */ /* 0x000e240000000a00 */
        /* <DEDUP_REMOVED lines=17> */
.L_x_625:
[----:B------:R-:W-:Y:S05]  /*1700*/  BSYNC.RECONVERGENT B0 ;  /* 0x0000000000007941 */ /* 0x000fea0003800200 */
.L_x_624:
[----:B------:R-:W0:Y:S01]  /*1710*/  SHFL.BFLY PT, R10, R8, 0x1, 0x1f ;  /* 0x0c201f00080a7f89 */ /* 0x000e2200000e0000 */
[C---:B------:R-:W-:Y:S01]  /*1720*/  LOP3.LUT P1, RZ, R18.reuse, 0x3c1, RZ, 0xc0, !PT ;  /* 0x000003c112ff7812 */ /* 0x040fe2000782c0ff */
[----:B------:R-:W-:Y:S01]  /*1730*/  BSSY.RECONVERGENT B0, `(.L_x_626) ;  /* 0x0000010000007945 */ /* 0x000fe20003800200 */
[----:B------:R-:W-:Y:S01]  /*1740*/  ISETP.NE.AND P2, PT, R18, RZ, PT ;  /* 0x000000ff1200720c */ /* 0x000fe20003f45270 */
[----:B------:R-:W1:Y:S01]  /*1750*/  SHFL.BFLY PT, R0, R9, 0x1, 0x1f ;  /* 0x0c201f0009007f89 */ /* 0x000e6200000e0000 */
[----:B0-----:R-:W-:Y:S01]  /*1760*/  FADD.FTZ R8, R10, R8 ;  /* 0x000000080a087221 */ /* 0x001fe20000010000 */
[----:B-1----:R-:W-:-:S08]  /*1770*/  FADD.FTZ R9, R0, R9 ;  /* 0x0000000900097221 */ /* 0x002fd00000010000 */
[----:B------:R-:W-:Y:S05]  /*1780*/  @P1 BRA `(.L_x_627) ;  /* 0x0000000000281947 */ /* 0x000fea0003800000 */
[----:B------:R-:W0:Y:S01]  /*1790*/  S2R R10, SR_CTAID.Y ;  /* 0x00000000000a7919 */ /* 0x000e220000002600 */
[----:B------:R-:W0:Y:S01]  /*17a0*/  LDC R0, c[0x0][0x374] ;  /* 0x0000dd00ff007b82 */ /* 0x000e220000000800 */
[----:B------:R-:W-:-:S04]  /*17b0*/  USHF.L.U32 UR5, UR10, 0x1, URZ ;  /* 0x000000010a057899 */ /* 0x000fc800080006ff */
[----:B------:R-:W-:-:S03]  /*17c0*/  ULOP3.LUT UR5, UR5, 0x1fe, URZ, 0xc0, !UPT ;  /* 0x000001fe05057892 */ /* 0x000fc6000f8ec0ff */
[----:B------:R-:W1:Y:S01]  /*17d0*/  LDC.64 R12, c[0x0][0x3b8] ;  /* 0x0000ee00ff0c7b82 */ /* 0x000e620000000a00 */
[----:B0-----:R-:W-:Y:S02]  /*17e0*/  IMAD R0, R0, UR4, R10 ;  /* 0x0000000400007c24 */ /* 0x001fe4000f8e020a */
[----:B------:R-:W-:-:S04]  /*17f0*/  LEA R10, R18, UR5, 0x8 ;  /* 0x00000005120a7c11 */ /* 0x000fc8000f8e40ff */
[----:B------:R-:W-:-:S05]  /*1800*/  LEA R10, R0, R10, 0xe ;  /* 0x0000000a000a7211 */ /* 0x000fca00078e70ff */
[----:B-1----:R-:W-:-:S05]  /*1810*/  IMAD.WIDE.U32 R10, R10, 0x4, R12 ;  /* 0x000000040a0a7825 */ /* 0x002fca00078e000c */
[----:B------:R0:W-:Y:S02]  /*1820*/  STG.E.64 desc[UR8][R10.64], R8 ;  /* 0x000000080a007986 */ /* 0x0001e4000c101b08 */
.L_x_627:
[----:B------:R-:W-:Y:S05]  /*1830*/  BSYNC.RECONVERGENT B0 ;  /* 0x0000000000007941 */ /* 0x000fea0003800200 */
.L_x_626:
[----:B------:R-:W-:Y:S06]  /*1840*/  BAR.SYNC.DEFER_BLOCKING 0x0 ;  /* 0x0000000000007b1d */ /* 0x000fec0000010000 */
[----:B------:R-:W-:Y:S05]  /*1850*/  @P2 BRA `(.L_x_628) ;  /* 0x0000000000402947 */ /* 0x000fea0003800000 */
[----:B------:R-:W1:Y:S01]  /*1860*/  S2R R0, SR_CTAID.Y ;  /* 0x0000000000007919 */ /* 0x000e620000002600 */
[----:B0-----:R-:W1:Y:S01]  /*1870*/  LDC.64 R8, c[0x0][0x3c0] ;  /* 0x0000f000ff087b82 */ /* 0x001e620000000a00 */
[----:B------:R-:W-:Y:S01]  /*1880*/  ISETP.NE.AND P1, PT, RZ, UR10, PT ;  /* 0x0000000aff007c0c */ /* 0x000fe2000bf25270 */
[----:B-1----:R-:W-:Y:S01]  /*1890*/  IMAD.WIDE.U32 R8, R0, 0x4, R8 ;  /* 0x0000000400087825 */ /* 0x002fe200078e0008 */
[----:B------:R-:W-:-:S04]  /*18a0*/  MOV R0, 0x7fffff01 ;  /* 0x7fffff0100007802 */ /* 0x000fc80000000f00 */
[----:B------:R-:W-:Y:S01]  /*18b0*/  SEL R0, R0, 0x1, !P1 ;  /* 0x0000000100007807 */ /* 0x000fe20004800000 */
[----:B------:R-:W-:Y:S06]  /*18c0*/  MEMBAR.ALL.GPU ;  /* 0x0000000000007992 */ /* 0x000fec000000a000 */
[----:B------:R-:W-:-:S00]  /*18d0*/  ERRBAR ;  /* 0x00000000000079ab */ /* 0x000fc00000000000 */
[----:B------:R-:W-:Y:S06]  /*18e0*/  CGAERRBAR ;  /* 0x00000000000075ab */ /* 0x000fec0000000000 */
[----:B------:R0:W5:Y:S02]  /*18f0*/  ATOM.E.ADD.STRONG.GPU PT, R0, desc[UR8][R8.64], R0 ;  /* 0x800000000800798a */ /* 0x00016400081ef108 */
.L_x_629:
[----:B------:R-:W2:Y:S04]  /*1900*/  LD.E.STRONG.GPU R10, desc[UR8][R8.64] ;  /* 0x00000008080a7980 */ /* 0x000ea8000c10f900 */
[----:B--2---:R-:W-:Y:S01]  /*1910*/  CCTL.IVALL ;  /* 0x00000000ff00798f */ /* 0x004fe20002000000 */
[----:B------:R-:W-:Y:S05]  /*1920*/  YIELD ;  /* 0x0000000000007946 */ /* 0x000fea0003800000 */
[----:B-----5:R-:W-:-:S04]  /*1930*/  LOP3.LUT R10, R10, R0, RZ, 0x3c, !PT ;  /* 0x000000000a0a7212 */ /* 0x020fc800078e3cff */
[----:B------:R-:W-:-:S13]  /*1940*/  ISETP.GT.AND P1, PT, R10, -0x1, PT ;  /* 0xffffffff0a00780c */ /* 0x000fda0003f24270 */
[----:B------:R-:W-:Y:S05]  /*1950*/  @P1 BRA `(.L_x_629) ;  /* 0xfffffffc00e81947 */ /* 0x000fea000383ffff */
.L_x_628:
[----:B0-----:R-:W0:Y:S01]  /*1960*/  S2R R10, SR_TID.X ;  /* 0x00000000000a7919 */ /* 0x001e220000002100 */
[----:B------:R-:W-:Y:S05]  /*1970*/  WARPSYNC.ALL ;  /* 0x0000000000007948 */ /* 0x000fea0003800000 */
[----:B------:R-:W-:Y:S01]  /*1980*/  BAR.SYNC.DEFER_BLOCKING 0x0 ;  /* 0x0000000000007b1d */ /* 0x000fe20000010000 */
[----:B------:R-:W-:-:S05]  /*1990*/  CS2R R22, SRZ ;  /* 0x0000000000167805 */ /* 0x000fca000001ff00 */
[----:B------:R-:W-:Y:S01]  /*19a0*/  BSSY.RECONVERGENT B0, `(.L_x_630) ;  /* 0x00000ab000007945 */ /* 0x000fe20003800200 */
[----:B0-----:R-:W-:-:S13]  /*19b0*/  ISETP.GT.U32.AND P1, PT, R10, 0xff, PT ;  /* 0x000000ff0a00780c */ /* 0x001fda0003f24070 */
[----:B------:R-:W-:Y:S05]  /*19c0*/  @P1 BRA `(.L_x_631) ;  /* 0x0000000800a01947 */ /* 0x000fea0003800000 */
[----:B------:R-:W0:Y:S01]  /*19d0*/  S2R R9, SR_CTAID.Y ;  /* 0x0000000000097919 */ /* 0x000e220000002600 */
[----:B------:R-:W0:Y:S01]  /*19e0*/  LDC R0, c[0x0][0x374] ;  /* 0x0000dd00ff007b82 */ /* 0x000e220000000800 */
[----:B------:R-:W-:-:S04]  /*19f0*/  SHF.L.U32 R8, R10, 0x5, RZ ;  /* 0x000000050a087819 */ /* 0x000fc800000006ff */
[----:B------:R-:W-:-:S03]  /*1a00*/  LOP3.LUT R8, R8, 0x1f00, RZ, 0xc0, !PT ;  /* 0x00001f0008087812 */ /* 0x000fc600078ec0ff */
[----:B------:R-:W1:Y:S01]  /*1a10*/  LDC.64 R20, c[0x0][0x3b8] ;  /* 0x0000ee00ff147b82 */ /* 0x000e620000000a00 */
[----:B0-----:R-:W-:Y:S01]  /*1a20*/  IMAD R0, R0, UR4, R9 ;  /* 0x0000000400007c24 */ /* 0x001fe2000f8e0209 */
[----:B------:R-:W-:-:S04]  /*1a30*/  LOP3.LUT R9, R10, 0x7, RZ, 0xc0, !PT ;  /* 0x000000070a097812 */ /* 0x000fc800078ec0ff */
        /* <DEDUP_REMOVED lines=25> */
[C---:B-1----:R-:W-:Y:S02]  /*1bd0*/  IADD3 R12, PT, PT, R0.reuse, 0x80, RZ ;  /* 0x00000080000c7810 */ /* 0x042fe40007ffe0ff */
        /* <DEDUP_REMOVED lines=65> */
[----:B------:R-:W-:-:S02]  /*1ff0*/  IADD3 R16, PT, PT, R0, 0x1e0, RZ ;  /* 0x000001e000107810 */ /* 0x000fc40007ffe0ff */
[----:B------:R-:W-:-:S03]  /*2000*/  IADD3 R18, PT, PT, R0, 0x1f0, RZ ;  /* 0x000001f000127810 */ /* 0x000fc60007ffe0ff */
[----:B------:R-:W-:-:S04]  /*2010*/  IMAD.WIDE.U32 R16, R16, 0x4, R20 ;  /* 0x0000000410107825 */ /* 0x000fc800078e0014 */
[----:B------:R-:W-:Y:S02]  /*2020*/  IMAD.WIDE.U32 R18, R18, 0x4, R20 ;  /* 0x0000000412127825 */ /* 0x000fe400078e0014 */
[----:B------:R-:W4:Y:S04]  /*2030*/  LDG.E.64 R16, desc[UR8][R16.64] ;  /* 0x0000000810107981 */ /* 0x000f28000c1e1b00 */
[----:B------:R-:W4:Y:S04]  /*2040*/  LDG.E.64 R18, desc[UR8][R18.64] ;  /* 0x0000000812127981 */ /* 0x000f28000c1e1b00 */
        /* <DEDUP_REMOVED lines=14> */
[----:B----4-:R0:W-:Y:S01]  /*2130*/  STL.128 [R1+0xf0], R16 ;  /* 0x0000f01001007387 */ /* 0x0101e20000100c00 */
[----:B------:R-:W-:-:S02]  /*2140*/  CS2R R22, SRZ ;  /* 0x0000000000167805 */ /* 0x000fc4000001ff00 */
[----:B------:R-:W-:Y:S01]  /*2150*/  MOV R0, R1 ;  /* 0x0000000100007202 */ /* 0x000fe20000000f00 */
[----:B------:R-:W-:Y:S01]  /*2160*/  UMOV UR5, URZ ;  /* 0x000000ff00057c82 */ /* 0x000fe20008000000 */
[----:B--2---:R0:W-:Y:S04]  /*2170*/  STL.128 [R1+0xd0], R8 ;  /* 0x0000d00801007387 */ /* 0x0041e80000100c00 */
[----:B---3--:R0:W-:Y:S02]  /*2180*/  STL.128 [R1+0xe0], R12 ;  /* 0x0000e00c01007387 */ /* 0x0081e40000100c00 */
.L_x_632:
[----:B0-----:R-:W2:Y:S04]  /*2190*/  LDL.128 R8, [R0] ;  /* 0x0000000000087983 */ /* 0x001ea80000100c00 */
[----:B------:R-:W3:Y:S04]  /*21a0*/  LDL.128 R12, [R0+0x10] ;  /* 0x00001000000c7983 */ /* 0x000ee80000100c00 */
[----:B------:R-:W4:Y:S01]  /*21b0*/  LDL.128 R16, [R0+0x20] ;  /* 0x0000200000107983 */ /* 0x000f220000100c00 */
[----:B--2---:R-:W-:Y:S01]  /*21c0*/  FADD.FTZ R8, R8, R22 ;  /* 0x0000001608087221 */ /* 0x004fe20000010000 */
[----:B------:R-:W-:-:S02]  /*21d0*/  FADD.FTZ R9, R9, R23 ;  /* 0x0000001709097221 */ /* 0x000fc40000010000 */
[----:B------:R-:W2:Y:S01]  /*21e0*/  LDL.128 R20, [R0+0x30] ;  /* 0x0000300000147983 */ /* 0x000ea20000100c00 */
[----:B------:R-:W-:Y:S01]  /*21f0*/  FADD.FTZ R10, R8, R10 ;  /* 0x0000000a080a7221 */ /* 0x000fe20000010000 */
[----:B------:R-:W-:-:S03]  /*2200*/  FADD.FTZ R11, R9, R11 ;  /* 0x0000000b090b7221 */ /* 0x000fc60000010000 */
[----:B---3--:R-:W-:Y:S01]  /*2210*/  FADD.FTZ R12, R10, R12 ;  /* 0x0000000c0a0c7221 */ /* 0x008fe20000010000 */
[----:B------:R-:W-:Y:S02]  /*2220*/  FADD.FTZ R13, R11, R13 ;  /* 0x0000000d0b0d7221 */ /* 0x000fe40000010000 */
[----:B------:R-:W3:Y:S01]  /*2230*/  LDL.128 R8, [R0+0x40] ;  /* 0x0000400000087983 */ /* 0x000ee20000100c00 */
[----:B------:R-:W-:Y:S01]  /*2240*/  FADD.FTZ R12, R12, R14 ;  /* 0x0000000e0c0c7221 */ /* 0x000fe20000010000 */
[----:B------:R-:W-:-:S03]  /*2250*/  FADD.FTZ R13, R13, R15 ;  /* 0x0000000f0d0d7221 */ /* 0x000fc60000010000 */
[----:B----4-:R-:W-:Y:S01]  /*2260*/  FADD.FTZ R12, R12, R16 ;  /* 0x000000100c0c7221 */ /* 0x010fe20000010000 */
[----:B------:R-:W-:-:S03]  /*2270*/  FADD.FTZ R13, R13, R17 ;  /* 0x000000110d0d7221 */ /* 0x000fc60000010000 */
[----:B------:R-:W-:Y:S01]  /*2280*/  FADD.FTZ R12, R12, R18 ;  /* 0x000000120c0c7221 */ /* 0x000fe20000010000 */
[----:B------:R-:W-:Y:S02]  /*2290*/  FADD.FTZ R13, R13, R19 ;  /* 0x000000130d0d7221 */ /* 0x000fe40000010000 */
[----:B------:R-:W4:Y:S01]  /*22a0*/  LDL.128 R16, [R0+0x60] ;  /* 0x0000600000107983 */ /* 0x000f220000100c00 */
[----:B--2---:R-:W-:Y:S01]  /*22b0*/  FADD.FTZ R12, R12, R20 ;  /* 0x000000140c0c7221 */ /* 0x004fe20000010000 */
[----:B------:R-:W-:-:S03]  /*22c0*/  FADD.FTZ R13, R13, R21 ;  /* 0x000000150d0d7221 */ /* 0x000fc60000010000 */
[----:B------:R-:W-:Y:S01]  /*22d0*/  FADD.FTZ R22, R12, R22 ;  /* 0x000000160c167221 */ /* 0x000fe20000010000 */
[----:B------:R-:W-:Y:S02]  /*22e0*/  FADD.FTZ R23, R13, R23 ;  /* 0x000000170d177221 */ /* 0x000fe40000010000 */
[----:B------:R-:W2:Y:S01]  /*22f0*/  LDL.128 R12, [R0+0x50] ;  /* 0x00005000000c7983 */ /* 0x000ea20000100c00 */
[----:B---3--:R-:W-:Y:S01]  /*2300*/  FADD.FTZ R8, R22, R8 ;  /* 0x0000000816087221 */ /* 0x008fe20000010000 */
[----:B------:R-:W-:Y:S02]  /*2310*/  FADD.FTZ R9, R23, R9 ;  /* 0x0000000917097221 */ /* 0x000fe40000010000 */
[----:B------:R0:W3:Y:S01]  /*2320*/  LDL.128 R20, [R0+0x70] ;  /* 0x0000700000147983 */ /* 0x0000e20000100c00 */
[----:B------:R-:W-:Y:S01]  /*2330*/  FADD.FTZ R8, R8, R10 ;  /* 0x0000000a08087221 */ /* 0x000fe20000010000 */
[----:B------:R-:W-:Y:S01]  /*2340*/  FADD.FTZ R9, R9, R11 ;  /* 0x0000000b09097221 */ /* 0x000fe20000010000 */
[----:B------:R-:W-:-:S04]  /*2350*/  UIADD3 UR5, UPT, UPT, UR5, 0x10, URZ ;  /* 0x0000001005057890 */ /* 0x000fc8000fffe0ff */
[----:B------:R-:W-:Y:S01]  /*2360*/  UISETP.NE.AND UP0, UPT, UR5, 0x20, UPT ;  /* 0x000000200500788c */ /* 0x000fe2000bf05270 */
[----:B0-----:R-:W-:Y:S01]  /*2370*/  IADD3 R0, PT, PT, R0, 0x80, RZ ;  /* 0x0000008000007810 */ /* 0x001fe20007ffe0ff */
[----:B--2---:R-:W-:Y:S01]  /*2380*/  FADD.FTZ R8, R8, R12 ;  /* 0x0000000c08087221 */ /* 0x004fe20000010000 */
[----:B------:R-:W-:-:S03]  /*2390*/  FADD.FTZ R9, R9, R13 ;  /* 0x0000000d09097221 */ /* 0x000fc60000010000 */
[----:B------:R-:W-:Y:S01]  /*23a0*/  FADD.FTZ R8, R8, R14 ;  /* 0x0000000e08087221 */ /* 0x000fe20000010000 */
[----:B------:R-:W-:-:S03]  /*23b0*/  FADD.FTZ R9, R9, R15 ;  /* 0x0000000f09097221 */ /* 0x000fc60000010000 */
[----:B----4-:R-:W-:Y:S01]  /*23c0*/  FADD.FTZ R8, R8, R16 ;  /* 0x0000001008087221 */ /* 0x010fe20000010000 */
[----:B------:R-:W-:-:S03]  /*23d0*/  FADD.FTZ R9, R9, R17 ;  /* 0x0000001109097221 */ /* 0x000fc60000010000 */
[----:B------:R-:W-:Y:S01]  /*23e0*/  FADD.FTZ R8, R8, R18 ;  /* 0x0000001208087221 */ /* 0x000fe20000010000 */
[----:B------:R-:W-:-:S03]  /*23f0*/  FADD.FTZ R9, R9, R19 ;  /* 0x0000001309097221 */ /* 0x000fc60000010000 */
[----:B---3--:R-:W-:Y:S01]  /*2400*/  FADD.FTZ R8, R8, R20 ;  /* 0x0000001408087221 */ /* 0x008fe20000010000 */
[----:B------:R-:W-:-:S03]  /*2410*/  FADD.FTZ R9, R9, R21 ;  /* 0x0000001509097221 */ /* 0x000fc60000010000 */
[----:B------:R-:W-:Y:S01]  /*2420*/  FADD.FTZ R22, R8, R22 ;  /* 0x0000001608167221 */ /* 0x000fe20000010000 */
[----:B------:R-:W-:Y:S01]  /*2430*/  FADD.FTZ R23, R9, R23 ;  /* 0x0000001709177221 */ /* 0x000fe20000010000 */
[----:B------:R-:W-:Y:S06]  /*2440*/  BRA.U UP0, `(.L_x_632) ;  /* 0xfffffffd00507547 */ /* 0x000fec000b83ffff */
.L_x_631:
[----:B------:R-:W-:Y:S05]  /*2450*/  BSYNC.RECONVERGENT B0 ;  /* 0x0000000000007941 */ /* 0x000fea0003800200 */
.L_x_630:
        /* <DEDUP_REMOVED lines=25> */
.L_x_634:
[----:B------:R-:W-:Y:S05]  /*25f0*/  BSYNC.RECONVERGENT B0 ;  /* 0x0000000000007941 */ /* 0x000fea0003800200 */
.L_x_633:
        /* <DEDUP_REMOVED lines=11> */
[----:B------:R-:W-:Y:S01]  /*26b0*/  LEA R9, P1, R2, R9, 0x6 ;  /* 0x0000000902097211 */ /* 0x000fe200078230ff */
[----:B-1----:R-:W-:Y:S01]  /*26c0*/  ULEA UR5, UR6, UR5, 0x18 ;  /* 0x0000000506057291 */ /* 0x002fe2000f8ec0ff */
[----:B------:R-:W0:Y:S05]  /*26d0*/  LDCU.64 UR6, c[0x0][0x3b0] ;  /* 0x00007600ff0677ac */ /* 0x000e2a0008000a00 */
[----:B------:R-:W-:-:S05]  /*26e0*/  IADD3 R10, PT, PT, R11, UR5, RZ ;  /* 0x000000050b0a7c10 */ /* 0x000fca000fffe0ff */
[----:B------:R-:W-:Y:S01]  /*26f0*/  IMAD R10, R11, 0x7, R10 ;  /* 0x000000070b0a7824 */ /* 0x000fe200078e020a */
[----:B------:R-:W-:Y:S02]  /*2700*/  LEA.HI.X R11, R2, RZ, R3, 0x6, P1 ;  /* 0x000000ff020b7211 */ /* 0x000fe400008f3403 */
[----:B0-----:R-:W-:-:S04]  /*2710*/  LEA R8, P1, R9, UR6, 0x2 ;  /* 0x0000000609087c11 */ /* 0x001fc8000f8210ff */
[----:B------:R-:W-:Y:S02]  /*2720*/  LEA.HI.X R9, R9, UR7, R11, 0x2, P1 ;  /* 0x0000000709097c11 */ /* 0x000fe400088f140b */
[----:B------:R-:W0:Y:S04]  /*2730*/  LDS.64 R10, [R10] ;  /* 0x000000000a0a7984 */ /* 0x000e280000000a00 */
[----:B0-----:R1:W-:Y:S03]  /*2740*/  STG.E.64 desc[UR8][R8.64], R10 ;  /* 0x0000000a08007986 */ /* 0x0013e6000c101b08 */
.L_x_636:
[----:B------:R-:W-:Y:S05]  /*2750*/  BSYNC.RECONVERGENT B0 ;  /* 0x0000000000007941 */ /* 0x000fea0003800200 */
.L_x_635:
[----:B-1----:R-:W2:Y:S04]  /*2760*/  LDL R10, [R1+0x150] ;  /* 0x00015000010a7983 */ /* 0x002ea80000100800 */
[----:B0-----:R-:W3:Y:S01]  /*2770*/  LDL R8, [R1+0x154] ;  /* 0x0001540001087983 */ /* 0x001ee20000100800 */
[----:B------:R-:W-:Y:S01]  /*2780*/  SHF.L.U32 R14, R6, 0x10, RZ ;  /* 0x00000010060e7819 */ /* 0x000fe200000006ff */
[----:B------:R-:W0:Y:S02]  /*2790*/  LDCU UR5, c[0x0][0x3a0] ;  /* 0x00007400ff0577ac */ /* 0x000e240008000800 */
[----:B------:R-:W4:Y:S01]  /*27a0*/  LDL.LU R6, [R1+0x148] ;  /* 0x0001480001067983 */ /* 0x000f220000300800 */
[----:B------:R-:W4:Y:S03]  /*27b0*/  LDCU.64 UR6, c[0x0][0x380] ;  /* 0x00007000ff0677ac */ /* 0x000f260008000a00 */
[----:B------:R-:W5:Y:S04]  /*27c0*/  LDL.LU R21, [R1+0x14c] ;  /* 0x00014c0001157983 */ /* 0x000f680000300800 */
[----:B------:R-:W5:Y:S04]  /*27d0*/  LDL.LU R20, [R1+0x110] ;  /* 0x0001100001147983 */ /* 0x000f680000300800 */
[----:B------:R-:W5:Y:S04]  /*27e0*/  LDL.LU R19, [R1+0x10c] ;  /* 0x00010c0001137983 */ /* 0x000f680000300800 */
[----:B------:R-:W5:Y:S04]  /*27f0*/  LDL.LU R23, [R1+0x120] ;  /* 0x0001200001177983 */ /* 0x000f680000300800 */
[----:B------:R-:W5:Y:S01]  /*2800*/  LDL.LU R22, [R1+0x100] ;  /* 0x0001000001167983 */ /* 0x000f620000300800 */
[----:B------:R-:W-:-:S02]  /*2810*/  SHF.L.U32 R17, R5, 0x10, RZ ;  /* 0x0000001005117819 */ /* 0x000fc400000006ff */
[----:B------:R-:W-:Y:S01]  /*2820*/  SHF.L.U32 R18, R7, 0x10, RZ ;  /* 0x0000001007127819 */ /* 0x000fe200000006ff */
[----:B------:R1:W-:Y:S01]  /*2830*/  STL [R1+0x158], R3 ;  /* 0x0001580301007387 */ /* 0x0003e20000100800 */
[----:B------:R-:W-:Y:S02]  /*2840*/  SHF.L.U32 R0, R0, 0x10, RZ ;  /* 0x0000001000007819 */ /* 0x000fe400000006ff */
[----:B------:R-:W-:Y:S02]  /*2850*/  SHF.L.U32 R13, R4, 0x10, RZ ;  /* 0x00000010040d7819 */ /* 0x000fe400000006ff */
[----:B------:R-:W-:Y:S02]  /*2860*/  SHF.L.U32 R16, R16, 0x10, RZ ;  /* 0x0000001010107819 */ /* 0x000fe400000006ff */
[----:B------:R-:W-:Y:S02]  /*2870*/  SHF.L.U32 R15, R15, 0x10, RZ ;  /* 0x000000100f0f7819 */ /* 0x000fe400000006ff */
[----:B-1----:R-:W-:Y:S01]  /*2880*/  SHF.L.U32 R3, R12, 0x10, RZ ;  /* 0x000000100c037819 */ /* 0x002fe200000006ff */
[----:B--2---:R-:W0:Y:S04]  /*2890*/  LDS.64 R10, [R10] ;  /* 0x000000000a0a7984 */ /* 0x004e280000000a00 */
[----:B---3--:R-:W1:Y:S01]  /*28a0*/  LDS.64 R8, [R8] ;  /* 0x0000000008087984 */ /* 0x008e620000000a00 */
[----:B----4-:R-:W-:Y:S01]  /*28b0*/  IADD3 R6, P1, PT, R6, UR6, RZ ;  /* 0x0000000606067c10 */ /* 0x010fe2000ff3e0ff */
[----:B0-----:R-:W-:Y:S01]  /*28c0*/  FADD.FTZ R11, R11, UR5 ;  /* 0x000000050b0b7e21 */ /* 0x001fe20008010000 */
[----:B-1----:R-:W-:-:S05]  /*28d0*/  FADD.FTZ R9, R9, UR5 ;  /* 0x0000000509097e21 */ /* 0x002fca0008010000 */
[----:B------:R-:W0:Y:S08]  /*28e0*/  MUFU.RSQ R11, R11 ;  /* 0x0000000b000b7308 */ /* 0x000e300000001400 */
[----:B------:R-:W1:Y:S01]  /*28f0*/  MUFU.RSQ R9, R9 ;  /* 0x0000000900097308 */ /* 0x000e620000001400 */
[--C-:B------:R-:W-:Y:S01]  /*2900*/  FADD.FTZ R24, R24, -R10.reuse ;  /* 0x8000000a18187221 */ /* 0x100fe20000010000 */
[----:B------:R-:W-:Y:S01]  /*2910*/  FADD.FTZ R26, R26, -R10 ;  /* 0x8000000a1a1a7221 */ /* 0x000fe20000010000 */
[--C-:B------:R-:W-:Y:S01]  /*2920*/  FADD.FTZ R25, R25, -R8.reuse ;  /* 0x8000000819197221 */ /* 0x100fe20000010000 */
[--C-:B------:R-:W-:Y:S01]  /*2930*/  FADD.FTZ R36, R36, -R8.reuse ;  /* 0x8000000824247221 */ /* 0x100fe20000010000 */
[----:B0-----:R-:W-:Y:S01]  /*2940*/  FMUL.FTZ R5, R24, R11 ;  /* 0x0000000b18057220 */ /* 0x001fe20000410000 */
[----:B------:R-:W-:Y:S01]  /*2950*/  FMUL.FTZ R7, R11, R26 ;  /* 0x0000001a0b077220 */ /* 0x000fe20000410000 */
[--C-:B------:R-:W-:Y:S01]  /*2960*/  FADD.FTZ R37, R37, -R8.reuse ;  /* 0x8000000825257221 */ /* 0x100fe20000010000 */
[----:B------:R-:W-:Y:S01]  /*2970*/  FADD.FTZ R35, R35, -R8 ;  /* 0x8000000823237221 */ /* 0x000fe20000010000 */
[----:B------:R-:W-:Y:S01]  /*2980*/  FFMA.FTZ R5, R5, R17, R18 ;  /* 0x0000001105057223 */ /* 0x000fe20000010012 */
[----:B------:R-:W-:Y:S01]  /*2990*/  FFMA.FTZ R7, R7, R3, R0 ;  /* 0x0000000307077223 */ /* 0x000fe20000010000 */
[--C-:B------:R-:W-:Y:S01]  /*29a0*/  FADD.FTZ R34, R34, -R8.reuse ;  /* 0x8000000822227221 */ /* 0x100fe20000010000 */
[--C-:B------:R-:W-:Y:S01]  /*29b0*/  FADD.FTZ R33, R33, -R8.reuse ;  /* 0x8000000821217221 */ /* 0x100fe20000010000 */
[----:B-1----:R-:W-:Y:S01]  /*29c0*/  FMUL.FTZ R25, R25, R9 ;  /* 0x0000000919197220 */ /* 0x002fe20000410000 */
[----:B------:R-:W-:Y:S01]  /*29d0*/  FMUL.FTZ R36, R9, R36 ;  /* 0x0000002409247220 */ /* 0x000fe20000410000 */
[--C-:B------:R-:W-:Y:S01]  /*29e0*/  FADD.FTZ R28, R28, -R8.reuse ;  /* 0x800000081c1c7221 */ /* 0x100fe20000010000 */
[----:B-----5:R-:W-:Y:S01]  /*29f0*/  FADD.FTZ R22, R22, -R8 ;  /* 0x8000000816167221 */ /* 0x020fe20000010000 */
[----:B------:R-:W-:Y:S01]  /*2a00*/  FFMA.FTZ R4, R25, R13, R14 ;  /* 0x0000000d19047223 */ /* 0x000fe2000001000e */
[--C-:B------:R-:W-:Y:S01]  /*2a10*/  FFMA.FTZ R36, R36, R16, R15.reuse ;  /* 0x0000001024247223 */ /* 0x100fe2000001000f */
[----:B------:R-:W-:Y:S01]  /*2a20*/  F2FP.BF16.F32.PACK_AB R5, R7, R5 ;  /* 0x000000050705723e */ /* 0x000fe200000010ff */
[----:B------:R-:W-:Y:S01]  /*2a30*/  FADD.FTZ R32, R32, -R8 ;  /* 0x8000000820207221 */ /* 0x000fe20000010000 */
[----:B------:R-:W-:Y:S01]  /*2a40*/  IADD3.X R7, PT, PT, R21, UR7, RZ, P1, !PT ;  /* 0x0000000715077c10 */ /* 0x000fe20008ffe4ff */
[C---:B------:R-:W-:Y:S01]  /*2a50*/  FMUL.FTZ R12, R9.reuse, R35 ;  /* 0x00000023090c7220 */ /* 0x040fe20000410000 */
[----:B------:R-:W-:Y:S01]  /*2a60*/  F2FP.BF16.F32.PACK_AB R4, R36, R4 ;  /* 0x000000042404723e */ /* 0x000fe200000010ff */
[C---:B------:R-:W-:Y:S01]  /*2a70*/  FMUL.FTZ R34, R9.reuse, R34 ;  /* 0x0000002209227220 */ /* 0x040fe20000410000 */
[C---:B------:R-:W-:Y:S01]  /*2a80*/  FMUL.FTZ R33, R9.reuse, R33 ;  /* 0x0000002109217220 */ /* 0x040fe20000410000 */
[----:B------:R-:W-:Y:S01]  /*2a90*/  FMUL.FTZ R28, R9, R28 ;  /* 0x0000001c091c7220 */ /* 0x000fe20000410000 */
[----:B------:R-:W-:Y:S01]  /*2aa0*/  FFMA.FTZ R12, R13, R12, R14 ;  /* 0x0000000c0d0c7223 */ /* 0x000fe2000001000e */
[----:B------:R0:W-:Y:S01]  /*2ab0*/  STG.E.64 desc[UR8][R6.64], R4 ;  /* 0x0000000406007986 */ /* 0x0001e2000c101b08 */
[--C-:B------:R-:W-:Y:S01]  /*2ac0*/  FADD.FTZ R31, R31, -R8.reuse ;  /* 0x800000081f1f7221 */ /* 0x100fe20000010000 */
[--C-:B------:R-:W-:Y:S01]  /*2ad0*/  FADD.FTZ R30, R30, -R8.reuse ;  /* 0x800000081e1e7221 */ /* 0x100fe20000010000 */
[--C-:B------:R-:W-:Y:S01]  /*2ae0*/  FADD.FTZ R29, R29, -R8.reuse ;  /* 0x800000081d1d7221 */ /* 0x100fe20000010000 */
[C---:B------:R-:W-:Y:S01]  /*2af0*/  FMUL.FTZ R22, R9.reuse, R22 ;  /* 0x0000001609167220 */ /* 0x040fe20000410000 */
[----:B------:R-:W-:Y:S01]  /*2b00*/  FMUL.FTZ R32, R9, R32 ;  /* 0x0000002009207220 */ /* 0x000fe20000410000 */
[----:B------:R-:W2:Y:S01]  /*2b10*/  LDL.LU R35, [R1+0x11c] ;  /* 0x00011c0001237983 */ /* 0x000ea20000300800 */
[----:B------:R-:W1:Y:S03]  /*2b20*/  LDCU.64 UR6, c[0x0][0x3a8] ;  /* 0x00007500ff0677ac */ /* 0x000e660008000a00 */
[----:B------:R-:W3:Y:S01]  /*2b30*/  LDL.LU R26, [R1+0x134] ;  /* 0x00013400011a7983 */ /* 0x000ee20000300800 */
[--C-:B0-----:R-:W-:Y:S01]  /*2b40*/  FADD.FTZ R4, R20, -R8.reuse ;  /* 0x8000000814047221 */ /* 0x101fe20000010000 */
[----:B------:R-:W-:Y:S01]  /*2b50*/  FADD.FTZ R5, R19, -R8 ;  /* 0x8000000813057221 */ /* 0x000fe20000010000 */
[C---:B------:R-:W-:Y:S01]  /*2b60*/  FMUL.FTZ R19, R9.reuse, R37 ;  /* 0x0000002509137220 */ /* 0x040fe20000410000 */
[----:B------:R-:W4:Y:S01]  /*2b70*/  LDL.LU R36, [R1+0x12c] ;  /* 0x00012c0001247983 */ /* 0x000f220000300800 */
[C---:B------:R-:W-:Y:S01]  /*2b80*/  FMUL.FTZ R4, R9.reuse, R4 ;  /* 0x0000000409047220 */ /* 0x040fe20000410000 */
[----:B------:R-:W-:Y:S01]  /*2b90*/  FMUL.FTZ R5, R9, R5 ;  /* 0x0000000509057220 */ /* 0x000fe20000410000 */
[--C-:B------:R-:W-:Y:S01]  /*2ba0*/  FFMA.FTZ R19, R13, R19, R14.reuse ;  /* 0x000000130d137223 */ /* 0x100fe2000001000e */
[----:B------:R-:W-:Y:S01]  /*2bb0*/  FMUL.FTZ R30, R9, R30 ;  /* 0x0000001e091e7220 */ /* 0x000fe20000410000 */
[C-C-:B------:R-:W-:Y:S01]  /*2bc0*/  FFMA.FTZ R21, R13.reuse, R4, R14.reuse ;  /* 0x000000040d157223 */ /* 0x140fe2000001000e */
[C-C-:B------:R-:W-:Y:S01]  /*2bd0*/  FFMA.FTZ R20, R13.reuse, R5, R14.reuse ;  /* 0x000000050d147223 */ /* 0x140fe2000001000e */
[C-C-:B------:R-:W-:Y:S01]  /*2be0*/  FFMA.FTZ R5, R13.reuse, R34, R14.reuse ;  /* 0x000000220d057223 */ /* 0x140fe2000001000e */
[C-C-:B------:R-:W-:Y:S01]  /*2bf0*/  FFMA.FTZ R4, R13.reuse, R33, R14.reuse ;  /* 0x000000210d047223 */ /* 0x140fe2000001000e */
[----:B------:R-:W-:Y:S01]  /*2c00*/  FFMA.FTZ R13, R13, R28, R14 ;  /* 0x0000001c0d0d7223 */ /* 0x000fe2000001000e */
[--C-:B------:R-:W-:Y:S01]  /*2c10*/  FADD.FTZ R14, R23, -R8.reuse ;  /* 0x80000008170e7221 */ /* 0x100fe20000010000 */
[----:B------:R-:W-:Y:S01]  /*2c20*/  FADD.FTZ R8, R27, -R8 ;  /* 0x800000081b087221 */ /* 0x000fe20000010000 */
[C---:B------:R-:W-:Y:S01]  /*2c30*/  FMUL.FTZ R29, R9.reuse, R29 ;  /* 0x0000001d091d7220 */ /* 0x040fe20000410000 */
[C-C-:B------:R-:W-:Y:S01]  /*2c40*/  FFMA.FTZ R25, R16.reuse, R22, R15.reuse ;  /* 0x0000001610197223 */ /* 0x140fe2000001000f */
        /* <DEDUP_REMOVED lines=8> */
[----:B------:R-:W5:Y:S01]  /*2cd0*/  LDL.LU R33, [R1+0x144] ;  /* 0x0001440001217983 */ /* 0x000f620000300800 */
[----:B------:R-:W-:-:S03]  /*2ce0*/  FFMA.FTZ R15, R16, R23, R15 ;  /* 0x00000017100f7223 */ /* 0x000fc6000001000f */
[----:B------:R-:W5:Y:S04]  /*2cf0*/  LDL.LU R28, [R1+0x128] ;  /* 0x00012800011c7983 */ /* 0x000f680000300800 */
        /* <DEDUP_REMOVED lines=8> */
[----:B------:R-:W5:Y:S01]  /*2d80*/  LDL.LU R23, [R1+0x124] ;  /* 0x0001240001177983 */ /* 0x000f620000300800 */
[--C-:B--2---:R-:W-:Y:S01]  /*2d90*/  FADD.FTZ R35, R35, -R10.reuse ;  /* 0x8000000a23237221 */ /* 0x104fe20000010000 */
[----:B---3--:R-:W-:-:S03]  /*2da0*/  FADD.FTZ R26, R26, -R10 ;  /* 0x8000000a1a1a7221 */ /* 0x008fc60000010000 */
[C---:B------:R-:W-:Y:S01]  /*2db0*/  FMUL.FTZ R35, R11.reuse, R35 ;  /* 0x000000230b237220 */ /* 0x040fe20000410000 */
[----:B------:R-:W-:Y:S01]  /*2dc0*/  FMUL.FTZ R26, R11, R26 ;  /* 0x0000001a0b1a7220 */ /* 0x000fe20000410000 */
[----:B----4-:R-:W-:Y:S02]  /*2dd0*/  FADD.FTZ R36, R36, -R10 ;  /* 0x8000000a24247221 */ /* 0x010fe40000010000 */
[----:B------:R-:W-:Y:S01]  /*2de0*/  FFMA.FTZ R35, R17, R35, R18 ;  /* 0x0000002311237223 */ /* 0x000fe20000010012 */
[----:B------:R-:W-:Y:S01]  /*2df0*/  FFMA.FTZ R26, R3, R26, R0 ;  /* 0x0000001a031a7223 */ /* 0x000fe20000010000 */
[--C-:B-----5:R-:W-:Y:S01]  /*2e00*/  FADD.FTZ R33, R33, -R10.reuse ;  /* 0x8000000a21217221 */ /* 0x120fe20000010000 */
[--C-:B------:R-:W-:Y:S01]  /*2e10*/  FADD.FTZ R28, R28, -R10.reuse ;  /* 0x8000000a1c1c7221 */ /* 0x100fe20000010000 */
[--C-:B------:R-:W-:Y:S01]  /*2e20*/  FADD.FTZ R27, R27, -R10.reuse ;  /* 0x8000000a1b1b7221 */ /* 0x100fe20000010000 */
[--C-:B------:R-:W-:Y:S01]  /*2e30*/  FADD.FTZ R31, R31, -R10.reuse ;  /* 0x8000000a1f1f7221 */ /* 0x100fe20000010000 */
[--C-:B------:R-:W-:Y:S01]  /*2e40*/  FADD.FTZ R30, R30, -R10.reuse ;  /* 0x8000000a1e1e7221 */ /* 0x100fe20000010000 */
[--C-:B------:R-:W-:Y:S01]  /*2e50*/  FADD.FTZ R29, R29, -R10.reuse ;  /* 0x8000000a1d1d7221 */ /* 0x100fe20000010000 */
[C---:B------:R-:W-:Y:S01]  /*2e60*/  FMUL.FTZ R33, R11.reuse, R33 ;  /* 0x000000210b217220 */ /* 0x040fe20000410000 */
[--C-:B------:R-:W-:Y:S01]  /*2e70*/  FADD.FTZ R34, R34, -R10.reuse ;  /* 0x8000000a22227221 */ /* 0x100fe20000010000 */
[----:B------:R-:W-:Y:S01]  /*2e80*/  FMUL.FTZ R31, R11, R31 ;  /* 0x0000001f0b1f7220 */ /* 0x000fe20000410000 */
[--C-:B------:R-:W-:Y:S01]  /*2e90*/  FADD.FTZ R37, R37, -R10.reuse ;  /* 0x8000000a25257221 */ /* 0x100fe20000010000 */
[C---:B------:R-:W-:Y:S01]  /*2ea0*/  FMUL.FTZ R27, R11.reuse, R27 ;  /* 0x0000001b0b1b7220 */ /* 0x040fe20000410000 */
[--C-:B------:R-:W-:Y:S01]  /*2eb0*/  FADD.FTZ R32, R32, -R10.reuse ;  /* 0x8000000a20207221 */ /* 0x100fe20000010000 */
[C---:B------:R-:W-:Y:S01]  /*2ec0*/  FMUL.FTZ R28, R11.reuse, R28 ;  /* 0x0000001c0b1c7220 */ /* 0x040fe20000410000 */
[--C-:B------:R-:W-:Y:S01]  /*2ed0*/  FADD.FTZ R16, R16, -R10.reuse ;  /* 0x8000000a10107221 */ /* 0x100fe20000010000 */
[----:B------:R-:W-:Y:S01]  /*2ee0*/  FMUL.FTZ R29, R11, R29 ;  /* 0x0000001d0b1d7220 */ /* 0x000fe20000410000 */
[----:B------:R-:W-:Y:S01]  /*2ef0*/  FADD.FTZ R23, R23, -R10 ;  /* 0x8000000a17177221 */ /* 0x000fe20000010000 */
        /* <DEDUP_REMOVED lines=12> */
[----:B------:R-:W-:Y:S01]  /*2fc0*/  FFMA.FTZ R30, R17, R30, R18 ;  /* 0x0000001e111e7223 */ /* 0x000fe20000010012 */
[C-C-:B------:R-:W-:Y:S01]  /*2fd0*/  FFMA.FTZ R17, R3.reuse, R16, R0.reuse ;  /* 0x0000001003117223 */ /* 0x140fe20000010000 */
[C-C-:B------:R-:W-:Y:S01]  /*2fe0*/  FFMA.FTZ R34, R3.reuse, R34, R0.reuse ;  /* 0x0000002203227223 */ /* 0x140fe20000010000 */
[C-C-:B------:R-:W-:Y:S01]  /*2ff0*/  FFMA.FTZ R32, R3.reuse, R32, R0.reuse ;  /* 0x0000002003207223 */ /* 0x140fe20000010000 */
[C-C-:B------:R-:W-:Y:S01]  /*3000*/  FFMA.FTZ R10, R3.reuse, R10, R0.reuse ;  /* 0x0000000a030a7223 */ /* 0x140fe20000010000 */
[C-C-:B------:R-:W-:Y:S01]  /*3010*/  FFMA.FTZ R16, R3.reuse, R23, R0.reuse ;  /* 0x0000001703107223 */ /* 0x140fe20000010000 */
[----:B------:R-:W-:-:S02]  /*3020*/  FFMA.FTZ R11, R3, R11, R0 ;  /* 0x0000000b030b7223 */ /* 0x000fc40000010000 */
[----:B------:R-:W2:Y:S01]  /*3030*/  LDL.LU R3, [R1+0x158] ;  /* 0x0001580001037983 */ /* 0x000ea20000300800 */
        /* <DEDUP_REMOVED lines=14> */
[----:B------:R-:W-:Y:S01]  /*3120*/  IADD3 R2, P1, PT, R2, 0x1, RZ ;  /* 0x0000000102027810 */ /* 0x000fe20007f3e0ff */
        /* <DEDUP_REMOVED lines=8> */
[----:B--2---:R-:W-:-:S02]  /*31b0*/  IADD3.X R3, PT, PT, RZ, R3, RZ, P1, !PT ;  /* 0x00000003ff037210 */ /* 0x004fc40000ffe4ff */
[----:B-1----:R-:W-:-:S04]  /*31c0*/  ISETP.GE.U32.AND P1, PT, R2, UR6, PT ;  /* 0x0000000602007c0c */ /* 0x002fc8000bf26070 */
[----:B------:R-:W-:-:S13]  /*31d0*/  ISETP.GE.AND.EX P1, PT, R3, UR7, PT, P1 ;  /* 0x0000000703007c0c */ /* 0x000fda000bf26310 */
[----:B---3--:R-:W-:Y:S05]  /*31e0*/  @!P1 BRA `(.L_x_637) ;  /* 0xffffffd0002c9947 */ /* 0x008fea000383ffff */
[----:B------:R-:W-:Y:S05]  /*31f0*/  EXIT ;  /* 0x000000000000794d */ /* 0x000fea0003800000 */
.L_x_638:
        /* <DEDUP_REMOVED lines=16> */
.L_x_1422:


//--------------------- .text._ZN13group_norm_v214gn_cuda_kernelI13__nv_bfloat16Li480ELi2ELi32ELi30ELi4096ELb0ELi32ELi960ELi960ELi4ELb1ELi2ELb0ELb0ENS_16CompileConditionILi1000EEEEEvPT_PKS4_S7_S7_flPfS8_Pj --------------------------
	.section	.text._ZN13group_norm_v214gn_cuda_kernelI13__nv_bfloat16Li480ELi2ELi32ELi30ELi4096ELb0ELi32ELi960ELi960ELi4ELb1ELi2ELb0ELb0ENS_16CompileConditionILi1000EEEEEvPT_PKS4_S7_S7_flPfS8_Pj,"ax",@progbits
	.align	128
        .global         _ZN13group_norm_v214gn_cuda_kernelI13__nv_bfloat16Li480ELi2ELi32ELi30ELi4096ELb0ELi32ELi960ELi960ELi4ELb1ELi2ELb0ELb0ENS_16CompileConditionILi1000EEEEEvPT_PKS4_S7_S7_flPfS8_Pj
        .type           _ZN13group_norm_v214gn_cuda_kernelI13__nv_bfloat16Li480ELi2ELi32ELi30ELi4096ELb0ELi32ELi960ELi960ELi4ELb1ELi2ELb0ELb0ENS_16CompileConditionILi1000EEEEEvPT_PKS4_S7_S7_flPfS8_Pj,@function
        .size           _ZN13group_norm_v214gn_cuda_kernelI13__nv_bfloat16Li480ELi2ELi32ELi30ELi4096ELb0ELi32ELi960ELi960ELi4ELb1ELi2ELb0ELb0ENS_16CompileConditionILi1000EEEEEvPT_PKS4_S7_S7_flPfS8_Pj,(.L_x_1423 - _ZN13group_norm_v214gn_cuda_kernelI13__nv_bfloat16Li480ELi2ELi32ELi30ELi4096ELb0ELi32ELi960ELi960ELi4ELb1ELi2ELb0ELb0ENS_16CompileConditionILi1000EEEEEvPT_PKS4_S7_S7_flPfS8_Pj)
        .other          _ZN13group_norm_v214gn_cuda_kernelI13__nv_bfloat16Li480ELi2ELi32ELi30ELi4096ELb0ELi32ELi960ELi960ELi4ELb1ELi2ELb0ELb0ENS_16CompileConditionILi1000EEEEEvPT_PKS4_S7_S7_flPfS8_Pj,@"STO_CUDA_ENTRY STV_DEFAULT"
_ZN13group_norm_v214gn_cuda_kernelI13__nv_bfloat16Li480ELi2ELi32ELi30ELi4096ELb0ELi32ELi960ELi960ELi4ELb1ELi2ELb0ELb0ENS_16CompileConditionILi1000EEEEEvPT_PKS4_S7_S7_flPfS8_Pj:
.text._ZN13group_norm_v214gn_cuda_kernelI13__nv_bfloat16Li480ELi2ELi32ELi30ELi4096ELb0ELi32ELi960ELi960ELi4ELb1ELi2ELb0ELb0ENS_16CompileConditionILi1000EEEEEvPT_PKS4_S7_S7_flPfS8_Pj:
        /* <DEDUP_REMOVED lines=11> */
[----:B------:R-:W3:Y:S05]  /*00b0*/  S2R R3, SR_CTAID.X ;  /* 0x0000000000037919 */ /* 0x000eea0000002500 */
[----:B------:R-:W4:Y:S01]  /*00c0*/  LDC.64 R6, c[0x0][0x3b0] ;  /* 0x0000ec00ff067b82 */ /* 0x000f220000000a00 */
[----:B-1----:R-:W-:-:S02]  /*00d0*/  ULEA UR6, UR5, UR4, 0x18 ;  /* 0x0000000405067291 */ /* 0x002fc4000f8ec0ff */
[----:B------:R-:W-:-:S04]  /*00e0*/  UIADD3 UR4, UPT, UPT, UR4, 0x2d00, URZ ;  /* 0x00002d0004047890 */ /* 0x000fc8000fffe0ff */
[----:B------:R-:W-:Y:S01]  /*00f0*/  ULEA UR4, UR5, UR4, 0x18 ;  /* 0x0000000405047291 */ /* 0x000fe2000f8ec0ff */
        /* <DEDUP_REMOVED lines=21> */
[----:B------:R-:W-:Y:S01]  /*0250*/  IMAD R0, R3, 0x18, R0 ;  /* 0x0000001803007824 */ /* 0x000fe200078e0200 */
[----:B------:R-:W-:-:S04]  /*0260*/  MOV R3, UR7 ;  /* 0x0000000700037c02 */ /* 0x000fc80008000f00 */
[----:B------:R0:W-:Y:S04]  /*0270*/  STL [R1+0x70], R0 ;  /* 0x0000700001007387 */ /* 0x0001e80000100800 */
[----:B------:R1:W-:Y:S01]  /*0280*/  STL [R1+0x24], RZ ;  /* 0x000024ff01007387 */ /* 0x0003e20000100800 */
[----:B0-----:R-:W-:Y:S02]  /*0290*/  SHF.R.U32.HI R0, RZ, 0x10, R2 ;  /* 0x00000010ff007819 */ /* 0x001fe40000011602 */
[----:B------:R-:W-:Y:S02]  /*02a0*/  SHF.R.U32.HI R2, RZ, 0x10, R4 ;  /* 0x00000010ff027819 */ /* 0x000fe40000011604 */
[----:B------:R-:W-:Y:S02]  /*02b0*/  LEA R4, R0, UR4, 0x3 ;  /* 0x0000000400047c11 */ /* 0x000fe4000f8e18ff */
[----:B------:R-:W-:Y:S01]  /*02c0*/  LEA R0, R2, UR4, 0x3 ;  /* 0x0000000402007c11 */ /* 0x000fe2000f8e18ff */
[----:B------:R-:W-:-:S02]  /*02d0*/  UMOV UR4, URZ ;  /* 0x000000ff00047c82 */ /* 0x000fc40008000000 */
[----:B------:R1:W-:Y:S04]  /*02e0*/  STL [R1+0x80], R4 ;  /* 0x0000800401007387 */ /* 0x0003e80000100800 */
[----:B--2---:R1:W-:Y:S02]  /*02f0*/  STL [R1+0x7c], R0 ;  /* 0x00007c0001007387 */ /* 0x0043e40000100800 */
.L_x_651:
[----:B-1----:R-:W2:Y:S04]  /*0300*/  LDL R4, [R1+0x74] ;  /* 0x0000740001047983 */ /* 0x002ea80000100800 */
[----:B------:R-:W3:Y:S01]  /*0310*/  LDL R2, [R1+0x24] ;  /* 0x0000240001027983 */ /* 0x000ee20000100800 */
[----:B------:R-:W0:Y:S01]  /*0320*/  S2UR UR10, SR_CTAID.X ;  /* 0x00000000000a79c3 */ /* 0x000e220000002500 */
[----:B------:R-:W1:Y:S01]  /*0330*/  LDCU.64 UR6, c[0x0][0x388] ;  /* 0x00007100ff0677ac */ /* 0x000e620008000a00 */
[----:B------:R-:W4:Y:S01]  /*0340*/  S2R R0, SR_TID.X ;  /* 0x0000000000007919 */ /* 0x000f220000002100 */
[----:B------:R1:W-:Y:S05]  /*0350*/  STL [R1+0x84], R3 ;  /* 0x0000840301007387 */ /* 0x0003ea0000100800 */
[----:B------:R-:W1:Y:S08]  /*0360*/  LDC.64 R24, c[0x0][0x390] ;  /* 0x0000e400ff187b82 */ /* 0x000e700000000a00 */
[----:B------:R-:W1:Y:S01]  /*0370*/  LDC.64 R26, c[0x0][0x398] ;  /* 0x0000e600ff1a7b82 */ /* 0x000e620000000a00 */
[----:B0-----:R-:W-:-:S04]  /*0380*/  USHF.L.U32 UR5, UR10, 0x5, URZ ;  /* 0x000000050a057899 */ /* 0x001fc800080006ff */
[----:B------:R-:W-:Y:S01]  /*0390*/  ULOP3.LUT UR5, UR5, 0xfe0, URZ, 0xc0, !UPT ;  /* 0x00000fe005057892 */ /* 0x000fe2000f8ec0ff */
[----:B----4-:R-:W-:-:S05]  /*03a0*/  LOP3.LUT R0, R0, 0xffff, RZ, 0xc0, !PT ;  /* 0x0000ffff00007812 */ /* 0x010fca00078ec0ff */
        /* <DEDUP_REMOVED lines=8> */
[----:B---3--:R-:W-:-:S03]  /*0430*/  IMAD R4, R2, 0x3c0000, RZ ;  /* 0x003c000002047824 */ /* 0x008fc600078e02ff */
[----:B------:R-:W-:-:S04]  /*0440*/  IADD3 R0, P1, PT, R7, R0, RZ ;  /* 0x0000000007007210 */ /* 0x000fc80007f3e0ff */
[----:B------:R-:W-:Y:S02]  /*0450*/  IADD3.X R5, PT, PT, R5, R4, RZ, P1, !PT ;  /* 0x0000000405057210 */ /* 0x000fe40000ffe4ff */
[C---:B-1----:R-:W-:Y:S02]  /*0460*/  SHF.L.U32 R3, R0.reuse, 0x1, RZ ;  /* 0x0000000100037819 */ /* 0x042fe400000006ff */
[----:B------:R-:W-:Y:S02]  /*0470*/  SHF.L.U64.HI R2, R0, 0x1, R5 ;  /* 0x0000000100027819 */ /* 0x000fe40000010205 */
[----:B------:R-:W-:Y:S01]  /*0480*/  IADD3 R42, P1, PT, R3, UR6, RZ ;  /* 0x00000006032a7c10 */ /* 0x000fe2000ff3e0ff */
[----:B------:R-:W-:Y:S01]  /*0490*/  IMAD.WIDE.U32 R24, R33, 0x2, R24 ;  /* 0x0000000221187825 */ /* 0x000fe200078e0018 */
[----:B------:R0:W-:Y:S02]  /*04a0*/  STL [R1+0x34], R3 ;  /* 0x0000340301007387 */ /* 0x0001e40000100800 */
[----:B------:R-:W-:-:S02]  /*04b0*/  IADD3.X R43, PT, PT, R2, UR7, RZ, P1, !PT ;  /* 0x00000007022b7c10 */ /* 0x000fc40008ffe4ff */
[----:B------:R-:W-:Y:S04]  /*04c0*/  STL [R1+0x6c], R2 ;  /* 0x00006c0201007387 */ /* 0x000fe80000100800 */
[----:B------:R-:W2:Y:S04]  /*04d0*/  LDG.E.64.CONSTANT R12, desc[UR8][R42.64+0x9600] ;  /* 0x009600082a0c7981 */ /* 0x000ea8000c1e9b00 */
[----:B------:R-:W3:Y:S04]  /*04e0*/  LDG.E.64.CONSTANT R14, desc[UR8][R42.64+0xa500] ;  /* 0x00a500082a0e7981 */ /* 0x000ee8000c1e9b00 */
[----:B------:R-:W4:Y:S04]  /*04f0*/  LDG.E.64.CONSTANT R16, desc[UR8][R42.64+0xb400] ;  /* 0x00b400082a107981 */ /* 0x000f28000c1e9b00 */
[----:B------:R-:W4:Y:S04]  /*0500*/  LDG.E.64.CONSTANT R18, desc[UR8][R42.64+0xc300] ;  /* 0x00c300082a127981 */ /* 0x000f28000c1e9b00 */
[----:B------:R-:W4:Y:S04]  /*0510*/  LDG.E.64.CONSTANT R20, desc[UR8][R42.64+0xd200] ;  /* 0x00d200082a147981 */ /* 0x000f28000c1e9b00 */
[----:B------:R-:W0:Y:S04]  /*0520*/  LDG.E.64.CONSTANT R30, desc[UR8][R42.64+0xf00] ;  /* 0x000f00082a1e7981 */ /* 0x000e28000c1e9b00 */
        /* <DEDUP_REMOVED lines=11> */
[----:B------:R-:W-:-:S06]  /*05e0*/  IMAD.WIDE.U32 R26, R33, 0x2, R26 ;  /* 0x00000002211a7825 */ /* 0x000fcc00078e001a */
[----:B------:R-:W5:Y:S04]  /*05f0*/  LDG.E.64.CONSTANT R26, desc[UR8][R26.64] ;  /* 0x000000081a1a7981 */ /* 0x000f68000c1e9b00 */
[----:B--2---:R-:W-:Y:S04]  /*0600*/  STL [R1+0x88], R13 ;  /* 0x0000880d01007387 */ /* 0x004fe80000100800 */
[----:B---3--:R-:W-:Y:S04]  /*0610*/  STL [R1+0x8c], R15 ;  /* 0x00008c0f01007387 */ /* 0x008fe80000100800 */
[----:B----4-:R1:W-:Y:S04]  /*0620*/  STL [R1+0x90], R17 ;  /* 0x0000901101007387 */ /* 0x0103e80000100800 */
[----:B------:R-:W-:Y:S04]  /*0630*/  STL [R1+0x94], R19 ;  /* 0x0000941301007387 */ /* 0x000fe80000100800 */
[----:B------:R-:W-:Y:S01]  /*0640*/  STL [R1+0x98], R21 ;  /* 0x0000981501007387 */ /* 0x000fe20000100800 */
[----:B0-----:R-:W-:-:S02]  /*0650*/  SHF.L.U32 R3, R30, 0x10, RZ ;  /* 0x000000101e037819 */ /* 0x001fc400000006ff */
[----:B-1----:R-:W-:Y:S01]  /*0660*/  SHF.L.U32 R17, R31, 0x10, RZ ;  /* 0x000000101f117819 */ /* 0x002fe200000006ff */
[----:B------:R-:W-:Y:S04]  /*0670*/  STL [R1+0x9c], R23 ;  /* 0x00009c1701007387 */ /* 0x000fe80000100800 */
[----:B------:R0:W-:Y:S01]  /*0680*/  STL [R1+0xa4], R24 ;  /* 0x0000a41801007387 */ /* 0x0001e20000100800 */
[----:B------:R-:W-:-:S03]  /*0690*/  PRMT R54, R30, 0x7632, R54 ;  /* 0x000076321e367816 */ /* 0x000fc60000000036 */
[----:B------:R1:W-:Y:S01]  /*06a0*/  STL [R1+0xa0], R25 ;  /* 0x0000a01901007387 */ /* 0x0003e20000100800 */
[----:B------:R-:W-:Y:S02]  /*06b0*/  SHF.L.U32 R15, R39, 0x10, RZ ;  /* 0x00000010270f7819 */ /* 0x000fe400000006ff */
[----:B0-----:R-:W-:Y:S01]  /*06c0*/  SHF.L.U32 R24, R38, 0x10, RZ ;  /* 0x0000001026187819 */ /* 0x001fe200000006ff */
[----:B------:R0:W-:Y:S01]  /*06d0*/  STL [R1+0x18], R3 ;  /* 0x0000180301007387 */ /* 0x0001e20000100800 */
[C---:B------:R-:W-:Y:S02]  /*06e0*/  SHF.L.U32 R13, R29.reuse, 0x10, RZ ;  /* 0x000000101d0d7819 */ /* 0x040fe400000006ff */
[----:B-1----:R-:W-:Y:S01]  /*06f0*/  SHF.L.U32 R25, R28, 0x10, RZ ;  /* 0x000000101c197819 */ /* 0x002fe200000006ff */
[----:B------:R-:W-:Y:S01]  /*0700*/  STL [R1+0x40], R17 ;  /* 0x0000401101007387 */ /* 0x000fe20000100800 */
[----:B------:R-:W-:Y:S02]  /*0710*/  SHF.L.U32 R23, R36, 0x10, RZ ;  /* 0x0000001024177819 */ /* 0x000fe400000006ff */
[----:B------:R-:W-:Y:S01]  /*0720*/  PRMT R30, R29, 0x7632, R30 ;  /* 0x000076321d1e7816 */ /* 0x000fe2000000001e */
[----:B------:R1:W-:Y:S01]  /*0730*/  STL [R1+0x14], R24 ;  /* 0x0000141801007387 */ /* 0x0003e20000100800 */
[----:B------:R-:W-:-:S02]  /*0740*/  PRMT R29, R37, 0x7632, R29 ;  /* 0x00007632251d7816 */ /* 0x000fc4000000001d */
[----:B0-----:R-:W-:Y:S01]  /*0750*/  SHF.L.U32 R3, R37, 0x10, RZ ;  /* 0x0000001025037819 */ /* 0x001fe200000006ff */
[----:B------:R-:W-:Y:S01]  /*0760*/  STL [R1+0x60], R15 ;  /* 0x0000600f01007387 */ /* 0x000fe20000100800 */
[----:B------:R-:W-:Y:S02]  /*0770*/  SHF.L.U32 R21, R34, 0x10, RZ ;  /* 0x0000001022157819 */ /* 0x000fe400000006ff */
[----:B------:R-:W-:Y:S01]  /*0780*/  SHF.L.U32 R37, R35, 0x10, RZ ;  /* 0x0000001023257819 */ /* 0x000fe200000006ff */
[----:B------:R0:W-:Y:S01]  /*0790*/  STL [R1+0x10], R25 ;  /* 0x0000101901007387 */ /* 0x0001e20000100800 */
[----:B------:R-:W-:Y:S02]  /*07a0*/  PRMT R52, R28, 0x7632, R52 ;  /* 0x000076321c347816 */ /* 0x000fe40000000034 */
[----:B------:R-:W-:Y:S01]  /*07b0*/  PRMT R51, R36, 0x7632, R51 ;  /* 0x0000763224337816 */ /* 0x000fe20000000033 */
[----:B------:R-:W-:Y:S01]  /*07c0*/  STL [R1+0x5c], R13 ;  /* 0x00005c0d01007387 */ /* 0x000fe20000100800 */
[----:B------:R-:W-:-:S02]  /*07d0*/  SHF.L.U32 R19, R6, 0x10, RZ ;  /* 0x0000001006137819 */ /* 0x000fc400000006ff */
[----:B------:R-:W-:Y:S01]  /*07e0*/  PRMT R32, R31, 0x7632, R32 ;  /* 0x000076321f207816 */ /* 0x000fe20000000020 */
[----:B------:R2:W-:Y:S01]  /*07f0*/  STL [R1+0xc], R23 ;  /* 0x00000c1701007387 */ /* 0x0005e20000100800 */
[----:B------:R-:W-:Y:S02]  /*0800*/  PRMT R28, R35, 0x7632, R28 ;  /* 0x00007632231c7816 */ /* 0x000fe4000000001c */
[----:B------:R-:W-:Y:S01]  /*0810*/  SHF.L.U32 R36, R7, 0x10, RZ ;  /* 0x0000001007247819 */ /* 0x000fe200000006ff */
[----:B------:R-:W-:Y:S01]  /*0820*/  STL [R1+0x58], R3 ;  /* 0x0000580301007387 */ /* 0x000fe20000100800 */
[----:B------:R-:W-:Y:S02]  /*0830*/  PRMT R31, R39, 0x7632, R31 ;  /* 0x00007632271f7816 */ /* 0x000fe4000000001f */
[----:B------:R-:W-:Y:S01]  /*0840*/  SHF.L.U32 R35, R10, 0x10, RZ ;  /* 0x000000100a237819 */ /* 0x000fe200000006ff */
[----:B------:R3:W-:Y:S01]  /*0850*/  STL [R1+0x8], R21 ;  /* 0x0000081501007387 */ /* 0x0007e20000100800 */
[----:B------:R-:W-:-:S02]  /*0860*/  PRMT R53, R38, 0x7632, R53 ;  /* 0x0000763226357816 */ /* 0x000fc40000000035 */
[----:B------:R-:W-:Y:S01]  /*0870*/  SHF.L.U32 R39, R11, 0x10, RZ ;  /* 0x000000100b277819 */ /* 0x000fe200000006ff */
[----:B------:R-:W-:Y:S01]  /*0880*/  STL [R1+0x54], R37 ;  /* 0x0000542501007387 */ /* 0x000fe20000100800 */
[----:B------:R-:W-:Y:S02]  /*0890*/  SHF.L.U32 R38, R9, 0x10, RZ ;  /* 0x0000001009267819 */ /* 0x000fe400000006ff */
[----:B------:R-:W-:Y:S01]  /*08a0*/  PRMT R33, R41, 0x7632, R33 ;  /* 0x0000763229217816 */ /* 0x000fe20000000021 */
[----:B------:R4:W-:Y:S01]  /*08b0*/  STL [R1+0x4], R19 ;  /* 0x0000041301007387 */ /* 0x0009e20000100800 */
[----:B------:R-:W-:Y:S02]  /*08c0*/  SHF.L.U32 R50, R5, 0x10, RZ ;  /* 0x0000001005327819 */ /* 0x000fe400000006ff */
[C---:B------:R-:W-:Y:S01]  /*08d0*/  PRMT R46, R8.reuse, 0x7632, R46 ;  /* 0x00007632082e7816 */ /* 0x040fe2000000002e */
[----:B------:R-:W-:Y:S01]  /*08e0*/  STL [R1+0x50], R36 ;  /* 0x0000502401007387 */ /* 0x000fe20000100800 */
[----:B------:R-:W-:-:S02]  /*08f0*/  SHF.L.U32 R61, R8, 0x10, RZ ;  /* 0x00000010083d7819 */ /* 0x000fc400000006ff */
[----:B------:R-:W-:Y:S01]  /*0900*/  PRMT R8, R9, 0x7632, R8 ;  /* 0x0000763209087816 */ /* 0x000fe20000000008 */
[----:B------:R-:W-:Y:S01]  /*0910*/  STL [R1], R35 ;  /* 0x0000002301007387 */ /* 0x000fe20000100800 */
[----:B------:R-:W-:-:S03]  /*0920*/  PRMT R9, R5, 0x7632, R9 ;  /* 0x0000763205097816 */ /* 0x000fc60000000009 */
[----:B------:R-:W-:Y:S01]  /*0930*/  STL [R1+0x4c], R39 ;  /* 0x00004c2701007387 */ /* 0x000fe20000100800 */
[----:B------:R-:W-:-:S03]  /*0940*/  SHF.L.U32 R5, R33, 0x10, RZ ;  /* 0x0000001021057819 */ /* 0x000fc600000006ff */
[----:B------:R-:W-:Y:S04]  /*0950*/  STL [R1+0x48], R38 ;  /* 0x0000482601007387 */ /* 0x000fe80000100800 */
[----:B------:R-:W-:Y:S04]  /*0960*/  STL [R1+0x44], R50 ;  /* 0x0000443201007387 */ /* 0x000fe80000100800 */
[----:B------:R-:W2:Y:S01]  /*0970*/  LDL R33, [R1+0x18] ;  /* 0x0000180001217983 */ /* 0x000ea20000100800 */
[C---:B------:R-:W-:Y:S02]  /*0980*/  PRMT R44, R40.reuse, 0x7632, R44 ;  /* 0x00007632282c7816 */ /* 0x040fe4000000002c */
[----:B------:R-:W-:-:S02]  /*0990*/  SHF.L.U32 R0, R40, 0x10, RZ ;  /* 0x0000001028007819 */ /* 0x000fc400000006ff */
[----:B------:R-:W-:Y:S02]  /*09a0*/  SHF.L.U32 R2, R41, 0x10, RZ ;  /* 0x0000001029027819 */ /* 0x000fe400000006ff */
[C---:B------:R-:W-:Y:S02]  /*09b0*/  PRMT R41, R16.reuse, 0x7632, R41 ;  /* 0x0000763210297816 */ /* 0x040fe40000000029 */
[----:B------:R-:W-:Y:S01]  /*09c0*/  SHF.L.U32 R57, R16, 0x10, RZ ;  /* 0x0000001010397819 */ /* 0x000fe200000006ff */
[----:B------:R-:W-:Y:S01]  /*09d0*/  FADD.FTZ R16, RZ, R0 ;  /* 0x00000000ff107221 */ /* 0x000fe20000010000 */
[----:B------:R-:W-:Y:S02]  /*09e0*/  SHF.L.U32 R44, R44, 0x10, RZ ;  /* 0x000000102c2c7819 */ /* 0x000fe400000006ff */
[C---:B------:R-:W-:Y:S02]  /*09f0*/  PRMT R40, R18.reuse, 0x7632, R40 ;  /* 0x0000763212287816 */ /* 0x040fe40000000028 */
[----:B------:R-:W-:Y:S01]  /*0a00*/  SHF.L.U32 R56, R18, 0x10, RZ ;  /* 0x0000001012387819 */ /* 0x000fe200000006ff */
[----:B------:R-:W-:Y:S01]  /*0a10*/  FFMA.FTZ R18, R0, R0, RZ ;  /* 0x0000000000127223 */ /* 0x000fe200000100ff */
[----:B------:R-:W-:Y:S01]  /*0a20*/  FADD.FTZ R16, R16, R44 ;  /* 0x0000002c10107221 */ /* 0x000fe20000010000 */
[----:B------:R-:W-:-:S02]  /*0a30*/  SHF.L.U32 R54, R54, 0x10, RZ ;  /* 0x0000001036367819 */ /* 0x000fc400000006ff */
[----:B------:R-:W-:Y:S01]  /*0a40*/  FFMA.FTZ R18, R44, R44, R18 ;  /* 0x0000002c2c127223 */ /* 0x000fe20000010012 */
[----:B------:R-:W-:Y:S02]  /*0a50*/  SHF.L.U32 R53, R53, 0x10, RZ ;  /* 0x0000001035357819 */ /* 0x000fe400000006ff */
[----:B------:R-:W-:Y:S02]  /*0a60*/  PRMT R49, R34, 0x7632, R49 ;  /* 0x0000763222317816 */ /* 0x000fe40000000031 */
[C---:B------:R-:W-:Y:S02]  /*0a70*/  PRMT R43, R12.reuse, 0x7632, R43 ;  /* 0x000076320c2b7816 */ /* 0x040fe4000000002b */
[----:B------:R-:W-:Y:S01]  /*0a80*/  SHF.L.U32 R59, R12, 0x10, RZ ;  /* 0x000000100c3b7819 */ /* 0x000fe200000006ff */
[----:B------:R-:W-:Y:S01]  /*0a90*/  FADD.FTZ R12, RZ, R2 ;  /* 0x00000002ff0c7221 */ /* 0x000fe20000010000 */
[C---:B------:R-:W-:Y:S02]  /*0aa0*/  PRMT R42, R14.reuse, 0x7632, R42 ;  /* 0x000076320e2a7816 */ /* 0x040fe4000000002a */
[----:B------:R-:W-:Y:S01]  /*0ab0*/  SHF.L.U32 R58, R14, 0x10, RZ ;  /* 0x000000100e3a7819 */ /* 0x000fe200000006ff */
[----:B------:R-:W-:Y:S01]  /*0ac0*/  FFMA.FTZ R14, R2, R2, RZ ;  /* 0x00000002020e7223 */ /* 0x000fe200000100ff */
[----:B------:R-:W-:-:S02]  /*0ad0*/  SHF.L.U32 R34, R32, 0x10, RZ ;  /* 0x0000001020227819 */ /* 0x000fc400000006ff */
[----:B------:R-:W-:Y:S02]  /*0ae0*/  SHF.L.U32 R32, R30, 0x10, RZ ;  /* 0x000000101e207819 */ /* 0x000fe400000006ff */
[----:B------:R-:W-:Y:S01]  /*0af0*/  SHF.L.U32 R30, R28, 0x10, RZ ;  /* 0x000000101c1e7819 */ /* 0x000fe200000006ff */
[----:B------:R-:W-:Y:S01]  /*0b00*/  FADD.FTZ R12, R12, R5 ;  /* 0x000000050c0c7221 */ /* 0x000fe20000010000 */
[----:B------:R-:W-:Y:S02]  /*0b10*/  SHF.L.U32 R52, R52, 0x10, RZ ;  /* 0x0000001034347819 */ /* 0x000fe400000006ff */
[----:B------:R-:W-:Y:S01]  /*0b20*/  SHF.L.U32 R51, R51, 0x10, RZ ;  /* 0x0000001033337819 */ /* 0x000fe200000006ff */
[----:B------:R-:W-:Y:S01]  /*0b30*/  STL [R1+0x30], R34 ;  /* 0x0000302201007387 */ /* 0x000fe20000100800 */
[----:B------:R-:W-:Y:S01]  /*0b40*/  SHF.L.U32 R49, R49, 0x10, RZ ;  /* 0x0000001031317819 */ /* 0x000fe200000006ff */
[----:B--2---:R-:W-:Y:S01]  /*0b50*/  FADD.FTZ R16, R16, R33 ;  /* 0x0000002110107221 */ /* 0x004fe20000010000 */
[----:B------:R-:W-:-:S03]  /*0b60*/  FFMA.FTZ R18, R33, R33, R18 ;  /* 0x0000002121127223 */ /* 0x000fc60000010012 */
[----:B------:R-:W-:Y:S01]  /*0b70*/  FADD.FTZ R16, R16, R54 ;  /* 0x0000003610107221 */ /* 0x000fe20000010000 */
[----:B------:R-:W-:-:S03]  /*0b80*/  FFMA.FTZ R18, R54, R54, R18 ;  /* 0x0000003636127223 */ /* 0x000fc60000010012 */
[----:B------:R-:W-:Y:S01]  /*0b90*/  FADD.FTZ R16, R16, R24 ;  /* 0x0000001810107221 */ /* 0x000fe20000010000 */
[----:B------:R-:W-:Y:S01]  /*0ba0*/  FFMA.FTZ R18, R24, R24, R18 ;  /* 0x0000001818127223 */ /* 0x000fe20000010012 */
[----:B------:R-:W-:Y:S02]  /*0bb0*/  SHF.L.U32 R33, R31, 0x10, RZ ;  /* 0x000000101f217819 */ /* 0x000fe400000006ff */
[----:B------:R-:W-:Y:S01]  /*0bc0*/  FADD.FTZ R16, R16, R53 ;  /* 0x0000003510107221 */ /* 0x000fe20000010000 */
[----:B------:R-:W-:Y:S01]  /*0bd0*/  SHF.L.U32 R31, R29, 0x10, RZ ;  /* 0x000000101d1f7819 */ /* 0x000fe200000006ff */
[----:B------:R-:W-:Y:S02]  /*0be0*/  FFMA.FTZ R29, R53, R53, R18 ;  /* 0x00000035351d7223 */ /* 0x000fe40000010012 */
[----:B------:R-:W-:Y:S01]  /*0bf0*/  FADD.FTZ R28, R16, R25 ;  /* 0x00000019101c7221 */ /* 0x000fe20000010000 */
[----:B------:R-:W-:Y:S01]  /*0c00*/  FFMA.FTZ R16, R5, R5, R14 ;  /* 0x0000000505107223 */ /* 0x000fe2000001000e */
[----:B------:R-:W-:Y:S01]  /*0c10*/  FFMA.FTZ R29, R25, R25, R29 ;  /* 0x00000019191d7223 */ /* 0x000fe2000001001d */
[----:B------:R-:W-:Y:S01]  /*0c20*/  FADD.FTZ R14, R12, R17 ;  /* 0x000000110c0e7221 */ /* 0x000fe20000010000 */
        /* <DEDUP_REMOVED lines=15> */
[----:B------:R-:W-:Y:S01]  /*0d20*/  STL [R1+0x2c], R33 ;  /* 0x00002c2101007387 */ /* 0x000fe20000100800 */
[----:B------:R-:W-:Y:S01]  /*0d30*/  FADD.FTZ R14, R14, R13 ;  /* 0x0000000d0e0e7221 */ /* 0x000fe20000010000 */
[----:B------:R-:W-:-:S02]  /*0d40*/  FFMA.FTZ R16, R13, R13, R16 ;  /* 0x0000000d0d107223 */ /* 0x000fc40000010010 */
[----:B-1----:R1:W5:Y:S01]  /*0d50*/  LDL.LU R24, [R1+0xa4] ;  /* 0x0000a40001187983 */ /* 0x0023620000300800 */
[----:B------:R-:W-:Y:S01]  /*0d60*/  FADD.FTZ R28, R28, R49 ;  /* 0x000000311c1c7221 */ /* 0x000fe20000010000 */
[----:B------:R-:W-:Y:S02]  /*0d70*/  FFMA.FTZ R29, R49, R49, R29 ;  /* 0x00000031311d7223 */ /* 0x000fe4000001001d */
[----:B------:R-:W-:Y:S01]  /*0d80*/  STL [R1+0x28], R32 ;  /* 0x0000282001007387 */ /* 0x000fe20000100800 */
[----:B------:R-:W-:-:S03]  /*0d90*/  FADD.FTZ R14, R14, R32 ;  /* 0x000000200e0e7221 */ /* 0x000fc60000010000 */
[----:B------:R2:W-:Y:S01]  /*0da0*/  STL [R1+0x20], R31 ;  /* 0x0000201f01007387 */ /* 0x0005e20000100800 */
[----:B------:R-:W-:-:S03]  /*0db0*/  FFMA.FTZ R16, R32, R32, R16 ;  /* 0x0000002020107223 */ /* 0x000fc60000010010 */
[----:B0-----:R1:W5:Y:S01]  /*0dc0*/  LDL.LU R25, [R1+0xa0] ;  /* 0x0000a00001197983 */ /* 0x0013620000300800 */
[----:B------:R-:W-:Y:S01]  /*0dd0*/  FADD.FTZ R28, R28, R19 ;  /* 0x000000131c1c7221 */ /* 0x000fe20000010000 */
[----:B------:R-:W-:Y:S02]  /*0de0*/  FFMA.FTZ R29, R19, R19, R29 ;  /* 0x00000013131d7223 */ /* 0x000fe4000001001d */
[----:B------:R0:W-:Y:S04]  /*0df0*/  STL [R1+0x1c], R30 ;  /* 0x00001c1e01007387 */ /* 0x0001e80000100800 */
[----:B------:R-:W2:Y:S01]  /*0e00*/  LDL.LU R23, [R1+0x9c] ;  /* 0x00009c0001177983 */ /* 0x000ea20000300800 */
[----:B------:R-:W-:-:S03]  /*0e10*/  FADD.FTZ R14, R14, R3 ;  /* 0x000000030e0e7221 */ /* 0x000fc60000010000 */
[----:B---3--:R-:W3:Y:S01]  /*0e20*/  LDL.LU R21, [R1+0x98] ;  /* 0x0000980001157983 */ /* 0x008ee20000300800 */
[----:B------:R-:W-:-:S03]  /*0e30*/  FFMA.FTZ R16, R3, R3, R16 ;  /* 0x0000000303107223 */ /* 0x000fc60000010010 */
[----:B----4-:R-:W4:Y:S04]  /*0e40*/  LDL.LU R19, [R1+0x94] ;  /* 0x0000940001137983 */ /* 0x010f280000300800 */
[----:B------:R-:W3:Y:S04]  /*0e50*/  LDL.LU R17, [R1+0x90] ;  /* 0x0000900001117983 */ /* 0x000ee80000300800 */
[----:B------:R-:W4:Y:S01]  /*0e60*/  LDL.LU R15, [R1+0x8c] ;  /* 0x00008c00010f7983 */ /* 0x000f220000300800 */
[----:B------:R-:W-:-:S03]  /*0e70*/  FADD.FTZ R14, R14, R31 ;  /* 0x0000001f0e0e7221 */ /* 0x000fc60000010000 */
[----:B------:R-:W3:Y:S01]  /*0e80*/  LDL.LU R13, [R1+0x88] ;  /* 0x00008800010d7983 */ /* 0x000ee20000300800 */
[----:B------:R-:W-:-:S03]  /*0e90*/  FFMA.FTZ R16, R31, R31, R16 ;  /* 0x0000001f1f107223 */ /* 0x000fc60000010010 */
[----:B------:R1:W5:Y:S04]  /*0ea0*/  LDL.LU R3, [R1+0x84] ;  /* 0x0000840001037983 */ /* 0x0003680000300800 */
[----:B--2---:R-:W2:Y:S01]  /*0eb0*/  LDL R31, [R1+0x70] ;  /* 0x00007000011f7983 */ /* 0x004ea20000100800 */
[----:B------:R-:W-:-:S04]  /*0ec0*/  PRMT R48, R6, 0x7632, R48 ;  /* 0x0000763206307816 */ /* 0x000fc80000000030 */
[----:B------:R-:W-:Y:S02]  /*0ed0*/  SHF.L.U32 R48, R48, 0x10, RZ ;  /* 0x0000001030307819 */ /* 0x000fe400000006ff */
[----:B------:R-:W-:-:S03]  /*0ee0*/  PRMT R47, R10, 0x7632, R47 ;  /* 0x000076320a2f7816 */ /* 0x000fc6000000002f */
[----:B------:R-:W-:Y:S01]  /*0ef0*/  FADD.FTZ R28, R28, R48 ;  /* 0x000000301c1c7221 */ /* 0x000fe20000010000 */
[----:B------:R-:W-:Y:S01]  /*0f00*/  FFMA.FTZ R29, R48, R48, R29 ;  /* 0x00000030301d7223 */ /* 0x000fe2000001001d */
[----:B------:R-:W-:Y:S02]  /*0f10*/  SHF.L.U32 R47, R47, 0x10, RZ ;  /* 0x000000102f2f7819 */ /* 0x000fe400000006ff */
[----:B------:R-:W-:Y:S01]  /*0f20*/  FADD.FTZ R28, R28, R35 ;  /* 0x000000231c1c7221 */ /* 0x000fe20000010000 */
[----:B------:R-:W-:-:S03]  /*0f30*/  FFMA.FTZ R29, R35, R35, R29 ;  /* 0x00000023231d7223 */ /* 0x000fc6000001001d */
        /* <DEDUP_REMOVED lines=11> */
[----:B------:R-:W-:-:S03]  /*0ff0*/  FFMA.FTZ R29, R60, R60, R29 ;  /* 0x0000003c3c1d7223 */ /* 0x000fc6000001001d */
        /* <DEDUP_REMOVED lines=10> */
[----:B------:R-:W-:Y:S01]  /*10a0*/  FADD.FTZ R14, R14, R37 ;  /* 0x000000250e0e7221 */ /* 0x000fe20000010000 */
[----:B------:R-:W-:Y:S01]  /*10b0*/  FFMA.FTZ R16, R37, R37, R16 ;  /* 0x0000002525107223 */ /* 0x000fe20000010010 */
[----:B------:R-:W-:Y:S01]  /*10c0*/  FADD.FTZ R28, R28, R42 ;  /* 0x0000002a1c1c7221 */ /* 0x000fe20000010000 */
[----:B------:R-:W-:Y:S01]  /*10d0*/  FFMA.FTZ R29, R42, R42, R29 ;  /* 0x0000002a2a1d7223 */ /* 0x000fe2000001001d */
[----:B------:R-:W-:Y:S01]  /*10e0*/  PRMT R6, R7, 0x7632, R6 ;  /* 0x0000763207067816 */ /* 0x000fe20000000006 */
[----:B------:R-:W-:Y:S01]  /*10f0*/  FADD.FTZ R14, R14, R30 ;  /* 0x0000001e0e0e7221 */ /* 0x000fe20000010000 */
        /* <DEDUP_REMOVED lines=18> */
[----:B------:R-:W-:Y:S01]  /*1220*/  PRMT R10, R20, 0x7632, R10 ;  /* 0x00007632140a7816 */ /* 0x000fe2000000000a */
[----:B------:R-:W-:Y:S01]  /*1230*/  FADD.FTZ R28, R28, R40 ;  /* 0x000000281c1c7221 */ /* 0x000fe20000010000 */
[----:B------:R-:W-:Y:S01]  /*1240*/  SHF.L.U32 R55, R20, 0x10, RZ ;  /* 0x0000001014377819 */ /* 0x000fe200000006ff */
[----:B------:R-:W-:Y:S01]  /*1250*/  FFMA.FTZ R29, R40, R40, R29 ;  /* 0x00000028281d7223 */ /* 0x000fe2000001001d */
        /* <DEDUP_REMOVED lines=24> */
[----:B------:R-:W0:Y:S01]  /*13e0*/  S2R R50, SR_TID.X ;  /* 0x0000000000327919 */ /* 0x000e220000002100 */
[----:B------:R-:W-:Y:S01]  /*13f0*/  BSSY.RECONVERGENT B0, `(.L_x_639) ;  /* 0x00000b8000007945 */ /* 0x000fe20003800200 */
[----:B0-----:R-:W-:-:S02]  /*1400*/  ISETP.GT.U32.AND P1, PT, R50, 0x3f, PT ;  /* 0x0000003f3200780c */ /* 0x001fc40003f24070 */
[C---:B---3--:R-:W-:Y:S02]  /*1410*/  PRMT R18, R13.reuse, 0x7632, R18 ;  /* 0x000076320d127816 */ /* 0x048fe40000000012 */
[----:B------:R-:W-:Y:S02]  /*1420*/  SHF.L.U32 R12, R13, 0x10, RZ ;  /* 0x000000100d0c7819 */ /* 0x000fe400000006ff */
[----:B------:R-:W-:-:S03]  /*1430*/  SHF.L.U32 R13, R18, 0x10, RZ ;  /* 0x00000010120d7819 */ /* 0x000fc600000006ff */
[--C-:B------:R-:W-:Y:S01]  /*1440*/  FFMA.FTZ R30, R12, R12, R16.reuse ;  /* 0x0000000c0c1e7223 */ /* 0x100fe20000010010 */
[----:B--2---:R0:W-:Y:S01]  /*1450*/  STS.64 [R31], R28 ;  /* 0x0000001c1f007388 */ /* 0x0041e20000000a00 */
[----:B----4-:R-:W-:Y:S02]  /*1460*/  PRMT R16, R15, 0x7632, R16 ;  /* 0x000076320f107816 */ /* 0x010fe40000000010 */
[----:B------:R-:W-:Y:S01]  /*1470*/  FFMA.FTZ R30, R13, R13, R30 ;  /* 0x0000000d0d1e7223 */ /* 0x000fe2000001001e */
[----:B0-----:R-:W-:Y:S01]  /*1480*/  FADD.FTZ R28, R14, R12 ;  /* 0x0000000c0e1c7221 */ /* 0x001fe20000010000 */
[----:B------:R-:W-:-:S03]  /*1490*/  SHF.L.U32 R14, R15, 0x10, RZ ;  /* 0x000000100f0e7819 */ /* 0x000fc600000006ff */
[----:B------:R-:W-:Y:S01]  /*14a0*/  FADD.FTZ R28, R28, R13 ;  /* 0x0000000d1c1c7221 */ /* 0x000fe20000010000 */
[----:B------:R-:W-:Y:S01]  /*14b0*/  SHF.L.U32 R15, R16, 0x10, RZ ;  /* 0x00000010100f7819 */ /* 0x000fe200000006ff */
[----:B------:R-:W-:Y:S02]  /*14c0*/  FFMA.FTZ R30, R14, R14, R30 ;  /* 0x0000000e0e1e7223 */ /* 0x000fe4000001001e */
[----:B------:R-:W-:Y:S01]  /*14d0*/  FADD.FTZ R28, R28, R14 ;  /* 0x0000000e1c1c7221 */ /* 0x000fe20000010000 */
[----:B------:R-:W-:Y:S01]  /*14e0*/  PRMT R18, R17, 0x7632, R18 ;  /* 0x0000763211127816 */ /* 0x000fe20000000012 */
[----:B------:R-:W-:Y:S01]  /*14f0*/  FFMA.FTZ R30, R15, R15, R30 ;  /* 0x0000000f0f1e7223 */ /* 0x000fe2000001001e */
[----:B------:R-:W-:Y:S01]  /*1500*/  SHF.L.U32 R16, R17, 0x10, RZ ;  /* 0x0000001011107819 */ /* 0x000fe200000006ff */
[----:B------:R-:W-:Y:S01]  /*1510*/  FADD.FTZ R28, R28, R15 ;  /* 0x0000000f1c1c7221 */ /* 0x000fe20000010000 */
        /* <DEDUP_REMOVED lines=25> */
[----:B------:R-:W-:-:S05]  /*16b0*/  FFMA.FTZ R29, R23, R23, R29 ;  /* 0x00000017171d7223 */ /* 0x000fca000001001d */
[----:B------:R0:W-:Y:S02]  /*16c0*/  STS.64 [R31+0x1680], R28 ;  /* 0x0016801c1f007388 */ /* 0x0001e40000000a00 */
[----:B0-----:R-:W-:Y:S01]  /*16d0*/  CS2R R28, SRZ ;  /* 0x00000000001c7805 */ /* 0x001fe2000001ff00 */
[----:B------:R-:W-:Y:S06]  /*16e0*/  BAR.SYNC.DEFER_BLOCKING 0x0 ;  /* 0x0000000000007b1d */ /* 0x000fec0000010000 */
[----:B-1----:R-:W-:Y:S05]  /*16f0*/  @P1 BRA `(.L_x_640) ;  /* 0x00000008001c1947 */ /* 0x002fea0003800000 */
        /* <DEDUP_REMOVED lines=135> */
.L_x_640:
[----:B------:R-:W-:Y:S05]  /*1f70*/  BSYNC.RECONVERGENT B0 ;  /* 0x0000000000007941 */ /* 0x000fea0003800200 */
.L_x_639:
[----:B------:R-:W0:Y:S01]  /*1f80*/  SHFL.BFLY PT, R31, R28, 0x1, 0x1f ;  /* 0x0c201f001c1f7f89 */ /* 0x000e2200000e0000 */
[C---:B------:R-:W-:Y:S01]  /*1f90*/  LOP3.LUT P2, RZ, R50.reuse, 0x3c1, RZ, 0xc0, !PT ;  /* 0x000003c132ff7812 */ /* 0x040fe2000784c0ff */
[----:B------:R-:W-:Y:S01]  /*1fa0*/  BSSY.RECONVERGENT B0, `(.L_x_641) ;  /* 0x0000011000007945 */ /* 0x000fe20003800200 */
[C---:B------:R-:W-:Y:S01]  /*1fb0*/  ISETP.NE.AND P3, PT, R50.reuse, RZ, PT ;  /* 0x000000ff3200720c */ /* 0x040fe20003f65270 */
[----:B------:R-:W1:Y:S01]  /*1fc0*/  SHFL.BFLY PT, R30, R29, 0x1, 0x1f ;  /* 0x0c201f001d1e7f89 */ /* 0x000e6200000e0000 */
[----:B------:R-:W-:Y:S01]  /*1fd0*/  ISETP.GT.U32.AND P1, PT, R50, 0xff, PT ;  /* 0x000000ff3200780c */ /* 0x000fe20003f24070 */
[----:B0-----:R-:W-:Y:S01]  /*1fe0*/  FADD.FTZ R28, R31, R28 ;  /* 0x0000001c1f1c7221 */ /* 0x001fe20000010000 */
[----:B-1----:R-:W-:-:S07]  /*1ff0*/  FADD.FTZ R29, R30, R29 ;  /* 0x0000001d1e1d7221 */ /* 0x002fce0000010000 */
        /* <DEDUP_REMOVED lines=11> */
.L_x_642:
[----:B------:R-:W-:Y:S05]  /*20b0*/  BSYNC.RECONVERGENT B0 ;  /* 0x0000000000007941 */ /* 0x000fea0003800200 */
.L_x_641:
        /* <DEDUP_REMOVED lines=12> */
.L_x_644:
[----:B------:R-:W2:Y:S04]  /*2180*/  LD.E.STRONG.GPU R31, desc[UR8][R28.64] ;  /* 0x000000081c1f7980 */ /* 0x000ea8000c10f900 */
[----:B--2---:R-:W-:Y:S01]  /*2190*/  CCTL.IVALL ;  /* 0x00000000ff00798f */ /* 0x004fe20002000000 */
[----:B------:R-:W-:Y:S05]  /*21a0*/  YIELD ;  /* 0x0000000000007946 */ /* 0x000fea0003800000 */
[----:B-----5:R-:W-:-:S04]  /*21b0*/  LOP3.LUT R31, R31, R30, RZ, 0x3c, !PT ;  /* 0x0000001e1f1f7212 */ /* 0x020fc800078e3cff */
[----:B------:R-:W-:-:S13]  /*21c0*/  ISETP.GT.AND P2, PT, R31, -0x1, PT ;  /* 0xffffffff1f00780c */ /* 0x000fda0003f44270 */
[----:B------:R-:W-:Y:S05]  /*21d0*/  @P2 BRA `(.L_x_644) ;  /* 0xfffffffc00e82947 */ /* 0x000fea000383ffff */
.L_x_643:
[----:B------:R-:W-:Y:S05]  /*21e0*/  WARPSYNC.ALL ;  /* 0x0000000000007948 */ /* 0x000fea0003800000 */
[----:B------:R-:W-:Y:S01]  /*21f0*/  BAR.SYNC.DEFER_BLOCKING 0x0 ;  /* 0x0000000000007b1d */ /* 0x000fe20000010000 */
[----:B------:R-:W-:Y:S01]  /*2200*/  HFMA2 R37, -RZ, RZ, 0, 0 ;  /* 0x00000000ff257431 */ /* 0x000fe200000001ff */
[----:B0-----:R-:W-:-:S04]  /*2210*/  MOV R28, RZ ;  /* 0x000000ff001c7202 */ /* 0x001fc80000000f00 */
[----:B------:R-:W-:Y:S04]  /*2220*/  BSSY.RECONVERGENT B0, `(.L_x_645) ;  /* 0x000005e000007945 */ /* 0x000fe80003800200 */
[----:B------:R-:W-:Y:S05]  /*2230*/  @P1 BRA `(.L_x_646) ;  /* 0x0000000400701947 */ /* 0x000fea0003800000 */
[----:B------:R-:W0:Y:S01]  /*2240*/  S2R R31, SR_TID.X ;  /* 0x00000000001f7919 */ /* 0x000e220000002100 */
[----:B------:R-:W1:Y:S01]  /*2250*/  LDC R28, c[0x0][0x374] ;  /* 0x0000dd00ff1c7b82 */ /* 0x000e620000000800 */
[----:B------:R-:W1:Y:S01]  /*2260*/  S2R R30, SR_CTAID.Y ;  /* 0x00000000001e7919 */ /* 0x000e620000002600 */
[----:B-----5:R2:W-:Y:S06]  /*2270*/  STL.64 [R1+0x88], R2 ;  /* 0x0000880201007387 */ /* 0x0205ec0000100a00 */
[----:B--2---:R-:W2:Y:S01]  /*2280*/  LDC.64 R2, c[0x0][0x3b8] ;  /* 0x0000ee00ff027b82 */ /* 0x004ea20000000a00 */
[----:B0-----:R-:W-:Y:S01]  /*2290*/  SHF.L.U32 R29, R31, 0x4, RZ ;  /* 0x000000041f1d7819 */ /* 0x001fe200000006ff */
[----:B-1----:R-:W-:-:S03]  /*22a0*/  IMAD R28, R28, UR4, R30 ;  /* 0x000000041c1c7c24 */ /* 0x002fc6000f8e021e */
[----:B------:R-:W-:Y:S02]  /*22b0*/  LOP3.LUT R29, R29, 0xf80, RZ, 0xc0, !PT ;  /* 0x00000f801d1d7812 */ /* 0x000fe400078ec0ff */
[----:B------:R-:W-:Y:S02]  /*22c0*/  LOP3.LUT R30, R31, 0x7, RZ, 0xc0, !PT ;  /* 0x000000071f1e7812 */ /* 0x000fe400078ec0ff */
        /* <DEDUP_REMOVED lines=70> */
[----:B------:R-:W3:Y:S04]  /*2730*/  LDG.E.64 R38, desc[UR8][R38.64] ;  /* 0x0000000826267981 */ /* 0x000ee8000c1e1b00 */
[----:B------:R0:W5:Y:S01]  /*2740*/  LDL.LU.64 R2, [R1+0x88] ;  /* 0x0000880001027983 */ /* 0x0001620000300a00 */
        /* <DEDUP_REMOVED lines=10> */
[----:B0-----:R-:W-:-:S07]  /*27f0*/  FADD.FTZ R37, R37, R29 ;  /* 0x0000001d25257221 */ /* 0x001fce0000010000 */
.L_x_646:
[----:B------:R-:W-:Y:S05]  /*2800*/  BSYNC.RECONVERGENT B0 ;  /* 0x0000000000007941 */ /* 0x000fea0003800200 */
.L_x_645:
        /* <DEDUP_REMOVED lines=25> */
.L_x_648:
[----:B------:R-:W-:Y:S05]  /*29a0*/  BSYNC.RECONVERGENT B0 ;  /* 0x0000000000007941 */ /* 0x000fea0003800200 */
.L_x_647:
[----:B------:R-:W-:Y:S01]  /*29b0*/  BAR.SYNC.DEFER_BLOCKING 0x0 ;  /* 0x0000000000007b1d */ /* 0x000fe20000010000 */
[----:B-----5:R-:W-:Y:S02]  /*29c0*/  PRMT R36, R24, 0x7632, R36 ;  /* 0x0000763218247816 */ /* 0x020fe40000000024 */
[----:B------:R-:W-:Y:S02]  /*29d0*/  PRMT R32, R25, 0x7632, R32 ;  /* 0x0000763219207816 */ /* 0x000fe40000000020 */
[----:B------:R-:W-:Y:S01]  /*29e0*/  PRMT R34, R26, 0x7632, R34 ;  /* 0x000076321a227816 */ /* 0x000fe20000000022 */
[----:B------:R-:W-:Y:S01]  /*29f0*/  BSSY.RECONVERGENT B0, `(.L_x_649) ;  /* 0x0000012000007945 */ /* 0x000fe20003800200 */
[----:B------:R-:W-:-:S03]  /*2a00*/  PRMT R33, R27, 0x7632, R33 ;  /* 0x000076321b217816 */ /* 0x000fc60000000021 */
[----:B------:R-:W-:Y:S05]  /*2a10*/  @P0 BRA `(.L_x_650) ;  /* 0x00000000003c0947 */ /* 0x000fea0003800000 */
[----:B0-----:R-:W2:Y:S01]  /*2a20*/  LDL R28, [R1+0x24] ;  /* 0x00002400011c7983 */ /* 0x001ea20000100800 */
[----:B------:R-:W0:Y:S01]  /*2a30*/  S2UR UR6, SR_CgaCtaId ;  /* 0x00000000000679c3 */ /* 0x000e220000008800 */
[----:B------:R-:W-:Y:S01]  /*2a40*/  UMOV UR5, 0x400 ;  /* 0x0000040000057882 */ /* 0x000fe20000000000 */
[----:B------:R-:W-:Y:S01]  /*2a50*/  SHF.L.U32 R29, R35, 0x1, RZ ;  /* 0x00000001231d7819 */ /* 0x000fe200000006ff */
[----:B------:R-:W-:-:S03]  /*2a60*/  UIADD3 UR5, UPT, UPT, UR5, 0x2d00, URZ ;  /* 0x00002d0005057890 */ /* 0x000fc6000fffe0ff */
[----:B------:R-:W-:Y:S01]  /*2a70*/  LEA R29, P1, R3, R29, 0x6 ;  /* 0x0000001d031d7211 */ /* 0x000fe200078230ff */
[----:B0-----:R-:W-:Y:S01]  /*2a80*/  ULEA UR5, UR6, UR5, 0x18 ;  /* 0x0000000506057291 */ /* 0x001fe2000f8ec0ff */
[----:B------:R-:W0:Y:S05]  /*2a90*/  LDCU.64 UR6, c[0x0][0x3b0] ;  /* 0x00007600ff0677ac */ /* 0x000e2a0008000a00 */
[----:B------:R-:W-:-:S05]  /*2aa0*/  IADD3 R30, PT, PT, R35, UR5, RZ ;  /* 0x00000005231e7c10 */ /* 0x000fca000fffe0ff */
[----:B------:R-:W-:Y:S01]  /*2ab0*/  IMAD R30, R35, 0x7, R30 ;  /* 0x00000007231e7824 */ /* 0x000fe200078e021e */
[----:B--2---:R-:W-:Y:S02]  /*2ac0*/  LEA.HI.X R31, R3, RZ, R28, 0x6, P1 ;  /* 0x000000ff031f7211 */ /* 0x004fe400008f341c */
[----:B0-----:R-:W-:-:S04]  /*2ad0*/  LEA R28, P1, R29, UR6, 0x2 ;  /* 0x000000061d1c7c11 */ /* 0x001fc8000f8210ff */
[----:B------:R-:W-:Y:S02]  /*2ae0*/  LEA.HI.X R29, R29, UR7, R31, 0x2, P1 ;  /* 0x000000071d1d7c11 */ /* 0x000fe400088f141f */
[----:B------:R-:W0:Y:S04]  /*2af0*/  LDS.64 R30, [R30] ;  /* 0x000000001e1e7984 */ /* 0x000e280000000a00 */
[----:B0-----:R1:W-:Y:S03]  /*2b00*/  STG.E.64 desc[UR8][R28.64], R30 ;  /* 0x0000001e1c007986 */ /* 0x0013e6000c101b08 */
.L_x_650:
[----:B------:R-:W-:Y:S05]  /*2b10*/  BSYNC.RECONVERGENT B0 ;  /* 0x0000000000007941 */ /* 0x000fea0003800200 */
.L_x_649:
[----:B01----:R-:W2:Y:S01]  /*2b20*/  LDL R28, [R1+0x80] ;  /* 0x00008000011c7983 */ /* 0x003ea20000100800 */
[----:B------:R-:W0:Y:S03]  /*2b30*/  LDCU UR5, c[0x0][0x3a0] ;  /* 0x00007400ff0577ac */ /* 0x000e260008000800 */
[----:B------:R-:W3:Y:S01]  /*2b40*/  LDL R30, [R1+0x7c] ;  /* 0x00007c00011e7983 */ /* 0x000ee20000100800 */
[----:B------:R-:W-:Y:S01]  /*2b50*/  SHF.L.U32 R35, R24, 0x10, RZ ;  /* 0x0000001018237819 */ /* 0x000fe200000006ff */
[----:B------:R-:W1:Y:S01]  /*2b60*/  LDCU.64 UR6, c[0x0][0x380] ;  /* 0x00007000ff0677ac */ /* 0x000e620008000a00 */
[----:B------:R-:W-:Y:S01]  /*2b70*/  SHF.L.U32 R37, R26, 0x10, RZ ;  /* 0x000000101a257819 */ /* 0x000fe200000006ff */
[----:B------:R4:W-:Y:S01]  /*2b80*/  STL [R1+0x90], R22 ;  /* 0x0000901601007387 */ /* 0x0009e20000100800 */
[----:B------:R-:W-:Y:S02]  /*2b90*/  SHF.L.U32 R36, R36, 0x10, RZ ;  /* 0x0000001024247819 */ /* 0x000fe400000006ff */
[----:B------:R-:W-:Y:S01]  /*2ba0*/  SHF.L.U32 R34, R34, 0x10, RZ ;  /* 0x0000001022227819 */ /* 0x000fe200000006ff */
[----:B------:R5:W-:Y:S01]  /*2bb0*/  STL [R1+0x8c], R23 ;  /* 0x00008c1701007387 */ /* 0x000be20000100800 */
[----:B------:R-:W-:-:S03]  /*2bc0*/  SHF.L.U32 R25, R25, 0x10, RZ ;  /* 0x0000001019197819 */ /* 0x000fc600000006ff */
[----:B------:R-:W-:Y:S04]  /*2bd0*/  STL [R1+0x84], R3 ;  /* 0x0000840301007387 */ /* 0x000fe80000100800 */
[----:B------:R-:W1:Y:S01]  /*2be0*/  LDL.LU R26, [R1+0x34] ;  /* 0x00003400011a7983 */ /* 0x000e620000300800 */
[----:B----4-:R-:W-:-:S03]  /*2bf0*/  SHF.L.U32 R22, R27, 0x10, RZ ;  /* 0x000000101b167819 */ /* 0x010fc600000006ff */
[----:B------:R-:W4:Y:S01]  /*2c00*/  LDL.LU R50, [R1+0x10] ;  /* 0x0000100001327983 */ /* 0x000f220000300800 */
[----:B------:R-:W-:Y:S02]  /*2c10*/  SHF.L.U32 R27, R32, 0x10, RZ ;  /* 0x00000010201b7819 */ /* 0x000fe400000006ff */
[----:B-----5:R-:W-:Y:S01]  /*2c20*/  SHF.L.U32 R23, R33, 0x10, RZ ;  /* 0x0000001021177819 */ /* 0x020fe200000006ff */
[----:B--2---:R-:W0:Y:S04]  /*2c30*/  LDS.64 R28, [R28] ;  /* 0x000000001c1c7984 */ /* 0x004e280000000a00 */
[----:B---3--:R-:W2:Y:S01]  /*2c40*/  LDS.64 R30, [R30] ;  /* 0x000000001e1e7984 */ /* 0x008ea20000000a00 */
[----:B0-----:R-:W-:Y:S01]  /*2c50*/  FADD.FTZ R29, R29, UR5 ;  /* 0x000000051d1d7e21 */ /* 0x001fe20008010000 */
[--C-:B------:R-:W-:Y:S01]  /*2c60*/  FADD.FTZ R0, R0, -R28.reuse ;  /* 0x8000001c00007221 */ /* 0x100fe20000010000 */
[----:B------:R-:W-:-:S04]  /*2c70*/  FADD.FTZ R44, R44, -R28 ;  /* 0x8000001c2c2c7221 */ /* 0x000fc80000010000 */
[----:B------:R-:W0:Y:S02]  /*2c80*/  MUFU.RSQ R29, R29 ;  /* 0x0000001d001d7308 */ /* 0x000e240000001400 */
[----:B0-----:R-:W-:Y:S01]  /*2c90*/  FMUL.FTZ R0, R0, R29 ;  /* 0x0000001d00007220 */ /* 0x001fe20000410000 */
[----:B------:R-:W-:-:S03]  /*2ca0*/  FMUL.FTZ R44, R29, R44 ;  /* 0x0000002c1d2c7220 */ /* 0x000fc60000410000 */
[----:B------:R-:W-:Y:S01]  /*2cb0*/  FFMA.FTZ R0, R0, R35, R37 ;  /* 0x0000002300007223 */ /* 0x000fe20000010025 */
[----:B------:R-:W-:Y:S02]  /*2cc0*/  FFMA.FTZ R24, R44, R36, R34 ;  /* 0x000000242c187223 */ /* 0x000fe40000010022 */
[----:B------:R-:W3:Y:S03]  /*2cd0*/  LDL.LU R44, [R1+0xc] ;  /* 0x00000c00012c7983 */ /* 0x000ee60000300800 */
[----:B------:R-:W-:Y:S01]  /*2ce0*/  F2FP.BF16.F32.PACK_AB R24, R24, R0 ;  /* 0x000000001818723e */ /* 0x000fe200000010ff */
[----:B------:R-:W5:Y:S01]  /*2cf0*/  LDL.LU R39, [R1+0x8] ;  /* 0x0000080001277983 */ /* 0x000f620000300800 */
[----:B--2---:R-:W-:-:S03]  /*2d00*/  FADD.FTZ R0, R31, UR5 ;  /* 0x000000051f007e21 */ /* 0x004fc60008010000 */
[----:B------:R-:W2:Y:S04]  /*2d10*/  LDL.LU R38, [R1+0x4] ;  /* 0x0000040001267983 */ /* 0x000ea80000300800 */
[----:B------:R-:W4:Y:S04]  /*2d20*/  LDL.LU R3, [R1] ;  /* 0x0000000001037983 */ /* 0x000f280000300800 */
[----:B------:R-:W3:Y:S04]  /*2d30*/  LDL.LU R31, [R1+0x14] ;  /* 0x00001400011f7983 */ /* 0x000ee80000300800 */
[----:B------:R0:W-:Y:S04]  /*2d40*/  STL [R1+0x3c], R25 ;  /* 0x00003c1901007387 */ /* 0x0001e80000100800 */
[----:B------:R0:W-:Y:S04]  /*2d50*/  STL [R1+0x38], R22 ;  /* 0x0000381601007387 */ /* 0x0001e80000100800 */
[----:B------:R-:W5:Y:S04]  /*2d60*/  LDL.LU R32, [R1+0x18] ;  /* 0x0000180001207983 */ /* 0x000f680000300800 */
[----:B------:R-:W4:Y:S01]  /*2d70*/  LDL.LU R33, [R1+0x6c] ;  /* 0x00006c0001217983 */ /* 0x000f220000300800 */
[----:B------:R-:W0:Y:S01]  /*2d80*/  MUFU.RSQ R0, R0 ;  /* 0x0000000000007308 */ /* 0x000e220000001400 */
[--C-:B------:R-:W-:Y:S01]  /*2d90*/  FADD.FTZ R2, R2, -R30.reuse ;  /* 0x8000001e02027221 */ /* 0x100fe20000010000 */
[----:B------:R-:W-:Y:S01]  /*2da0*/  FADD.FTZ R5, R5, -R30 ;  /* 0x8000001e05057221 */ /* 0x000fe20000010000 */
[----:B-1----:R-:W-:Y:S01]  /*2db0*/  IADD3 R26, P1, PT, R26, UR6, RZ ;  /* 0x000000061a1a7c10 */ /* 0x002fe2000ff3e0ff */
[----:B------:R-:W-:Y:S01]  /*2dc0*/  STL [R1+0x68], R27 ;  /* 0x0000681b01007387 */ /* 0x000fe20000100800 */
[----:B0-----:R-:W-:Y:S01]  /*2dd0*/  FMUL.FTZ R2, R2, R0 ;  /* 0x0000000002027220 */ /* 0x001fe20000410000 */
[----:B------:R-:W-:-:S03]  /*2de0*/  FMUL.FTZ R5, R0, R5 ;  /* 0x0000000500057220 */ /* 0x000fc60000410000 */
[----:B------:R-:W-:Y:S01]  /*2df0*/  FFMA.FTZ R25, R2, R25, R22 ;  /* 0x0000001902197223 */ /* 0x000fe20000010016 */
[----:B------:R-:W-:Y:S01]  /*2e00*/  FFMA.FTZ R2, R5, R27, R23 ;  /* 0x0000001b05027223 */ /* 0x000fe20000010017 */
[----:B------:R-:W-:-:S04]  /*2e10*/  FADD.FTZ R55, R55, -R28 ;  /* 0x8000001c37377221 */ /* 0x000fc80000010000 */
[----:B------:R-:W-:Y:S01]  /*2e20*/  F2FP.BF16.F32.PACK_AB R25, R2, R25 ;  /* 0x000000190219723e */ /* 0x000fe200000010ff */
[--C-:B------:R-:W-:Y:S01]  /*2e30*/  FADD.FTZ R61, R61, -R28.reuse ;  /* 0x8000001c3d3d7221 */ /* 0x100fe20000010000 */
[--C-:B------:R-:W-:Y:S01]  /*2e40*/  FADD.FTZ R58, R58, -R28.reuse ;  /* 0x8000001c3a3a7221 */ /* 0x100fe20000010000 */
[----:B------:R0:W-:Y:S01]  /*2e50*/  STL [R1+0x64], R23 ;  /* 0x0000641701007387 */ /* 0x0001e20000100800 */
[--C-:B------:R-:W-:Y:S01]  /*2e60*/  FADD.FTZ R57, R57, -R28.reuse ;  /* 0x8000001c39397221 */ /* 0x100fe20000010000 */
[----:B------:R-:W-:Y:S02]  /*2e70*/  FMUL.FTZ R61, R29, R61 ;  /* 0x0000003d1d3d7220 */ /* 0x000fe40000410000 */
[----:B------:R-:W4:Y:S01]  /*2e80*/  LDL.LU R22, [R1+0x90] ;  /* 0x0000900001167983 */ /* 0x000f220000300800 */
[----:B------:R-:W-:-:S03]  /*2e90*/  FADD.FTZ R56, R56, -R28 ;  /* 0x8000001c38387221 */ /* 0x000fc60000010000 */
[----:B0-----:R-:W4:Y:S01]  /*2ea0*/  LDL.LU R23, [R1+0x8c] ;  /* 0x00008c0001177983 */ /* 0x001f220000300800 */
[--C-:B------:R-:W-:Y:S01]  /*2eb0*/  FADD.FTZ R60, R60, -R28.reuse ;  /* 0x8000001c3c3c7221 */ /* 0x100fe20000010000 */
[--C-:B------:R-:W-:Y:S01]  /*2ec0*/  FADD.FTZ R59, R59, -R28.reuse ;  /* 0x8000001c3b3b7221 */ /* 0x100fe20000010000 */
[--C-:B------:R-:W-:Y:S02]  /*2ed0*/  FADD.FTZ R4, R4, -R28.reuse ;  /* 0x8000001c04047221 */ /* 0x100fe40000010000 */
[C---:B------:R-:W-:Y:S01]  /*2ee0*/  FMUL.FTZ R60, R29.reuse, R60 ;  /* 0x0000003c1d3c7220 */ /* 0x040fe20000410000 */
        /* <DEDUP_REMOVED lines=18> */
[C---:B------:R-:W-:Y:S01]  /*3010*/  FMUL.FTZ R45, R29.reuse, R45 ;  /* 0x0000002d1d2d7220 */ /* 0x040fe20000410000 */
[C---:B------:R-:W-:Y:S01]  /*3020*/  FMUL.FTZ R43, R29.reuse, R43 ;  /* 0x0000002b1d2b7220 */ /* 0x040fe20000410000 */
[C---:B------:R-:W-:Y:S01]  /*3030*/  FMUL.FTZ R42, R29.reuse, R42 ;  /* 0x0000002a1d2a7220 */ /* 0x040fe20000410000 */
[----:B------:R-:W-:Y:S01]  /*3040*/  FMUL.FTZ R41, R29, R41 ;  /* 0x000000291d297220 */ /* 0x000fe20000410000 */
[----:B---3--:R-:W-:-:S04]  /*3050*/  FADD.FTZ R5, R31, -R28 ;  /* 0x8000001c1f057221 */ /* 0x008fc80000010000 */
[----:B------:R-:W-:Y:S01]  /*3060*/  FMUL.FTZ R5, R29, R5 ;  /* 0x000000051d057220 */ /* 0x000fe20000410000 */
[--C-:B-----5:R-:W-:Y:S01]  /*3070*/  FADD.FTZ R2, R32, -R28.reuse ;  /* 0x8000001c20027221 */ /* 0x120fe20000010000 */
[--C-:B--2---:R-:W-:Y:S01]  /*3080*/  FADD.FTZ R32, R38, -R28.reuse ;  /* 0x8000001c26207221 */ /* 0x104fe20000010000 */
[----:B----4-:R-:W-:Y:S01]  /*3090*/  IADD3.X R27, PT, PT, R33, UR7, RZ, P1, !PT ;  /* 0x00000007211b7c10 */ /* 0x010fe20008ffe4ff */
[--C-:B------:R-:W-:Y:S02]  /*30a0*/  FADD.FTZ R33, R3, -R28.reuse ;  /* 0x8000001c03217221 */ /* 0x100fe40000010000 */
[C---:B------:R-:W-:Y:S01]  /*30b0*/  FMUL.FTZ R32, R29.reuse, R32 ;  /* 0x000000201d207220 */ /* 0x040fe20000410000 */
[C---:B------:R-:W-:Y:S01]  /*30c0*/  FMUL.FTZ R2, R29.reuse, R2 ;  /* 0x000000021d027220 */ /* 0x040fe20000410000 */
[C---:B------:R-:W-:Y:S01]  /*30d0*/  FMUL.FTZ R38, R29.reuse, R58 ;  /* 0x0000003a1d267220 */ /* 0x040fe20000410000 */
[----:B------:R0:W-:Y:S01]  /*30e0*/  STG.E.64 desc[UR8][R26.64], R24 ;  /* 0x000000181a007986 */ /* 0x0001e2000c101b08 */
[----:B------:R-:W-:Y:S01]  /*30f0*/  FMUL.FTZ R33, R29, R33 ;  /* 0x000000211d217220 */ /* 0x000fe20000410000 */
[----:B------:R-:W-:Y:S01]  /*3100*/  FADD.FTZ R31, R39, -R28 ;  /* 0x8000001c271f7221 */ /* 0x000fe20000010000 */
[--C-:B------:R-:W-:Y:S01]  /*3110*/  FADD.FTZ R9, R9, -R30.reuse ;  /* 0x8000001e09097221 */ /* 0x100fe20000010000 */
[----:B------:R1:W-:Y:S01]  /*3120*/  STL [R1+0x88], R27 ;  /* 0x0000881b01007387 */ /* 0x0003e20000100800 */
[--C-:B------:R-:W-:Y:S01]  /*3130*/  FFMA.FTZ R3, R35, R33, R37.reuse ;  /* 0x0000002123037223 */ /* 0x100fe20000010025 */
[----:B------:R-:W-:Y:S01]  /*3140*/  FMUL.FTZ R39, R29, R57 ;  /* 0x000000391d277220 */ /* 0x000fe20000410000 */
[--C-:B------:R-:W-:Y:S01]  /*3150*/  FADD.FTZ R12, R12, -R30.reuse ;  /* 0x8000001e0c0c7221 */ /* 0x100fe20000010000 */
[--C-:B------:R-:W-:Y:S01]  /*3160*/  FADD.FTZ R13, R13, -R30.reuse ;  /* 0x8000001e0d0d7221 */ /* 0x100fe20000010000 */
[--C-:B------:R-:W-:Y:S01]  /*3170*/  FADD.FTZ R14, R14, -R30.reuse ;  /* 0x8000001e0e0e7221 */ /* 0x100fe20000010000 */
[--C-:B------:R-:W-:Y:S01]  /*3180*/  FADD.FTZ R15, R15, -R30.reuse ;  /* 0x8000001e0f0f7221 */ /* 0x100fe20000010000 */
[--C-:B------:R-:W-:Y:S01]  /*3190*/  FADD.FTZ R16, R16, -R30.reuse ;  /* 0x8000001e10107221 */ /* 0x100fe20000010000 */
[--C-:B------:R-:W-:Y:S01]  /*31a0*/  FADD.FTZ R17, R17, -R30.reuse ;  /* 0x8000001e11117221 */ /* 0x100fe20000010000 */
[----:B------:R-:W-:Y:S01]  /*31b0*/  FADD.FTZ R18, R18, -R30 ;  /* 0x8000001e12127221 */ /* 0x000fe20000010000 */
[--C-:B0-----:R-:W-:Y:S01]  /*31c0*/  FADD.FTZ R24, R50, -R28.reuse ;  /* 0x8000001c32187221 */ /* 0x101fe20000010000 */
[----:B------:R-:W-:Y:S01]  /*31d0*/  FMUL.FTZ R50, R29, R55 ;  /* 0x000000371d327220 */ /* 0x000fe20000410000 */
[C-C-:B------:R-:W-:Y:S01]  /*31e0*/  FFMA.FTZ R55, R35.reuse, R5, R37.reuse ;  /* 0x0000000523377223 */ /* 0x140fe20000010025 */
[C-C-:B------:R-:W-:Y:S01]  /*31f0*/  FFMA.FTZ R5, R35.reuse, R32, R37.reuse ;  /* 0x0000002023057223 */ /* 0x140fe20000010025 */
[C-C-:B-1----:R-:W-:Y:S01]  /*3200*/  FFMA.FTZ R27, R35.reuse, R2, R37.reuse ;  /* 0x00000002231b7223 */ /* 0x142fe20000010025 */
[--C-:B------:R-:W-:Y:S01]  /*3210*/  FFMA.FTZ R2, R35, R61, R37.reuse ;  /* 0x0000003d23027223 */ /* 0x100fe20000010025 */
[----:B------:R-:W-:Y:S01]  /*3220*/  FADD.FTZ R25, R44, -R28 ;  /* 0x8000001c2c197221 */ /* 0x000fe20000010000 */
[----:B------:R-:W-:Y:S01]  /*3230*/  FMUL.FTZ R44, R29, R56 ;  /* 0x000000381d2c7220 */ /* 0x000fe20000410000 */
[----:B------:R0:W-:Y:S01]  /*3240*/  STL [R1+0xc], R5 ;  /* 0x00000c0501007387 */ /* 0x0001e20000100800 */
[--C-:B------:R-:W-:Y:S01]  /*3250*/  FADD.FTZ R19, R19, -R30.reuse ;  /* 0x8000001e13137221 */ /* 0x100fe20000010000 */
[--C-:B------:R-:W-:Y:S01]  /*3260*/  FADD.FTZ R20, R20, -R30.reuse ;  /* 0x8000001e14147221 */ /* 0x100fe20000010000 */
[----:B------:R-:W-:Y:S01]  /*3270*/  FADD.FTZ R21, R21, -R30 ;  /* 0x8000001e15157221 */ /* 0x000fe20000010000 */
[----:B------:R1:W-:Y:S01]  /*3280*/  STL [R1+0x8], R3 ;  /* 0x0000080301007387 */ /* 0x0003e20000100800 */
[----:B------:R-:W2:Y:S01]  /*3290*/  LDCU.64 UR6, c[0x0][0x3a8] ;  /* 0x00007500ff0677ac */ /* 0x000ea20008000a00 */
[----:B0-----:R-:W-:-:S02]  /*32a0*/  FFMA.FTZ R5, R35, R38, R37 ;  /* 0x0000002623057223 */ /* 0x001fc40000010025 */
[----:B------:R0:W-:Y:S01]  /*32b0*/  STL [R1+0x4], R2 ;  /* 0x0000040201007387 */ /* 0x0001e20000100800 */
[----:B-1----:R-:W-:-:S03]  /*32c0*/  FFMA.FTZ R3, R35, R39, R37 ;  /* 0x0000002723037223 */ /* 0x002fc60000010025 */
[----:B------:R-:W-:Y:S01]  /*32d0*/  STL [R1+0x34], R5 ;  /* 0x0000340501007387 */ /* 0x000fe20000100800 */
[C---:B------:R-:W-:Y:S01]  /*32e0*/  FMUL.FTZ R24, R29.reuse, R24 ;  /* 0x000000181d187220 */ /* 0x040fe20000410000 */
[C---:B------:R-:W-:Y:S01]  /*32f0*/  FMUL.FTZ R25, R29.reuse, R25 ;  /* 0x000000191d197220 */ /* 0x040fe20000410000 */
[----:B------:R-:W-:Y:S01]  /*3300*/  FMUL.FTZ R31, R29, R31 ;  /* 0x0000001f1d1f7220 */ /* 0x000fe20000410000 */
[C-C-:B0-----:R-:W-:Y:S02]  /*3310*/  FFMA.FTZ R2, R35.reuse, R44, R37.reuse ;  /* 0x0000002c23027223 */ /* 0x141fe40000010025 */
[----:B------:R-:W3:Y:S01]  /*3320*/  LDL.LU R44, [R1+0x30] ;  /* 0x00003000012c7983 */ /* 0x000ee20000300800 */
[----:B------:R-:W-:-:S03]  /*3330*/  FFMA.FTZ R61, R35, R60, R37 ;  /* 0x0000003c233d7223 */ /* 0x000fc60000010025 */
[----:B------:R0:W-:Y:S01]  /*3340*/  STL [R1+0x18], R3 ;  /* 0x0000180301007387 */ /* 0x0001e20000100800 */
[----:B------:R-:W-:-:S03]  /*3350*/  FFMA.FTZ R60, R35, R59, R37 ;  /* 0x0000003b233c7223 */ /* 0x000fc60000010025 */
[----:B------:R-:W4:Y:S01]  /*3360*/  LDL.LU R39, [R1+0x54] ;  /* 0x0000540001277983 */ /* 0x000f220000300800 */
[C-C-:B------:R-:W-:Y:S01]  /*3370*/  FFMA.FTZ R56, R35.reuse, R24, R37.reuse ;  /* 0x0000001823387223 */ /* 0x140fe20000010025 */
[C-C-:B------:R-:W-:Y:S02]  /*3380*/  FFMA.FTZ R57, R35.reuse, R25, R37.reuse ;  /* 0x0000001923397223 */ /* 0x140fe40000010025 */
[----:B------:R1:W-:Y:S01]  /*3390*/  STL [R1+0x14], R2 ;  /* 0x0000140201007387 */ /* 0x0003e20000100800 */
[C-C-:B------:R-:W-:Y:S01]  /*33a0*/  FFMA.FTZ R58, R35.reuse, R31, R37.reuse ;  /* 0x0000001f233a7223 */ /* 0x140fe20000010025 */
[C-C-:B0-----:R-:W-:Y:S01]  /*33b0*/  FFMA.FTZ R3, R35.reuse, R50, R37.reuse ;  /* 0x0000003223037223 */ /* 0x141fe20000010025 */
[----:B------:R-:W-:Y:S01]  /*33c0*/  FFMA.FTZ R59, R35, R4, R37 ;  /* 0x00000004233b7223 */ /* 0x000fe20000010025 */
[----:B------:R-:W5:Y:S01]  /*33d0*/  LDL.LU R38, [R1+0x50] ;  /* 0x0000500001267983 */ /* 0x000f620000300800 */
[----:B------:R-:W-:-:S03]  /*33e0*/  FMUL.FTZ R33, R29, R53 ;  /* 0x000000351d217220 */ /* 0x000fc60000410000 */
[----:B------:R-:W2:Y:S01]  /*33f0*/  LDL.LU R50, [R1+0x44] ;  /* 0x0000440001327983 */ /* 0x000ea20000300800 */
[----:B-1----:R-:W-:-:S03]  /*3400*/  FMUL.FTZ R2, R29, R54 ;  /* 0x000000361d027220 */ /* 0x002fc60000410000 */
[----:B------:R-:W2:Y:S01]  /*3410*/  LDL.LU R37, [R1+0x58] ;  /* 0x0000580001257983 */ /* 0x000ea20000300800 */
[C---:B------:R-:W-:Y:S01]  /*3420*/  FMUL.FTZ R28, R29.reuse, R48 ;  /* 0x000000301d1c7220 */ /* 0x040fe20000410000 */
[C---:B------:R-:W-:Y:S02]  /*3430*/  FMUL.FTZ R25, R29.reuse, R47 ;  /* 0x0000002f1d197220 */ /* 0x040fe40000410000 */
[----:B------:R-:W2:Y:S01]  /*3440*/  LDL.LU R54, [R1+0x48] ;  /* 0x0000480001367983 */ /* 0x000ea20000300800 */
[----:B------:R-:W-:-:S03]  /*3450*/  FMUL.FTZ R24, R29, R46 ;  /* 0x0000002e1d187220 */ /* 0x000fc60000410000 */
[----:B------:R-:W2:Y:S01]  /*3460*/  LDL.LU R53, [R1+0x4c] ;  /* 0x00004c0001357983 */ /* 0x000ea20000300800 */
[----:B------:R-:W-:-:S03]  /*3470*/  FMUL.FTZ R5, R29, R40 ;  /* 0x000000281d057220 */ /* 0x000fc60000410000 */
[----:B------:R-:W2:Y:S01]  /*3480*/  LDL.LU R48, [R1+0x1c] ;  /* 0x00001c0001307983 */ /* 0x000ea20000300800 */
[C---:B------:R-:W-:Y:S01]  /*3490*/  FMUL.FTZ R32, R29.reuse, R52 ;  /* 0x000000341d207220 */ /* 0x040fe20000410000 */
[C---:B------:R-:W-:Y:S02]  /*34a0*/  FMUL.FTZ R31, R29.reuse, R51 ;  /* 0x000000331d1f7220 */ /* 0x040fe40000410000 */
[----:B------:R-:W2:Y:S01]  /*34b0*/  LDL.LU R47, [R1+0x20] ;  /* 0x00002000012f7983 */ /* 0x000ea20000300800 */
[C---:B------:R-:W-:Y:S01]  /*34c0*/  FMUL.FTZ R4, R29.reuse, R10 ;  /* 0x0000000a1d047220 */ /* 0x040fe20000410000 */
[----:B------:R-:W-:Y:S02]  /*34d0*/  FMUL.FTZ R35, R29, R11 ;  /* 0x0000000b1d237220 */ /* 0x000fe40000410000 */
[----:B------:R-:W2:Y:S01]  /*34e0*/  LDL.LU R46, [R1+0x28] ;  /* 0x00002800012e7983 */ /* 0x000ea20000300800 */
[C-C-:B------:R-:W-:Y:S01]  /*34f0*/  FFMA.FTZ R29, R36.reuse, R49, R34.reuse ;  /* 0x00000031241d7223 */ /* 0x140fe20000010022 */
[----:B------:R-:W-:-:S02]  /*3500*/  FFMA.FTZ R11, R36, R45, R34 ;  /* 0x0000002d240b7223 */ /* 0x000fc40000010022 */
[----:B------:R-:W2:Y:S01]  /*3510*/  LDL.LU R40, [R1+0x5c] ;  /* 0x00005c0001287983 */ /* 0x000ea20000300800 */
[----:B------:R-:W-:-:S03]  /*3520*/  FFMA.FTZ R10, R36, R43, R34 ;  /* 0x0000002b240a7223 */ /* 0x000fc60000010022 */
[----:B------:R-:W2:Y:S04]  /*3530*/  LDL.LU R49, [R1+0x2c] ;  /* 0x00002c0001317983 */ /* 0x000ea80000300800 */
[----:B------:R-:W2:Y:S04]  /*3540*/  LDL.LU R45, [R1+0x40] ;  /* 0x00004000012d7983 */ /* 0x000ea80000300800 */
        /* <DEDUP_REMOVED lines=15> */
[--C-:B---3--:R-:W-:Y:S01]  /*3640*/  FADD.FTZ R44, R44, -R30.reuse ;  /* 0x8000001e2c2c7221 */ /* 0x108fe20000010000 */
[--C-:B----4-:R-:W-:Y:S01]  /*3650*/  FADD.FTZ R39, R39, -R30.reuse ;  /* 0x8000001e27277221 */ /* 0x110fe20000010000 */
[--C-:B-----5:R-:W-:Y:S01]  /*3660*/  FADD.FTZ R38, R38, -R30.reuse ;  /* 0x8000001e26267221 */ /* 0x120fe20000010000 */
[--C-:B--2---:R-:W-:Y:S01]  /*3670*/  FADD.FTZ R37, R37, -R30.reuse ;  /* 0x8000001e25257221 */ /* 0x104fe20000010000 */
[--C-:B------:R-:W-:Y:S01]  /*3680*/  FADD.FTZ R41, R47, -R30.reuse ;  /* 0x8000001e2f297221 */ /* 0x100fe20000010000 */
[--C-:B------:R-:W-:Y:S01]  /*3690*/  FADD.FTZ R47, R7, -R30.reuse ;  /* 0x8000001e072f7221 */ /* 0x100fe20000010000 */
[--C-:B------:R-:W-:Y:S01]  /*36a0*/  FADD.FTZ R7, R54, -R30.reuse ;  /* 0x8000001e36077221 */ /* 0x100fe20000010000 */
[--C-:B------:R-:W-:Y:S01]  /*36b0*/  FADD.FTZ R42, R46, -R30.reuse ;  /* 0x8000001e2e2a7221 */ /* 0x100fe20000010000 */
[--C-:B------:R-:W-:Y:S01]  /*36c0*/  FADD.FTZ R46, R6, -R30.reuse ;  /* 0x8000001e062e7221 */ /* 0x100fe20000010000 */
[----:B------:R-:W2:Y:S01]  /*36d0*/  LDL.LU R54, [R1+0x38] ;  /* 0x0000380001367983 */ /* 0x000ea20000300800 */
[--C-:B------:R-:W-:Y:S01]  /*36e0*/  FADD.FTZ R36, R40, -R30.reuse ;  /* 0x8000001e28247221 */ /* 0x100fe20000010000 */
[--C-:B------:R-:W-:Y:S01]  /*36f0*/  FADD.FTZ R40, R48, -R30.reuse ;  /* 0x8000001e30287221 */ /* 0x100fe20000010000 */
[--C-:B------:R-:W-:Y:S01]  /*3700*/  FADD.FTZ R48, R8, -R30.reuse ;  /* 0x8000001e08307221 */ /* 0x100fe20000010000 */
[--C-:B------:R-:W-:Y:S01]  /*3710*/  FADD.FTZ R8, R50, -R30.reuse ;  /* 0x8000001e32087221 */ /* 0x100fe20000010000 */
[--C-:B------:R-:W-:Y:S01]  /*3720*/  FADD.FTZ R6, R53, -R30.reuse ;  /* 0x8000001e35067221 */ /* 0x100fe20000010000 */
[----:B------:R-:W2:Y:S01]  /*3730*/  LDL.LU R50, [R1+0x3c] ;  /* 0x00003c0001327983 */ /* 0x000ea20000300800 */
[----:B------:R-:W-:-:S03]  /*3740*/  FADD.FTZ R45, R45, -R30 ;  /* 0x8000001e2d2d7221 */ /* 0x000fc60000010000 */
[----:B------:R-:W3:Y:S01]  /*3750*/  LDL.LU R53, [R1+0x68] ;  /* 0x0000680001357983 */ /* 0x000ee20000300800 */
[--C-:B------:R-:W-:Y:S01]  /*3760*/  FADD.FTZ R35, R43, -R30.reuse ;  /* 0x8000001e2b237221 */ /* 0x100fe20000010000 */
[----:B------:R-:W-:Y:S02]  /*3770*/  FADD.FTZ R43, R49, -R30 ;  /* 0x8000001e312b7221 */ /* 0x000fe40000010000 */
[----:B------:R-:W3:Y:S01]  /*3780*/  LDL.LU R30, [R1+0x64] ;  /* 0x00006400011e7983 */ /* 0x000ee20000300800 */
        /* <DEDUP_REMOVED lines=30> */
[C-C-:B--2---:R-:W-:Y:S01]  /*3970*/  FFMA.FTZ R45, R50.reuse, R45, R54.reuse ;  /* 0x0000002d322d7223 */ /* 0x144fe20000010036 */
        /* <DEDUP_REMOVED lines=14> */
[----:B---3--:R-:W-:Y:S01]  /*3a60*/  FFMA.FTZ R0, R53, R44, R30 ;  /* 0x0000002c35007223 */ /* 0x008fe2000001001e */
[----:B------:R-:W2:Y:S01]  /*3a70*/  LDL.LU R54, [R1+0x8] ;  /* 0x0000080001367983 */ /* 0x000ea20000300800 */
[----:B------:R-:W-:-:S03]  /*3a80*/  F2FP.BF16.F32.PACK_AB R44, R2, R27 ;  /* 0x0000001b022c723e */ /* 0x000fc600000010ff */
[----:B------:R-:W3:Y:S01]  /*3a90*/  LDL.LU R27, [R1+0x88] ;  /* 0x00008800011b7983 */ /* 0x000ee20000300800 */
        /* <DEDUP_REMOVED lines=14> */
[----:B------:R-:W-:Y:S01]  /*3b80*/  F2FP.BF16.F32.PACK_AB R40, R31, R57 ;  /* 0x000000391f28723e */ /* 0x000fe200000010ff */
[----:B------:R-:W4:Y:S01]  /*3b90*/  LDL.LU R2, [R1+0x18] ;  /* 0x0000180001027983 */ /* 0x000f220000300800 */
[----:B------:R-:W-:-:S02]  /*3ba0*/  F2FP.BF16.F32.PACK_AB R30, R33, R55 ;  /* 0x00000037211e723e */ /* 0x000fc400000010ff */
[----:B------:R-:W-:Y:S01]  /*3bb0*/  F2FP.BF16.F32.PACK_AB R31, R43, R35 ;  /* 0x000000232b1f723e */ /* 0x000fe200000010ff */
[----:B------:R-:W5:Y:S01]  /*3bc0*/  LDL.LU R53, [R1+0x14] ;  /* 0x0000140001357983 */ /* 0x000f620000300800 */
[----:B------:R-:W-:-:S03]  /*3bd0*/  F2FP.BF16.F32.PACK_AB R32, R32, R56 ;  /* 0x000000382020723e */ /* 0x000fc600000010ff */
[----:B------:R-:W4:Y:S01]  /*3be0*/  LDL.LU R55, [R1+0x34] ;  /* 0x0000340001377983 */ /* 0x000f220000300800 */
[----:B------:R-:W-:-:S03]  /*3bf0*/  F2FP.BF16.F32.PACK_AB R4, R4, R3 ;  /* 0x000000030404723e */ /* 0x000fc600000010ff */
[----:B------:R-:W4:Y:S04]  /*3c00*/  LDL.LU R56, [R1+0x4] ;  /* 0x0000040001387983 */ /* 0x000f280000300800 */
[----:B------:R-:W5:Y:S04]  /*3c10*/  LDL.LU R57, [R1+0xc] ;  /* 0x00000c0001397983 */ /* 0x000f680000300800 */
[----:B---3--:R2:W-:Y:S02]  /*3c20*/  STG.E.64 desc[UR8][R26.64+0x1e00], R30 ;  /* 0x001e001e1a007986 */ /* 0x0085e4000c101b08 */
[----:B--2---:R-:W-:-:S02]  /*3c30*/  F2FP.BF16.F32.PACK_AB R30, R25, R54 ;  /* 0x00000036191e723e */ /* 0x004fc400000010ff */
[----:B------:R-:W2:Y:S04]  /*3c40*/  LDL.LU R54, [R1+0x24] ;  /* 0x0000240001367983 */ /* 0x000ea80000300800 */
[----:B------:R-:W3:Y:S01]  /*3c50*/  LDL.LU R3, [R1+0x84] ;  /* 0x0000840001037983 */ /* 0x000ee20000300800 */
[----:B------:R-:W-:Y:S02]  /*3c60*/  F2FP.BF16.F32.PACK_AB R33, R50, R36 ;  /* 0x000000243221723e */ /* 0x000fe400000010ff */
[----:B------:R-:W-:-:S03]  /*3c70*/  F2FP.BF16.F32.PACK_AB R42, R29, R58 ;  /* 0x0000003a1d2a723e */ /* 0x000fc600000010ff */
[----:B------:R0:W-:Y:S01]  /*3c80*/  STG.E.64 desc[UR8][R26.64+0x2d00], R32 ;  /* 0x002d00201a007986 */ /* 0x0001e2000c101b08 */
[----:B------:R-:W-:Y:S02]  /*3c90*/  F2FP.BF16.F32.PACK_AB R31, R47, R6 ;  /* 0x000000062f1f723e */ /* 0x000fe400000010ff */
[----:B------:R-:W-:Y:S02]  /*3ca0*/  F2FP.BF16.F32.PACK_AB R25, R48, R7 ;  /* 0x000000073019723e */ /* 0x000fe400000010ff */
[----:B------:R-:W-:Y:S02]  /*3cb0*/  F2FP.BF16.F32.PACK_AB R45, R0, R45 ;  /* 0x0000002d002d723e */ /* 0x000fe400000010ff */
[----:B------:R-:W-:Y:S02]  /*3cc0*/  F2FP.BF16.F32.PACK_AB R41, R41, R37 ;  /* 0x000000252929723e */ /* 0x000fe400000010ff */
[----:B------:R-:W-:Y:S02]  /*3cd0*/  F2FP.BF16.F32.PACK_AB R43, R49, R39 ;  /* 0x00000027312b723e */ /* 0x000fe400000010ff */
[----:B-----5:R-:W-:-:S02]  /*3ce0*/  F2FP.BF16.F32.PACK_AB R28, R28, R57 ;  /* 0x000000391c1c723e */ /* 0x020fc400000010ff */
[----:B0-----:R-:W-:Y:S02]  /*3cf0*/  F2FP.BF16.F32.PACK_AB R33, R9, R8 ;  /* 0x000000080921723e */ /* 0x001fe400000010ff */
[----:B------:R-:W-:Y:S02]  /*3d00*/  F2FP.BF16.F32.PACK_AB R32, R11, R61 ;  /* 0x0000003d0b20723e */ /* 0x000fe400000010ff */
[----:B------:R-:W-:Y:S02]  /*3d10*/  F2FP.BF16.F32.PACK_AB R8, R5, R53 ;  /* 0x000000350508723e */ /* 0x000fe400000010ff */
[----:B----4-:R-:W-:Y:S02]  /*3d20*/  F2FP.BF16.F32.PACK_AB R24, R24, R56 ;  /* 0x000000381818723e */ /* 0x010fe400000010ff */
        /* <DEDUP_REMOVED lines=25> */
[----:B---3--:R-:W-:-:S04]  /*3ec0*/  IADD3 R3, P1, PT, R3, 0x2, RZ ;  /* 0x0000000203037810 */ /* 0x008fc80007f3e0ff */
[----:B--2---:R-:W-:Y:S02]  /*3ed0*/  IADD3.X R54, PT, PT, RZ, R54, RZ, P1, !PT ;  /* 0x00000036ff367210 */ /* 0x004fe40000ffe4ff */
[----:B------:R-:W-:-:S03]  /*3ee0*/  ISETP.GE.U32.AND P1, PT, R3, UR6, PT ;  /* 0x0000000603007c0c */ /* 0x000fc6000bf26070 */
[----:B------:R0:W-:Y:S01]  /*3ef0*/  STL [R1+0x24], R54 ;  /* 0x0000243601007387 */ /* 0x0001e20000100800 */
[----:B------:R-:W-:-:S13]  /*3f00*/  ISETP.GE.AND.EX P1, PT, R54, UR7, PT, P1 ;  /* 0x0000000736007c0c */ /* 0x000fda000bf26310 */
[----:B0-----:R-:W-:Y:S05]  /*3f10*/  @!P1 BRA `(.L_x_651) ;  /* 0xffffffc000f89947 */ /* 0x001fea000383ffff */
[----:B------:R-:W-:Y:S05]  /*3f20*/  EXIT ;  /* 0x000000000000794d */ /* 0x000fea0003800000 */
.L_x_652:
        /* <DEDUP_REMOVED lines=13> */
.L_x_1423:


//--------------------- .text._ZN13group_norm_v214gn_cuda_kernelI13__nv_bfloat16Li480ELi1ELi16ELi60ELi4096ELb1ELi32ELi960ELi960ELi4ELb1ELi1ELb0ELb0ENS_16CompileConditionILi1000EEEEEvPT_PKS4_S7_S7_flPfS8_Pj --------------------------
	.section	.text._ZN13group_norm_v214gn_cuda_kernelI13__nv_bfloat16Li480ELi1ELi16ELi60ELi4096ELb1ELi32ELi960ELi960ELi4ELb1ELi1ELb0ELb0ENS_16CompileConditionILi1000EEEEEvPT_PKS4_S7_S7_flPfS8_Pj,"ax",@progbits
	.align	128
        .global         _ZN13group_norm_v214gn_cuda_kernelI13__nv_bfloat16Li480ELi1ELi16ELi60ELi4096ELb1ELi32ELi960ELi960ELi4ELb1ELi1ELb0ELb0ENS_16CompileConditionILi1000EEEEEvPT_PKS4_S7_S7_flPfS8_Pj
        .type           _ZN13group_norm_v214gn_cuda_kernelI13__nv_bfloat16Li480ELi1ELi16ELi60ELi4096ELb1ELi32ELi960ELi960ELi4ELb1ELi1ELb0ELb0ENS_16CompileConditionILi1000EEEEEvPT_PKS4_S7_S7_flPfS8_Pj,@function
        .size           _ZN13group_norm_v214gn_cuda_kernelI13__nv_bfloat16Li480ELi1ELi16ELi60ELi4096ELb1ELi32ELi960ELi960ELi4ELb1ELi1ELb0ELb0ENS_16CompileConditionILi1000EEEEEvPT_PKS4_S7_S7_flPfS8_Pj,(.L_x_1424 - _ZN13group_norm_v214gn_cuda_kernelI13__nv_bfloat16Li480ELi1ELi16ELi60ELi4096ELb1ELi32ELi960ELi960ELi4ELb1ELi1ELb0ELb0ENS_16CompileConditionILi1000EEEEEvPT_PKS4_S7_S7_flPfS8_Pj)
        .other          _ZN13group_norm_v214gn_cuda_kernelI13__nv_bfloat16Li480ELi1ELi16ELi60ELi4096ELb1ELi32ELi960ELi960ELi4ELb1ELi1ELb0ELb0ENS_16CompileConditionILi1000EEEEEvPT_PKS4_S7_S7_flPfS8_Pj,@"STO_CUDA_ENTRY STV_DEFAULT"
_ZN13group_norm_v214gn_cuda_kernelI13__nv_bfloat16Li480ELi1ELi16ELi60ELi4096ELb1ELi32ELi960ELi960ELi4ELb1ELi1ELb0ELb0ENS_16CompileConditionILi1000EEEEEvPT_PKS4_S7_S7_flPfS8_Pj:
.text._ZN13group_norm_v214gn_cuda_kernelI13__nv_bfloat16Li480ELi1ELi16ELi60ELi4096ELb1ELi32ELi960ELi960ELi4ELb1ELi1ELb0ELb0ENS_16CompileConditionILi1000EEEEEvPT_PKS4_S7_S7_flPfS8_Pj:
[----:B------:R-:W-:Y:S08]  /*0000*/  LDC R1, c[0x0][0x37c] ;  /* 0x0000df00ff017b82 */ /* 0x000ff00000000800 */
[----:B------:R-:W0:Y:S08]  /*0010*/  S2UR UR12, SR_CTAID.Y ;  /* 0x00000000000c79c3 */ /* 0x000e300000002600 */
[----:B------:R-:W0:Y:S02]  /*0020*/  LDC.64 R2, c[0x0][0x3a8] ;  /* 0x0000ea00ff027b82 */ /* 0x000e240000000a00 */
[----:B0-----:R-:W-:-:S04]  /*0030*/  ISETP.LE.U32.AND P0, PT, R2, UR12, PT ;  /* 0x0000000c02007c0c */ /* 0x001fc8000bf03070 */
[----:B------:R-:W-:-:S13]  /*0040*/  ISETP.GE.AND.EX P0, PT, RZ, R3, PT, P0 ;  /* 0x00000003ff00720c */ /* 0x000fda0003f06300 */
[----:B------:R-:W-:Y:S05]  /*0050*/  @P0 EXIT ;  /* 0x000000000000094d */ /* 0x000fea0003800000 */
[----:B------:R-:W0:Y:S01]  /*0060*/  S2R R80, SR_TID.X ;  /* 0x0000000000507919 */ /* 0x000e220000002100 */
[----:B------:R-:W1:Y:S01]  /*0070*/  S2UR UR10, SR_CTAID.X ;  /* 0x00000000000a79c3 */ /* 0x000e620000002500 */
[----:B------:R-:W2:Y:S01]  /*0080*/  LDCU.64 UR4, c[0x0][0x3b0] ;  /* 0x00007600ff0477ac */ /* 0x000ea20008000a00 */
[----:B------:R-:W-:Y:S01]  /*0090*/  UMOV UR8, 0x400 ;  /* 0x0000040000087882 */ /* 0x000fe20000000000 */
[----:B------:R-:W3:Y:S05]  /*00a0*/  LDCU.64 UR6, c[0x0][0x3c0] ;  /* 0x00007800ff0677ac */ /* 0x000eea0008000a00 */
[----:B------:R-:W4:Y:S01]  /*00b0*/  S2UR UR11, SR_CgaCtaId ;  /* 0x00000000000b79c3 */ /* 0x000f220000008800 */
[----:B------:R-:W-:Y:S01]  /*00c0*/  UMOV UR13, 0x7fffff81 ;  /* 0x7fffff81000d7882 */ /* 0x000fe20000000000 */
[----:B------:R-:W0:Y:S01]  /*00d0*/  LDCU.64 UR16, c[0x0][0x358] ;  /* 0x00006b00ff1077ac */ /* 0x000e220008000a00 */
[----:B------:R-:W0:Y:S05]  /*00e0*/  LDCU UR15, c[0x0][0x374] ;  /* 0x00006e80ff0f77ac */ /* 0x000e2a0008000800 */
[----:B------:R-:W5:Y:S01]  /*00f0*/  LDC.64 R108, c[0x0][0x390] ;  /* 0x0000e400ff6c7b82 */ /* 0x000f620000000a00 */
[----:B--2---:R-:W-:-:S03]  /*0100*/  UISETP.EQ.U32.AND UP1, UPT, UR4, URZ, UPT ;  /* 0x000000ff0400728c */ /* 0x004fc6000bf22070 */
[----:B------:R-:W-:Y:S01]  /*0110*/  UMOV UR4, URZ ;  /* 0x000000ff00047c82 */ /* 0x000fe20008000000 */
[----:B-1----:R-:W-:-:S03]  /*0120*/  ULOP3.LUT UP0, URZ, UR10, 0x7f, URZ, 0xc0, !UPT ;  /* 0x0000007f0aff7892 */ /* 0x002fc6000f80c0ff */
[----:B------:R-:W1:Y:S01]  /*0130*/  LDC.64 R106, c[0x0][0x398] ;  /* 0x0000e600ff6a7b82 */ /* 0x000e620000000a00 */
[----:B------:R-:W-:Y:S02]  /*0140*/  USHF.L.U32 UR9, UR10, 0x1, URZ ;  /* 0x000000010a097899 */ /* 0x000fe400080006ff */
[----:B------:R-:W-:Y:S02]  /*0150*/  UISETP.EQ.OR.EX UP0, UPT, UR5, URZ, UP0, UP1 ;  /* 0x000000ff0500728c */ /* 0x000fe40008702710 */
[----:B------:R-:W-:Y:S01]  /*0160*/  UISETP.NE.AND UP1, UPT, UR10, URZ, UPT ;  /* 0x000000ff0a00728c */ /* 0x000fe2000bf25270 */
[C---:B0-----:R-:W-:Y:S01]  /*0170*/  LOP3.LUT R0, R80.reuse, 0xffff, RZ, 0xc0, !PT ;  /* 0x0000ffff50007812 */ /* 0x041fe200078ec0ff */
[----:B----4-:R-:W-:Y:S01]  /*0180*/  ULEA UR5, UR11, UR8, 0x18 ;  /* 0x000000080b057291 */ /* 0x010fe2000f8ec0ff */
[----:B------:R-:W-:Y:S01]  /*0190*/  SHF.R.U32.HI R79, RZ, 0x1, R80 ;  /* 0x00000001ff4f7819 */ /* 0x000fe20000011650 */
[----:B------:R-:W-:Y:S01]  /*01a0*/  ULOP3.LUT UR9, UR9, 0xfe, URZ, 0xc0, !UPT ;  /* 0x000000fe09097892 */ /* 0x000fe2000f8ec0ff */
[----:B------:R-:W-:Y:S01]  /*01b0*/  SHF.L.U32 R78, R80, 0x3, RZ ;  /* 0x00000003504e7819 */ /* 0x000fe200000006ff */
[----:B------:R-:W-:Y:S01]  /*01c0*/  IMAD R0, R0, 0x8889, RZ ;  /* 0x0000888900007824 */ /* 0x000fe200078e02ff */
[----:B------:R-:W-:Y:S01]  /*01d0*/  PLOP3.LUT P0, PT, PT, PT, UP0, 0x80, 0x8 ;  /* 0x000000000008781c */ /* 0x000fe20003f0f008 */
[----:B---3--:R-:W-:Y:S01]  /*01e0*/  ULEA UR6, UP2, UR12, UR6, 0x2 ;  /* 0x000000060c067291 */ /* 0x008fe2000f8410ff */
[----:B------:R-:W-:Y:S01]  /*01f0*/  MOV R45, UR5 ;  /* 0x00000005002d7c02 */ /* 0x000fe20008000f00 */
[----:B------:R-:W-:Y:S01]  /*0200*/  USHF.L.U32 UR5, UR10, 0x5, URZ ;  /* 0x000000050a057899 */ /* 0x000fe200080006ff */
[----:B------:R-:W-:Y:S01]  /*0210*/  SHF.R.U32.HI R44, RZ, 0x17, R0 ;  /* 0x00000017ff2c7819 */ /* 0x000fe20000011600 */
[----:B------:R-:W-:Y:S01]  /*0220*/  UIADD3 UR10, UPT, UPT, UR8, 0x1680, URZ ;  /* 0x00001680080a7890 */ /* 0x000fe2000fffe0ff */
[----:B------:R-:W-:Y:S01]  /*0230*/  LOP3.LUT R2, R78, 0x8, RZ, 0xc0, !PT ;  /* 0x000000084e027812 */ /* 0x000fe200078ec0ff */
[----:B------:R-:W-:Y:S01]  /*0240*/  IMAD R77, R79, 0x168, R45 ;  /* 0x000001684f4d7824 */ /* 0x000fe200078e022d */
[----:B------:R-:W-:Y:S01]  /*0250*/  PRMT R0, R44, 0x9910, RZ ;  /* 0x000099102c007816 */ /* 0x000fe200000000ff */
[----:B------:R-:W-:Y:S01]  /*0260*/  ULEA UR10, UR11, UR10, 0x18 ;  /* 0x0000000a0b0a7291 */ /* 0x000fe2000f8ec0ff */
[----:B------:R-:W-:Y:S01]  /*0270*/  LOP3.LUT R76, R80, 0xf, RZ, 0xc0, !PT ;  /* 0x0000000f504c7812 */ /* 0x000fe200078ec0ff */
[----:B------:R-:W-:Y:S01]  /*0280*/  ULOP3.LUT UR5, UR5, 0xfe0, URZ, 0xc0, !UPT ;  /* 0x00000fe005057892 */ /* 0x000fe2000f8ec0ff */
[----:B------:R-:W-:Y:S01]  /*0290*/  IADD3 R77, PT, PT, R77, R2, RZ ;  /* 0x000000024d4d7210 */ /* 0x000fe20007ffe0ff */
[----:B------:R-:W-:Y:S01]  /*02a0*/  IMAD R0, R0, 0xf0, RZ ;  /* 0x000000f000007824 */ /* 0x000fe200078e02ff */
[----:B------:R-:W-:Y:S01]  /*02b0*/  SHF.L.U32 R49, R80, 0x1, RZ ;  /* 0x0000000150317819 */ /* 0x000fe200000006ff */
[----:B------:R-:W-:Y:S01]  /*02c0*/  ULEA.HI.X UR7, UR12, UR7, URZ, 0x2, UP2 ;  /* 0x000000070c077291 */ /* 0x000fe200090f14ff */
[----:B------:R-:W-:Y:S01]  /*02d0*/  LOP3.LUT R48, R78, 0x780, RZ, 0xc0, !PT ;  /* 0x000007804e307812 */ /* 0x000fe200078ec0ff */
[----:B------:R-:W-:Y:S01]  /*02e0*/  USEL UR8, UR13, 0x1, !UP1 ;  /* 0x000000010d087887 */ /* 0x000fe2000c800000 */
[----:B------:R-:W-:-:S02]  /*02f0*/  IADD3 R0, PT, PT, RZ, -R0, RZ ;  /* 0x80000000ff007210 */ /* 0x000fc40007ffe0ff */
[----:B------:R-:W-:Y:S02]  /*0300*/  ISETP.GT.U32.OR P0, PT, R80, 0xf, P0 ;  /* 0x0000000f5000780c */ /* 0x000fe40000704470 */
[----:B------:R-:W-:Y:S02]  /*0310*/  PRMT R3, R0, 0x7710, RZ ;  /* 0x0000771000037816 */ /* 0x000fe400000000ff */
[----:B------:R-:W-:Y:S01]  /*0320*/  LEA R47, R80, UR9, 0x7 ;  /* 0x00000009502f7c11 */ /* 0x000fe2000f8e38ff */
[----:B------:R-:W-:Y:S01]  /*0330*/  UMOV UR9, UR12 ;  /* 0x0000000c00097c82 */ /* 0x000fe20008000000 */
[----:B------:R-:W-:-:S04]  /*0340*/  IADD3 R0, PT, PT, R3, R80, RZ ;  /* 0x0000005003007210 */ /* 0x000fc80007ffe0ff */
[C---:B------:R-:W-:Y:S02]  /*0350*/  PRMT R3, R0.reuse, 0x9910, RZ ;  /* 0x0000991000037816 */ /* 0x040fe400000000ff */
[----:B------:R-:W-:Y:S02]  /*0360*/  LOP3.LUT R46, R0, 0xffff, RZ, 0xc0, !PT ;  /* 0x0000ffff002e7812 */ /* 0x000fe400078ec0ff */
[----:B------:R-:W-:-:S03]  /*0370*/  MOV R2, R3 ;  /* 0x0000000300027202 */ /* 0x000fc60000000f00 */
[C---:B------:R-:W-:Y:S01]  /*0380*/  IMAD R45, R46.reuse, 0x18, R45 ;  /* 0x000000182e2d7824 */ /* 0x040fe200078e022d */
[----:B------:R-:W-:Y:S01]  /*0390*/  SHF.L.U32 R46, R46, 0x2, RZ ;  /* 0x000000022e2e7819 */ /* 0x000fe200000006ff */
[----:B------:R-:W-:-:S03]  /*03a0*/  IMAD R2, R2, 0x89, RZ ;  /* 0x0000008902027824 */ /* 0x000fc600078e02ff */
[----:B------:R-:W-:Y:S01]  /*03b0*/  LEA R45, R44, R45, 0x3 ;  /* 0x0000002d2c2d7211 */ /* 0x000fe200078e18ff */
[----:B-----5:R-:W-:Y:S01]  /*03c0*/  IMAD.WIDE.U32 R108, R46, 0x2, R108 ;  /* 0x000000022e6c7825 */ /* 0x020fe200078e006c */
[----:B------:R-:W-:Y:S02]  /*03d0*/  LOP3.LUT R0, R2, 0xffff, RZ, 0xc0, !PT ;  /* 0x0000ffff02007812 */ /* 0x000fe400078ec0ff */
[----:B------:R-:W-:Y:S01]  /*03e0*/  IADD3 R44, PT, PT, R44, UR5, RZ ;  /* 0x000000052c2c7c10 */ /* 0x000fe2000fffe0ff */
[----:B-1----:R-:W-:Y:S01]  /*03f0*/  IMAD.WIDE.U32 R106, R46, 0x2, R106 ;  /* 0x000000022e6a7825 */ /* 0x002fe200078e006a */
[----:B------:R-:W-:Y:S01]  /*0400*/  SHF.R.U32.HI R0, RZ, 0xb, R0 ;  /* 0x0000000bff007819 */ /* 0x000fe20000011600 */
[----:B------:R-:W-:-:S03]  /*0410*/  UMOV UR5, URZ ;  /* 0x000000ff00057c82 */ /* 0x000fc60008000000 */
[----:B------:R-:W-:-:S04]  /*0420*/  LOP3.LUT R0, R0, 0xffff, RZ, 0xc0, !PT ;  /* 0x0000ffff00007812 */ /* 0x000fc800078ec0ff */
[----:B------:R-:W-:-:S07]  /*0430*/  LEA R43, R0, UR10, 0x3 ;  /* 0x0000000a002b7c11 */ /* 0x000fce000f8e18ff */
.L_x_659:
[----:B---3--:R-:W-:Y:S01]  /*0440*/  HFMA2 R3, -RZ, RZ, 0, 0 ;  /* 0x00000000ff037431 */ /* 0x008fe200000001ff */
[----:B------:R-:W-:Y:S01]  /*0450*/  MOV R5, UR9 ;  /* 0x0000000900057c02 */ /* 0x000fe20008000f00 */
[----:B------:R-:W0:Y:S01]  /*0460*/  LDCU.64 UR18, c[0x0][0x388] ;  /* 0x00007100ff1277ac */ /* 0x000e220008000a00 */
[----:B------:R-:W-:Y:S01]  /*0470*/  MOV R2, R46 ;  /* 0x0000002e00027202 */ /* 0x000fe20000000f00 */
[----:B------:R-:W-:Y:S01]  /*0480*/  IMAD R41, R44, 0x3c0, RZ ;  /* 0x000003c02c297824 */ /* 0x000fe200078e02ff */
[----:B------:R-:W5:Y:S01]  /*0490*/  LDG.E.64.CONSTANT R52, desc[UR16][R108.64] ;  /* 0x000000106c347981 */ /* 0x000f62000c1e9b00 */
[----:B------:R-:W-:-:S03]  /*04a0*/  UIMAD UR11, UR5, 0x3c0000, URZ ;  /* 0x003c0000050b78a4 */ /* 0x000fc6000f8e02ff */
[----:B------:R-:W5:Y:S01]  /*04b0*/  LDG.E.64.CONSTANT R54, desc[UR16][R106.64] ;  /* 0x000000106a367981 */ /* 0x000f62000c1e9b00 */
[----:B------:R-:W-:-:S03]  /*04c0*/  IMAD.WIDE.U32 R2, R5, 0x3c0000, R2 ;  /* 0x003c000005027825 */ /* 0x000fc600078e0002 */
[----:B------:R-:W-:-:S04]  /*04d0*/  IADD3 R41, P1, PT, R41, R2, RZ ;  /* 0x0000000229297210 */ /* 0x000fc80007f3e0ff */
[----:B------:R-:W-:Y:S02]  /*04e0*/  IADD3.X R2, PT, PT, R3, UR11, RZ, P1, !PT ;  /* 0x0000000b03027c10 */ /* 0x000fe40008ffe4ff */
[C---:B------:R-:W-:Y:S02]  /*04f0*/  SHF.L.U32 R42, R41.reuse, 0x1, RZ ;  /* 0x00000001292a7819 */ /* 0x040fe400000006ff */
[----:B------:R-:W-:Y:S02]  /*0500*/  SHF.L.U64.HI R41, R41, 0x1, R2 ;  /* 0x0000000129297819 */ /* 0x000fe40000010202 */
[----:B0-----:R-:W-:-:S04]  /*0510*/  IADD3 R4, P1, PT, R42, UR18, RZ ;  /* 0x000000122a047c10 */ /* 0x001fc8000ff3e0ff */
[----:B------:R-:W-:-:S05]  /*0520*/  IADD3.X R5, PT, PT, R41, UR19, RZ, P1, !PT ;  /* 0x0000001329057c10 */ /* 0x000fca0008ffe4ff */
        /* <DEDUP_REMOVED lines=16> */
[----:B------:R-:W-:-:S02]  /*0630*/  LOP3.LUT P1, RZ, R80, 0x3e1, RZ, 0xc0, !PT ;  /* 0x000003e150ff7812 */ /* 0x000fc4000782c0ff */
[----:B------:R-:W-:-:S11]  /*0640*/  ISETP.GT.U32.AND P2, PT, R80, 0x1f, PT ;  /* 0x0000001f5000780c */ /* 0x000fd60003f44070 */
[----:B------:R-:W1:Y:S01]  /*0650*/  @!P1 LDC.64 R110, c[0x0][0x3b8] ;  /* 0x0000ee00ff6e9b82 */ /* 0x000e620000000a00 */
[C---:B--2---:R-:W-:Y:S02]  /*0660*/  PRMT R40, R38.reuse, 0x7632, R40 ;  /* 0x0000763226287816 */ /* 0x044fe40000000028 */
[----:B------:R-:W-:Y:S02]  /*0670*/  SHF.L.U32 R0, R38, 0x10, RZ ;  /* 0x0000001026007819 */ /* 0x000fe400000006ff */
[----:B------:R-:W-:-:S03]  /*0680*/  SHF.L.U32 R40, R40, 0x10, RZ ;  /* 0x0000001028287819 */ /* 0x000fc600000006ff */
[----:B------:R-:W-:Y:S01]  /*0690*/  FADD.FTZ R9, RZ, R0 ;  /* 0x00000000ff097221 */ /* 0x000fe20000010000 */
[----:B------:R-:W-:Y:S01]  /*06a0*/  FFMA.FTZ R13, R0, R0, RZ ;  /* 0x00000000000d7223 */ /* 0x000fe200000100ff */
[C---:B------:R-:W-:Y:S02]  /*06b0*/  PRMT R38, R39.reuse, 0x7632, R38 ;  /* 0x0000763227267816 */ /* 0x040fe40000000026 */
[----:B------:R-:W-:Y:S01]  /*06c0*/  SHF.L.U32 R39, R39, 0x10, RZ ;  /* 0x0000001027277819 */ /* 0x000fe200000006ff */
[----:B------:R-:W-:Y:S01]  /*06d0*/  FADD.FTZ R8, R9, R40 ;  /* 0x0000002809087221 */ /* 0x000fe20000010000 */
[----:B0-----:R-:W-:Y:S01]  /*06e0*/  FFMA.FTZ R4, R40, R40, R13 ;  /* 0x0000002828047223 */ /* 0x001fe2000001000d */
[----:B------:R-:W-:Y:S02]  /*06f0*/  SHF.L.U32 R38, R38, 0x10, RZ ;  /* 0x0000001026267819 */ /* 0x000fe400000006ff */
[----:B------:R-:W-:Y:S01]  /*0700*/  FADD.FTZ R5, R8, R39 ;  /* 0x0000002708057221 */ /* 0x000fe20000010000 */
[----:B------:R-:W-:Y:S01]  /*0710*/  FFMA.FTZ R9, R39, R39, R4 ;  /* 0x0000002727097223 */ /* 0x000fe20000010004 */
[----:B---3--:R-:W-:-:S02]  /*0720*/  PRMT R36, R34, 0x7632, R36 ;  /* 0x0000763222247816 */ /* 0x008fc40000000024 */
        /* <DEDUP_REMOVED lines=13> */
[C---:B----4-:R-:W-:Y:S02]  /*0800*/  PRMT R32, R30.reuse, 0x7632, R32 ;  /* 0x000076321e207816 */ /* 0x050fe40000000020 */
        /* <DEDUP_REMOVED lines=82> */
[--C-:B------:R-:W-:Y:S01]  /*0d30*/  FFMA.FTZ R67, R11, R11, R8.reuse ;  /* 0x0000000b0b437223 */ /* 0x100fe20000010008 */
[C---:B------:R-:W-:Y:S02]  /*0d40*/  PRMT R8, R6.reuse, 0x7632, R8 ;  /* 0x0000763206087816 */ /* 0x040fe40000000008 */
[----:B------:R-:W-:Y:S01]  /*0d50*/  SHF.L.U32 R9, R6, 0x10, RZ ;  /* 0x0000001006097819 */ /* 0x000fe200000006ff */
[----:B------:R-:W-:Y:S01]  /*0d60*/  FADD.FTZ R4, R5, R10 ;  /* 0x0000000a05047221 */ /* 0x000fe20000010000 */
[----:B------:R-:W-:Y:S01]  /*0d70*/  FFMA.FTZ R6, R10, R10, R67 ;  /* 0x0000000a0a067223 */ /* 0x000fe20000010043 */
[----:B------:R-:W-:Y:S02]  /*0d80*/  SHF.L.U32 R8, R8, 0x10, RZ ;  /* 0x0000001008087819 */ /* 0x000fe400000006ff */
[----:B------:R-:W-:Y:S01]  /*0d90*/  FADD.FTZ R5, R4, R9 ;  /* 0x0000000904057221 */ /* 0x000fe20000010000 */
[--C-:B------:R-:W-:Y:S01]  /*0da0*/  FFMA.FTZ R67, R9, R9, R6.reuse ;  /* 0x0000000909437223 */ /* 0x100fe20000010006 */
        /* <DEDUP_REMOVED lines=105> */
[----:B------:R-:W-:-:S02]  /*1440*/  UIADD3 UR11, UP0, UPT, UR9, 0x1, URZ ;  /* 0x00000001090b7890 */ /* 0x000fc4000ff1e0ff */
[----:B------:R-:W-:Y:S01]  /*1450*/  FADD.FTZ R50, R50, R103 ;  /* 0x0000006732327221 */ /* 0x000fe20000010000 */
[----:B------:R-:W-:Y:S01]  /*1460*/  FFMA.FTZ R51, R103, R103, R56 ;  /* 0x0000006767337223 */ /* 0x000fe20000010038 */
[----:B------:R-:W-:Y:S01]  /*1470*/  UIADD3.X UR13, UPT, UPT, URZ, UR5, URZ, UP0, !UPT ;  /* 0x00000005ff0d7290 */ /* 0x000fe200087fe4ff */
[----:B------:R-:W-:Y:S03]  /*1480*/  BSSY.RECONVERGENT B0, `(.L_x_653) ;  /* 0x0000032000007945 */ /* 0x000fe60003800200 */
[----:B------:R0:W-:Y:S01]  /*1490*/  STS.64 [R45], R50 ;  /* 0x000000322d007388 */ /* 0x0001e20000000a00 */
[----:B------:R-:W-:Y:S01]  /*14a0*/  CS2R R58, SRZ ;  /* 0x00000000003a7805 */ /* 0x000fe2000001ff00 */
[----:B------:R-:W-:Y:S06]  /*14b0*/  BAR.SYNC.DEFER_BLOCKING 0x0 ;  /* 0x0000000000007b1d */ /* 0x000fec0000010000 */
[----:B-1----:R-:W-:Y:S05]  /*14c0*/  @P2 BRA `(.L_x_654) ;  /* 0x0000000000b42947 */ /* 0x002fea0003800000 */
[----:B0-----:R-:W0:Y:S04]  /*14d0*/  LDS.64 R50, [R77] ;  /* 0x000000004d327984 */ /* 0x001e280000000a00 */
[----:B------:R-:W1:Y:S04]  /*14e0*/  LDS.64 R74, [R77+0x18] ;  /* 0x000018004d4a7984 */ /* 0x000e680000000a00 */
[----:B------:R-:W2:Y:S04]  /*14f0*/  LDS.64 R56, [R77+0x30] ;  /* 0x000030004d387984 */ /* 0x000ea80000000a00 */
[----:B------:R-:W3:Y:S04]  /*1500*/  LDS.64 R58, [R77+0x48] ;  /* 0x000048004d3a7984 */ /* 0x000ee80000000a00 */
[----:B------:R-:W4:Y:S04]  /*1510*/  LDS.64 R60, [R77+0x60] ;  /* 0x000060004d3c7984 */ /* 0x000f280000000a00 */
[----:B------:R-:W4:Y:S04]  /*1520*/  LDS.64 R62, [R77+0x78] ;  /* 0x000078004d3e7984 */ /* 0x000f280000000a00 */
[----:B------:R-:W4:Y:S04]  /*1530*/  LDS.64 R64, [R77+0x90] ;  /* 0x000090004d407984 */ /* 0x000f280000000a00 */
[----:B------:R-:W4:Y:S04]  /*1540*/  LDS.64 R66, [R77+0xa8] ;  /* 0x0000a8004d427984 */ /* 0x000f280000000a00 */
[----:B------:R-:W4:Y:S04]  /*1550*/  LDS.64 R68, [R77+0xc0] ;  /* 0x0000c0004d447984 */ /* 0x000f280000000a00 */
[----:B------:R-:W4:Y:S01]  /*1560*/  LDS.64 R70, [R77+0xd8] ;  /* 0x0000d8004d467984 */ /* 0x000f220000000a00 */
[----:B0-----:R-:W-:-:S03]  /*1570*/  FADD.FTZ R105, RZ, R50 ;  /* 0x00000032ff697221 */ /* 0x001fc60000010000 */
[----:B------:R-:W0:Y:S01]  /*1580*/  LDS.64 R72, [R77+0xf0] ;  /* 0x0000f0004d487984 */ /* 0x000e220000000a00 */
[----:B------:R-:W-:Y:S01]  /*1590*/  FADD.FTZ R112, RZ, R51 ;  /* 0x00000033ff707221 */ /* 0x000fe20000010000 */
[----:B-1----:R-:W-:Y:S02]  /*15a0*/  FADD.FTZ R105, R105, R74 ;  /* 0x0000004a69697221 */ /* 0x002fe40000010000 */
[----:B------:R-:W1:Y:S01]  /*15b0*/  LDS.64 R50, [R77+0x108] ;  /* 0x000108004d327984 */ /* 0x000e620000000a00 */
[----:B------:R-:W-:Y:S01]  /*15c0*/  FADD.FTZ R112, R112, R75 ;  /* 0x0000004b70707221 */ /* 0x000fe20000010000 */
[----:B--2---:R-:W-:Y:S02]  /*15d0*/  FADD.FTZ R105, R105, R56 ;  /* 0x0000003869697221 */ /* 0x004fe40000010000 */
[----:B------:R-:W2:Y:S01]  /*15e0*/  LDS.64 R74, [R77+0x120] ;  /* 0x000120004d4a7984 */ /* 0x000ea20000000a00 */
[----:B------:R-:W-:Y:S01]  /*15f0*/  FADD.FTZ R112, R112, R57 ;  /* 0x0000003970707221 */ /* 0x000fe20000010000 */
[----:B---3--:R-:W-:-:S02]  /*1600*/  FADD.FTZ R105, R105, R58 ;  /* 0x0000003a69697221 */ /* 0x008fc40000010000 */
[----:B------:R-:W3:Y:S01]  /*1610*/  LDS.64 R56, [R77+0x138] ;  /* 0x000138004d387984 */ /* 0x000ee20000000a00 */
[----:B------:R-:W-:Y:S01]  /*1620*/  FADD.FTZ R112, R112, R59 ;  /* 0x0000003b70707221 */ /* 0x000fe20000010000 */
[----:B----4-:R-:W-:Y:S02]  /*1630*/  FADD.FTZ R105, R105, R60 ;  /* 0x0000003c69697221 */ /* 0x010fe40000010000 */
[----:B------:R-:W4:Y:S01]  /*1640*/  LDS.64 R58, [R77+0x150] ;  /* 0x000150004d3a7984 */ /* 0x000f220000000a00 */
        /* <DEDUP_REMOVED lines=11> */
[----:B0-----:R-:W-:-:S03]  /*1700*/  FADD.FTZ R105, R105, R72 ;  /* 0x0000004869697221 */ /* 0x001fc60000010000 */
[----:B------:R-:W-:Y:S01]  /*1710*/  FADD.FTZ R112, R112, R73 ;  /* 0x0000004970707221 */ /* 0x000fe20000010000 */
[----:B-1----:R-:W-:-:S03]  /*1720*/  FADD.FTZ R105, R105, R50 ;  /* 0x0000003269697221 */ /* 0x002fc60000010000 */
[----:B------:R-:W-:Y:S01]  /*1730*/  FADD.FTZ R112, R112, R51 ;  /* 0x0000003370707221 */ /* 0x000fe20000010000 */
[----:B--2---:R-:W-:-:S03]  /*1740*/  FADD.FTZ R105, R105, R74 ;  /* 0x0000004a69697221 */ /* 0x004fc60000010000 */
[----:B------:R-:W-:Y:S01]  /*1750*/  FADD.FTZ R112, R112, R75 ;  /* 0x0000004b70707221 */ /* 0x000fe20000010000 */
[----:B---3--:R-:W-:-:S03]  /*1760*/  FADD.FTZ R105, R105, R56 ;  /* 0x0000003869697221 */ /* 0x008fc60000010000 */
[----:B------:R-:W-:Y:S01]  /*1770*/  FADD.FTZ R112, R112, R57 ;  /* 0x0000003970707221 */ /* 0x000fe20000010000 */
[----:B----4-:R-:W-:-:S03]  /*1780*/  FADD.FTZ R58, R105, R58 ;  /* 0x0000003a693a7221 */ /* 0x010fc60000010000 */
[----:B------:R-:W-:-:S07]  /*1790*/  FADD.FTZ R59, R112, R59 ;  /* 0x0000003b703b7221 */ /* 0x000fce0000010000 */
.L_x_654:
[----:B------:R-:W-:Y:S05]  /*17a0*/  BSYNC.RECONVERGENT B0 ;  /* 0x0000000000007941 */ /* 0x000fea0003800200 */
.L_x_653:
[----:B0-----:R-:W0:Y:S01]  /*17b0*/  SHFL.BFLY PT, R51, R58, 0x1, 0x1f ;  /* 0x0c201f003a337f89 */ /* 0x001e2200000e0000 */
[----:B------:R-:W-:Y:S01]  /*17c0*/  VOTEU.ALL UP0, P1 ;  /* 0x0000000000ff7886 */ /* 0x000fe20000800000 */
[----:B------:R-:W-:Y:S02]  /*17d0*/  ISETP.NE.AND P2, PT, R80, RZ, PT ;  /* 0x000000ff5000720c */ /* 0x000fe40003f45270 */
[----:B------:R-:W1:Y:S02]  /*17e0*/  SHFL.BFLY PT, R56, R59, 0x1, 0x1f ;  /* 0x0c201f003b387f89 */ /* 0x000e6400000e0000 */
[----:B------:R-:W-:-:S06]  /*17f0*/  @!UP0 UIMAD UR14, UR15, UR4, UR12 ;  /* 0x000000040f0e82a4 */ /* 0x000fcc000f8e020c */
        /* <DEDUP_REMOVED lines=8> */
[----:B------:R-:W-:Y:S02]  /*1880*/  MOV R57, UR8 ;  /* 0x0000000800397c02 */ /* 0x000fe40008000f00 */
[----:B0-----:R-:W-:Y:S02]  /*1890*/  MOV R50, UR6 ;  /* 0x0000000600327c02 */ /* 0x001fe40008000f00 */
[----:B------:R-:W-:Y:S01]  /*18a0*/  MOV R51, UR7 ;  /* 0x0000000700337c02 */ /* 0x000fe20008000f00 */
[----:B------:R-:W-:Y:S06]  /*18b0*/  MEMBAR.ALL.GPU ;  /* 0x0000000000007992 */ /* 0x000fec000000a000 */
[----:B------:R-:W-:-:S00]  /*18c0*/  ERRBAR ;  /* 0x00000000000079ab */ /* 0x000fc00000000000 */
[----:B------:R-:W-:Y:S06]  /*18d0*/  CGAERRBAR ;  /* 0x00000000000075ab */ /* 0x000fec0000000000 */
[----:B------:R0:W5:Y:S02]  /*18e0*/  ATOM.E.ADD.STRONG.GPU PT, R56, desc[UR16][R50.64], R57 ;  /* 0x800000393238798a */ /* 0x00016400081ef110 */
.L_x_656:
        /* <DEDUP_REMOVED lines=8> */
.L_x_655:
[----:B------:R-:W-:Y:S01]  /*1970*/  ISETP.GT.U32.AND P1, PT, R80, 0xff, PT ;  /* 0x000000ff5000780c */ /* 0x000fe20003f24070 */
[----:B------:R-:W-:Y:S05]  /*1980*/  WARPSYNC.ALL ;  /* 0x0000000000007948 */ /* 0x000fea0003800000 */
[----:B------:R-:W-:Y:S01]  /*1990*/  BAR.SYNC.DEFER_BLOCKING 0x0 ;  /* 0x0000000000007b1d */ /* 0x000fe20000010000 */
[----:B------:R-:W-:Y:S02]  /*19a0*/  CS2R R68, SRZ ;  /* 0x0000000000447805 */ /* 0x000fe4000001ff00 */
[----:B-----5:R-:W-:Y:S02]  /*19b0*/  PRMT R71, R52, 0x7632, R71 ;  /* 0x0000763234477816 */ /* 0x020fe40000000047 */
[----:B------:R-:W-:Y:S01]  /*19c0*/  PRMT R72, R53, 0x7632, R72 ;  /* 0x0000763235487816 */ /* 0x000fe20000000048 */
[----:B------:R-:W-:Y:S01]  /*19d0*/  BSSY.RECONVERGENT B0, `(.L_x_657) ;  /* 0x0000031000007945 */ /* 0x000fe20003800200 */
[----:B------:R-:W-:-:S02]  /*19e0*/  PRMT R73, R54, 0x7632, R73 ;  /* 0x0000763236497816 */ /* 0x000fc40000000049 */
[----:B------:R-:W-:Y:S01]  /*19f0*/  PRMT R70, R55, 0x7632, R70 ;  /* 0x0000763237467816 */ /* 0x000fe20000000046 */
[----:B------:R-:W-:Y:S06]  /*1a00*/  @P1 BRA `(.L_x_658) ;  /* 0x0000000000b41947 */ /* 0x000fec0003800000 */
[----:B------:R-:W1:Y:S01]  /*1a10*/  LDC.64 R68, c[0x0][0x3b8] ;  /* 0x0000ee00ff447b82 */ /* 0x000e620000000a00 */
[----:B------:R-:W-:-:S06]  /*1a20*/  UIMAD UR14, UR15, UR4, UR12 ;  /* 0x000000040f0e72a4 */ /* 0x000fcc000f8e020c */
[----:B0-----:R-:W-:-:S04]  /*1a30*/  MOV R51, UR14 ;  /* 0x0000000e00337c02 */ /* 0x001fc80008000f00 */
[----:B------:R-:W-:-:S04]  /*1a40*/  LEA R51, R51, R48, 0xb ;  /* 0x0000003033337211 */ /* 0x000fc800078e58ff */
[----:B------:R-:W-:-:S04]  /*1a50*/  IADD3 R51, PT, PT, R76, R51, RZ ;  /* 0x000000334c337210 */ /* 0x000fc80007ffe0ff */
[----:B------:R-:W-:-:S04]  /*1a60*/  SHF.L.U32 R67, R51, 0x1, RZ ;  /* 0x0000000133437819 */ /* 0x000fc800000006ff */
[C---:B------:R-:W-:Y:S01]  /*1a70*/  IADD3 R57, PT, PT, R67.reuse, 0x20, RZ ;  /* 0x0000002043397810 */ /* 0x040fe20007ffe0ff */
[C---:B-1----:R-:W-:Y:S01]  /*1a80*/  IMAD.WIDE.U32 R50, R67.reuse, 0x4, R68 ;  /* 0x0000000443327825 */ /* 0x042fe200078e0044 */
[----:B------:R-:W-:-:S03]  /*1a90*/  IADD3 R59, PT, PT, R67, 0x40, RZ ;  /* 0x00000040433b7810 */ /* 0x000fc60007ffe0ff */
[--C-:B------:R-:W-:Y:S02]  /*1aa0*/  IMAD.WIDE.U32 R56, R57, 0x4, R68.reuse ;  /* 0x0000000439387825 */ /* 0x100fe400078e0044 */
[----:B------:R-:W2:Y:S01]  /*1ab0*/  LDG.E.64 R50, desc[UR16][R50.64] ;  /* 0x0000001032327981 */ /* 0x000ea2000c1e1b00 */
[----:B------:R-:W-:Y:S01]  /*1ac0*/  IADD3 R61, PT, PT, R67, 0x60, RZ ;  /* 0x00000060433d7810 */ /* 0x000fe20007ffe0ff */
        /* <DEDUP_REMOVED lines=8> */
[----:B------:R-:W5:Y:S02]  /*1b50*/  LDG.E.64 R60, desc[UR16][R60.64] ;  /* 0x000000103c3c7981 */ /* 0x000f64000c1e1b00 */
[--C-:B------:R-:W-:Y:S01]  /*1b60*/  IMAD.WIDE.U32 R64, R65, 0x4, R68.reuse ;  /* 0x0000000441407825 */ /* 0x100fe200078e0044 */
[----:B------:R-:W-:Y:S01]  /*1b70*/  IADD3 R105, PT, PT, R67, 0xe0, RZ ;  /* 0x000000e043697810 */ /* 0x000fe20007ffe0ff */
[----:B------:R-:W5:Y:S02]  /*1b80*/  LDG.E.64 R62, desc[UR16][R62.64] ;  /* 0x000000103e3e7981 */ /* 0x000f64000c1e1b00 */
[----:B------:R-:W-:-:S02]  /*1b90*/  IMAD.WIDE.U32 R66, R75, 0x4, R68 ;  /* 0x000000044b427825 */ /* 0x000fc400078e0044 */
[----:B------:R-:W5:Y:S02]  /*1ba0*/  LDG.E.64 R64, desc[UR16][R64.64] ;  /* 0x0000001040407981 */ /* 0x000f64000c1e1b00 */
[----:B------:R-:W-:Y:S02]  /*1bb0*/  IMAD.WIDE.U32 R68, R105, 0x4, R68 ;  /* 0x0000000469447825 */ /* 0x000fe400078e0044 */
[----:B------:R-:W5:Y:S04]  /*1bc0*/  LDG.E.64 R66, desc[UR16][R66.64] ;  /* 0x0000001042427981 */ /* 0x000f68000c1e1b00 */
        /* <DEDUP_REMOVED lines=17> */
.L_x_658:
[----:B------:R-:W-:Y:S05]  /*1ce0*/  BSYNC.RECONVERGENT B0 ;  /* 0x0000000000007941 */ /* 0x000fea0003800200 */
.L_x_657:
[----:B0-----:R-:W0:Y:S01]  /*1cf0*/  SHFL.BFLY PT, R51, R68, 0x8, 0x1f ;  /* 0x0d001f0044337f89 */ /* 0x001e2200000e0000 */
[----:B------:R-:W-:Y:S01]  /*1d00*/  LOP3.LUT P1, RZ, R80, 0x30f, RZ, 0xc0, !PT ;  /* 0x0000030f50ff7812 */ /* 0x000fe2000782c0ff */
[----:B------:R-:W1:Y:S01]  /*1d10*/  LDCU UR14, c[0x0][0x3a0] ;  /* 0x00007400ff0e77ac */ /* 0x000e620008000800 */
[----:B------:R-:W-:Y:S01]  /*1d20*/  MOV R62, UR9 ;  /* 0x00000009003e7c02 */ /* 0x000fe20008000f00 */
[----:B------:R-:W2:Y:S01]  /*1d30*/  SHFL.BFLY PT, R50, R69, 0x8, 0x1f ;  /* 0x0d001f0045327f89 */ /* 0x000ea200000e0000 */
[----:B------:R-:W-:Y:S01]  /*1d40*/  MOV R63, UR5 ;  /* 0x00000005003f7c02 */ /* 0x000fe20008000f00 */
[----:B------:R-:W3:Y:S01]  /*1d50*/  LDCU.64 UR18, c[0x0][0x380] ;  /* 0x00007000ff1277ac */ /* 0x000ee20008000a00 */
[----:B------:R-:W-:Y:S02]  /*1d60*/  SHF.L.U32 R72, R72, 0x10, RZ ;  /* 0x0000001048487819 */ /* 0x000fe400000006ff */
[----:B------:R-:W-:Y:S01]  /*1d70*/  SHF.L.U32 R71, R71, 0x10, RZ ;  /* 0x0000001047477819 */ /* 0x000fe200000006ff */
[----:B------:R-:W-:Y:S01]  /*1d80*/  ULOP3.LUT UR4, UR4, 0x1, URZ, 0x3c, !UPT ;  /* 0x0000000104047892 */ /* 0x000fe2000f8e3cff */
[----:B------:R-:W-:Y:S01]  /*1d90*/  SHF.L.U32 R52, R52, 0x10, RZ ;  /* 0x0000001034347819 */ /* 0x000fe200000006ff */
[----:B------:R-:W-:Y:S01]  /*1da0*/  UMOV UR5, UR13 ;  /* 0x0000000d00057c82 */ /* 0x000fe20008000000 */
[----:B------:R-:W-:Y:S01]  /*1db0*/  SHF.L.U32 R53, R53, 0x10, RZ ;  /* 0x0000001035357819 */ /* 0x000fe200000006ff */
[----:B0-----:R-:W-:Y:S01]  /*1dc0*/  FADD.FTZ R51, R51, R68 ;  /* 0x0000004433337221 */ /* 0x001fe20000010000 */
[----:B--2---:R-:W-:-:S04]  /*1dd0*/  FADD.FTZ R50, R50, R69 ;  /* 0x0000004532327221 */ /* 0x004fc80000010000 */
[----:B------:R-:W0:Y:S04]  /*1de0*/  SHFL.BFLY PT, R56, R51, 0x4, 0x1f ;  /* 0x0c801f0033387f89 */ /* 0x000e2800000e0000 */
[----:B------:R-:W2:Y:S01]  /*1df0*/  SHFL.BFLY PT, R57, R50, 0x4, 0x1f ;  /* 0x0c801f0032397f89 */ /* 0x000ea200000e0000 */
        /* <DEDUP_REMOVED lines=8> */
[----:B0-----:R-:W-:-:S04]  /*1e80*/  FADD.FTZ R60, R59, R60 ;  /* 0x0000003c3b3c7221 */ /* 0x001fc80000010000 */
[----:B------:R-:W-:Y:S01]  /*1e90*/  @!P1 FMUL.FTZ R50, R60, 4.0690106288820970803e-06 ;  /* 0x368888893c329820 */ /* 0x000fe20000410000 */
[----:B--2---:R-:W-:Y:S02]  /*1ea0*/  FADD.FTZ R60, R58, R61 ;  /* 0x0000003d3a3c7221 */ /* 0x004fe40000010000 */
[----:B------:R-:W0:Y:S01]  /*1eb0*/  @!P0 LDC.64 R58, c[0x0][0x3b0] ;  /* 0x0000ec00ff3a8b82 */ /* 0x000e220000000a00 */
[----:B------:R-:W-:-:S04]  /*1ec0*/  @!P1 FMUL.FTZ R51, R50, R50 ;  /* 0x0000003232339220 */ /* 0x000fc80000410000 */
[----:B------:R-:W-:Y:S01]  /*1ed0*/  @!P1 FFMA.FTZ R51, R60, 4.0690106288820970803e-06, -R51 ;  /* 0x368888893c339823 */ /* 0x000fe20000010833 */
[----:B------:R-:W-:Y:S01]  /*1ee0*/  MOV R60, UR9 ;  /* 0x00000009003c7c02 */ /* 0x000fe20008000f00 */
[----:B------:R-:W-:-:S03]  /*1ef0*/  UMOV UR9, UR11 ;  /* 0x0000000b00097c82 */ /* 0x000fc60008000000 */
[----:B------:R-:W-:-:S05]  /*1f00*/  @!P1 FMNMX.FTZ R51, RZ, R51, !PT ;  /* 0x00000033ff339209 */ /* 0x000fca0007810000 */
[----:B------:R-:W-:Y:S01]  /*1f10*/  @!P1 STS.64 [R79+UR10], R50 ;  /* 0x000000324f009988 */ /* 0x000fe20008000a0a */
[----:B------:R-:W-:Y:S01]  /*1f20*/  BAR.SYNC.DEFER_BLOCKING 0x0 ;  /* 0x0000000000007b1d */ /* 0x000fe20000010000 */
[----:B------:R-:W-:-:S04]  /*1f30*/  @!P0 LEA R61, P1, R60, R49, 0x5 ;  /* 0x000000313c3d8211 */ /* 0x000fc800078228ff */
[----:B------:R-:W-:Y:S02]  /*1f40*/  @!P0 LEA.HI.X R62, R62, RZ, R63, 0x5, P1 ;  /* 0x000000ff3e3e8211 */ /* 0x000fe400008f2c3f */
[----:B0-----:R-:W-:-:S04]  /*1f50*/  @!P0 LEA R58, P1, R61, R58, 0x2 ;  /* 0x0000003a3d3a8211 */ /* 0x001fc800078210ff */
[----:B------:R-:W-:Y:S02]  /*1f60*/  @!P0 LEA.HI.X R59, R61, R59, R62, 0x2, P1 ;  /* 0x0000003b3d3b8211 */ /* 0x000fe400008f143e */
[----:B------:R-:W-:Y:S02]  /*1f70*/  SHF.L.U32 R61, R54, 0x10, RZ ;  /* 0x00000010363d7819 */ /* 0x000fe400000006ff */
[----:B------:R-:W-:Y:S01]  /*1f80*/  SHF.L.U32 R54, R73, 0x10, RZ ;  /* 0x0000001049367819 */ /* 0x000fe200000006ff */
[----:B------:R-:W1:Y:S04]  /*1f90*/  LDS.64 R50, [R43] ;  /* 0x000000002b327984 */ /* 0x000e680000000a00 */
[----:B------:R-:W0:Y:S01]  /*1fa0*/  @!P0 LDS.64 R56, [R78+UR10] ;  /* 0x0000000a4e388984 */ /* 0x000e220008000a00 */
[----:B-1----:R-:W-:Y:S01]  /*1fb0*/  FADD.FTZ R60, R51, UR14 ;  /* 0x0000000e333c7e21 */ /* 0x002fe20008010000 */
[--C-:B------:R-:W-:Y:S01]  /*1fc0*/  FADD.FTZ R62, R0, -R50.reuse ;  /* 0x80000032003e7221 */ /* 0x100fe20000010000 */
[----:B------:R-:W-:Y:S01]  /*1fd0*/  SHF.L.U32 R0, R55, 0x10, RZ ;  /* 0x0000001037007819 */ /* 0x000fe200000006ff */
[--C-:B------:R-:W-:Y:S01]  /*1fe0*/  FADD.FTZ R66, R37, -R50.reuse ;  /* 0x8000003225427221 */ /* 0x100fe20000010000 */
[----:B------:R1:W2:Y:S01]  /*1ff0*/  MUFU.RSQ R51, R60 ;  /* 0x0000003c00337308 */ /* 0x0002a20000001400 */
[----:B0-----:R0:W-:Y:S01]  /*2000*/  @!P0 STG.E.64 desc[UR16][R58.64], R56 ;  /* 0x000000383a008986 */ /* 0x0011e2000c101b10 */
[----:B------:R-:W-:Y:S01]  /*2010*/  SHF.L.U32 R55, R70, 0x10, RZ ;  /* 0x0000001046377819 */ /* 0x000fe200000006ff */
[--C-:B------:R-:W-:Y:S01]  /*2020*/  FADD.FTZ R70, R21, -R50.reuse ;  /* 0x8000003215467221 */ /* 0x100fe20000010000 */
[--C-:B------:R-:W-:Y:S01]  /*2030*/  FADD.FTZ R94, R94, -R50.reuse ;  /* 0x800000325e5e7221 */ /* 0x100fe20000010000 */
[--C-:B------:R-:W-:Y:S01]  /*2040*/  FADD.FTZ R74, R36, -R50.reuse ;  /* 0x80000032244a7221 */ /* 0x100fe20000010000 */
[--C-:B------:R-:W-:Y:S01]  /*2050*/  FADD.FTZ R68, R9, -R50.reuse ;  /* 0x8000003209447221 */ /* 0x100fe20000010000 */
[--C-:B------:R-:W-:Y:S01]  /*2060*/  FADD.FTZ R110, R28, -R50.reuse ;  /* 0x800000321c6e7221 */ /* 0x100fe20000010000 */
[--C-:B------:R-:W-:Y:S01]  /*2070*/  FADD.FTZ R98, R98, -R50.reuse ;  /* 0x8000003262627221 */ /* 0x100fe20000010000 */
[--C-:B-1----:R-:W-:Y:S01]  /*2080*/  FADD.FTZ R60, R40, -R50.reuse ;  /* 0x80000032283c7221 */ /* 0x102fe20000010000 */
[--C-:B------:R-:W-:Y:S01]  /*2090*/  FADD.FTZ R28, R25, -R50.reuse ;  /* 0x80000032191c7221 */ /* 0x100fe20000010000 */
[--C-:B------:R-:W-:Y:S01]  /*20a0*/  FADD.FTZ R112, R35, -R50.reuse ;  /* 0x8000003223707221 */ /* 0x100fe20000010000 */
[--C-:B------:R-:W-:Y:S01]  /*20b0*/  FADD.FTZ R82, R82, -R50.reuse ;  /* 0x8000003252527221 */ /* 0x100fe20000010000 */
[--C-:B------:R-:W-:Y:S01]  /*20c0*/  FADD.FTZ R86, R86, -R50.reuse ;  /* 0x8000003256567221 */ /* 0x100fe20000010000 */
[--C-:B------:R-:W-:Y:S01]  /*20d0*/  FADD.FTZ R90, R90, -R50.reuse ;  /* 0x800000325a5a7221 */ /* 0x100fe20000010000 */
[--C-:B0-----:R-:W-:Y:S01]  /*20e0*/  FADD.FTZ R58, R38, -R50.reuse ;  /* 0x80000032263a7221 */ /* 0x101fe20000010000 */
[--C-:B------:R-:W-:Y:S01]  /*20f0*/  FADD.FTZ R56, R39, -R50.reuse ;  /* 0x8000003227387221 */ /* 0x100fe20000010000 */
[----:B--2---:R-:W-:Y:S01]  /*2100*/  FMUL.FTZ R57, R51, R60 ;  /* 0x0000003c33397220 */ /* 0x004fe20000410000 */
[--C-:B------:R-:W-:Y:S01]  /*2110*/  FADD.FTZ R60, R31, -R50.reuse ;  /* 0x800000321f3c7221 */ /* 0x100fe20000010000 */
[----:B------:R-:W-:Y:S01]  /*2120*/  FMUL.FTZ R64, R51, R58 ;  /* 0x0000003a33407220 */ /* 0x000fe20000410000 */
[----:B------:R-:W-:Y:S01]  /*2130*/  FADD.FTZ R58, R30, -R50 ;  /* 0x800000321e3a7221 */ /* 0x000fe20000010000 */
[----:B------:R-:W-:Y:S01]  /*2140*/  FFMA.FTZ R38, R57, R71, R54 ;  /* 0x0000004739267223 */ /* 0x000fe20000010036 */
[----:B------:R-:W-:Y:S01]  /*2150*/  FMUL.FTZ R57, R51, R56 ;  /* 0x0000003833397220 */ /* 0x000fe20000410000 */
[----:B------:R-:W-:Y:S01]  /*2160*/  FFMA.FTZ R30, R64, R72, R55 ;  /* 0x00000048401e7223 */ /* 0x000fe20000010037 */
        /* <DEDUP_REMOVED lines=9> */
[--C-:B------:R-:W-:Y:S01]  /*2200*/  FFMA.FTZ R21, R52, R66, R61.reuse ;  /* 0x0000004234157223 */ /* 0x100fe2000001003d */
[----:B------:R-:W-:Y:S01]  /*2210*/  FMUL.FTZ R56, R51, R56 ;  /* 0x0000003833387220 */ /* 0x000fe20000410000 */
[----:B------:R-:W-:Y:S01]  /*2220*/  FFMA.FTZ R40, R62, R52, R61 ;  /* 0x000000343e287223 */ /* 0x000fe2000001003d */
[--C-:B------:R-:W-:Y:S01]  /*2230*/  FADD.FTZ R66, R13, -R50.reuse ;  /* 0x800000320d427221 */ /* 0x100fe20000010000 */
[----:B------:R-:W-:Y:S01]  /*2240*/  FMUL.FTZ R9, R51, R74 ;  /* 0x0000004a33097220 */ /* 0x000fe20000410000 */
[----:B------:R-:W-:Y:S01]  /*2250*/  FFMA.FTZ R65, R72, R58, R55 ;  /* 0x0000003a48417223 */ /* 0x000fe20000010037 */
[--C-:B------:R-:W-:Y:S01]  /*2260*/  FADD.FTZ R62, R29, -R50.reuse ;  /* 0x800000321d3e7221 */ /* 0x100fe20000010000 */
[--C-:B------:R-:W-:Y:S01]  /*2270*/  FADD.FTZ R74, R5, -R50.reuse ;  /* 0x80000032054a7221 */ /* 0x100fe20000010000 */
[--C-:B------:R-:W-:Y:S01]  /*2280*/  FFMA.FTZ R58, R52, R70, R61.reuse ;  /* 0x00000046343a7223 */ /* 0x100fe2000001003d */
[----:B------:R-:W-:Y:S01]  /*2290*/  FMUL.FTZ R25, R30, -1.4426950216293334961 ;  /* 0xbfb8aa3b1e197820 */ /* 0x000fe20000410000 */
[--C-:B------:R-:W-:Y:S01]  /*22a0*/  FFMA.FTZ R70, R52, R94, R61.reuse ;  /* 0x0000005e34467223 */ /* 0x100fe2000001003d */
[----:B------:R-:W-:Y:S01]  /*22b0*/  FMUL.FTZ R35, R38, -1.4426950216293334961 ;  /* 0xbfb8aa3b26237820 */ /* 0x000fe20000410000 */
[--C-:B------:R-:W-:Y:S01]  /*22c0*/  FADD.FTZ R102, R102, -R50.reuse ;  /* 0x8000003266667221 */ /* 0x100fe20000010000 */
[--C-:B------:R-:W-:Y:S01]  /*22d0*/  FFMA.FTZ R64, R52, R56, R61.reuse ;  /* 0x0000003834407223 */ /* 0x100fe2000001003d */
[--C-:B------:R-:W-:Y:S01]  /*22e0*/  FADD.FTZ R94, R27, -R50.reuse ;  /* 0x800000321b5e7221 */ /* 0x100fe20000010000 */
[C---:B------:R-:W-:Y:S01]  /*22f0*/  FMUL.FTZ R56, R51.reuse, R66 ;  /* 0x0000004233387220 */ /* 0x040fe20000410000 */
[C---:B------:R-:W-:Y:S01]  /*2300*/  FMUL.FTZ R98, R51.reuse, R98 ;  /* 0x0000006233627220 */ /* 0x040fe20000410000 */
[C---:B------:R-:W-:Y:S01]  /*2310*/  FMUL.FTZ R62, R51.reuse, R62 ;  /* 0x0000003e333e7220 */ /* 0x040fe20000410000 */
[C---:B------:R-:W-:Y:S01]  /*2320*/  FMUL.FTZ R74, R51.reuse, R74 ;  /* 0x0000004a334a7220 */ /* 0x040fe20000410000 */
[----:B------:R-:W-:Y:S01]  /*2330*/  FADD.FTZ R36, R34, -R50 ;  /* 0x8000003222247221 */ /* 0x000fe20000010000 */
[----:B------:R0:W1:Y:S01]  /*2340*/  MUFU.EX2 R17, R25 ;  /* 0x0000001900117308 */ /* 0x0000620000000800 */
[C---:B------:R-:W-:Y:S01]  /*2350*/  FMUL.FTZ R28, R51.reuse, R28 ;  /* 0x0000001c331c7220 */ /* 0x040fe20000410000 */
[C---:B------:R-:W-:Y:S01]  /*2360*/  FMUL.FTZ R68, R51.reuse, R68 ;  /* 0x0000004433447220 */ /* 0x040fe20000410000 */
[C---:B------:R-:W-:Y:S01]  /*2370*/  FMUL.FTZ R82, R51.reuse, R82 ;  /* 0x0000005233527220 */ /* 0x040fe20000410000 */
[C---:B------:R-:W-:Y:S01]  /*2380*/  FMUL.FTZ R86, R51.reuse, R86 ;  /* 0x0000005633567220 */ /* 0x040fe20000410000 */
[----:B------:R-:W-:Y:S01]  /*2390*/  FMUL.FTZ R90, R51, R90 ;  /* 0x0000005a335a7220 */ /* 0x000fe20000410000 */
[----:B------:R-:W-:Y:S01]  /*23a0*/  FFMA.FTZ R34, R57, R53, R0 ;  /* 0x0000003539227223 */ /* 0x000fe20000010000 */
[C---:B------:R-:W-:Y:S01]  /*23b0*/  FMUL.FTZ R102, R51.reuse, R102 ;  /* 0x0000006633667220 */ /* 0x040fe20000410000 */
[----:B------:R-:W2:Y:S01]  /*23c0*/  MUFU.EX2 R33, R35 ;  /* 0x0000002300217308 */ /* 0x000ea20000000800 */
[C---:B------:R-:W-:Y:S01]  /*23d0*/  FMUL.FTZ R94, R51.reuse, R94 ;  /* 0x0000005e335e7220 */ /* 0x040fe20000410000 */
[C-C-:B------:R-:W-:Y:S01]  /*23e0*/  FFMA.FTZ R57, R52.reuse, R56, R61.reuse ;  /* 0x0000003834397223 */ /* 0x140fe2000001003d */
[C-C-:B------:R-:W-:Y:S01]  /*23f0*/  FFMA.FTZ R69, R52.reuse, R98, R61.reuse ;  /* 0x0000006234457223 */ /* 0x140fe2000001003d */
[----:B0-----:R-:W-:Y:S01]  /*2400*/  FMUL.FTZ R25, R51, R112 ;  /* 0x0000007033197220 */ /* 0x001fe20000410000 */
[C-C-:B------:R-:W-:Y:S01]  /*2410*/  FFMA.FTZ R63, R52.reuse, R62, R61.reuse ;  /* 0x0000003e343f7223 */ /* 0x140fe2000001003d */
[--C-:B------:R-:W-:Y:S01]  /*2420*/  FFMA.FTZ R56, R52, R74, R61.reuse ;  /* 0x0000004a34387223 */ /* 0x100fe2000001003d */
[--C-:B------:R-:W-:Y:S01]  /*2430*/  FADD.FTZ R98, R26, -R50.reuse ;  /* 0x800000321a627221 */ /* 0x100fe20000010000 */
[C-C-:B------:R-:W-:Y:S01]  /*2440*/  FFMA.FTZ R62, R52.reuse, R28, R61.reuse ;  /* 0x0000001c343e7223 */ /* 0x140fe2000001003d */
[C-C-:B------:R-:W-:Y:S01]  /*2450*/  FFMA.FTZ R60, R52.reuse, R60, R61.reuse ;  /* 0x0000003c343c7223 */ /* 0x140fe2000001003d */
[C-C-:B------:R-:W-:Y:S01]  /*2460*/  FFMA.FTZ R68, R52.reuse, R68, R61.reuse ;  /* 0x0000004434447223 */ /* 0x140fe2000001003d */
[C-C-:B------:R-:W-:Y:S01]  /*2470*/  FFMA.FTZ R75, R52.reuse, R82, R61.reuse ;  /* 0x00000052344b7223 */ /* 0x140fe2000001003d */
[C-C-:B------:R-:W-:Y:S01]  /*2480*/  FFMA.FTZ R74, R52.reuse, R86, R61.reuse ;  /* 0x00000056344a7223 */ /* 0x140fe2000001003d */
[--C-:B------:R-:W-:Y:S01]  /*2490*/  FFMA.FTZ R73, R52, R90, R61.reuse ;  /* 0x0000005a34497223 */ /* 0x100fe2000001003d */
[----:B------:R-:W-:Y:S01]  /*24a0*/  FADD.FTZ R112, R20, -R50 ;  /* 0x8000003214707221 */ /* 0x000fe20000010000 */
[----:B------:R-:W-:Y:S01]  /*24b0*/  FFMA.FTZ R52, R52, R102, R61 ;  /* 0x0000006634347223 */ /* 0x000fe2000001003d */
[----:B------:R-:W-:Y:S01]  /*24c0*/  FFMA.FTZ R20, R53, R94, R0 ;  /* 0x0000005e35147223 */ /* 0x000fe20000010000 */
[--C-:B------:R-:W-:Y:S01]  /*24d0*/  FADD.FTZ R116, R4, -R50.reuse ;  /* 0x8000003204747221 */ /* 0x100fe20000010000 */
[--C-:B------:R-:W-:Y:S01]  /*24e0*/  FADD.FTZ R94, R8, -R50.reuse ;  /* 0x80000032085e7221 */ /* 0x100fe20000010000 */
[--C-:B------:R-:W-:Y:S01]  /*24f0*/  FADD.FTZ R102, R97, -R50.reuse ;  /* 0x8000003261667221 */ /* 0x100fe20000010000 */
[----:B------:R-:W-:Y:S01]  /*2500*/  FMUL.FTZ R8, R51, R98 ;  /* 0x0000006233087220 */ /* 0x000fe20000410000 */
[--C-:B------:R-:W-:Y:S01]  /*2510*/  FADD.FTZ R98, R93, -R50.reuse ;  /* 0x800000325d627221 */ /* 0x100fe20000010000 */
[--C-:B------:R-:W-:Y:S01]  /*2520*/  FADD.FTZ R92, R92, -R50.reuse ;  /* 0x800000325c5c7221 */ /* 0x100fe20000010000 */
[----:B------:R-:W-:Y:S01]  /*2530*/  FMUL.FTZ R93, R51, R116 ;  /* 0x00000074335d7220 */ /* 0x000fe20000410000 */
[--C-:B------:R-:W-:Y:S01]  /*2540*/  FADD.FTZ R124, R87, -R50.reuse ;  /* 0x80000032577c7221 */ /* 0x100fe20000010000 */
[C---:B------:R-:W-:Y:S01]  /*2550*/  FMUL.FTZ R115, R51.reuse, R102 ;  /* 0x0000006633737220 */ /* 0x040fe20000410000 */
[--C-:B------:R-:W-:Y:S01]  /*2560*/  FADD.FTZ R100, R100, -R50.reuse ;  /* 0x8000003264647221 */ /* 0x100fe20000010000 */
[----:B------:R-:W-:Y:S01]  /*2570*/  FMUL.FTZ R123, R51, R92 ;  /* 0x0000005c337b7220 */ /* 0x000fe20000410000 */
[----:B------:R-:W-:Y:S01]  /*2580*/  FADD.FTZ R91, R91, -R50 ;  /* 0x800000325b5b7221 */ /* 0x000fe20000010000 */
[--C-:B------:R-:W-:Y:S01]  /*2590*/  FFMA.FTZ R102, R71, R93, R54.reuse ;  /* 0x0000005d47667223 */ /* 0x100fe20000010036 */
[----:B------:R-:W-:Y:S01]  /*25a0*/  FMUL.FTZ R124, R51, R124 ;  /* 0x0000007c337c7220 */ /* 0x000fe20000410000 */
[----:B------:R-:W-:Y:S01]  /*25b0*/  FFMA.FTZ R93, R71, R115, R54 ;  /* 0x00000073475d7223 */ /* 0x000fe20000010036 */
[----:B------:R-:W-:Y:S01]  /*25c0*/  FMUL.FTZ R31, R34, -1.4426950216293334961 ;  /* 0xbfb8aa3b221f7820 */ /* 0x000fe20000410000 */
[----:B------:R-:W-:Y:S01]  /*25d0*/  FMUL.FTZ R115, R51, R100 ;  /* 0x0000006433737220 */ /* 0x000fe20000410000 */
[----:B------:R-:W-:Y:S01]  /*25e0*/  FFMA.FTZ R100, R53, R123, R0 ;  /* 0x0000007b35647223 */ /* 0x000fe20000010000 */
[----:B------:R-:W-:Y:S01]  /*25f0*/  FMUL.FTZ R87, R51, R91 ;  /* 0x0000005b33577220 */ /* 0x000fe20000410000 */
[--C-:B------:R-:W-:Y:S01]  /*2600*/  FFMA.FTZ R91, R72, R124, R55.reuse ;  /* 0x0000007c485b7223 */ /* 0x100fe20000010037 */
[----:B-1----:R-:W-:Y:S01]  /*2610*/  FADD.FTZ R123, R17, 1 ;  /* 0x3f800000117b7421 */ /* 0x002fe20000010000 */
[----:B------:R-:W-:Y:S01]  /*2620*/  FMUL.FTZ R36, R51, R36 ;  /* 0x0000002433247220 */ /* 0x000fe20000410000 */
[----:B--2---:R-:W-:Y:S01]  /*2630*/  FADD.FTZ R124, R33, 1 ;  /* 0x3f800000217c7421 */ /* 0x004fe20000010000 */
[----:B------:R0:W-:Y:S01]  /*2640*/  MUFU.EX2 R29, R31 ;  /* 0x0000001f001d7308 */ /* 0x0001e20000000800 */
[----:B------:R-:W-:Y:S01]  /*2650*/  FMUL.FTZ R39, R40, -1.4426950216293334961 ;  /* 0xbfb8aa3b28277820 */ /* 0x000fe20000410000 */
[--C-:B------:R-:W-:Y:S01]  /*2660*/  FFMA.FTZ R67, R72, R36, R55.reuse ;  /* 0x0000002448437223 */ /* 0x100fe20000010037 */
[----:B------:R-:W-:Y:S01]  /*2670*/  FMUL.FTZ R36, R64, -1.4426950216293334961 ;  /* 0xbfb8aa3b40247820 */ /* 0x000fe20000410000 */
[--C-:B------:R-:W-:Y:S01]  /*2680*/  FADD.FTZ R96, R96, -R50.reuse ;  /* 0x8000003260607221 */ /* 0x100fe20000010000 */
[----:B------:R-:W-:Y:S01]  /*2690*/  FADD.FTZ R32, R32, -R50 ;  /* 0x8000003220207221 */ /* 0x000fe20000010000 */
[----:B------:R-:W-:Y:S01]  /*26a0*/  FFMA.FTZ R9, R71, R9, R54 ;  /* 0x0000000947097223 */ /* 0x000fe20000010036 */
[----:B------:R-:W-:Y:S01]  /*26b0*/  FMUL.FTZ R110, R51, R110 ;  /* 0x0000006e336e7220 */ /* 0x000fe20000410000 */
[----:B------:R-:W1:Y:S01]  /*26c0*/  MUFU.RCP R33, R124 ;  /* 0x0000007c00217308 */ /* 0x000e620000001000 */
[----:B0-----:R-:W-:Y:S01]  /*26d0*/  FMUL.FTZ R31, R21, -1.4426950216293334961 ;  /* 0xbfb8aa3b151f7820 */ /* 0x001fe20000410000 */
[C---:B------:R-:W-:Y:S01]  /*26e0*/  FMUL.FTZ R125, R51.reuse, R96 ;  /* 0x00000060337d7220 */ /* 0x040fe20000410000 */
[----:B------:R-:W-:Y:S01]  /*26f0*/  FMUL.FTZ R32, R51, R32 ;  /* 0x0000002033207220 */ /* 0x000fe20000410000 */
[----:B------:R-:W-:Y:S01]  /*2700*/  FMUL.FTZ R13, R9, -1.4426950216293334961 ;  /* 0xbfb8aa3b090d7820 */ /* 0x000fe20000410000 */
[----:B------:R-:W-:Y:S01]  /*2710*/  FMUL.FTZ R27, R63, -1.4426950216293334961 ;  /* 0xbfb8aa3b3f1b7820 */ /* 0x000fe20000410000 */
[----:B------:R-:W-:Y:S01]  /*2720*/  FFMA.FTZ R96, R53, R125, R0 ;  /* 0x0000007d35607223 */ /* 0x000fe20000010000 */
[----:B------:R-:W-:Y:S01]  /*2730*/  FFMA.FTZ R66, R71, R32, R54 ;  /* 0x0000002047427223 */ /* 0x000fe20000010036 */
[----:B------:R-:W0:Y:S01]  /*2740*/  MUFU.RCP R123, R123 ;  /* 0x0000007b007b7308 */ /* 0x000e220000001000 */
[----:B------:R-:W-:Y:S01]  /*2750*/  FFMA.FTZ R25, R53, R25, R0 ;  /* 0x0000001935197223 */ /* 0x000fe20000010000 */
[----:B------:R-:W-:Y:S01]  /*2760*/  FADD.FTZ R82, R24, -R50 ;  /* 0x8000003218527221 */ /* 0x000fe20000010000 */
[----:B------:R-:W-:Y:S01]  /*2770*/  FFMA.FTZ R26, R71, R110, R54 ;  /* 0x0000006e471a7223 */ /* 0x000fe20000010036 */
[--C-:B------:R-:W-:Y:S01]  /*2780*/  FADD.FTZ R86, R23, -R50.reuse ;  /* 0x8000003217567221 */ /* 0x100fe20000010000 */
[----:B------:R-:W-:Y:S01]  /*2790*/  FMUL.FTZ R35, R25, -1.4426950216293334961 ;  /* 0xbfb8aa3b19237820 */ /* 0x000fe20000410000 */
[--C-:B------:R-:W-:Y:S01]  /*27a0*/  FADD.FTZ R90, R22, -R50.reuse ;  /* 0x80000032165a7221 */ /* 0x100fe20000010000 */
[----:B------:R-:W-:Y:S01]  /*27b0*/  FMUL.FTZ R23, R26, -1.4426950216293334961 ;  /* 0xbfb8aa3b1a177820 */ /* 0x000fe20000410000 */
[----:B------:R2:W4:Y:S01]  /*27c0*/  MUFU.EX2 R5, R31 ;  /* 0x0000001f00057308 */ /* 0x0005220000000800 */
[----:B-1----:R-:W-:Y:S01]  /*27d0*/  FMUL.FTZ R33, R38, R33 ;  /* 0x0000002126217220 */ /* 0x002fe20000410000 */
[--C-:B------:R-:W-:Y:S01]  /*27e0*/  FADD.FTZ R22, R16, -R50.reuse ;  /* 0x8000003210167221 */ /* 0x100fe20000010000 */
[--C-:B------:R-:W-:Y:S01]  /*27f0*/  FADD.FTZ R122, R89, -R50.reuse ;  /* 0x80000032597a7221 */ /* 0x100fe20000010000 */
[C---:B------:R-:W-:Y:S01]  /*2800*/  FMUL.FTZ R89, R51.reuse, R90 ;  /* 0x0000005a33597220 */ /* 0x040fe20000410000 */
[----:B------:R-:W-:Y:S01]  /*2810*/  FMUL.FTZ R82, R51, R82 ;  /* 0x0000005233527220 */ /* 0x000fe20000410000 */
[----:B------:R-:W-:Y:S01]  /*2820*/  FMUL.FTZ R28, R65, -1.4426950216293334961 ;  /* 0xbfb8aa3b411c7820 */ /* 0x000fe20000410000 */
[----:B------:R-:W-:Y:S01]  /*2830*/  FADD.FTZ R118, R81, -R50 ;  /* 0x8000003251767221 */ /* 0x000fe20000010000 */
[----:B------:R1:W5:Y:S01]  /*2840*/  MUFU.EX2 R37, R39 ;  /* 0x0000002700257308 */ /* 0x0003620000000800 */
[----:B0-----:R-:W-:Y:S01]  /*2850*/  FMUL.FTZ R38, R30, R123 ;  /* 0x0000007b1e267220 */ /* 0x001fe20000410000 */
[----:B--2---:R-:W-:Y:S01]  /*2860*/  FMUL.FTZ R31, R66, -1.4426950216293334961 ;  /* 0xbfb8aa3b421f7820 */ /* 0x004fe20000410000 */
[--C-:B------:R-:W-:Y:S01]  /*2870*/  FFMA.FTZ R89, R72, R89, R55.reuse ;  /* 0x0000005948597223 */ /* 0x100fe20000010037 */
[----:B------:R-:W-:Y:S01]  /*2880*/  FFMA.FTZ R90, R71, R82, R54 ;  /* 0x00000052475a7223 */ /* 0x000fe20000010036 */
[--C-:B------:R-:W-:Y:S01]  /*2890*/  FADD.FTZ R114, R12, -R50.reuse ;  /* 0x800000320c727221 */ /* 0x100fe20000010000 */
[--C-:B------:R-:W-:Y:S01]  /*28a0*/  FADD.FTZ R120, R85, -R50.reuse ;  /* 0x8000003255787221 */ /* 0x100fe20000010000 */
[----:B------:R-:W-:Y:S01]  /*28b0*/  FMUL.FTZ R82, R89, -1.4426950216293334961 ;  /* 0xbfb8aa3b59527820 */ /* 0x000fe20000410000 */
[----:B------:R-:W0:Y:S01]  /*28c0*/  MUFU.EX2 R36, R36 ;  /* 0x0000002400247308 */ /* 0x000e220000000800 */
[----:B----4-:R-:W-:Y:S01]  /*28d0*/  FADD.FTZ R123, R5, 1 ;  /* 0x3f800000057b7421 */ /* 0x010fe20000010000 */
[----:B-1----:R-:W-:Y:S01]  /*28e0*/  FMUL.FTZ R39, R67, -1.4426950216293334961 ;  /* 0xbfb8aa3b43277820 */ /* 0x002fe20000410000 */
[----:B------:R-:W-:Y:S01]  /*28f0*/  FMUL.FTZ R81, R90, -1.4426950216293334961 ;  /* 0xbfb8aa3b5a517820 */ /* 0x000fe20000410000 */
[--C-:B------:R-:W-:Y:S01]  /*2900*/  FADD.FTZ R110, R101, -R50.reuse ;  /* 0x80000032656e7221 */ /* 0x100fe20000010000 */
[--C-:B------:R-:W-:Y:S01]  /*2910*/  FFMA.FTZ R8, R72, R8, R55.reuse ;  /* 0x0000000848087223 */ /* 0x100fe20000010037 */
[C---:B------:R-:W-:Y:S01]  /*2920*/  FMUL.FTZ R61, R51.reuse, R114 ;  /* 0x00000072333d7220 */ /* 0x040fe20000410000 */
[----:B------:R-:W-:Y:S01]  /*2930*/  FMUL.FTZ R97, R51, R120 ;  /* 0x0000007833617220 */ /* 0x000fe20000410000 */
[----:B------:R0:W-:Y:S01]  /*2940*/  MUFU.RCP R5, R123 ;  /* 0x0000007b00057308 */ /* 0x0001e20000001000 */
[----:B-----5:R-:W-:Y:S01]  /*2950*/  FADD.FTZ R125, R37, 1 ;  /* 0x3f800000257d7421 */ /* 0x020fe20000010000 */
[----:B------:R-:W-:Y:S01]  /*2960*/  FMUL.FTZ R85, R51, R86 ;  /* 0x0000005633557220 */ /* 0x000fe20000410000 */
[--C-:B------:R-:W-:Y:S01]  /*2970*/  FADD.FTZ R114, R19, -R50.reuse ;  /* 0x8000003213727221 */ /* 0x100fe20000010000 */
[--C-:B------:R-:W-:Y:S01]  /*2980*/  FADD.FTZ R120, R18, -R50.reuse ;  /* 0x8000003212787221 */ /* 0x100fe20000010000 */
[C---:B------:R-:W-:Y:S01]  /*2990*/  FMUL.FTZ R86, R51.reuse, R112 ;  /* 0x0000007033567220 */ /* 0x040fe20000410000 */
[C---:B------:R-:W-:Y:S01]  /*29a0*/  FMUL.FTZ R105, R51.reuse, R94 ;  /* 0x0000005e33697220 */ /* 0x040fe20000410000 */
[C---:B------:R-:W-:Y:S01]  /*29b0*/  FMUL.FTZ R101, R51.reuse, R118 ;  /* 0x0000007633657220 */ /* 0x040fe20000410000 */
[----:B------:R1:W2:Y:S01]  /*29c0*/  MUFU.EX2 R24, R27 ;  /* 0x0000001b00187308 */ /* 0x0002a20000000800 */
[----:B0-----:R-:W-:Y:S01]  /*29d0*/  FADD.FTZ R123, R36, 1 ;  /* 0x3f800000247b7421 */ /* 0x001fe20000010000 */
[C---:B------:R-:W-:Y:S01]  /*29e0*/  FMUL.FTZ R111, R51.reuse, R122 ;  /* 0x0000007a336f7220 */ /* 0x040fe20000410000 */
[C---:B------:R-:W-:Y:S01]  /*29f0*/  FMUL.FTZ R113, R51.reuse, R98 ;  /* 0x0000006233717220 */ /* 0x040fe20000410000 */
[----:B------:R-:W-:Y:S01]  /*2a00*/  FMUL.FTZ R117, R51, R110 ;  /* 0x0000006e33757220 */ /* 0x000fe20000410000 */
[----:B------:R-:W-:Y:S01]  /*2a10*/  FMUL.FTZ R12, R8, -1.4426950216293334961 ;  /* 0xbfb8aa3b080c7820 */ /* 0x000fe20000410000 */
[--C-:B------:R-:W-:Y:S01]  /*2a20*/  FADD.FTZ R112, R14, -R50.reuse ;  /* 0x800000320e707221 */ /* 0x100fe20000010000 */
[----:B------:R-:W-:Y:S01]  /*2a30*/  FADD.FTZ R110, R11, -R50 ;  /* 0x800000320b6e7221 */ /* 0x000fe20000010000 */
[----:B------:R-:W0:Y:S01]  /*2a40*/  MUFU.RCP R125, R125 ;  /* 0x0000007d007d7308 */ /* 0x000e220000001000 */
[----:B-1----:R-:W-:Y:S01]  /*2a50*/  FMUL.FTZ R27, R20, -1.4426950216293334961 ;  /* 0xbfb8aa3b141b7820 */ /* 0x002fe20000410000 */
[----:B------:R-:W-:Y:S01]  /*2a60*/  FFMA.FTZ R98, R71, R97, R54 ;  /* 0x0000006147627223 */ /* 0x000fe20000010036 */
[C---:B------:R-:W-:Y:S01]  /*2a70*/  FMUL.FTZ R11, R51.reuse, R114 ;  /* 0x00000072330b7220 */ /* 0x040fe20000410000 */
[----:B------:R-:W-:Y:S01]  /*2a80*/  FMUL.FTZ R14, R51, R120 ;  /* 0x00000078330e7220 */ /* 0x000fe20000410000 */
[----:B------:R-:W-:Y:S01]  /*2a90*/  FFMA.FTZ R59, R53, R59, R0 ;  /* 0x0000003b353b7223 */ /* 0x000fe20000010000 */
[C-C-:B------:R-:W-:Y:S01]  /*2aa0*/  FFMA.FTZ R86, R71.reuse, R86, R54.reuse ;  /* 0x0000005647567223 */ /* 0x140fe20000010036 */
[C-C-:B------:R-:W-:Y:S01]  /*2ab0*/  FFMA.FTZ R61, R71.reuse, R61, R54.reuse ;  /* 0x0000003d473d7223 */ /* 0x140fe20000010036 */
[----:B------:R-:W1:Y:S01]  /*2ac0*/  MUFU.EX2 R13, R13 ;  /* 0x0000000d000d7308 */ /* 0x000e620000000800 */
[----:B--2---:R-:W-:Y:S01]  /*2ad0*/  FADD.FTZ R24, R24, 1 ;  /* 0x3f80000018187421 */ /* 0x004fe20000010000 */
[C-C-:B------:R-:W-:Y:S01]  /*2ae0*/  FFMA.FTZ R105, R71.reuse, R105, R54.reuse ;  /* 0x0000006947697223 */ /* 0x140fe20000010036 */
[C-C-:B------:R-:W-:Y:S01]  /*2af0*/  FFMA.FTZ R101, R71.reuse, R101, R54.reuse ;  /* 0x0000006547657223 */ /* 0x140fe20000010036 */
[C-C-:B------:R-:W-:Y:S01]  /*2b00*/  FFMA.FTZ R97, R71.reuse, R111, R54.reuse ;  /* 0x0000006f47617223 */ /* 0x140fe20000010036 */
[----:B------:R-:W-:Y:S01]  /*2b10*/  FFMA.FTZ R94, R71, R113, R54 ;  /* 0x00000071475e7223 */ /* 0x000fe20000010036 */
[----:B------:R-:W-:Y:S01]  /*2b20*/  FFMA.FTZ R85, R53, R85, R0 ;  /* 0x0000005535557223 */ /* 0x000fe20000010000 */
[----:B------:R-:W-:Y:S01]  /*2b30*/  FADD.FTZ R116, R7, -R50 ;  /* 0x8000003207747221 */ /* 0x000fe20000010000 */
[----:B------:R-:W2:Y:S01]  /*2b40*/  MUFU.RCP R123, R123 ;  /* 0x0000007b007b7308 */ /* 0x000ea20000001000 */
[----:B0-----:R-:W-:Y:S01]  /*2b50*/  FMUL.FTZ R40, R40, R125 ;  /* 0x0000007d28287220 */ /* 0x001fe20000410000 */
[----:B------:R-:W-:Y:S01]  /*2b60*/  FFMA.FTZ R7, R53, R11, R0 ;  /* 0x0000000b35077223 */ /* 0x000fe20000010000 */
[--C-:B------:R-:W-:Y:S01]  /*2b70*/  FFMA.FTZ R14, R72, R14, R55.reuse ;  /* 0x0000000e480e7223 */ /* 0x100fe20000010037 */
[----:B------:R-:W-:Y:S01]  /*2b80*/  FMUL.FTZ R32, R59, -1.4426950216293334961 ;  /* 0xbfb8aa3b3b207820 */ /* 0x000fe20000410000 */
[--C-:B------:R-:W-:Y:S01]  /*2b90*/  FADD.FTZ R18, R15, -R50.reuse ;  /* 0x800000320f127221 */ /* 0x100fe20000010000 */
[----:B------:R-:W-:Y:S01]  /*2ba0*/  FMUL.FTZ R11, R7, -1.4426950216293334961 ;  /* 0xbfb8aa3b070b7820 */ /* 0x000fe20000410000 */
[----:B------:R-:W-:Y:S01]  /*2bb0*/  FMUL.FTZ R19, R86, -1.4426950216293334961 ;  /* 0xbfb8aa3b56137820 */ /* 0x000fe20000410000 */
[----:B------:R0:W4:Y:S01]  /*2bc0*/  MUFU.EX2 R4, R27 ;  /* 0x0000001b00047308 */ /* 0x0001220000000800 */
[----:B-1----:R-:W-:Y:S01]  /*2bd0*/  FADD.FTZ R125, R13, 1 ;  /* 0x3f8000000d7d7421 */ /* 0x002fe20000010000 */
[--C-:B------:R-:W-:Y:S01]  /*2be0*/  FADD.FTZ R114, R3, -R50.reuse ;  /* 0x8000003203727221 */ /* 0x100fe20000010000 */
[--C-:B------:R-:W-:Y:S01]  /*2bf0*/  FADD.FTZ R118, R83, -R50.reuse ;  /* 0x8000003253767221 */ /* 0x100fe20000010000 */
[C---:B------:R-:W-:Y:S01]  /*2c00*/  FMUL.FTZ R83, R51.reuse, R18 ;  /* 0x0000001233537220 */ /* 0x040fe20000410000 */
[--C-:B------:R-:W-:Y:S01]  /*2c10*/  FADD.FTZ R88, R88, -R50.reuse ;  /* 0x8000003258587221 */ /* 0x100fe20000010000 */
[----:B------:R-:W-:Y:S01]  /*2c20*/  FADD.FTZ R104, R104, -R50 ;  /* 0x8000003268687221 */ /* 0x000fe20000010000 */
[C---:B------:R-:W-:Y:S01]  /*2c30*/  FMUL.FTZ R111, R51.reuse, R116 ;  /* 0x00000074336f7220 */ /* 0x040fe20000410000 */
[----:B------:R-:W-:Y:S01]  /*2c40*/  MUFU.EX2 R31, R31 ;  /* 0x0000001f001f7308 */ /* 0x000fe20000000800 */
[----:B--2---:R-:W-:Y:S01]  /*2c50*/  FMUL.FTZ R64, R64, R123 ;  /* 0x0000007b40407220 */ /* 0x004fe20000410000 */
[----:B0-----:R-:W-:Y:S01]  /*2c60*/  FMUL.FTZ R27, R51, R22 ;  /* 0x00000016331b7220 */ /* 0x001fe20000410000 */
[----:B------:R-:W-:Y:S01]  /*2c70*/  FFMA.FTZ R83, R53, R83, R0 ;  /* 0x0000005335537223 */ /* 0x000fe20000010000 */
[C---:B------:R-:W-:Y:S01]  /*2c80*/  FMUL.FTZ R119, R51.reuse, R118 ;  /* 0x0000007633777220 */ /* 0x040fe20000410000 */
[----:B------:R-:W-:Y:S01]  /*2c90*/  FMUL.FTZ R121, R51, R88 ;  /* 0x0000005833797220 */ /* 0x000fe20000410000 */
[C-C-:B------:R-:W-:Y:S01]  /*2ca0*/  FFMA.FTZ R27, R71.reuse, R27, R54.reuse ;  /* 0x0000001b471b7223 */ /* 0x140fe20000010036 */
[----:B------:R-:W-:Y:S01]  /*2cb0*/  FFMA.FTZ R54, R71, R117, R54 ;  /* 0x0000007547367223 */ /* 0x000fe20000010036 */
[----:B------:R0:W1:Y:S01]  /*2cc0*/  MUFU.EX2 R16, R23 ;  /* 0x0000001700107308 */ /* 0x0000620000000800 */
[----:B----4-:R-:W-:Y:S01]  /*2cd0*/  FADD.FTZ R123, R4, 1 ;  /* 0x3f800000047b7421 */ /* 0x010fe20000010000 */
[----:B------:R-:W-:Y:S01]  /*2ce0*/  FMUL.FTZ R71, R60, -1.4426950216293334961 ;  /* 0xbfb8aa3b3c477820 */ /* 0x000fe20000410000 */
[----:B------:R-:W-:Y:S01]  /*2cf0*/  FMUL.FTZ R117, R51, R114 ;  /* 0x0000007233757220 */ /* 0x000fe20000410000 */
[----:B------:R-:W-:Y:S01]  /*2d00*/  FADD.FTZ R29, R29, 1 ;  /* 0x3f8000001d1d7421 */ /* 0x000fe20000010000 */
[C---:B------:R-:W-:Y:S01]  /*2d10*/  FMUL.FTZ R116, R51.reuse, R104 ;  /* 0x0000006833747220 */ /* 0x040fe20000410000 */
[----:B------:R-:W-:Y:S01]  /*2d20*/  FMUL.FTZ R113, R51, R112 ;  /* 0x0000007033717220 */ /* 0x000fe20000410000 */
[--C-:B------:R-:W-:Y:S01]  /*2d30*/  FFMA.FTZ R112, R53, R111, R0.reuse ;  /* 0x0000006f35707223 */ /* 0x100fe20000010000 */
[----:B------:R-:W2:Y:S01]  /*2d40*/  MUFU.EX2 R35, R35 ;  /* 0x0000002300237308 */ /* 0x000ea20000000800 */
[----:B0-----:R-:W-:Y:S01]  /*2d50*/  FMUL.FTZ R23, R62, -1.4426950216293334961 ;  /* 0xbfb8aa3b3e177820 */ /* 0x001fe20000410000 */
[----:B------:R-:W-:Y:S01]  /*2d60*/  FMUL.FTZ R114, R83, -1.4426950216293334961 ;  /* 0xbfb8aa3b53727820 */ /* 0x000fe20000410000 */
[C-C-:B------:R-:W-:Y:S01]  /*2d70*/  FFMA.FTZ R111, R53.reuse, R117, R0.reuse ;  /* 0x00000075356f7223 */ /* 0x140fe20000010000 */
[C-C-:B------:R-:W-:Y:S01]  /*2d80*/  FFMA.FTZ R104, R53.reuse, R121, R0.reuse ;  /* 0x0000007935687223 */ /* 0x140fe20000010000 */
[----:B------:R-:W-:Y:S01]  /*2d90*/  FFMA.FTZ R92, R53, R115, R0 ;  /* 0x00000073355c7223 */ /* 0x000fe20000010000 */
[--C-:B------:R-:W-:Y:S01]  /*2da0*/  FADD.FTZ R120, R2, -R50.reuse ;  /* 0x8000003202787221 */ /* 0x100fe20000010000 */
[--C-:B------:R-:W-:Y:S01]  /*2db0*/  FADD.FTZ R84, R84, -R50.reuse ;  /* 0x8000003254547221 */ /* 0x100fe20000010000 */
[----:B------:R-:W0:Y:S01]  /*2dc0*/  MUFU.EX2 R39, R39 ;  /* 0x0000002700277308 */ /* 0x000e220000000800 */
[----:B-1----:R-:W-:Y:S01]  /*2dd0*/  FADD.FTZ R16, R16, 1 ;  /* 0x3f80000010107421 */ /* 0x002fe20000010000 */
[--C-:B------:R-:W-:Y:S01]  /*2de0*/  FADD.FTZ R10, R10, -R50.reuse ;  /* 0x800000320a0a7221 */ /* 0x100fe20000010000 */
[--C-:B------:R-:W-:Y:S01]  /*2df0*/  FADD.FTZ R95, R95, -R50.reuse ;  /* 0x800000325f5f7221 */ /* 0x100fe20000010000 */
[----:B------:R-:W-:Y:S01]  /*2e00*/  FADD.FTZ R99, R99, -R50 ;  /* 0x8000003263637221 */ /* 0x000fe20000010000 */
[C---:B------:R-:W-:Y:S01]  /*2e10*/  FMUL.FTZ R120, R51.reuse, R120 ;  /* 0x0000007833787220 */ /* 0x040fe20000410000 */
[----:B------:R-:W-:Y:S01]  /*2e20*/  FMUL.FTZ R122, R51, R84 ;  /* 0x00000054337a7220 */ /* 0x000fe20000410000 */
[C-C-:B------:R-:W-:Y:S01]  /*2e30*/  FFMA.FTZ R113, R72.reuse, R113, R55.reuse ;  /* 0x0000007148717223 */ /* 0x140fe20000010037 */
[----:B------:R1:W4:Y:S01]  /*2e40*/  MUFU.RCP R124, R125 ;  /* 0x0000007d007c7308 */ /* 0x0003220000001000 */
[----:B--2---:R-:W-:Y:S01]  /*2e50*/  FADD.FTZ R13, R35, 1 ;  /* 0x3f800000230d7421 */ /* 0x004fe20000010000 */
[C---:B------:R-:W-:Y:S01]  /*2e60*/  FMUL.FTZ R10, R51.reuse, R10 ;  /* 0x0000000a330a7220 */ /* 0x040fe20000410000 */
[----:B------:R-:W-:Y:S01]  /*2e70*/  FMUL.FTZ R84, R51, R95 ;  /* 0x0000005f33547220 */ /* 0x000fe20000410000 */
[--C-:B------:R-:W-:Y:S01]  /*2e80*/  FFMA.FTZ R95, R72, R122, R55.reuse ;  /* 0x0000007a485f7223 */ /* 0x100fe20000010037 */
[----:B------:R-:W-:Y:S01]  /*2e90*/  FMUL.FTZ R18, R58, -1.4426950216293334961 ;  /* 0xbfb8aa3b3a127820 */ /* 0x000fe20000410000 */
[----:B------:R-:W-:Y:S01]  /*2ea0*/  FMUL.FTZ R2, R113, -1.4426950216293334961 ;  /* 0xbfb8aa3b71027820 */ /* 0x000fe20000410000 */
[----:B------:R-:W-:Y:S01]  /*2eb0*/  FMUL.FTZ R88, R27, -1.4426950216293334961 ;  /* 0xbfb8aa3b1b587820 */ /* 0x000fe20000410000 */
[----:B------:R-:W2:Y:S01]  /*2ec0*/  MUFU.EX2 R28, R28 ;  /* 0x0000001c001c7308 */ /* 0x000ea20000000800 */
[----:B-1----:R-:W-:Y:S01]  /*2ed0*/  FADD.FTZ R125, R31, 1 ;  /* 0x3f8000001f7d7421 */ /* 0x002fe20000010000 */
[----:B0-----:R-:W-:Y:S01]  /*2ee0*/  FADD.FTZ R35, R39, 1 ;  /* 0x3f80000027237421 */ /* 0x001fe20000010000 */
[C-C-:B------:R-:W-:Y:S01]  /*2ef0*/  FFMA.FTZ R87, R72.reuse, R87, R55.reuse ;  /* 0x0000005748577223 */ /* 0x140fe20000010037 */
[----:B------:R-:W-:Y:S01]  /*2f00*/  FFMA.FTZ R84, R72, R84, R55 ;  /* 0x0000005448547223 */ /* 0x000fe20000010037 */
[----:B------:R-:W-:Y:S01]  /*2f10*/  FMUL.FTZ R17, R75, -1.4426950216293334961 ;  /* 0xbfb8aa3b4b117820 */ /* 0x000fe20000410000 */
[----:B------:R-:W-:Y:S01]  /*2f20*/  FMUL.FTZ R4, R70, -1.4426950216293334961 ;  /* 0xbfb8aa3b46047820 */ /* 0x000fe20000410000 */
[----:B------:R-:W-:Y:S01]  /*2f30*/  FMUL.FTZ R30, R95, -1.4426950216293334961 ;  /* 0xbfb8aa3b5f1e7820 */ /* 0x000fe20000410000 */
[----:B------:R-:W0:Y:S01]  /*2f40*/  MUFU.RCP R39, R125 ;  /* 0x0000007d00277308 */ /* 0x000e220000001000 */
[----:B----4-:R-:W-:Y:S01]  /*2f50*/  FMUL.FTZ R124, R9, R124 ;  /* 0x0000007c097c7220 */ /* 0x010fe20000410000 */
[----:B------:R-:W-:Y:S01]  /*2f60*/  FMUL.FTZ R9, R98, -1.4426950216293334961 ;  /* 0xbfb8aa3b62097820 */ /* 0x000fe20000410000 */
[----:B------:R-:W-:Y:S01]  /*2f70*/  FMUL.FTZ R21, R21, R5 ;  /* 0x0000000515157220 */ /* 0x000fe20000410000 */
[----:B------:R-:W-:Y:S01]  /*2f80*/  FMUL.FTZ R5, R74, -1.4426950216293334961 ;  /* 0xbfb8aa3b4a057820 */ /* 0x000fe20000410000 */
[----:B------:R-:W-:-:S03]  /*2f90*/  FMUL.FTZ R31, R97, -1.4426950216293334961 ;  /* 0xbfb8aa3b611f7820 */ /* 0x000fc60000410000 */
[----:B------:R-:W1:Y:S01]  /*2fa0*/  MUFU.RCP R123, R123 ;  /* 0x0000007b007b7308 */ /* 0x000e620000001000 */
[----:B--2---:R-:W-:Y:S01]  /*2fb0*/  FADD.FTZ R36, R28, 1 ;  /* 0x3f8000001c247421 */ /* 0x004fe20000010000 */
[----:B------:R-:W-:-:S06]  /*2fc0*/  FMUL.FTZ R28, R73, -1.4426950216293334961 ;  /* 0xbfb8aa3b491c7820 */ /* 0x000fcc0000410000 */
[----:B------:R2:W4:Y:S01]  /*2fd0*/  MUFU.EX2 R22, R23 ;  /* 0x0000001700167308 */ /* 0x0005220000000800 */
[----:B0-----:R-:W-:-:S07]  /*2fe0*/  FMUL.FTZ R39, R66, R39 ;  /* 0x0000002742277220 */ /* 0x001fce0000410000 */
[----:B------:R-:W0:Y:S01]  /*2ff0*/  MUFU.EX2 R82, R82 ;  /* 0x0000005200527308 */ /* 0x000e220000000800 */
[----:B--2---:R-:W-:Y:S01]  /*3000*/  FMUL.FTZ R23, R85, -1.4426950216293334961 ;  /* 0xbfb8aa3b55177820 */ /* 0x004fe20000410000 */
[----:B-1----:R-:W-:-:S06]  /*3010*/  FMUL.FTZ R20, R20, R123 ;  /* 0x0000007b14147220 */ /* 0x002fcc0000410000 */
[----:B------:R1:W2:Y:S01]  /*3020*/  MUFU.RCP R125, R16 ;  /* 0x00000010007d7308 */ /* 0x0002a20000001000 */
[----:B----4-:R-:W-:Y:S01]  /*3030*/  FADD.FTZ R123, R22, 1 ;  /* 0x3f800000167b7421 */ /* 0x010fe20000010000 */
[----:B------:R-:W-:-:S06]  /*3040*/  FMUL.FTZ R22, R69, -1.4426950216293334961 ;  /* 0xbfb8aa3b45167820 */ /* 0x000fcc0000410000 */
[----:B------:R-:W4:Y:S01]  /*3050*/  MUFU.EX2 R81, R81 ;  /* 0x0000005100517308 */ /* 0x000f220000000800 */
[----:B0-----:R-:W-:Y:S01]  /*3060*/  FADD.FTZ R82, R82, 1 ;  /* 0x3f80000052527421 */ /* 0x001fe20000010000 */
[----:B-1----:R-:W-:-:S06]  /*3070*/  FMUL.FTZ R16, R96, -1.4426950216293334961 ;  /* 0xbfb8aa3b60107820 */ /* 0x002fcc0000410000 */
[----:B------:R-:W0:Y:S01]  /*3080*/  MUFU.EX2 R12, R12 ;  /* 0x0000000c000c7308 */ /* 0x000e220000000800 */
[----:B--2---:R-:W-:-:S07]  /*3090*/  FMUL.FTZ R26, R26, R125 ;  /* 0x0000007d1a1a7220 */ /* 0x004fce0000410000 */
[----:B------:R-:W1:Y:S01]  /*30a0*/  MUFU.RCP R24, R24 ;  /* 0x0000001800187308 */ /* 0x000e620000001000 */
[----:B----4-:R-:W-:-:S07]  /*30b0*/  FADD.FTZ R125, R81, 1 ;  /* 0x3f800000517d7421 */ /* 0x010fce0000010000 */
[----:B------:R2:W-:Y:S01]  /*30c0*/  MUFU.EX2 R15, R71 ;  /* 0x00000047000f7308 */ /* 0x0005e20000000800 */
[----:B0-----:R-:W-:-:S07]  /*30d0*/  FADD.FTZ R12, R12, 1 ;  /* 0x3f8000000c0c7421 */ /* 0x001fce0000010000 */
[----:B------:R-:W0:Y:S01]  /*30e0*/  MUFU.RCP R36, R36 ;  /* 0x0000002400247308 */ /* 0x000e220000001000 */
[----:B--2---:R-:W-:Y:S01]  /*30f0*/  FMUL.FTZ R71, R14, -1.4426950216293334961 ;  /* 0xbfb8aa3b0e477820 */ /* 0x004fe20000410000 */
[----:B-1----:R-:W-:Y:S01]  /*3100*/  FMUL.FTZ R63, R63, R24 ;  /* 0x000000183f3f7220 */ /* 0x002fe20000410000 */
[----:B------:R-:W-:-:S04]  /*3110*/  FMUL.FTZ R24, R94, -1.4426950216293334961 ;  /* 0xbfb8aa3b5e187820 */ /* 0x000fc80000410000 */
[----:B------:R-:W-:Y:S01]  /*3120*/  F2FP.BF16.F32.PACK_AB R26, R26, R63 ;  /* 0x0000003f1a1a723e */ /* 0x000fe200000010ff */
[----:B------:R-:W1:Y:S08]  /*3130*/  MUFU.EX2 R32, R32 ;  /* 0x0000002000207308 */ /* 0x000e700000000800 */
[----:B------:R-:W-:Y:S01]  /*3140*/  MUFU.EX2 R23, R23 ;  /* 0x0000001700177308 */ /* 0x000fe20000000800 */
[----:B0-----:R-:W-:Y:S01]  /*3150*/  FMUL.FTZ R66, R65, R36 ;  /* 0x0000002441427220 */ /* 0x001fe20000410000 */
[----:B------:R-:W-:-:S06]  /*3160*/  FMUL.FTZ R36, R87, -1.4426950216293334961 ;  /* 0xbfb8aa3b57247820 */ /* 0x000fcc0000410000 */
[----:B------:R0:W2:Y:S01]  /*3170*/  MUFU.RCP R81, R125 ;  /* 0x0000007d00517308 */ /* 0x0000a20000001000 */
[----:B-1----:R-:W-:-:S07]  /*3180*/  FADD.FTZ R32, R32, 1 ;  /* 0x3f80000020207421 */ /* 0x002fce0000010000 */
[----:B------:R-:W1:Y:S01]  /*3190*/  MUFU.RCP R123, R123 ;  /* 0x0000007b007b7308 */ /* 0x000e620000001000 */
[----:B0-----:R-:W-:-:S07]  /*31a0*/  FADD.FTZ R125, R15, 1 ;  /* 0x3f8000000f7d7421 */ /* 0x001fce0000010000 */
[----:B------:R-:W0:Y:S01]  /*31b0*/  MUFU.RCP R82, R82 ;  /* 0x0000005200527308 */ /* 0x000e220000001000 */
[----:B--2---:R-:W-:-:S07]  /*31c0*/  FMUL.FTZ R81, R90, R81 ;  /* 0x000000515a517220 */ /* 0x004fce0000410000 */
[----:B------:R-:W2:Y:S01]  /*31d0*/  MUFU.EX2 R11, R11 ;  /* 0x0000000b000b7308 */ /* 0x000ea20000000800 */
[----:B-1----:R-:W-:-:S05]  /*31e0*/  FMUL.FTZ R62, R62, R123 ;  /* 0x0000007b3e3e7220 */ /* 0x002fca0000410000 */
[----:B------:R-:W-:Y:S02]  /*31f0*/  F2FP.BF16.F32.PACK_AB R62, R81, R62 ;  /* 0x0000003e513e723e */ /* 0x000fe400000010ff */
[----:B------:R-:W1:Y:S01]  /*3200*/  MUFU.EX2 R71, R71 ;  /* 0x0000004700477308 */ /* 0x000e620000000800 */
[----:B0-----:R-:W-:-:S07]  /*3210*/  FMUL.FTZ R90, R89, R82 ;  /* 0x00000052595a7220 */ /* 0x001fce0000410000 */
[----:B------:R0:W4:Y:S01]  /*3220*/  MUFU.EX2 R3, R19 ;  /* 0x0000001300037308 */ /* 0x0001220000000800 */
[----:B--2---:R-:W-:Y:S01]  /*3230*/  FADD.FTZ R123, R11, 1 ;  /* 0x3f8000000b7b7421 */ /* 0x004fe20000010000 */
[----:B------:R-:W-:-:S06]  /*3240*/  FMUL.FTZ R11, R54, -1.4426950216293334961 ;  /* 0xbfb8aa3b360b7820 */ /* 0x000fcc0000410000 */
[----:B------:R-:W2:Y:S01]  /*3250*/  MUFU.RCP R65, R12 ;  /* 0x0000000c00417308 */ /* 0x000ea20000001000 */
[----:B0-----:R-:W-:Y:S01]  /*3260*/  FMUL.FTZ R19, R51, R110 ;  /* 0x0000006e33137220 */ /* 0x001fe20000410000 */
[----:B-1----:R-:W-:Y:S01]  /*3270*/  FADD.FTZ R89, R71, 1 ;  /* 0x3f80000047597421 */ /* 0x002fe20000010000 */
[C-C-:B------:R-:W-:Y:S01]  /*3280*/  FFMA.FTZ R110, R53.reuse, R119, R0.reuse ;  /* 0x00000077356e7223 */ /* 0x140fe20000010000 */
[----:B------:R-:W-:Y:S01]  /*3290*/  FMUL.FTZ R119, R56, -1.4426950216293334961 ;  /* 0xbfb8aa3b38777820 */ /* 0x000fe20000410000 */
[C-C-:B------:R-:W-:Y:S01]  /*32a0*/  FFMA.FTZ R19, R53.reuse, R19, R0.reuse ;  /* 0x0000001335137223 */ /* 0x140fe20000010000 */
[----:B------:R-:W-:Y:S01]  /*32b0*/  FFMA.FTZ R53, R53, R116, R0 ;  /* 0x0000007435357223 */ /* 0x000fe20000010000 */
[----:B------:R-:W-:Y:S01]  /*32c0*/  FADD.FTZ R116, R6, -R50 ;  /* 0x8000003206747221 */ /* 0x000fe20000010000 */
[----:B------:R0:W-:Y:S01]  /*32d0*/  MUFU.EX2 R12, R24 ;  /* 0x00000018000c7308 */ /* 0x0001e20000000800 */
[----:B----4-:R-:W-:Y:S01]  /*32e0*/  FADD.FTZ R3, R3, 1 ;  /* 0x3f80000003037421 */ /* 0x010fe20000010000 */
[----:B------:R-:W-:Y:S01]  /*32f0*/  FMUL.FTZ R6, R57, -1.4426950216293334961 ;  /* 0xbfb8aa3b39067820 */ /* 0x000fe20000410000 */
[C---:B------:R-:W-:Y:S01]  /*3300*/  FMUL.FTZ R118, R51.reuse, R116 ;  /* 0x0000007433767220 */ /* 0x040fe20000410000 */
[----:B------:R-:W-:Y:S01]  /*3310*/  FMUL.FTZ R116, R51, R99 ;  /* 0x0000006333747220 */ /* 0x000fe20000410000 */
[----:B------:R-:W-:Y:S01]  /*3320*/  FFMA.FTZ R99, R72, R120, R55 ;  /* 0x0000007848637223 */ /* 0x000fe20000010037 */
[----:B------:R-:W-:-:S02]  /*3330*/  FMUL.FTZ R120, R112, -1.4426950216293334961 ;  /* 0xbfb8aa3b70787820 */ /* 0x000fc40000410000 */
[----:B------:R1:W4:Y:S01]  /*3340*/  MUFU.RCP R37, R29 ;  /* 0x0000001d00257308 */ /* 0x0003220000001000 */
[----:B0-----:R-:W-:Y:S01]  /*3350*/  FADD.FTZ R24, R23, 1 ;  /* 0x3f80000017187421 */ /* 0x001fe20000010000 */
[----:B------:R-:W-:Y:S01]  /*3360*/  FMUL.FTZ R117, R99, -1.4426950216293334961 ;  /* 0xbfb8aa3b63757820 */ /* 0x000fe20000410000 */
[----:B--2---:R-:W-:Y:S01]  /*3370*/  FMUL.FTZ R65, R8, R65 ;  /* 0x0000004108417220 */ /* 0x004fe20000410000 */
[----:B------:R-:W-:Y:S01]  /*3380*/  FMUL.FTZ R23, R93, -1.4426950216293334961 ;  /* 0xbfb8aa3b5d177820 */ /* 0x000fe20000410000 */
[----:B------:R-:W-:-:S03]  /*3390*/  FMUL.FTZ R8, R84, -1.4426950216293334961 ;  /* 0xbfb8aa3b54087820 */ /* 0x000fc60000410000 */
[----:B------:R-:W0:Y:S01]  /*33a0*/  MUFU.RCP R35, R35 ;  /* 0x0000002300237308 */ /* 0x000e220000001000 */
[----:B-1----:R-:W-:-:S07]  /*33b0*/  FMUL.FTZ R29, R101, -1.4426950216293334961 ;  /* 0xbfb8aa3b651d7820 */ /* 0x002fce0000410000 */
[----:B------:R-:W1:Y:S01]  /*33c0*/  MUFU.RCP R13, R13 ;  /* 0x0000000d000d7308 */ /* 0x000e620000001000 */
[----:B----4-:R-:W-:Y:S01]  /*33d0*/  FMUL.FTZ R37, R34, R37 ;  /* 0x0000002522257220 */ /* 0x010fe20000410000 */
[----:B------:R-:W-:-:S04]  /*33e0*/  FMUL.FTZ R34, R110, -1.4426950216293334961 ;  /* 0xbfb8aa3b6e227820 */ /* 0x000fc80000410000 */
[----:B------:R-:W-:Y:S02]  /*33f0*/  F2FP.BF16.F32.PACK_AB R37, R38, R37 ;  /* 0x000000252625723e */ /* 0x000fe400000010ff */
[----:B------:R-:W2:Y:S01]  /*3400*/  MUFU.RCP R32, R32 ;  /* 0x0000002000207308 */ /* 0x000ea20000001000 */
[----:B0-----:R-:W-:Y:S01]  /*3410*/  FMUL.FTZ R67, R67, R35 ;  /* 0x0000002343437220 */ /* 0x001fe20000410000 */
[----:B------:R-:W-:-:S06]  /*3420*/  FMUL.FTZ R35, R91, -1.4426950216293334961 ;  /* 0xbfb8aa3b5b237820 */ /* 0x000fcc0000410000 */
[----:B------:R0:W-:Y:S01]  /*3430*/  MUFU.EX2 R0, R114 ;  /* 0x0000007200007308 */ /* 0x0001e20000000800 */
[----:B-1----:R-:W-:Y:S01]  /*3440*/  FMUL.FTZ R25, R25, R13 ;  /* 0x0000000d19197220 */ /* 0x002fe20000410000 */
[----:B------:R-:W-:-:S04]  /*3450*/  FMUL.FTZ R13, R104, -1.4426950216293334961 ;  /* 0xbfb8aa3b680d7820 */ /* 0x000fc80000410000 */
[----:B------:R-:W-:Y:S02]  /*3460*/  F2FP.BF16.F32.PACK_AB R25, R67, R25 ;  /* 0x000000194319723e */ /* 0x000fe400000010ff */
[----:B------:R-:W1:Y:S01]  /*3470*/  MUFU.RCP R24, R24 ;  /* 0x0000001800187308 */ /* 0x000e620000001000 */
[----:B0-----:R-:W-:Y:S01]  /*3480*/  FADD.FTZ R114, R103, -R50 ;  /* 0x8000003267727221 */ /* 0x001fe20000010000 */
[C-C-:B------:R-:W-:Y:S01]  /*3490*/  FFMA.FTZ R103, R72.reuse, R118, R55.reuse ;  /* 0x0000007648677223 */ /* 0x140fe20000010037 */
[----:B------:R-:W-:Y:S01]  /*34a0*/  FMUL.FTZ R118, R105, -1.4426950216293334961 ;  /* 0xbfb8aa3b69767820 */ /* 0x000fe20000410000 */
[----:B--2---:R-:W-:Y:S01]  /*34b0*/  FMUL.FTZ R59, R59, R32 ;  /* 0x000000203b3b7220 */ /* 0x004fe20000410000 */
[----:B------:R-:W-:Y:S01]  /*34c0*/  FMUL.FTZ R115, R51, R114 ;  /* 0x0000007233737220 */ /* 0x000fe20000410000 */
[C-C-:B------:R-:W-:Y:S01]  /*34d0*/  FFMA.FTZ R114, R72.reuse, R10, R55.reuse ;  /* 0x0000000a48727223 */ /* 0x140fe20000010037 */
[C-C-:B------:R-:W-:Y:S01]  /*34e0*/  FFMA.FTZ R51, R72.reuse, R116, R55.reuse ;  /* 0x0000007448337223 */ /* 0x140fe20000010037 */
[----:B------:R0:W2:Y:S01]  /*34f0*/  MUFU.RCP R15, R3 ;  /* 0x00000003000f7308 */ /* 0x0000a20000001000 */
[----:B------:R-:W-:Y:S01]  /*3500*/  FFMA.FTZ R122, R72, R115, R55 ;  /* 0x00000073487a7223 */ /* 0x000fe20000010037 */
[----:B------:R-:W-:Y:S01]  /*3510*/  FMUL.FTZ R115, R111, -1.4426950216293334961 ;  /* 0xbfb8aa3b6f737820 */ /* 0x000fe20000410000 */
[----:B------:R-:W-:Y:S01]  /*3520*/  FMUL.FTZ R55, R103, -1.4426950216293334961 ;  /* 0xbfb8aa3b67377820 */ /* 0x000fe20000410000 */
[----:B------:R-:W-:Y:S01]  /*3530*/  FMUL.FTZ R72, R68, -1.4426950216293334961 ;  /* 0xbfb8aa3b44487820 */ /* 0x000fe20000410000 */
[----:B------:R-:W-:Y:S01]  /*3540*/  FMUL.FTZ R116, R102, -1.4426950216293334961 ;  /* 0xbfb8aa3b66747820 */ /* 0x000fe20000410000 */
[----:B------:R-:W-:Y:S01]  /*3550*/  FMUL.FTZ R10, R19, -1.4426950216293334961 ;  /* 0xbfb8aa3b130a7820 */ /* 0x000fe20000410000 */
[----:B------:R-:W-:Y:S01]  /*3560*/  FMUL.FTZ R121, R114, -1.4426950216293334961 ;  /* 0xbfb8aa3b72797820 */ /* 0x000fe20000410000 */
[----:B------:R-:W4:Y:S01]  /*3570*/  MUFU.RCP R123, R123 ;  /* 0x0000007b007b7308 */ /* 0x000f220000001000 */
[----:B0-----:R-:W-:Y:S01]  /*3580*/  FMUL.FTZ R3, R52, -1.4426950216293334961 ;  /* 0xbfb8aa3b34037820 */ /* 0x001fe20000410000 */
[----:B------:R-:W-:Y:S01]  /*3590*/  FMUL.FTZ R50, R61, -1.4426950216293334961 ;  /* 0xbfb8aa3b3d327820 */ /* 0x000fe20000410000 */
[----:B------:R-:W-:Y:S01]  /*35a0*/  FMUL.FTZ R32, R100, -1.4426950216293334961 ;  /* 0xbfb8aa3b64207820 */ /* 0x000fe20000410000 */
[----:B-1----:R-:W-:Y:S01]  /*35b0*/  FMUL.FTZ R85, R85, R24 ;  /* 0x0000001855557220 */ /* 0x002fe20000410000 */
[----:B------:R-:W-:Y:S01]  /*35c0*/  FMUL.FTZ R24, R92, -1.4426950216293334961 ;  /* 0xbfb8aa3b5c187820 */ /* 0x000fe20000410000 */
[----:B------:R-:W-:Y:S01]  /*35d0*/  FMUL.FTZ R82, R51, -1.4426950216293334961 ;  /* 0xbfb8aa3b33527820 */ /* 0x000fe20000410000 */
[----:B------:R-:W-:Y:S01]  /*35e0*/  FADD.FTZ R0, R0, 1 ;  /* 0x3f80000000007421 */ /* 0x000fe20000010000 */
[----:B------:R-:W0:Y:S01]  /*35f0*/  MUFU.RCP R89, R89 ;  /* 0x0000005900597308 */ /* 0x000e220000001000 */
[----:B--2---:R-:W-:Y:S01]  /*3600*/  FMUL.FTZ R15, R86, R15 ;  /* 0x0000000f560f7220 */ /* 0x004fe20000410000 */
[----:B------:R-:W-:-:S02]  /*3610*/  F2FP.BF16.F32.PACK_AB R59, R66, R59 ;  /* 0x0000003b423b723e */ /* 0x000fc400000010ff */
[----:B------:R-:W-:-:S04]  /*3620*/  F2FP.BF16.F32.PACK_AB R63, R90, R85 ;  /* 0x000000555a3f723e */ /* 0x000fc800000010ff */
[----:B------:R-:W1:Y:S01]  /*3630*/  MUFU.EX2 R9, R9 ;  /* 0x0000000900097308 */ /* 0x000e620000000800 */
[----:B----4-:R-:W-:Y:S01]  /*3640*/  FMUL.FTZ R71, R7, R123 ;  /* 0x0000007b07477220 */ /* 0x010fe20000410000 */
[----:B------:R-:W-:-:S06]  /*3650*/  FMUL.FTZ R7, R53, -1.4426950216293334961 ;  /* 0xbfb8aa3b35077820 */ /* 0x000fcc0000410000 */
[----:B------:R-:W2:Y:S01]  /*3660*/  MUFU.EX2 R120, R120 ;  /* 0x0000007800787308 */ /* 0x000ea20000000800 */
[----:B0-----:R-:W-:Y:S01]  /*3670*/  FMUL.FTZ R86, R14, R89 ;  /* 0x000000590e567220 */ /* 0x001fe20000410000 */
[----:B------:R-:W-:-:S04]  /*3680*/  FMUL.FTZ R14, R122, -1.4426950216293334961 ;  /* 0xbfb8aa3b7a0e7820 */ /* 0x000fc80000410000 */
[----:B------:R-:W-:Y:S02]  /*3690*/  F2FP.BF16.F32.PACK_AB R71, R86, R71 ;  /* 0x000000475647723e */ /* 0x000fe400000010ff */
[----:B------:R-:W0:Y:S01]  /*36a0*/  MUFU.EX2 R18, R18 ;  /* 0x0000001200127308 */ /* 0x000e220000000800 */
[----:B-1----:R-:W-:-:S07]  /*36b0*/  FADD.FTZ R9, R9, 1 ;  /* 0x3f80000009097421 */ /* 0x002fce0000010000 */
[----:B------:R-:W1:Y:S01]  /*36c0*/  MUFU.EX2 R2, R2 ;  /* 0x0000000200027308 */ /* 0x000e620000000800 */
[----:B--2---:R-:W-:-:S07]  /*36d0*/  FADD.FTZ R120, R120, 1 ;  /* 0x3f80000078787421 */ /* 0x004fce0000010000 */
[----:B------:R-:W2:Y:S01]  /*36e0*/  MUFU.EX2 R88, R88 ;  /* 0x0000005800587308 */ /* 0x000ea20000000800 */
[----:B0-----:R-:W-:-:S07]  /*36f0*/  FADD.FTZ R89, R18, 1 ;  /* 0x3f80000012597421 */ /* 0x001fce0000010000 */
[----:B------:R-:W0:Y:S01]  /*3700*/  MUFU.EX2 R115, R115 ;  /* 0x0000007300737308 */ /* 0x000e220000000800 */
[----:B-1----:R-:W-:-:S07]  /*3710*/  FADD.FTZ R2, R2, 1 ;  /* 0x3f80000002027421 */ /* 0x002fce0000010000 */
[----:B------:R-:W1:Y:S01]  /*3720*/  MUFU.EX2 R55, R55 ;  /* 0x0000003700377308 */ /* 0x000e620000000800 */
[----:B--2---:R-:W-:-:S07]  /*3730*/  FADD.FTZ R18, R88, 1 ;  /* 0x3f80000058127421 */ /* 0x004fce0000010000 */
[----:B------:R-:W2:Y:S01]  /*3740*/  MUFU.EX2 R117, R117 ;  /* 0x0000007500757308 */ /* 0x000ea20000000800 */
[----:B0-----:R-:W-:-:S07]  /*3750*/  FADD.FTZ R115, R115, 1 ;  /* 0x3f80000073737421 */ /* 0x001fce0000010000 */
[----:B------:R-:W0:Y:S01]  /*3760*/  MUFU.RCP R125, R125 ;  /* 0x0000007d007d7308 */ /* 0x000e220000001000 */
[----:B-1----:R-:W-:-:S07]  /*3770*/  FADD.FTZ R88, R55, 1 ;  /* 0x3f80000037587421 */ /* 0x002fce0000010000 */
[----:B------:R-:W1:Y:S01]  /*3780*/  MUFU.EX2 R119, R119 ;  /* 0x0000007700777308 */ /* 0x000e620000000800 */
[----:B--2---:R-:W-:-:S07]  /*3790*/  FADD.FTZ R117, R117, 1 ;  /* 0x3f80000075757421 */ /* 0x004fce0000010000 */
[----:B------:R-:W2:Y:S01]  /*37a0*/  MUFU.EX2 R72, R72 ;  /* 0x0000004800487308 */ /* 0x000ea20000000800 */
[----:B0-----:R-:W-:-:S07]  /*37b0*/  FMUL.FTZ R60, R60, R125 ;  /* 0x0000007d3c3c7220 */ /* 0x001fce0000410000 */
[----:B------:R-:W0:Y:S01]  /*37c0*/  MUFU.EX2 R116, R116 ;  /* 0x0000007400747308 */ /* 0x000e220000000800 */
[----:B-1----:R-:W-:-:S07]  /*37d0*/  FADD.FTZ R55, R119, 1 ;  /* 0x3f80000077377421 */ /* 0x002fce0000010000 */
[----:B------:R-:W-:Y:S01]  /*37e0*/  MUFU.EX2 R17, R17 ;  /* 0x0000001100117308 */ /* 0x000fe20000000800 */
[----:B--2---:R-:W-:-:S07]  /*37f0*/  FADD.FTZ R123, R72, 1 ;  /* 0x3f800000487b7421 */ /* 0x004fce0000010000 */
[----:B------:R-:W1:Y:S01]  /*3800*/  MUFU.EX2 R3, R3 ;  /* 0x0000000300037308 */ /* 0x000e620000000800 */
[----:B0-----:R-:W-:-:S07]  /*3810*/  FADD.FTZ R119, R116, 1 ;  /* 0x3f80000074777421 */ /* 0x001fce0000010000 */
[----:B------:R-:W0:Y:S08]  /*3820*/  MUFU.EX2 R118, R118 ;  /* 0x0000007600767308 */ /* 0x000e300000000800 */
[----:B------:R-:W-:Y:S01]  /*3830*/  MUFU.EX2 R29, R29 ;  /* 0x0000001d001d7308 */ /* 0x000fe20000000800 */
[----:B-1----:R-:W-:-:S07]  /*3840*/  FADD.FTZ R3, R3, 1 ;  /* 0x3f80000003037421 */ /* 0x002fce0000010000 */
[----:B------:R-:W-:Y:S01]  /*3850*/  MUFU.EX2 R34, R34 ;  /* 0x0000002200227308 */ /* 0x000fe20000000800 */
[----:B0-----:R-:W-:-:S07]  /*3860*/  FADD.FTZ R72, R118, 1 ;  /* 0x3f80000076487421 */ /* 0x001fce0000010000 */
[----:B------:R-:W-:Y:S08]  /*3870*/  MUFU.EX2 R4, R4 ;  /* 0x0000000400047308 */ /* 0x000ff00000000800 */
[----:B------:R-:W0:Y:S08]  /*3880*/  MUFU.EX2 R10, R10 ;  /* 0x0000000a000a7308 */ /* 0x000e300000000800 */
[----:B------:R-:W1:Y:S08]  /*3890*/  MUFU.EX2 R121, R121 ;  /* 0x0000007900797308 */ /* 0x000e700000000800 */
[----:B------:R-:W-:Y:S01]  /*38a0*/  MUFU.EX2 R35, R35 ;  /* 0x0000002300237308 */ /* 0x000fe20000000800 */
[----:B0-----:R-:W-:-:S07]  /*38b0*/  FADD.FTZ R10, R10, 1 ;  /* 0x3f8000000a0a7421 */ /* 0x001fce0000010000 */
[----:B------:R-:W-:Y:S01]  /*38c0*/  MUFU.EX2 R16, R16 ;  /* 0x0000001000107308 */ /* 0x000fe20000000800 */
[----:B-1----:R-:W-:-:S07]  /*38d0*/  FADD.FTZ R121, R121, 1 ;  /* 0x3f80000079797421 */ /* 0x002fce0000010000 */
[----:B------:R-:W0:Y:S08]  /*38e0*/  MUFU.EX2 R6, R6 ;  /* 0x0000000600067308 */ /* 0x000e300000000800 */
[----:B------:R-:W1:Y:S08]  /*38f0*/  MUFU.EX2 R50, R50 ;  /* 0x0000003200327308 */ /* 0x000e700000000800 */
[----:B------:R-:W2:Y:S01]  /*3900*/  MUFU.EX2 R30, R30 ;  /* 0x0000001e001e7308 */ /* 0x000ea20000000800 */
[----:B0-----:R-:W-:-:S07]  /*3910*/  FADD.FTZ R6, R6, 1 ;  /* 0x3f80000006067421 */ /* 0x001fce0000010000 */
[----:B------:R-:W0:Y:S01]  /*3920*/  MUFU.EX2 R13, R13 ;  /* 0x0000000d000d7308 */ /* 0x000e220000000800 */
[----:B-1----:R-:W-:-:S07]  /*3930*/  FADD.FTZ R50, R50, 1 ;  /* 0x3f80000032327421 */ /* 0x002fce0000010000 */
[----:B------:R-:W-:Y:S01]  /*3940*/  MUFU.EX2 R32, R32 ;  /* 0x0000002000207308 */ /* 0x000fe20000000800 */
[----:B--2---:R-:W-:-:S07]  /*3950*/  FADD.FTZ R30, R30, 1 ;  /* 0x3f8000001e1e7421 */ /* 0x004fce0000010000 */
[----:B------:R-:W-:Y:S01]  /*3960*/  MUFU.EX2 R22, R22 ;  /* 0x0000001600167308 */ /* 0x000fe20000000800 */
[----:B0-----:R-:W-:-:S07]  /*3970*/  FADD.FTZ R13, R13, 1 ;  /* 0x3f8000000d0d7421 */ /* 0x001fce0000010000 */
[----:B------:R-:W-:Y:S08]  /*3980*/  MUFU.EX2 R23, R23 ;  /* 0x0000001700177308 */ /* 0x000ff00000000800 */
[----:B------:R-:W0:Y:S08]  /*3990*/  MUFU.EX2 R5, R5 ;  /* 0x0000000500057308 */ /* 0x000e300000000800 */
[----:B------:R-:W1:Y:S08]  /*39a0*/  MUFU.EX2 R28, R28 ;  /* 0x0000001c001c7308 */ /* 0x000e700000000800 */
[----:B------:R-:W2:Y:S01]  /*39b0*/  MUFU.EX2 R31, R31 ;  /* 0x0000001f001f7308 */ /* 0x000ea20000000800 */
[----:B0-----:R-:W-:-:S07]  /*39c0*/  FADD.FTZ R5, R5, 1 ;  /* 0x3f80000005057421 */ /* 0x001fce0000010000 */
[----:B------:R-:W-:Y:S01]  /*39d0*/  MUFU.EX2 R36, R36 ;  /* 0x0000002400247308 */ /* 0x000fe20000000800 */
[----:B-1----:R-:W-:-:S07]  /*39e0*/  FADD.FTZ R28, R28, 1 ;  /* 0x3f8000001c1c7421 */ /* 0x002fce0000010000 */
[----:B------:R-:W0:Y:S01]  /*39f0*/  MUFU.EX2 R8, R8 ;  /* 0x0000000800087308 */ /* 0x000e220000000800 */
[----:B--2---:R-:W-:-:S07]  /*3a00*/  FADD.FTZ R31, R31, 1 ;  /* 0x3f8000001f1f7421 */ /* 0x004fce0000010000 */
[----:B------:R-:W-:Y:S08]  /*3a10*/  MUFU.EX2 R24, R24 ;  /* 0x0000001800187308 */ /* 0x000ff00000000800 */
[----:B------:R-:W-:Y:S01]  /*3a20*/  MUFU.EX2 R82, R82 ;  /* 0x0000005200527308 */ /* 0x000fe20000000800 */
[----:B0-----:R-:W-:-:S07]  /*3a30*/  FADD.FTZ R8, R8, 1 ;  /* 0x3f80000008087421 */ /* 0x001fce0000010000 */
[----:B------:R-:W0:Y:S08]  /*3a40*/  MUFU.EX2 R11, R11 ;  /* 0x0000000b000b7308 */ /* 0x000e300000000800 */
[----:B------:R-:W1:Y:S08]  /*3a50*/  MUFU.EX2 R7, R7 ;  /* 0x0000000700077308 */ /* 0x000e700000000800 */
[----:B------:R-:W2:Y:S01]  /*3a60*/  MUFU.EX2 R14, R14 ;  /* 0x0000000e000e7308 */ /* 0x000ea20000000800 */
[----:B0-----:R-:W-:-:S07]  /*3a70*/  FADD.FTZ R11, R11, 1 ;  /* 0x3f8000000b0b7421 */ /* 0x001fce0000010000 */
[----:B------:R-:W0:Y:S01]  /*3a80*/  MUFU.RCP R9, R9 ;  /* 0x0000000900097308 */ /* 0x000e220000001000 */
[----:B-1----:R-:W-:-:S07]  /*3a90*/  FADD.FTZ R7, R7, 1 ;  /* 0x3f80000007077421 */ /* 0x002fce0000010000 */
[----:B------:R1:W4:Y:S01]  /*3aa0*/  MUFU.RCP R125, R120 ;  /* 0x00000078007d7308 */ /* 0x0003220000001000 */
[----:B--2---:R-:W-:-:S07]  /*3ab0*/  FADD.FTZ R14, R14, 1 ;  /* 0x3f8000000e0e7421 */ /* 0x004fce0000010000 */
[----:B------:R2:W5:Y:S01]  /*3ac0*/  MUFU.RCP R116, R115 ;  /* 0x0000007300747308 */ /* 0x0005620000001000 */
[----:B-1----:R-:W-:Y:S01]  /*3ad0*/  FADD.FTZ R120, R17, 1 ;  /* 0x3f80000011787421 */ /* 0x002fe20000010000 */
[----:B------:R-:W-:Y:S01]  /*3ae0*/  FADD.FTZ R17, R29, 1 ;  /* 0x3f8000001d117421 */ /* 0x000fe20000010000 */
[----:B------:R-:W-:Y:S01]  /*3af0*/  FADD.FTZ R29, R34, 1 ;  /* 0x3f800000221d7421 */ /* 0x000fe20000010000 */
[----:B------:R-:W-:Y:S01]  /*3b00*/  FADD.FTZ R34, R35, 1 ;  /* 0x3f80000023227421 */ /* 0x000fe20000010000 */
[----:B------:R-:W-:Y:S01]  /*3b10*/  FADD.FTZ R35, R32, 1 ;  /* 0x3f80000020237421 */ /* 0x000fe20000010000 */
[----:B------:R-:W-:Y:S01]  /*3b20*/  FADD.FTZ R32, R36, 1 ;  /* 0x3f80000024207421 */ /* 0x000fe20000010000 */
[----:B0-----:R-:W-:Y:S01]  /*3b30*/  FMUL.FTZ R98, R98, R9 ;  /* 0x0000000962627220 */ /* 0x001fe20000410000 */
[----:B------:R-:W0:Y:S01]  /*3b40*/  MUFU.RCP R2, R2 ;  /* 0x0000000200027308 */ /* 0x000e220000001000 */
[----:B--2---:R-:W-:Y:S01]  /*3b50*/  FADD.FTZ R115, R4, 1 ;  /* 0x3f80000004737421 */ /* 0x004fe20000010000 */
[----:B------:R-:W-:Y:S01]  /*3b60*/  FADD.FTZ R4, R16, 1 ;  /* 0x3f80000010047421 */ /* 0x000fe20000010000 */
[----:B------:R-:W-:Y:S01]  /*3b70*/  FADD.FTZ R16, R23, 1 ;  /* 0x3f80000017107421 */ /* 0x000fe20000010000 */
[----:B------:R-:W-:Y:S01]  /*3b80*/  FADD.FTZ R23, R24, 1 ;  /* 0x3f80000018177421 */ /* 0x000fe20000010000 */
[----:B----4-:R-:W-:Y:S01]  /*3b90*/  FMUL.FTZ R125, R112, R125 ;  /* 0x0000007d707d7220 */ /* 0x010fe20000410000 */
[----:B------:R-:W-:-:S02]  /*3ba0*/  F2FP.BF16.F32.PACK_AB R36, R33, R40 ;  /* 0x000000282124723e */ /* 0x000fc400000010ff */
[----:B------:R1:W2:Y:S01]  /*3bb0*/  MUFU.RCP R118, R117 ;  /* 0x0000007500767308 */ /* 0x0002a20000001000 */
[----:B-----5:R-:W-:-:S07]  /*3bc0*/  FMUL.FTZ R116, R111, R116 ;  /* 0x000000746f747220 */ /* 0x020fce0000410000 */
[----:B------:R-:W4:Y:S01]  /*3bd0*/  MUFU.RCP R3, R3 ;  /* 0x0000000300037308 */ /* 0x000f220000001000 */
[----:B-1----:R-:W-:Y:S01]  /*3be0*/  FADD.FTZ R117, R12, 1 ;  /* 0x3f8000000c757421 */ /* 0x002fe20000010000 */
[----:B------:R-:W-:Y:S01]  /*3bf0*/  FADD.FTZ R12, R22, 1 ;  /* 0x3f800000160c7421 */ /* 0x000fe20000010000 */
[----:B------:R-:W-:Y:S01]  /*3c00*/  FADD.FTZ R22, R82, 1 ;  /* 0x3f80000052167421 */ /* 0x000fe20000010000 */
[----:B0-----:R-:W-:Y:S01]  /*3c10*/  FMUL.FTZ R113, R113, R2 ;  /* 0x0000000271717220 */ /* 0x001fe20000410000 */
[----:B---3--:R-:W-:-:S03]  /*3c20*/  IADD3 R2, P1, PT, R42, UR18, RZ ;  /* 0x000000122a027c10 */ /* 0x008fc6000ff3e0ff */
[----:B------:R-:W0:Y:S01]  /*3c30*/  MUFU.RCP R10, R10 ;  /* 0x0000000a000a7308 */ /* 0x000e220000001000 */
[----:B--2---:R-:W-:-:S07]  /*3c40*/  FMUL.FTZ R99, R99, R118 ;  /* 0x0000007663637220 */ /* 0x004fce0000410000 */
[----:B------:R-:W1:Y:S01]  /*3c50*/  MUFU.RCP R121, R121 ;  /* 0x0000007900797308 */ /* 0x000e620000001000 */
[----:B----4-:R-:W-:Y:S01]  /*3c60*/  FMUL.FTZ R52, R52, R3 ;  /* 0x0000000334347220 */ /* 0x010fe20000410000 */
[----:B------:R-:W-:Y:S01]  /*3c70*/  IADD3.X R3, PT, PT, R41, UR19, RZ, P1, !PT ;  /* 0x0000001329037c10 */ /* 0x000fe20008ffe4ff */
[----:B------:R-:W2:Y:S04]  /*3c80*/  LDCU.64 UR18, c[0x0][0x3a8] ;  /* 0x00007500ff1277ac */ /* 0x000ea80008000a00 */
[----:B------:R3:W-:Y:S01]  /*3c90*/  STG.E.64 desc[UR16][R2.64], R36 ;  /* 0x0000002402007986 */ /* 0x0007e2000c101b10 */
[----:B------:R-:W4:Y:S01]  /*3ca0*/  MUFU.RCP R6, R6 ;  /* 0x0000000600067308 */ /* 0x000f220000001000 */
[----:B0-----:R-:W-:Y:S02]  /*3cb0*/  FMUL.FTZ R10, R19, R10 ;  /* 0x0000000a130a7220 */ /* 0x001fe40000410000 */
[----:B------:R3:W-:Y:S05]  /*3cc0*/  STG.E.64 desc[UR16][R2.64+0x3c00], R62 ;  /* 0x003c003e02007986 */ /* 0x0007ea000c101b10 */
[----:B------:R-:W0:Y:S01]  /*3cd0*/  MUFU.RCP R50, R50 ;  /* 0x0000003200327308 */ /* 0x000e220000001000 */
[----:B-1----:R-:W-:Y:S01]  /*3ce0*/  FMUL.FTZ R121, R114, R121 ;  /* 0x0000007972797220 */ /* 0x002fe20000410000 */
[----:B--2---:R-:W-:-:S06]  /*3cf0*/  UISETP.GE.U32.AND UP0, UPT, UR11, UR18, UPT ;  /* 0x000000120b00728c */ /* 0x004fcc000bf06070 */
[----:B------:R-:W1:Y:S01]  /*3d00*/  MUFU.RCP R29, R29 ;  /* 0x0000001d001d7308 */ /* 0x000e620000001000 */
[----:B----4-:R-:W-:Y:S01]  /*3d10*/  FMUL.FTZ R6, R57, R6 ;  /* 0x0000000639067220 */ /* 0x010fe20000410000 */
[----:B------:R-:W-:-:S06]  /*3d20*/  UISETP.GE.AND.EX UP0, UPT, UR13, UR19, UPT, UP0 ;  /* 0x000000130d00728c */ /* 0x000fcc000bf06300 */
[----:B------:R-:W2:Y:S01]  /*3d30*/  MUFU.RCP R30, R30 ;  /* 0x0000001e001e7308 */ /* 0x000ea20000001000 */
[----:B0-----:R-:W-:-:S07]  /*3d40*/  FMUL.FTZ R61, R61, R50 ;  /* 0x000000323d3d7220 */ /* 0x001fce0000410000 */
[----:B------:R-:W0:Y:S01]  /*3d50*/  MUFU.RCP R13, R13 ;  /* 0x0000000d000d7308 */ /* 0x000e220000001000 */
[----:B-1----:R-:W-:-:S07]  /*3d60*/  FMUL.FTZ R29, R110, R29 ;  /* 0x0000001d6e1d7220 */ /* 0x002fce0000410000 */
[----:B------:R-:W1:Y:S01]  /*3d70*/  MUFU.RCP R34, R34 ;  /* 0x0000002200227308 */ /* 0x000e620000001000 */
[----:B--2---:R-:W-:-:S07]  /*3d80*/  FMUL.FTZ R30, R95, R30 ;  /* 0x0000001e5f1e7220 */ /* 0x004fce0000410000 */
[----:B------:R-:W2:Y:S01]  /*3d90*/  MUFU.RCP R89, R89 ;  /* 0x0000005900597308 */ /* 0x000ea20000001000 */
[----:B0-----:R-:W-:-:S07]  /*3da0*/  FMUL.FTZ R13, R104, R13 ;  /* 0x0000000d680d7220 */ /* 0x001fce0000410000 */
[----:B------:R-:W0:Y:S01]  /*3db0*/  MUFU.RCP R18, R18 ;  /* 0x0000001200127308 */ /* 0x000e220000001000 */
[----:B-1----:R-:W-:-:S07]  /*3dc0*/  FMUL.FTZ R34, R91, R34 ;  /* 0x000000225b227220 */ /* 0x002fce0000410000 */
[----:B------:R-:W1:Y:S01]  /*3dd0*/  MUFU.RCP R0, R0 ;  /* 0x0000000000007308 */ /* 0x000e620000001000 */
[----:B--2---:R-:W-:Y:S01]  /*3de0*/  FMUL.FTZ R89, R58, R89 ;  /* 0x000000593a597220 */ /* 0x004fe20000410000 */
[----:B------:R-:W-:-:S05]  /*3df0*/  F2FP.BF16.F32.PACK_AB R58, R39, R64 ;  /* 0x00000040273a723e */ /* 0x000fca00000010ff */
[----:B------:R3:W-:Y:S01]  /*3e00*/  STG.E.64 desc[UR16][R2.64+0x1e00], R58 ;  /* 0x001e003a02007986 */ /* 0x0007e2000c101b10 */
[----:B------:R-:W2:Y:S01]  /*3e10*/  MUFU.RCP R123, R123 ;  /* 0x0000007b007b7308 */ /* 0x000ea20000001000 */
[----:B0-----:R-:W-:Y:S01]  /*3e20*/  FMUL.FTZ R18, R27, R18 ;  /* 0x000000121b127220 */ /* 0x001fe20000410000 */
[----:B------:R-:W-:-:S04]  /*3e30*/  F2FP.BF16.F32.PACK_AB R27, R65, R20 ;  /* 0x00000014411b723e */ /* 0x000fc800000010ff */
[----:B------:R-:W-:Y:S01]  /*3e40*/  F2FP.BF16.F32.PACK_AB R18, R18, R89 ;  /* 0x000000591212723e */ /* 0x000fe200000010ff */
[----:B------:R3:W-:Y:S01]  /*3e50*/  STG.E.64 desc[UR16][R2.64+0x2d00], R26 ;  /* 0x002d001a02007986 */ /* 0x0007e2000c101b10 */
[----:B------:R-:W0:Y:S01]  /*3e60*/  MUFU.RCP R72, R72 ;  /* 0x0000004800487308 */ /* 0x000e220000001000 */
[----:B-1----:R-:W-:-:S05]  /*3e70*/  FMUL.FTZ R0, R83, R0 ;  /* 0x0000000053007220 */ /* 0x002fca0000410000 */
[----:B------:R-:W-:Y:S02]  /*3e80*/  F2FP.BF16.F32.PACK_AB R19, R113, R0 ;  /* 0x000000007113723e */ /* 0x000fe400000010ff */
[----:B------:R-:W1:Y:S01]  /*3e90*/  MUFU.RCP R88, R88 ;  /* 0x0000005800587308 */ /* 0x000e620000001000 */
[----:B--2---:R-:W-:Y:S02]  /*3ea0*/  FMUL.FTZ R123, R68, R123 ;  /* 0x0000007b447b7220 */ /* 0x004fe40000410000 */
[----:B------:R3:W-:Y:S05]  /*3eb0*/  STG.E.64 desc[UR16][R2.64+0x5a00], R18 ;  /* 0x005a001202007986 */ /* 0x0007ea000c101b10 */
[----:B------:R-:W2:Y:S01]  /*3ec0*/  MUFU.RCP R55, R55 ;  /* 0x0000003700377308 */ /* 0x000ea20000001000 */
[----:B0-----:R-:W-:-:S05]  /*3ed0*/  FMUL.FTZ R72, R105, R72 ;  /* 0x0000004869487220 */ /* 0x001fca0000410000 */
[----:B------:R-:W-:Y:S02]  /*3ee0*/  F2FP.BF16.F32.PACK_AB R72, R72, R123 ;  /* 0x0000007b4848723e */ /* 0x000fe400000010ff */
[----:B------:R-:W0:Y:S01]  /*3ef0*/  MUFU.RCP R119, R119 ;  /* 0x0000007700777308 */ /* 0x000e220000001000 */
[----:B-1----:R-:W-:Y:S01]  /*3f00*/  FMUL.FTZ R88, R103, R88 ;  /* 0x0000005867587220 */ /* 0x002fe20000410000 */
[----:B------:R-:W-:Y:S02]  /*3f10*/  F2FP.BF16.F32.PACK_AB R103, R99, R116 ;  /* 0x000000746367723e */ /* 0x000fe400000010ff */
[----:B------:R-:W-:-:S04]  /*3f20*/  F2FP.BF16.F32.PACK_AB R99, R34, R13 ;  /* 0x0000000d2263723e */ /* 0x000fc800000010ff */
[----:B------:R-:W1:Y:S01]  /*3f30*/  MUFU.RCP R120, R120 ;  /* 0x0000007800787308 */ /* 0x000e620000001000 */
[----:B--2---:R-:W-:-:S07]  /*3f40*/  FMUL.FTZ R55, R56, R55 ;  /* 0x0000003738377220 */ /* 0x004fce0000410000 */
[----:B------:R-:W2:Y:S01]  /*3f50*/  MUFU.RCP R17, R17 ;  /* 0x0000001100117308 */ /* 0x000ea20000001000 */
[----:B0-----:R-:W-:-:S05]  /*3f60*/  FMUL.FTZ R102, R102, R119 ;  /* 0x0000007766667220 */ /* 0x001fca0000410000 */
[----:B------:R-:W-:Y:S02]  /*3f70*/  F2FP.BF16.F32.PACK_AB R102, R102, R55 ;  /* 0x000000376666723e */ /* 0x000fe400000010ff */
[----:B------:R-:W0:Y:S01]  /*3f80*/  MUFU.RCP R5, R5 ;  /* 0x0000000500057308 */ /* 0x000e220000001000 */
[----:B-1----:R-:W-:Y:S02]  /*3f90*/  FMUL.FTZ R120, R75, R120 ;  /* 0x000000784b787220 */ /* 0x002fe40000410000 */
[----:B------:R3:W-:Y:S05]  /*3fa0*/  STG.E.64 desc[UR16][R2.64+0x8700], R102 ;  /* 0x0087006602007986 */ /* 0x0007ea000c101b10 */
[----:B------:R-:W1:Y:S01]  /*3fb0*/  MUFU.RCP R28, R28 ;  /* 0x0000001c001c7308 */ /* 0x000e620000001000 */
[----:B--2---:R-:W-:-:S05]  /*3fc0*/  FMUL.FTZ R17, R101, R17 ;  /* 0x0000001165117220 */ /* 0x004fca0000410000 */
[----:B------:R-:W-:Y:S02]  /*3fd0*/  F2FP.BF16.F32.PACK_AB R120, R17, R120 ;  /* 0x000000781178723e */ /* 0x000fe400000010ff */
[----:B------:R-:W2:Y:S01]  /*3fe0*/  MUFU.RCP R31, R31 ;  /* 0x0000001f001f7308 */ /* 0x000ea20000001000 */
[----:B0-----:R-:W-:-:S05]  /*3ff0*/  FMUL.FTZ R5, R74, R5 ;  /* 0x000000054a057220 */ /* 0x001fca0000410000 */
[----:B------:R-:W-:Y:S02]  /*4000*/  F2FP.BF16.F32.PACK_AB R98, R98, R5 ;  /* 0x000000056262723e */ /* 0x000fe400000010ff */
[----:B------:R-:W0:Y:S01]  /*4010*/  MUFU.RCP R35, R35 ;  /* 0x0000002300237308 */ /* 0x000e220000001000 */
[----:B-1----:R-:W-:Y:S01]  /*4020*/  FMUL.FTZ R28, R73, R28 ;  /* 0x0000001c491c7220 */ /* 0x002fe20000410000 */
[----:B------:R-:W-:Y:S01]  /*4030*/  F2FP.BF16.F32.PACK_AB R73, R88, R125 ;  /* 0x0000007d5849723e */ /* 0x000fe200000010ff */
[----:B------:R3:W-:Y:S04]  /*4040*/  STG.E.64 desc[UR16][R2.64+0xa500], R98 ;  /* 0x00a5006202007986 */ /* 0x0007e8000c101b10 */
[----:B------:R3:W-:Y:S01]  /*4050*/  STG.E.64 desc[UR16][R2.64+0x7800], R72 ;  /* 0x0078004802007986 */ /* 0x0007e2000c101b10 */
[----:B------:R-:W1:Y:S01]  /*4060*/  MUFU.RCP R32, R32 ;  /* 0x0000002000207308 */ /* 0x000e620000001000 */
[----:B--2---:R-:W-:-:S05]  /*4070*/  FMUL.FTZ R31, R97, R31 ;  /* 0x0000001f611f7220 */ /* 0x004fca0000410000 */
[----:B------:R-:W-:Y:S02]  /*4080*/  F2FP.BF16.F32.PACK_AB R28, R31, R28 ;  /* 0x0000001c1f1c723e */ /* 0x000fe400000010ff */
        /* <DEDUP_REMOVED lines=8> */
[----:B------:R-:W-:Y:S01]  /*4110*/  MUFU.RCP R8, R8 ;  /* 0x0000000800087308 */ /* 0x000fe20000001000 */
[----:B0-----:R-:W-:-:S07]  /*4120*/  FMUL.FTZ R94, R94, R117 ;  /* 0x000000755e5e7220 */ /* 0x001fce0000410000 */
[----:B------:R-:W0:Y:S01]  /*4130*/  MUFU.RCP R12, R12 ;  /* 0x0000000c000c7308 */ /* 0x000e220000001000 */
[----:B-1----:R-:W-:-:S07]  /*4140*/  FMUL.FTZ R4, R96, R4 ;  /* 0x0000000460047220 */ /* 0x002fce0000410000 */
[----:B------:R-:W1:Y:S08]  /*4150*/  MUFU.RCP R16, R16 ;  /* 0x0000001000107308 */ /* 0x000e700000001000 */
[----:B------:R-:W2:Y:S01]  /*4160*/  MUFU.RCP R23, R23 ;  /* 0x0000001700177308 */ /* 0x000ea20000001000 */
[----:B0-----:R-:W-:-:S07]  /*4170*/  FMUL.FTZ R12, R69, R12 ;  /* 0x0000000c450c7220 */ /* 0x001fce0000410000 */
[----:B------:R-:W0:Y:S01]  /*4180*/  MUFU.RCP R22, R22 ;  /* 0x0000001600167308 */ /* 0x000e220000001000 */
[----:B-1----:R-:W-:-:S05]  /*4190*/  FMUL.FTZ R93, R93, R16 ;  /* 0x000000105d5d7220 */ /* 0x002fca0000410000 */
[----:B------:R-:W-:Y:S02]  /*41a0*/  F2FP.BF16.F32.PACK_AB R12, R93, R12 ;  /* 0x0000000c5d0c723e */ /* 0x000fe400000010ff */
[----:B------:R-:W1:Y:S01]  /*41b0*/  MUFU.RCP R11, R11 ;  /* 0x0000000b000b7308 */ /* 0x000e620000001000 */
[----:B--2---:R-:W-:-:S07]  /*41c0*/  FMUL.FTZ R23, R92, R23 ;  /* 0x000000175c177220 */ /* 0x004fce0000410000 */
[----:B------:R2:W4:Y:S01]  /*41d0*/  MUFU.RCP R24, R7 ;  /* 0x0000000700187308 */ /* 0x0005220000001000 */
[----:B0-----:R-:W-:-:S05]  /*41e0*/  FMUL.FTZ R22, R51, R22 ;  /* 0x0000001633167220 */ /* 0x001fca0000410000 */
[----:B------:R-:W-:Y:S02]  /*41f0*/  F2FP.BF16.F32.PACK_AB R13, R22, R23 ;  /* 0x00000017160d723e */ /* 0x000fe400000010ff */
[----:B------:R-:W0:Y:S01]  /*4200*/  MUFU.RCP R9, R14 ;  /* 0x0000000e00097308 */ /* 0x000e220000001000 */
[----:B--2---:R-:W-:Y:S01]  /*4210*/  FMUL.FTZ R7, R84, R8 ;  /* 0x0000000854077220 */ /* 0x004fe20000410000 */
[----:B-1----:R-:W-:Y:S01]  /*4220*/  FMUL.FTZ R11, R54, R11 ;  /* 0x0000000b360b7220 */ /* 0x002fe20000410000 */
[----:B------:R-:W-:Y:S01]  /*4230*/  F2FP.BF16.F32.PACK_AB R8, R61, R6 ;  /* 0x000000063d08723e */ /* 0x000fe200000010ff */
[----:B------:R3:W-:Y:S01]  /*4240*/  STG.E.64 desc[UR16][R2.64+0xd200], R12 ;  /* 0x00d2000c02007986 */ /* 0x0007e2000c101b10 */
[----:B------:R-:W-:Y:S02]  /*4250*/  F2FP.BF16.F32.PACK_AB R6, R94, R115 ;  /* 0x000000735e06723e */ /* 0x000fe400000010ff */
[----:B------:R-:W-:Y:S01]  /*4260*/  F2FP.BF16.F32.PACK_AB R7, R7, R4 ;  /* 0x000000040707723e */ /* 0x000fe200000010ff */
[----:B----4-:R-:W-:Y:S01]  /*4270*/  FMUL.FTZ R53, R53, R24 ;  /* 0x0000001835357220 */ /* 0x010fe20000410000 */
[----:B------:R-:W-:-:S02]  /*4280*/  F2FP.BF16.F32.PACK_AB R24, R124, R21 ;  /* 0x000000157c18723e */ /* 0x000fc400000010ff */
[----:B------:R-:W-:Y:S01]  /*4290*/  F2FP.BF16.F32.PACK_AB R52, R11, R52 ;  /* 0x000000340b34723e */ /* 0x000fe200000010ff */
[----:B------:R3:W-:Y:S01]  /*42a0*/  STG.E.64 desc[UR16][R2.64+0xc300], R6 ;  /* 0x00c3000602007986 */ /* 0x0007e2000c101b10 */
[----:B0-----:R-:W-:Y:S01]  /*42b0*/  FMUL.FTZ R122, R122, R9 ;  /* 0x000000097a7a7220 */ /* 0x001fe20000410000 */
[----:B------:R-:W-:Y:S02]  /*42c0*/  F2FP.BF16.F32.PACK_AB R9, R121, R10 ;  /* 0x0000000a7909723e */ /* 0x000fe400000010ff */
[----:B------:R3:W-:Y:S01]  /*42d0*/  STG.E.64 desc[UR16][R2.64+0xf00], R24 ;  /* 0x000f001802007986 */ /* 0x0007e2000c101b10 */
[----:B------:R-:W-:Y:S02]  /*42e0*/  F2FP.BF16.F32.PACK_AB R121, R30, R29 ;  /* 0x0000001d1e79723e */ /* 0x000fe400000010ff */
[----:B------:R-:W-:Y:S01]  /*42f0*/  F2FP.BF16.F32.PACK_AB R29, R32, R35 ;  /* 0x00000023201d723e */ /* 0x000fe200000010ff */
[----:B------:R3:W-:Y:S01]  /*4300*/  STG.E.64 desc[UR16][R2.64+0x6900], R8 ;  /* 0x0069000802007986 */ /* 0x0007e2000c101b10 */
[----:B------:R-:W-:-:S03]  /*4310*/  F2FP.BF16.F32.PACK_AB R53, R122, R53 ;  /* 0x000000357a35723e */ /* 0x000fc600000010ff */
[----:B------:R3:W-:Y:S04]  /*4320*/  STG.E.64 desc[UR16][R2.64+0x9600], R120 ;  /* 0x0096007802007986 */ /* 0x0007e8000c101b10 */
[----:B------:R3:W-:Y:S04]  /*4330*/  STG.E.64 desc[UR16][R2.64+0xb400], R28 ;  /* 0x00b4001c02007986 */ /* 0x0007e8000c101b10 */
[----:B------:R3:W-:Y:S01]  /*4340*/  STG.E.64 desc[UR16][R2.64+0xe100], R52 ;  /* 0x00e1003402007986 */ /* 0x0007e2000c101b10 */
[----:B------:R-:W-:Y:S05]  /*4350*/  BRA.U !UP0, `(.L_x_659) ;  /* 0xffffffc108387547 */ /* 0x000fea000b83ffff */
[----:B------:R-:W-:Y:S05]  /*4360*/  EXIT ;  /* 0x000000000000794d */ /* 0x000fea0003800000 */
.L_x_660:
        /* <DEDUP_REMOVED lines=9> */
.L_x_1424:


//--------------------- .text._ZN13group_norm_v214gn_cuda_kernelI13__nv_bfloat16Li480ELi1ELi16ELi60ELi4096ELb1ELi64ELi960ELi960ELi4ELb1ELi2ELb0ELb0ENS_16CompileConditionILi1000EEEEEvPT_PKS4_S7_S7_flPfS8_Pj --------------------------
	.section	.text._ZN13group_norm_v214gn_cuda_kernelI13__nv_bfloat16Li480ELi1ELi16ELi60ELi4096ELb1ELi64ELi960ELi960ELi4ELb1ELi2ELb0ELb0ENS_16CompileConditionILi1000EEEEEvPT_PKS4_S7_S7_flPfS8_Pj,"ax",@progbits
	.align	128
        .global         _ZN13group_norm_v214gn_cuda_kernelI13__nv_bfloat16Li480ELi1ELi16ELi60ELi4096ELb1ELi64ELi960ELi960ELi4ELb1ELi2ELb0ELb0ENS_16CompileConditionILi1000EEEEEvPT_PKS4_S7_S7_flPfS8_Pj
        .type           _ZN13group_norm_v214gn_cuda_kernelI13__nv_bfloat16Li480ELi1ELi16ELi60ELi4096ELb1ELi64ELi960ELi960ELi4ELb1ELi2ELb0ELb0ENS_16CompileConditionILi1000EEEEEvPT_PKS4_S7_S7_flPfS8_Pj,@function
        .size           _ZN13group_norm_v214gn_cuda_kernelI13__nv_bfloat16Li480ELi1ELi16ELi60ELi4096ELb1ELi64ELi960ELi960ELi4ELb1ELi2ELb0ELb0ENS_16CompileConditionILi1000EEEEEvPT_PKS4_S7_S7_flPfS8_Pj,(.L_x_1425 - _ZN13group_norm_v214gn_cuda_kernelI13__nv_bfloat16Li480ELi1ELi16ELi60ELi4096ELb1ELi64ELi960ELi960ELi4ELb1ELi2ELb0ELb0ENS_16CompileConditionILi1000EEEEEvPT_PKS4_S7_S7_flPfS8_Pj)
        .other          _ZN13group_norm_v214gn_cuda_kernelI13__nv_bfloat16Li480ELi1ELi16ELi60ELi4096ELb1ELi64ELi960ELi960ELi4ELb1ELi2ELb0ELb0ENS_16CompileConditionILi1000EEEEEvPT_PKS4_S7_S7_flPfS8_Pj,@"STO_CUDA_ENTRY STV_DEFAULT"
_ZN13group_norm_v214gn_cuda_kernelI13__nv_bfloat16Li480ELi1ELi16ELi60ELi4096ELb1ELi64ELi960ELi960ELi4ELb1ELi2ELb0ELb0ENS_16CompileConditionILi1000EEEEEvPT_PKS4_S7_S7_flPfS8_Pj:
.text._ZN13group_norm_v214gn_cuda_kernelI13__nv_bfloat16Li480ELi1ELi16ELi60ELi4096ELb1ELi64ELi960ELi960ELi4ELb1ELi2ELb0ELb0ENS_16CompileConditionILi1000EEEEEvPT_PKS4_S7_S7_flPfS8_Pj:
        /* <DEDUP_REMOVED lines=8> */
[----:B------:R-:W-:Y:S01]  /*0080*/  MOV R2, 0x400 ;  /* 0x0000040000027802 */ /* 0x000fe20000000f00 */
[----:B------:R-:W1:Y:S01]  /*0090*/  LDC.64 R8, c[0x0][0x3b0] ;  /* 0x0000ec00ff087b82 */ /* 0x000e620000000a00 */
[----:B------:R-:W2:Y:S01]  /*00a0*/  LDCU.64 UR8, c[0x0][0x358] ;  /* 0x00006b00ff0877ac */ /* 0x000ea20008000a00 */
[----:B------:R-:W3:Y:S01]  /*00b0*/  S2R R5, SR_CgaCtaId ;  /* 0x0000000000057919 */ /* 0x000ee20000008800 */
[----:B------:R-:W-:Y:S01]  /*00c0*/  IADD3 R4, PT, PT, R2, 0x1680, RZ ;  /* 0x0000168002047810 */ /* 0x000fe20007ffe0ff */
[----:B------:R-:W4:Y:S01]  /*00d0*/  S2R R6, SR_CTAID.X ;  /* 0x0000000000067919 */ /* 0x000f220000002500 */
[----:B-1----:R-:W-:Y:S02]  /*00e0*/  ISETP.EQ.U32.AND P1, PT, R8, RZ, PT ;  /* 0x000000ff0800720c */ /* 0x002fe40003f22070 */
[----:B0-----:R-:W-:Y:S02]  /*00f0*/  LOP3.LUT R0, R10, 0xffff, RZ, 0xc0, !PT ;  /* 0x0000ffff0a007812 */ /* 0x001fe400078ec0ff */
[----:B---3--:R-:W-:-:S03]  /*0100*/  LEA R2, R5, R2, 0x18 ;  /* 0x0000000205027211 */ /* 0x008fc600078ec0ff */
[----:B------:R-:W-:Y:S01]  /*0110*/  IMAD R0, R0, 0x8889, RZ ;  /* 0x0000888900007824 */ /* 0x000fe200078e02ff */
[----:B------:R-:W-:Y:S02]  /*0120*/  LEA R4, R5, R4, 0x18 ;  /* 0x0000000405047211 */ /* 0x000fe400078ec0ff */
[----:B----4-:R-:W-:Y:S02]  /*0130*/  LOP3.LUT P0, RZ, R6, 0x3f, RZ, 0xc0, !PT ;  /* 0x0000003f06ff7812 */ /* 0x010fe4000780c0ff */
[----:B------:R-:W-:Y:S02]  /*0140*/  SHF.R.U32.HI R7, RZ, 0x17, R0 ;  /* 0x00000017ff077819 */ /* 0x000fe40000011600 */
[----:B------:R-:W-:Y:S02]  /*0150*/  ISETP.EQ.OR.EX P0, PT, R9, RZ, P0, P1 ;  /* 0x000000ff0900720c */ /* 0x000fe40000702710 */
[----:B------:R-:W-:Y:S02]  /*0160*/  PRMT R0, R7, 0x9910, RZ ;  /* 0x0000991007007816 */ /* 0x000fe400000000ff */
[----:B------:R-:W-:-:S03]  /*0170*/  ISETP.GT.U32.OR P0, PT, R10, 0xf, P0 ;  /* 0x0000000f0a00780c */ /* 0x000fc60000704470 */
[----:B------:R-:W-:-:S05]  /*0180*/  IMAD R0, R0, 0xf0, RZ ;  /* 0x000000f000007824 */ /* 0x000fca00078e02ff */
[----:B------:R-:W-:-:S04]  /*0190*/  IADD3 R0, PT, PT, RZ, -R0, RZ ;  /* 0x80000000ff007210 */ /* 0x000fc80007ffe0ff */
[----:B------:R-:W-:-:S04]  /*01a0*/  PRMT R0, R0, 0x7710, RZ ;  /* 0x0000771000007816 */ /* 0x000fc800000000ff */
[----:B------:R-:W-:-:S04]  /*01b0*/  IADD3 R0, PT, PT, R0, R10, RZ ;  /* 0x0000000a00007210 */ /* 0x000fc80007ffe0ff */
[C---:B------:R-:W-:Y:S02]  /*01c0*/  PRMT R3, R0.reuse, 0x9910, RZ ;  /* 0x0000991000037816 */ /* 0x040fe400000000ff */
[----:B------:R-:W-:-:S03]  /*01d0*/  LOP3.LUT R5, R0, 0xffff, RZ, 0xc0, !PT ;  /* 0x0000ffff00057812 */ /* 0x000fc600078ec0ff */
[----:B------:R-:W-:Y:S02]  /*01e0*/  IMAD R3, R3, 0x89, RZ ;  /* 0x0000008903037824 */ /* 0x000fe400078e02ff */
[----:B------:R-:W-:Y:S01]  /*01f0*/  IMAD R0, R5, 0x18, R2 ;  /* 0x0000001805007824 */ /* 0x000fe200078e0202 */
[----:B------:R-:W-:Y:S01]  /*0200*/  MOV R2, UR4 ;  /* 0x0000000400027c02 */ /* 0x000fe20008000f00 */
[----:B------:R-:W-:Y:S01]  /*0210*/  UMOV UR4, URZ ;  /* 0x000000ff00047c82 */ /* 0x000fe20008000000 */
[----:B------:R-:W-:Y:S02]  /*0220*/  LOP3.LUT R3, R3, 0xffff, RZ, 0xc0, !PT ;  /* 0x0000ffff03037812 */ /* 0x000fe400078ec0ff */
[----:B------:R-:W-:Y:S02]  /*0230*/  LEA R0, R7, R0, 0x3 ;  /* 0x0000000007007211 */ /* 0x000fe400078e18ff */
[----:B------:R-:W-:-:S04]  /*0240*/  SHF.R.U32.HI R3, RZ, 0xb, R3 ;  /* 0x0000000bff037819 */ /* 0x000fc80000011603 */
[----:B------:R-:W-:-:S04]  /*0250*/  LOP3.LUT R3, R3, 0xffff, RZ, 0xc0, !PT ;  /* 0x0000ffff03037812 */ /* 0x000fc800078ec0ff */
[----:B------:R-:W-:-:S05]  /*0260*/  LEA R3, R3, R4, 0x3 ;  /* 0x0000000403037211 */ /* 0x000fca00078e18ff */
[----:B------:R0:W-:Y:S04]  /*0270*/  STL [R1+0xcc], R3 ;  /* 0x0000cc0301007387 */ /* 0x0001e80000100800 */
[----:B------:R1:W-:Y:S01]  /*0280*/  STL [R1+0x58], RZ ;  /* 0x000058ff01007387 */ /* 0x0003e20000100800 */
[----:B0-----:R-:W-:-:S05]  /*0290*/  SHF.L.U32 R3, R5, 0x2, RZ ;  /* 0x0000000205037819 */ /* 0x001fca00000006ff */
[----:B------:R1:W-:Y:S04]  /*02a0*/  STL [R1+0xc8], R3 ;  /* 0x0000c80301007387 */ /* 0x0003e80000100800 */
[----:B--2---:R1:W-:Y:S02]  /*02b0*/  STL [R1+0xd0], R0 ;  /* 0x0000d00001007387 */ /* 0x0043e40000100800 */
.L_x_673:
[----:B------:R-:W2:Y:S01]  /*02c0*/  LDL R36, [R1+0xc8] ;  /* 0x0000c80001247983 */ /* 0x000ea20000100800 */
[----:B------:R-:W0:Y:S01]  /*02d0*/  LDCU.64 UR6, c[0x0][0x388] ;  /* 0x00007100ff0677ac */ /* 0x000e220008000a00 */
[----:B------:R-:W3:Y:S02]  /*02e0*/  LDC.64 R58, c[0x0][0x390] ;  /* 0x0000e400ff3a7b82 */ /* 0x000ee40000000a00 */
[----:B-1----:R-:W4:Y:S01]  /*02f0*/  LDL R3, [R1+0x58] ;  /* 0x0000580001037983 */ /* 0x002f220000100800 */
[----:B------:R-:W1:Y:S05]  /*0300*/  S2R R0, SR_TID.X ;  /* 0x0000000000007919 */ /* 0x000e6a0000002100 */
[----:B------:R-:W3:Y:S01]  /*0310*/  LDC.64 R60, c[0x0][0x398] ;  /* 0x0000e600ff3c7b82 */ /* 0x000ee20000000a00 */
[----:B------:R-:W0:Y:S01]  /*0320*/  S2R R4, SR_CTAID.X ;  /* 0x0000000000047919 */ /* 0x000e220000002500 */
[----:B-1----:R-:W-:-:S02]  /*0330*/  LOP3.LUT R0, R0, 0xffff, RZ, 0xc0, !PT ;  /* 0x0000ffff00007812 */ /* 0x002fc400078ec0ff */
[----:B0-----:R-:W-:-:S03]  /*0340*/  SHF.L.U32 R4, R4, 0x6, RZ ;  /* 0x0000000604047819 */ /* 0x001fc600000006ff */
[----:B------:R-:W-:Y:S01]  /*0350*/  IMAD R0, R0, 0x8889, RZ ;  /* 0x0000888900007824 */ /* 0x000fe200078e02ff */
[----:B------:R-:W-:-:S04]  /*0360*/  LOP3.LUT R4, R4, 0xfc0, RZ, 0xc0, !PT ;  /* 0x00000fc004047812 */ /* 0x000fc800078ec0ff */
[----:B------:R-:W-:-:S04]  /*0370*/  SHF.R.U32.HI R0, RZ, 0x17, R0 ;  /* 0x00000017ff007819 */ /* 0x000fc80000011600 */
[----:B------:R-:W-:Y:S01]  /*0380*/  IADD3 R0, PT, PT, R0, R4, RZ ;  /* 0x0000000400007210 */ /* 0x000fe20007ffe0ff */
[----:B------:R-:W-:-:S04]  /*0390*/  IMAD.WIDE.U32 R4, R2, 0x3c0000, RZ ;  /* 0x003c000002047825 */ /* 0x000fc800078e00ff */
[----:B------:R-:W-:Y:S01]  /*03a0*/  IMAD R7, R0, 0x3c0, RZ ;  /* 0x000003c000077824 */ /* 0x000fe200078e02ff */
[----:B--2---:R-:W-:Y:S01]  /*03b0*/  LOP3.LUT R0, R4, R36, RZ, 0xfc, !PT ;  /* 0x0000002404007212 */ /* 0x004fe200078efcff */
[----:B----4-:R-:W-:-:S03]  /*03c0*/  IMAD R3, R3, 0x3c0000, RZ ;  /* 0x003c000003037824 */ /* 0x010fc600078e02ff */
[----:B------:R-:W-:-:S04]  /*03d0*/  IADD3 R0, P1, PT, R7, R0, RZ ;  /* 0x0000000007007210 */ /* 0x000fc80007f3e0ff */
[----:B------:R-:W-:Y:S02]  /*03e0*/  IADD3.X R5, PT, PT, R5, R3, RZ, P1, !PT ;  /* 0x0000000305057210 */ /* 0x000fe40000ffe4ff */
[C---:B------:R-:W-:Y:S02]  /*03f0*/  SHF.L.U32 R8, R0.reuse, 0x1, RZ ;  /* 0x0000000100087819 */ /* 0x040fe400000006ff */
[----:B------:R-:W-:Y:S02]  /*0400*/  SHF.L.U64.HI R6, R0, 0x1, R5 ;  /* 0x0000000100067819 */ /* 0x000fe40000010205 */
[----:B------:R-:W-:-:S04]  /*0410*/  IADD3 R66, P1, PT, R8, UR6, RZ ;  /* 0x0000000608427c10 */ /* 0x000fc8000ff3e0ff */
[----:B------:R-:W-:-:S05]  /*0420*/  IADD3.X R67, PT, PT, R6, UR7, RZ, P1, !PT ;  /* 0x0000000706437c10 */ /* 0x000fca0008ffe4ff */
[----:B------:R-:W2:Y:S04]  /*0430*/  LDG.E.64.CONSTANT R10, desc[UR8][R66.64] ;  /* 0x00000008420a7981 */ /* 0x000ea8000c1e9b00 */
[----:B------:R-:W4:Y:S04]  /*0440*/  LDG.E.64.CONSTANT R124, desc[UR8][R66.64+0xf00] ;  /* 0x000f0008427c7981 */ /* 0x000f28000c1e9b00 */
[----:B------:R-:W4:Y:S04]  /*0450*/  LDG.E.64.CONSTANT R12, desc[UR8][R66.64+0x1e00] ;  /* 0x001e0008420c7981 */ /* 0x000f28000c1e9b00 */
[----:B------:R0:W-:Y:S04]  /*0460*/  STL [R1+0x64], R8 ;  /* 0x0000640801007387 */ /* 0x0001e80000100800 */
[----:B------:R-:W4:Y:S04]  /*0470*/  LDG.E.64.CONSTANT R110, desc[UR8][R66.64+0x3c00] ;  /* 0x003c0008426e7981 */ /* 0x000f28000c1e9b00 */
[----:B------:R-:W4:Y:S04]  /*0480*/  LDG.E.64.CONSTANT R106, desc[UR8][R66.64+0x4b00] ;  /* 0x004b0008426a7981 */ /* 0x000f28000c1e9b00 */
[----:B0-----:R-:W4:Y:S04]  /*0490*/  LDG.E.64.CONSTANT R8, desc[UR8][R66.64+0x2d00] ;  /* 0x002d000842087981 */ /* 0x001f28000c1e9b00 */
[----:B------:R0:W-:Y:S04]  /*04a0*/  STL [R1+0x68], R6 ;  /* 0x0000680601007387 */ /* 0x0001e80000100800 */
[----:B------:R-:W4:Y:S04]  /*04b0*/  LDG.E.64.CONSTANT R4, desc[UR8][R66.64+0x6900] ;  /* 0x0069000842047981 */ /* 0x000f28000c1e9b00 */
[----:B------:R-:W4:Y:S04]  /*04c0*/  LDG.E.64.CONSTANT R92, desc[UR8][R66.64+0x7800] ;  /* 0x00780008425c7981 */ /* 0x000f28000c1e9b00 */
[----:B0-----:R-:W4:Y:S04]  /*04d0*/  LDG.E.64.CONSTANT R6, desc[UR8][R66.64+0x5a00] ;  /* 0x005a000842067981 */ /* 0x001f28000c1e9b00 */
        /* <DEDUP_REMOVED lines=13> */
[----:B---3--:R-:W-:-:S03]  /*05b0*/  IMAD.WIDE.U32 R58, R36, 0x2, R58 ;  /* 0x00000002243a7825 */ /* 0x008fc600078e003a */
[----:B------:R-:W3:Y:S01]  /*05c0*/  LDG.E.64.CONSTANT R64, desc[UR8][R66.64+0x1c200] ;  /* 0x01c2000842407981 */ /* 0x000ee2000c1e9b00 */
[----:B------:R-:W-:Y:S01]  /*05d0*/  IMAD.WIDE.U32 R60, R36, 0x2, R60 ;  /* 0x00000002243c7825 */ /* 0x000fe200078e003c */
[----:B------:R-:W0:Y:S02]  /*05e0*/  S2R R70, SR_TID.X ;  /* 0x0000000000467919 */ /* 0x000e240000002100 */
[----:B------:R-:W5:Y:S04]  /*05f0*/  LDG.E.64.CONSTANT R58, desc[UR8][R58.64] ;  /* 0x000000083a3a7981 */ /* 0x000f68000c1e9b00 */
[----:B------:R-:W5:Y:S01]  /*0600*/  LDG.E.64.CONSTANT R60, desc[UR8][R60.64] ;  /* 0x000000083c3c7981 */ /* 0x000f62000c1e9b00 */
[C---:B--2---:R-:W-:Y:S02]  /*0610*/  PRMT R57, R10.reuse, 0x7632, R57 ;  /* 0x000076320a397816 */ /* 0x044fe40000000039 */
[----:B------:R-:W-:-:S02]  /*0620*/  SHF.L.U32 R0, R10, 0x10, RZ ;  /* 0x000000100a007819 */ /* 0x000fc400000006ff */
[----:B------:R-:W-:-:S03]  /*0630*/  SHF.L.U32 R57, R57, 0x10, RZ ;  /* 0x0000001039397819 */ /* 0x000fc600000006ff */
[----:B------:R-:W-:Y:S01]  /*0640*/  FADD.FTZ R10, RZ, R0 ;  /* 0x00000000ff0a7221 */ /* 0x000fe20000010000 */
[----:B------:R-:W-:Y:S01]  /*0650*/  FFMA.FTZ R14, R0, R0, RZ ;  /* 0x00000000000e7223 */ /* 0x000fe200000100ff */
[C---:B------:R-:W-:Y:S02]  /*0660*/  PRMT R3, R11.reuse, 0x7632, R3 ;  /* 0x000076320b037816 */ /* 0x040fe40000000003 */
[----:B------:R-:W-:Y:S01]  /*0670*/  SHF.L.U32 R56, R11, 0x10, RZ ;  /* 0x000000100b387819 */ /* 0x000fe200000006ff */
[----:B------:R-:W-:Y:S01]  /*0680*/  FADD.FTZ R11, R10, R57 ;  /* 0x000000390a0b7221 */ /* 0x000fe20000010000 */
[----:B------:R-:W-:Y:S01]  /*0690*/  FFMA.FTZ R15, R57, R57, R14 ;  /* 0x00000039390f7223 */ /* 0x000fe2000001000e */
[----:B------:R-:W-:Y:S02]  /*06a0*/  SHF.L.U32 R16, R3, 0x10, RZ ;  /* 0x0000001003107819 */ /* 0x000fe400000006ff */
[----:B------:R-:W-:Y:S01]  /*06b0*/  FADD.FTZ R11, R11, R56 ;  /* 0x000000380b0b7221 */ /* 0x000fe20000010000 */
[----:B------:R-:W-:Y:S01]  /*06c0*/  FFMA.FTZ R15, R56, R56, R15 ;  /* 0x00000038380f7223 */ /* 0x000fe2000001000f */
[----:B----4-:R-:W-:-:S02]  /*06d0*/  PRMT R3, R124, 0x7632, R3 ;  /* 0x000076327c037816 */ /* 0x010fc40000000003 */
[----:B------:R-:W-:Y:S01]  /*06e0*/  SHF.L.U32 R17, R124, 0x10, RZ ;  /* 0x000000107c117819 */ /* 0x000fe200000006ff */
[----:B------:R-:W-:Y:S01]  /*06f0*/  FADD.FTZ R14, R11, R16 ;  /* 0x000000100b0e7221 */ /* 0x000fe20000010000 */
[----:B------:R-:W-:Y:S01]  /*0700*/  FFMA.FTZ R15, R16, R16, R15 ;  /* 0x00000010100f7223 */ /* 0x000fe2000001000f */
[----:B------:R1:W-:Y:S02]  /*0710*/  STL [R1+0xc], R16 ;  /* 0x00000c1001007387 */ /* 0x0003e40000100800 */
[----:B------:R-:W-:Y:S01]  /*0720*/  FADD.FTZ R14, R14, R17 ;  /* 0x000000110e0e7221 */ /* 0x000fe20000010000 */
[----:B------:R-:W-:Y:S01]  /*0730*/  FFMA.FTZ R15, R17, R17, R15 ;  /* 0x00000011110f7223 */ /* 0x000fe2000001000f */
[----:B------:R-:W2:Y:S01]  /*0740*/  LDG.E.64.CONSTANT R10, desc[UR8][R66.64+0x12c00] ;  /* 0x012c0008420a7981 */ /* 0x000ea2000c1e9b00 */
[----:B-1----:R-:W-:-:S03]  /*0750*/  SHF.L.U32 R16, R3, 0x10, RZ ;  /* 0x0000001003107819 */ /* 0x002fc600000006ff */
[----:B------:R1:W-:Y:S01]  /*0760*/  STL [R1+0x8], R17 ;  /* 0x0000081101007387 */ /* 0x0003e20000100800 */
[C---:B------:R-:W-:Y:S02]  /*0770*/  PRMT R3, R125.reuse, 0x7632, R3 ;  /* 0x000076327d037816 */ /* 0x040fe40000000003 */
[----:B------:R-:W-:Y:S01]  /*0780*/  SHF.L.U32 R125, R125, 0x10, RZ ;  /* 0x000000107d7d7819 */ /* 0x000fe200000006ff */
[----:B------:R4:W-:Y:S01]  /*0790*/  STL [R1], R16 ;  /* 0x0000001001007387 */ /* 0x0009e20000100800 */
[----:B------:R-:W-:Y:S01]  /*07a0*/  FADD.FTZ R14, R14, R16 ;  /* 0x000000100e0e7221 */ /* 0x000fe20000010000 */
[----:B------:R-:W-:-:S03]  /*07b0*/  PRMT R122, R12, 0x7632, R122 ;  /* 0x000076320c7a7816 */ /* 0x000fc6000000007a */
[----:B------:R-:W-:Y:S01]  /*07c0*/  FADD.FTZ R14, R14, R125 ;  /* 0x0000007d0e0e7221 */ /* 0x000fe20000010000 */
[----:B-1----:R-:W-:Y:S01]  /*07d0*/  SHF.L.U32 R17, R3, 0x10, RZ ;  /* 0x0000001003117819 */ /* 0x002fe200000006ff */
[----:B----4-:R-:W-:Y:S01]  /*07e0*/  FFMA.FTZ R16, R16, R16, R15 ;  /* 0x0000001010107223 */ /* 0x010fe2000001000f */
[----:B------:R-:W-:-:S03]  /*07f0*/  SHF.L.U32 R123, R12, 0x10, RZ ;  /* 0x000000100c7b7819 */ /* 0x000fc600000006ff */
[----:B------:R-:W-:Y:S01]  /*0800*/  FFMA.FTZ R16, R125, R125, R16 ;  /* 0x0000007d7d107223 */ /* 0x000fe20000010010 */
[----:B------:R-:W-:Y:S01]  /*0810*/  FADD.FTZ R12, R14, R17 ;  /* 0x000000110e0c7221 */ /* 0x000fe20000010000 */
[----:B------:R1:W-:Y:S02]  /*0820*/  STL [R1+0x3c], R17 ;  /* 0x00003c1101007387 */ /* 0x0003e40000100800 */
[----:B------:R-:W-:Y:S01]  /*0830*/  FFMA.FTZ R16, R17, R17, R16 ;  /* 0x0000001111107223 */ /* 0x000fe20000010010 */
[----:B------:R-:W-:Y:S01]  /*0840*/  SHF.L.U32 R122, R122, 0x10, RZ ;  /* 0x000000107a7a7819 */ /* 0x000fe200000006ff */
[----:B------:R-:W4:Y:S02]  /*0850*/  LDG.E.64.CONSTANT R14, desc[UR8][R66.64+0x13b00] ;  /* 0x013b0008420e7981 */ /* 0x000f24000c1e9b00 */
[----:B------:R-:W-:Y:S01]  /*0860*/  FFMA.FTZ R19, R123, R123, R16 ;  /* 0x0000007b7b137223 */ /* 0x000fe20000010010 */
[C---:B------:R-:W-:Y:S01]  /*0870*/  PRMT R3, R13.reuse, 0x7632, R3 ;  /* 0x000076320d037816 */ /* 0x040fe20000000003 */
[----:B-1----:R-:W-:Y:S01]  /*0880*/  FADD.FTZ R17, R12, R123 ;  /* 0x0000007b0c117221 */ /* 0x002fe20000010000 */
[----:B------:R-:W-:Y:S01]  /*0890*/  SHF.L.U32 R120, R13, 0x10, RZ ;  /* 0x000000100d787819 */ /* 0x000fe200000006ff */
[----:B------:R-:W-:-:S02]  /*08a0*/  FFMA.FTZ R19, R122, R122, R19 ;  /* 0x0000007a7a137223 */ /* 0x000fc40000010013 */
        /* <DEDUP_REMOVED lines=22> */
[----:B------:R1:W-:Y:S01]  /*0a10*/  STL [R1+0x38], R18 ;  /* 0x0000381201007387 */ /* 0x0003e20000100800 */
[----:B------:R-:W-:Y:S01]  /*0a20*/  SHF.L.U32 R113, R113, 0x10, RZ ;  /* 0x0000001071717819 */ /* 0x000fe200000006ff */
[----:B------:R-:W-:Y:S01]  /*0a30*/  FADD.FTZ R8, R9, R114 ;  /* 0x0000007209087221 */ /* 0x000fe20000010000 */
[----:B------:R-:W-:Y:S01]  /*0a40*/  FFMA.FTZ R12, R114, R114, R13 ;  /* 0x00000072720c7223 */ /* 0x000fe2000001000d */
[C---:B------:R-:W-:Y:S01]  /*0a50*/  PRMT R3, R111.reuse, 0x7632, R3 ;  /* 0x000076326f037816 */ /* 0x040fe20000000003 */
[----:B-1----:R-:W3:Y:S01]  /*0a60*/  LDG.E.64.CONSTANT R18, desc[UR8][R66.64+0x15900] ;  /* 0x0159000842127981 */ /* 0x002ee2000c1e9b00 */
[----:B------:R-:W-:Y:S01]  /*0a70*/  SHF.L.U32 R111, R111, 0x10, RZ ;  /* 0x000000106f6f7819 */ /* 0x000fe200000006ff */
[----:B------:R-:W-:Y:S01]  /*0a80*/  FADD.FTZ R8, R8, R113 ;  /* 0x0000007108087221 */ /* 0x000fe20000010000 */
[----:B------:R-:W-:Y:S01]  /*0a90*/  FFMA.FTZ R12, R113, R113, R12 ;  /* 0x00000071710c7223 */ /* 0x000fe2000001000c */
[----:B------:R1:W-:Y:S02]  /*0aa0*/  STL [R1+0x34], R16 ;  /* 0x0000341001007387 */ /* 0x0003e40000100800 */
[----:B------:R-:W-:Y:S01]  /*0ab0*/  FADD.FTZ R8, R8, R111 ;  /* 0x0000006f08087221 */ /* 0x000fe20000010000 */
[----:B------:R-:W-:Y:S01]  /*0ac0*/  FFMA.FTZ R12, R111, R111, R12 ;  /* 0x0000006f6f0c7223 */ /* 0x000fe2000001000c */
[----:B------:R-:W-:-:S02]  /*0ad0*/  PRMT R108, R106, 0x7632, R108 ;  /* 0x000076326a6c7816 */ /* 0x000fc4000000006c */
[----:B------:R-:W-:Y:S02]  /*0ae0*/  SHF.L.U32 R110, R106, 0x10, RZ ;  /* 0x000000106a6e7819 */ /* 0x000fe400000006ff */
[----:B-1----:R-:W-:Y:S02]  /*0af0*/  SHF.L.U32 R16, R3, 0x10, RZ ;  /* 0x0000001003107819 */ /* 0x002fe400000006ff */
[----:B------:R-:W-:-:S03]  /*0b00*/  SHF.L.U32 R108, R108, 0x10, RZ ;  /* 0x000000106c6c7819 */ /* 0x000fc600000006ff */
[----:B------:R-:W-:Y:S01]  /*0b10*/  FADD.FTZ R3, R8, R16 ;  /* 0x0000001008037221 */ /* 0x000fe20000010000 */
[----:B------:R-:W-:Y:S01]  /*0b20*/  FFMA.FTZ R9, R16, R16, R12 ;  /* 0x0000001010097223 */ /* 0x000fe2000001000c */
[----:B------:R1:W-:Y:S02]  /*0b30*/  STL [R1+0x30], R16 ;  /* 0x0000301001007387 */ /* 0x0003e40000100800 */
[----:B------:R-:W-:Y:S01]  /*0b40*/  FADD.FTZ R13, R3, R110 ;  /* 0x0000006e030d7221 */ /* 0x000fe20000010000 */
[----:B------:R-:W-:Y:S01]  /*0b50*/  FFMA.FTZ R9, R110, R110, R9 ;  /* 0x0000006e6e097223 */ /* 0x000fe20000010009 */
[C---:B------:R-:W-:Y:S01]  /*0b60*/  PRMT R3, R107.reuse, 0x7632, R3 ;  /* 0x000076326b037816 */ /* 0x040fe20000000003 */
[----:B-1----:R-:W3:Y:S01]  /*0b70*/  LDG.E.64.CONSTANT R16, desc[UR8][R66.64+0x16800] ;  /* 0x0168000842107981 */ /* 0x002ee2000c1e9b00 */
        /* <DEDUP_REMOVED lines=10> */
[----:B------:R-:W-:Y:S01]  /*0c20*/  SHF.L.U32 R104, R104, 0x10, RZ ;  /* 0x0000001068687819 */ /* 0x000fe200000006ff */
[----:B------:R-:W3:Y:S01]  /*0c30*/  LDG.E.64.CONSTANT R12, desc[UR8][R66.64+0x17700] ;  /* 0x01770008420c7981 */ /* 0x000ee2000c1e9b00 */
[----:B------:R-:W-:Y:S01]  /*0c40*/  FADD.FTZ R9, R8, R105 ;  /* 0x0000006908097221 */ /* 0x000fe20000010000 */
[----:B------:R-:W-:Y:S01]  /*0c50*/  FFMA.FTZ R33, R105, R105, R6 ;  /* 0x0000006969217223 */ /* 0x000fe20000010006 */
[----:B------:R-:W-:-:S02]  /*0c60*/  PRMT R3, R7, 0x7632, R3 ;  /* 0x0000763207037816 */ /* 0x000fc40000000003 */
[----:B------:R-:W-:Y:S01]  /*0c70*/  SHF.L.U32 R102, R7, 0x10, RZ ;  /* 0x0000001007667819 */ /* 0x000fe200000006ff */
[----:B------:R-:W-:Y:S01]  /*0c80*/  FADD.FTZ R9, R9, R104 ;  /* 0x0000006809097221 */ /* 0x000fe20000010000 */
[----:B------:R-:W-:Y:S01]  /*0c90*/  FFMA.FTZ R33, R104, R104, R33 ;  /* 0x0000006868217223 */ /* 0x000fe20000010021 */
[----:B------:R1:W-:Y:S02]  /*0ca0*/  STL [R1+0x2c], R32 ;  /* 0x00002c2001007387 */ /* 0x0003e40000100800 */
[----:B------:R-:W-:Y:S01]  /*0cb0*/  FADD.FTZ R9, R9, R102 ;  /* 0x0000006609097221 */ /* 0x000fe20000010000 */
[----:B------:R-:W-:Y:S01]  /*0cc0*/  FFMA.FTZ R33, R102, R102, R33 ;  /* 0x0000006666217223 */ /* 0x000fe20000010021 */
[C---:B------:R-:W-:Y:S02]  /*0cd0*/  PRMT R99, R4.reuse, 0x7632, R99 ;  /* 0x0000763204637816 */ /* 0x040fe40000000063 */
[----:B------:R-:W-:Y:S02]  /*0ce0*/  SHF.L.U32 R101, R4, 0x10, RZ ;  /* 0x0000001004657819 */ /* 0x000fe400000006ff */
[----:B-1----:R-:W-:-:S02]  /*0cf0*/  SHF.L.U32 R32, R3, 0x10, RZ ;  /* 0x0000001003207819 */ /* 0x002fc400000006ff */
[----:B------:R-:W-:-:S03]  /*0d00*/  SHF.L.U32 R99, R99, 0x10, RZ ;  /* 0x0000001063637819 */ /* 0x000fc600000006ff */
[----:B------:R-:W-:Y:S01]  /*0d10*/  FADD.FTZ R4, R9, R32 ;  /* 0x0000002009047221 */ /* 0x000fe20000010000 */
[----:B------:R-:W-:Y:S01]  /*0d20*/  FFMA.FTZ R6, R32, R32, R33 ;  /* 0x0000002020067223 */ /* 0x000fe20000010021 */
[----:B------:R-:W3:Y:S02]  /*0d30*/  LDG.E.64.CONSTANT R8, desc[UR8][R66.64+0x18600] ;  /* 0x0186000842087981 */ /* 0x000ee4000c1e9b00 */
[----:B------:R-:W-:Y:S01]  /*0d40*/  FADD.FTZ R4, R4, R101 ;  /* 0x0000006504047221 */ /* 0x000fe20000010000 */
[----:B------:R-:W-:Y:S01]  /*0d50*/  FFMA.FTZ R6, R101, R101, R6 ;  /* 0x0000006565067223 */ /* 0x000fe20000010006 */
[C---:B------:R-:W-:Y:S02]  /*0d60*/  PRMT R3, R5.reuse, 0x7632, R3 ;  /* 0x0000763205037816 */ /* 0x040fe40000000003 */
        /* <DEDUP_REMOVED lines=11> */
[----:B------:R-:W-:Y:S02]  /*0e20*/  FFMA.FTZ R3, R32, R32, R7 ;  /* 0x0000002020037223 */ /* 0x000fe40000010007 */
[----:B------:R-:W3:Y:S01]  /*0e30*/  LDG.E.64.CONSTANT R6, desc[UR8][R66.64+0x19500] ;  /* 0x0195000842067981 */ /* 0x000ee2000c1e9b00 */
[----:B------:R-:W-:-:S03]  /*0e40*/  FADD.FTZ R4, R5, R96 ;  /* 0x0000006005047221 */ /* 0x000fc60000010000 */
[----:B------:R1:W-:Y:S01]  /*0e50*/  STL [R1+0x24], R32 ;  /* 0x0000242001007387 */ /* 0x0003e20000100800 */
[----:B------:R-:W-:Y:S01]  /*0e60*/  FADD.FTZ R4, R4, R95 ;  /* 0x0000005f04047221 */ /* 0x000fe20000010000 */
[--C-:B-1----:R-:W-:Y:S01]  /*0e70*/  FFMA.FTZ R32, R96, R96, R3.reuse ;  /* 0x0000006060207223 */ /* 0x102fe20000010003 */
[C---:B------:R-:W-:Y:S02]  /*0e80*/  PRMT R3, R93.reuse, 0x7632, R3 ;  /* 0x000076325d037816 */ /* 0x040fe40000000003 */
[----:B------:R-:W-:Y:S01]  /*0e90*/  SHF.L.U32 R93, R93, 0x10, RZ ;  /* 0x000000105d5d7819 */ /* 0x000fe200000006ff */
[----:B------:R-:W-:Y:S01]  /*0ea0*/  FFMA.FTZ R32, R95, R95, R32 ;  /* 0x0000005f5f207223 */ /* 0x000fe20000010020 */
[----:B------:R-:W-:-:S03]  /*0eb0*/  SHF.L.U32 R33, R3, 0x10, RZ ;  /* 0x0000001003217819 */ /* 0x000fc600000006ff */
[----:B------:R-:W-:Y:S01]  /*0ec0*/  FADD.FTZ R4, R4, R93 ;  /* 0x0000005d04047221 */ /* 0x000fe20000010000 */
[----:B------:R-:W-:Y:S01]  /*0ed0*/  FFMA.FTZ R32, R93, R93, R32 ;  /* 0x0000005d5d207223 */ /* 0x000fe20000010020 */
[C---:B------:R-:W-:Y:S02]  /*0ee0*/  PRMT R90, R88.reuse, 0x7632, R90 ;  /* 0x00007632585a7816 */ /* 0x040fe4000000005a */
[----:B------:R-:W-:Y:S01]  /*0ef0*/  SHF.L.U32 R92, R88, 0x10, RZ ;  /* 0x00000010585c7819 */ /* 0x000fe200000006ff */
[----:B------:R-:W-:Y:S01]  /*0f00*/  FADD.FTZ R3, R4, R33 ;  /* 0x0000002104037221 */ /* 0x000fe20000010000 */
[----:B------:R1:W-:Y:S01]  /*0f10*/  STL [R1+0x20], R33 ;  /* 0x0000202101007387 */ /* 0x0003e20000100800 */
[----:B------:R-:W-:-:S03]  /*0f20*/  SHF.L.U32 R90, R90, 0x10, RZ ;  /* 0x000000105a5a7819 */ /* 0x000fc600000006ff */
[----:B------:R-:W3:Y:S01]  /*0f30*/  LDG.E.64.CONSTANT R4, desc[UR8][R66.64+0x1a400] ;  /* 0x01a4000842047981 */ /* 0x000ee2000c1e9b00 */
[----:B------:R-:W-:Y:S01]  /*0f40*/  FADD.FTZ R35, R3, R92 ;  /* 0x0000005c03237221 */ /* 0x000fe20000010000 */
[----:B------:R-:W-:Y:S01]  /*0f50*/  PRMT R3, R89, 0x7632, R3 ;  /* 0x0000763259037816 */ /* 0x000fe20000000003 */
[----:B-1----:R-:W-:Y:S01]  /*0f60*/  FFMA.FTZ R33, R33, R33, R32 ;  /* 0x0000002121217223 */ /* 0x002fe20000010020 */
[----:B------:R-:W-:Y:S01]  /*0f70*/  SHF.L.U32 R89, R89, 0x10, RZ ;  /* 0x0000001059597819 */ /* 0x000fe200000006ff */
[----:B------:R-:W-:Y:S02]  /*0f80*/  FADD.FTZ R32, R35, R90 ;  /* 0x0000005a23207221 */ /* 0x000fe40000010000 */
[----:B------:R-:W-:Y:S01]  /*0f90*/  FFMA.FTZ R33, R92, R92, R33 ;  /* 0x0000005c5c217223 */ /* 0x000fe20000010021 */
[----:B------:R-:W-:Y:S01]  /*0fa0*/  SHF.L.U32 R37, R3, 0x10, RZ ;  /* 0x0000001003257819 */ /* 0x000fe200000006ff */
[----:B------:R-:W-:Y:S01]  /*0fb0*/  FADD.FTZ R32, R32, R89 ;  /* 0x0000005920207221 */ /* 0x000fe20000010000 */
[----:B------:R-:W-:Y:S01]  /*0fc0*/  PRMT R86, R30, 0x7632, R86 ;  /* 0x000076321e567816 */ /* 0x000fe20000000056 */
[----:B------:R-:W-:Y:S01]  /*0fd0*/  FFMA.FTZ R34, R90, R90, R33 ;  /* 0x0000005a5a227223 */ /* 0x000fe20000010021 */
[----:B------:R-:W-:Y:S01]  /*0fe0*/  SHF.L.U32 R87, R30, 0x10, RZ ;  /* 0x000000101e577819 */ /* 0x000fe200000006ff */
[----:B------:R-:W-:Y:S01]  /*0ff0*/  FADD.FTZ R32, R32, R37 ;  /* 0x0000002520207221 */ /* 0x000fe20000010000 */
[----:B------:R-:W-:Y:S01]  /*1000*/  SHF.L.U32 R84, R31, 0x10, RZ ;  /* 0x000000101f547819 */ /* 0x000fe200000006ff */
[----:B------:R-:W-:Y:S01]  /*1010*/  FFMA.FTZ R34, R89, R89, R34 ;  /* 0x0000005959227223 */ /* 0x000fe20000010022 */
[----:B------:R-:W-:Y:S01]  /*1020*/  SHF.L.U32 R86, R86, 0x10, RZ ;  /* 0x0000001056567819 */ /* 0x000fe200000006ff */
[----:B------:R-:W-:Y:S01]  /*1030*/  FADD.FTZ R33, R32, R87 ;  /* 0x0000005720217221 */ /* 0x000fe20000010000 */
[C---:B------:R-:W-:Y:S01]  /*1040*/  PRMT R81, R44.reuse, 0x7632, R81 ;  /* 0x000076322c517816 */ /* 0x040fe20000000051 */
[----:B------:R-:W-:Y:S01]  /*1050*/  FFMA.FTZ R34, R37, R37, R34 ;  /* 0x0000002525227223 */ /* 0x000fe20000010022 */
[----:B------:R-:W-:Y:S01]  /*1060*/  PRMT R3, R31, 0x7632, R3 ;  /* 0x000076321f037816 */ /* 0x000fe20000000003 */
[----:B------:R-:W-:Y:S01]  /*1070*/  FADD.FTZ R33, R33, R86 ;  /* 0x0000005621217221 */ /* 0x000fe20000010000 */
[----:B------:R-:W-:Y:S01]  /*1080*/  SHF.L.U32 R83, R44, 0x10, RZ ;  /* 0x000000102c537819 */ /* 0x000fe200000006ff */
[----:B------:R-:W-:Y:S01]  /*1090*/  FFMA.FTZ R35, R87, R87, R34 ;  /* 0x0000005757237223 */ /* 0x000fe20000010022 */
[----:B------:R1:W-:Y:S01]  /*10a0*/  STL [R1+0x1c], R37 ;  /* 0x00001c2501007387 */ /* 0x0003e20000100800 */
[----:B------:R-:W-:-:S02]  /*10b0*/  FADD.FTZ R33, R33, R84 ;  /* 0x0000005421217221 */ /* 0x000fc40000010000 */
[----:B------:R-:W-:Y:S01]  /*10c0*/  FFMA.FTZ R35, R86, R86, R35 ;  /* 0x0000005656237223 */ /* 0x000fe20000010023 */
[----:B------:R-:W-:Y:S01]  /*10d0*/  PRMT R54, R50, 0x7632, R54 ;  /* 0x0000763232367816 */ /* 0x000fe20000000036 */
[----:B------:R-:W3:Y:S01]  /*10e0*/  LDG.E.64.CONSTANT R66, desc[UR8][R66.64+0x1d100] ;  /* 0x01d1000842427981 */ /* 0x000ee2000c1e9b00 */
[----:B-1----:R-:W-:Y:S01]  /*10f0*/  SHF.L.U32 R37, R3, 0x10, RZ ;  /* 0x0000001003257819 */ /* 0x002fe200000006ff */
[----:B------:R-:W-:Y:S01]  /*1100*/  FFMA.FTZ R35, R84, R84, R35 ;  /* 0x0000005454237223 */ /* 0x000fe20000010023 */
[----:B------:R-:W-:-:S03]  /*1110*/  SHF.L.U32 R81, R81, 0x10, RZ ;  /* 0x0000001051517819 */ /* 0x000fc600000006ff */
[----:B------:R-:W-:Y:S01]  /*1120*/  FADD.FTZ R30, R33, R37 ;  /* 0x00000025211e7221 */ /* 0x000fe20000010000 */
[----:B------:R-:W-:Y:S01]  /*1130*/  FFMA.FTZ R32, R37, R37, R35 ;  /* 0x0000002525207223 */ /* 0x000fe20000010023 */
[----:B------:R-:W-:Y:S02]  /*1140*/  PRMT R3, R45, 0x7632, R3 ;  /* 0x000076322d037816 */ /* 0x000fe40000000003 */
[----:B------:R-:W-:Y:S01]  /*1150*/  FADD.FTZ R30, R30, R83 ;  /* 0x000000531e1e7221 */ /* 0x000fe20000010000 */
[----:B------:R-:W-:Y:S01]  /*1160*/  FFMA.FTZ R32, R83, R83, R32 ;  /* 0x0000005353207223 */ /* 0x000fe20000010020 */
[----:B------:R-:W-:Y:S02]  /*1170*/  SHF.L.U32 R45, R45, 0x10, RZ ;  /* 0x000000102d2d7819 */ /* 0x000fe400000006ff */
[----:B------:R-:W-:Y:S01]  /*1180*/  FADD.FTZ R30, R30, R81 ;  /* 0x000000511e1e7221 */ /* 0x000fe20000010000 */
[----:B------:R-:W-:Y:S01]  /*1190*/  FFMA.FTZ R32, R81, R81, R32 ;  /* 0x0000005151207223 */ /* 0x000fe20000010020 */
[----:B------:R-:W-:-:S02]  /*11a0*/  SHF.L.U32 R31, R3, 0x10, RZ ;  /* 0x00000010031f7819 */ /* 0x000fc400000006ff */
[----:B------:R-:W-:Y:S01]  /*11b0*/  FADD.FTZ R30, R30, R45 ;  /* 0x0000002d1e1e7221 */ /* 0x000fe20000010000 */
[----:B------:R-:W-:Y:S01]  /*11c0*/  FFMA.FTZ R32, R45, R45, R32 ;  /* 0x0000002d2d207223 */ /* 0x000fe20000010020 */
[----:B------:R-:W-:Y:S01]  /*11d0*/  SHF.L.U32 R50, R50, 0x10, RZ ;  /* 0x0000001032327819 */ /* 0x000fe200000006ff */
[----:B------:R-:W-:Y:S01]  /*11e0*/  STL [R1+0x18], R37 ;  /* 0x0000182501007387 */ /* 0x000fe20000100800 */
[----:B------:R-:W-:Y:S01]  /*11f0*/  FADD.FTZ R3, R30, R31 ;  /* 0x0000001f1e037221 */ /* 0x000fe20000010000 */
[----:B------:R-:W-:Y:S02]  /*1200*/  SHF.L.U32 R54, R54, 0x10, RZ ;  /* 0x0000001036367819 */ /* 0x000fe400000006ff */
[----:B------:R1:W-:Y:S01]  /*1210*/  STL [R1+0x14], R31 ;  /* 0x0000141f01007387 */ /* 0x0003e20000100800 */
[----:B------:R-:W-:Y:S01]  /*1220*/  FADD.FTZ R33, R3, R50 ;  /* 0x0000003203217221 */ /* 0x000fe20000010000 */
[C---:B------:R-:W-:Y:S02]  /*1230*/  PRMT R3, R51.reuse, 0x7632, R3 ;  /* 0x0000763233037816 */ /* 0x040fe40000000003 */
[----:B------:R-:W-:Y:S01]  /*1240*/  SHF.L.U32 R51, R51, 0x10, RZ ;  /* 0x0000001033337819 */ /* 0x000fe200000006ff */
[----:B------:R-:W-:Y:S01]  /*1250*/  FADD.FTZ R30, R33, R54 ;  /* 0x00000036211e7221 */ /* 0x000fe20000010000 */
[----:B-1----:R-:W-:-:S04]  /*1260*/  FFMA.FTZ R31, R31, R31, R32 ;  /* 0x0000001f1f1f7223 */ /* 0x002fc80000010020 */
[----:B------:R-:W-:Y:S01]  /*1270*/  FFMA.FTZ R31, R50, R50, R31 ;  /* 0x00000032321f7223 */ /* 0x000fe2000001001f */
[----:B------:R-:W-:Y:S01]  /*1280*/  SHF.L.U32 R34, R3, 0x10, RZ ;  /* 0x0000001003227819 */ /* 0x000fe200000006ff */
[----:B------:R-:W-:Y:S02]  /*1290*/  FADD.FTZ R30, R30, R51 ;  /* 0x000000331e1e7221 */ /* 0x000fe40000010000 */
[----:B------:R-:W-:Y:S01]  /*12a0*/  FFMA.FTZ R32, R54, R54, R31 ;  /* 0x0000003636207223 */ /* 0x000fe2000001001f */
[----:B------:R-:W-:Y:S01]  /*12b0*/  PRMT R53, R48, 0x7632, R53 ;  /* 0x0000763230357816 */ /* 0x000fe20000000035 */
[----:B------:R-:W-:Y:S01]  /*12c0*/  FADD.FTZ R31, R30, R34 ;  /* 0x000000221e1f7221 */ /* 0x000fe20000010000 */
[----:B------:R-:W-:Y:S01]  /*12d0*/  SHF.L.U32 R48, R48, 0x10, RZ ;  /* 0x0000001030307819 */ /* 0x000fe200000006ff */
[----:B------:R-:W-:Y:S01]  /*12e0*/  FFMA.FTZ R32, R51, R51, R32 ;  /* 0x0000003333207223 */ /* 0x000fe20000010020 */
[----:B------:R-:W-:-:S03]  /*12f0*/  SHF.L.U32 R53, R53, 0x10, RZ ;  /* 0x0000001035357819 */ /* 0x000fc600000006ff */
[----:B------:R-:W-:Y:S01]  /*1300*/  FFMA.FTZ R33, R34, R34, R32 ;  /* 0x0000002222217223 */ /* 0x000fe20000010020 */
[----:B------:R-:W-:Y:S01]  /*1310*/  FADD.FTZ R30, R31, R48 ;  /* 0x000000301f1e7221 */ /* 0x000fe20000010000 */
[C---:B------:R-:W-:Y:S02]  /*1320*/  PRMT R3, R49.reuse, 0x7632, R3 ;  /* 0x0000763231037816 */ /* 0x040fe40000000003 */
[----:B------:R-:W-:Y:S01]  /*1330*/  FFMA.FTZ R32, R48, R48, R33 ;  /* 0x0000003030207223 */ /* 0x000fe20000010021 */
[----:B------:R-:W-:Y:S01]  /*1340*/  SHF.L.U32 R49, R49, 0x10, RZ ;  /* 0x0000001031317819 */ /* 0x000fe200000006ff */
[----:B------:R-:W-:Y:S01]  /*1350*/  FADD.FTZ R30, R30, R53 ;  /* 0x000000351e1e7221 */ /* 0x000fe20000010000 */
[----:B------:R-:W-:Y:S01]  /*1360*/  SHF.L.U32 R31, R3, 0x10, RZ ;  /* 0x00000010031f7819 */ /* 0x000fe200000006ff */
[----:B------:R-:W-:Y:S02]  /*1370*/  FFMA.FTZ R32, R53, R53, R32 ;  /* 0x0000003535207223 */ /* 0x000fe40000010020 */
[----:B------:R-:W-:Y:S01]  /*1380*/  FADD.FTZ R30, R30, R49 ;  /* 0x000000311e1e7221 */ /* 0x000fe20000010000 */
[C---:B------:R-:W-:Y:S01]  /*1390*/  PRMT R52, R46.reuse, 0x7632, R52 ;  /* 0x000076322e347816 */ /* 0x040fe20000000034 */
[----:B------:R-:W-:Y:S01]  /*13a0*/  FFMA.FTZ R32, R49, R49, R32 ;  /* 0x0000003131207223 */ /* 0x000fe20000010020 */
[----:B------:R-:W-:Y:S01]  /*13b0*/  SHF.L.U32 R46, R46, 0x10, RZ ;  /* 0x000000102e2e7819 */ /* 0x000fe200000006ff */
[----:B------:R-:W-:Y:S01]  /*13c0*/  FADD.FTZ R3, R30, R31 ;  /* 0x0000001f1e037221 */ /* 0x000fe20000010000 */
[----:B------:R-:W-:Y:S01]  /*13d0*/  STL [R1+0x10], R34 ;  /* 0x0000102201007387 */ /* 0x000fe20000100800 */
[----:B------:R-:W-:-:S03]  /*13e0*/  SHF.L.U32 R52, R52, 0x10, RZ ;  /* 0x0000001034347819 */ /* 0x000fc600000006ff */
[----:B------:R1:W-:Y:S01]  /*13f0*/  STL [R1+0x4], R31 ;  /* 0x0000041f01007387 */ /* 0x0003e20000100800 */
[----:B------:R-:W-:Y:S01]  /*1400*/  FADD.FTZ R3, R3, R46 ;  /* 0x0000002e03037221 */ /* 0x000fe20000010000 */
[C---:B------:R-:W-:Y:S02]  /*1410*/  PRMT R124, R47.reuse, 0x7632, R124 ;  /* 0x000076322f7c7816 */ /* 0x040fe4000000007c */
[----:B------:R-:W-:Y:S01]  /*1420*/  SHF.L.U32 R47, R47, 0x10, RZ ;  /* 0x000000102f2f7819 */ /* 0x000fe200000006ff */
[----:B------:R-:W-:Y:S01]  /*1430*/  FADD.FTZ R30, R3, R52 ;  /* 0x00000034031e7221 */ /* 0x000fe20000010000 */
[----:B-1----:R-:W-:-:S04]  /*1440*/  FFMA.FTZ R31, R31, R31, R32 ;  /* 0x0000001f1f1f7223 */ /* 0x002fc80000010020 */
        /* <DEDUP_REMOVED lines=15> */
[----:B------:R-:W-:Y:S01]  /*1540*/  SHF.L.U32 R121, R121, 0x10, RZ ;  /* 0x0000001079797819 */ /* 0x000fe200000006ff */
[----:B------:R-:W-:-:S02]  /*1550*/  FFMA.FTZ R32, R42, R42, R33 ;  /* 0x0000002a2a207223 */ /* 0x000fc40000010021 */
[----:B------:R-:W-:Y:S01]  /*1560*/  FADD.FTZ R30, R30, R43 ;  /* 0x0000002b1e1e7221 */ /* 0x000fe20000010000 */
[C---:B------:R-:W-:Y:S01]  /*1570*/  PRMT R41, R28.reuse, 0x7632, R41 ;  /* 0x000076321c297816 */ /* 0x040fe20000000029 */
[----:B------:R-:W-:Y:S01]  /*1580*/  FFMA.FTZ R32, R43, R43, R32 ;  /* 0x0000002b2b207223 */ /* 0x000fe20000010020 */
[----:B------:R-:W-:Y:S01]  /*1590*/  SHF.L.U32 R37, R28, 0x10, RZ ;  /* 0x000000101c257819 */ /* 0x000fe200000006ff */
        /* <DEDUP_REMOVED lines=8> */
[----:B------:R-:W-:Y:S01]  /*1620*/  SHF.L.U32 R118, R118, 0x10, RZ ;  /* 0x0000001076767819 */ /* 0x000fe200000006ff */
[----:B------:R-:W-:-:S02]  /*1630*/  FFMA.FTZ R29, R41, R41, R32 ;  /* 0x00000029291d7223 */ /* 0x000fc40000010020 */
[----:B------:R-:W-:Y:S01]  /*1640*/  FADD.FTZ R3, R3, R30 ;  /* 0x0000001e03037221 */ /* 0x000fe20000010000 */
[----:B------:R-:W-:Y:S01]  /*1650*/  PRMT R40, R26, 0x7632, R40 ;  /* 0x000076321a287816 */ /* 0x000fe20000000028 */
        /* <DEDUP_REMOVED lines=41> */
[----:B--2---:R-:W-:Y:S01]  /*18f0*/  PRMT R27, R10, 0x7632, R27 ;  /* 0x000076320a1b7816 */ /* 0x004fe2000000001b */
        /* <DEDUP_REMOVED lines=13> */
[----:B----4-:R-:W-:Y:S01]  /*19d0*/  PRMT R26, R14, 0x7632, R26 ;  /* 0x000076320e1a7816 */ /* 0x010fe2000000001a */
[----:B------:R-:W-:Y:S01]  /*19e0*/  FFMA.FTZ R11, R28, R28, R11 ;  /* 0x0000001c1c0b7223 */ /* 0x000fe2000001000b */
[----:B------:R-:W-:Y:S01]  /*19f0*/  SHF.L.U32 R22, R14, 0x10, RZ ;  /* 0x000000100e167819 */ /* 0x000fe200000006ff */
[----:B------:R-:W-:Y:S01]  /*1a00*/  FADD.FTZ R3, R3, R106 ;  /* 0x0000006a03037221 */ /* 0x000fe20000010000 */
[----:B------:R-:W-:Y:S01]  /*1a10*/  SHF.L.U32 R26, R26, 0x10, RZ ;  /* 0x000000101a1a7819 */ /* 0x000fe200000006ff */
[----:B------:R-:W-:Y:S02]  /*1a20*/  FFMA.FTZ R23, R106, R106, R11 ;  /* 0x0000006a6a177223 */ /* 0x000fe4000001000b */
[----:B------:R-:W-:Y:S01]  /*1a30*/  FADD.FTZ R11, R3, R22 ;  /* 0x00000016030b7221 */ /* 0x000fe20000010000 */
[C---:B------:R-:W-:Y:S02]  /*1a40*/  PRMT R103, R15.reuse, 0x7632, R103 ;  /* 0x000076320f677816 */ /* 0x040fe40000000067 */
[----:B------:R-:W-:Y:S01]  /*1a50*/  SHF.L.U32 R15, R15, 0x10, RZ ;  /* 0x000000100f0f7819 */ /* 0x000fe200000006ff */
[----:B------:R-:W-:Y:S01]  /*1a60*/  FADD.FTZ R10, R11, R26 ;  /* 0x0000001a0b0a7221 */ /* 0x000fe20000010000 */
[----:B------:R-:W-:-:S03]  /*1a70*/  SHF.L.U32 R103, R103, 0x10, RZ ;  /* 0x0000001067677819 */ /* 0x000fc600000006ff */
        /* <DEDUP_REMOVED lines=11> */
[C---:B---3--:R-:W-:Y:S02]  /*1b30*/  PRMT R24, R18.reuse, 0x7632, R24 ;  /* 0x0000763212187816 */ /* 0x048fe40000000018 */
[----:B------:R-:W-:Y:S01]  /*1b40*/  SHF.L.U32 R18, R18, 0x10, RZ ;  /* 0x0000001012127819 */ /* 0x000fe200000006ff */
[----:B------:R-:W-:Y:S01]  /*1b50*/  FADD.FTZ R69, R69, R100 ;  /* 0x0000006445457221 */ /* 0x000fe20000010000 */
[----:B------:R-:W-:-:S03]  /*1b60*/  SHF.L.U32 R24, R24, 0x10, RZ ;  /* 0x0000001018187819 */ /* 0x000fc600000006ff */
[----:B------:R-:W-:Y:S01]  /*1b70*/  FADD.FTZ R69, R69, R18 ;  /* 0x0000001245457221 */ /* 0x000fe20000010000 */
[C---:B------:R-:W-:Y:S02]  /*1b80*/  PRMT R97, R19.reuse, 0x7632, R97 ;  /* 0x0000763213617816 */ /* 0x040fe40000000061 */
        /* <DEDUP_REMOVED lines=56> */
[----:B0-----:R-:W-:Y:S02]  /*1f10*/  ISETP.GT.U32.AND P1, PT, R70, 0x1f, PT ;  /* 0x0000001f4600780c */ /* 0x001fe40003f24070 */
[C---:B------:R-:W-:Y:S02]  /*1f20*/  PRMT R55, R62.reuse, 0x7632, R55 ;  /* 0x000076323e377816 */ /* 0x040fe40000000037 */
[----:B------:R-:W-:Y:S01]  /*1f30*/  SHF.L.U32 R70, R62, 0x10, RZ ;  /* 0x000000103e467819 */ /* 0x000fe200000006ff */
[----:B------:R-:W-:Y:S02]  /*1f40*/  FADD.FTZ R62, R69, R82 ;  /* 0x00000052453e7221 */ /* 0x000fe40000010000 */
[----:B------:R-:W2:Y:S01]  /*1f50*/  LDL R69, [R1+0xd0] ;  /* 0x0000d00001457983 */ /* 0x000ea20000100800 */
[----:B------:R-:W-:-:S04]  /*1f60*/  FFMA.FTZ R68, R15, R15, R68 ;  /* 0x0000000f0f447223 */ /* 0x000fc80000010044 */
        /* <DEDUP_REMOVED lines=27> */
[----:B------:R-:W-:Y:S01]  /*2120*/  FFMA.FTZ R68, R5, R5, R68 ;  /* 0x0000000505447223 */ /* 0x000fe20000010044 */
[----:B------:R-:W-:-:S03]  /*2130*/  SHF.L.U32 R55, R55, 0x10, RZ ;  /* 0x0000001037377819 */ /* 0x000fc600000006ff */
[----:B------:R-:W-:Y:S01]  /*2140*/  FFMA.FTZ R68, R82, R82, R68 ;  /* 0x0000005252447223 */ /* 0x000fe20000010044 */
[----:B------:R-:W-:-:S03]  /*2150*/  FADD.FTZ R62, R62, R70 ;  /* 0x000000463e3e7221 */ /* 0x000fc60000010000 */
[----:B------:R-:W-:Y:S01]  /*2160*/  FFMA.FTZ R68, R70, R70, R68 ;  /* 0x0000004646447223 */ /* 0x000fe20000010044 */
[C---:B------:R-:W-:Y:S01]  /*2170*/  PRMT R71, R63.reuse, 0x7632, R71 ;  /* 0x000076323f477816 */ /* 0x040fe20000000047 */
[----:B------:R-:W-:Y:S01]  /*2180*/  FADD.FTZ R62, R62, R55 ;  /* 0x000000373e3e7221 */ /* 0x000fe20000010000 */
        /* <DEDUP_REMOVED lines=32> */
[----:B------:R-:W-:-:S03]  /*2390*/  FFMA.FTZ R63, R80, R80, R63 ;  /* 0x00000050503f7223 */ /* 0x000fc6000001003f */
[----:B------:R-:W-:Y:S01]  /*23a0*/  FADD.FTZ R62, R62, R79 ;  /* 0x0000004f3e3e7221 */ /* 0x000fe20000010000 */
[----:B------:R-:W-:Y:S01]  /*23b0*/  FFMA.FTZ R63, R79, R79, R63 ;  /* 0x0000004f4f3f7223 */ /* 0x000fe2000001003f */
[----:B------:R-:W-:Y:S04]  /*23c0*/  BSSY.RECONVERGENT B0, `(.L_x_661) ;  /* 0x000003b000007945 */ /* 0x000fe80003800200 */
[----:B--2---:R0:W-:Y:S02]  /*23d0*/  STS.64 [R69], R62 ;  /* 0x0000003e45007388 */ /* 0x0041e40000000a00 */
[----:B0-----:R-:W-:Y:S01]  /*23e0*/  CS2R R62, SRZ ;  /* 0x00000000003e7805 */ /* 0x001fe2000001ff00 */
[----:B------:R-:W-:Y:S06]  /*23f0*/  BAR.SYNC.DEFER_BLOCKING 0x0 ;  /* 0x0000000000007b1d */ /* 0x000fec0000010000 */
[----:B------:R-:W-:Y:S05]  /*2400*/  @P1 BRA `(.L_x_662) ;  /* 0x0000000000d81947 */ /* 0x000fea0003800000 */
[----:B------:R-:W0:Y:S01]  /*2410*/  S2R R62, SR_CgaCtaId ;  /* 0x00000000003e7919 */ /* 0x000e220000008800 */
[----:B------:R-:W-:Y:S01]  /*2420*/  MOV R63, 0x400 ;  /* 0x00000400003f7802 */ /* 0x000fe20000000f00 */
[----:B------:R-:W1:Y:S03]  /*2430*/  S2R R66, SR_TID.X ;  /* 0x0000000000427919 */ /* 0x000e660000002100 */
[----:B0-----:R-:W-:Y:S02]  /*2440*/  LEA R62, R62, R63, 0x18 ;  /* 0x0000003f3e3e7211 */ /* 0x001fe400078ec0ff */
[----:B-1----:R-:W-:Y:S02]  /*2450*/  SHF.R.U32.HI R63, RZ, 0x1, R66 ;  /* 0x00000001ff3f7819 */ /* 0x002fe40000011642 */
[----:B------:R-:W-:-:S03]  /*2460*/  SHF.L.U32 R66, R66, 0x3, RZ ;  /* 0x0000000342427819 */ /* 0x000fc600000006ff */
[----:B------:R-:W-:Y:S01]  /*2470*/  IMAD R62, R63, 0x168, R62 ;  /* 0x000001683f3e7824 */ /* 0x000fe200078e023e */
[----:B------:R-:W-:-:S04]  /*2480*/  LOP3.LUT R66, R66, 0x8, RZ, 0xc0, !PT ;  /* 0x0000000842427812 */ /* 0x000fc800078ec0ff */
[----:B------:R-:W-:-:S05]  /*2490*/  IADD3 R66, PT, PT, R62, R66, RZ ;  /* 0x000000423e427210 */ /* 0x000fca0007ffe0ff */
[----:B------:R-:W0:Y:S04]  /*24a0*/  LDS.64 R62, [R66] ;  /* 0x00000000423e7984 */ /* 0x000e280000000a00 */
        /* <DEDUP_REMOVED lines=44> */
.L_x_662:
[----:B------:R-:W-:Y:S05]  /*2770*/  BSYNC.RECONVERGENT B0 ;  /* 0x0000000000007941 */ /* 0x000fea0003800200 */
.L_x_661:
        /* <DEDUP_REMOVED lines=10> */
[----:B------:R-:W0:Y:S01]  /*2820*/  S2UR UR5, SR_CTAID.X ;  /* 0x00000000000579c3 */ /* 0x000e220000002500 */
[----:B------:R-:W1:Y:S07]  /*2830*/  S2R R65, SR_CTAID.Y ;  /* 0x0000000000417919 */ /* 0x000e6e0000002600 */
[----:B------:R-:W1:Y:S01]  /*2840*/  LDC R64, c[0x0][0x374] ;  /* 0x0000dd00ff407b82 */ /* 0x000e620000000800 */
[----:B0-----:R-:W-:-:S04]  /*2850*/  USHF.L.U32 UR5, UR5, 0x1, URZ ;  /* 0x0000000105057899 */ /* 0x001fc800080006ff */
[----:B------:R-:W-:Y:S01]  /*2860*/  ULOP3.LUT UR5, UR5, 0x7e, URZ, 0xc0, !UPT ;  /* 0x0000007e05057892 */ /* 0x000fe2000f8ec0ff */
[----:B-1----:R-:W-:-:S05]  /*2870*/  IMAD R64, R64, UR4, R65 ;  /* 0x0000000440407c24 */ /* 0x002fca000f8e0241 */
[----:B------:R-:W-:Y:S02]  /*2880*/  LEA R65, R66, UR5, 0x6 ;  /* 0x0000000542417c11 */ /* 0x000fe4000f8e30ff */
[----:B------:R-:W0:Y:S02]  /*2890*/  LDC.64 R66, c[0x0][0x3b8] ;  /* 0x0000ee00ff427b82 */ /* 0x000e240000000a00 */
[----:B------:R-:W-:-:S05]  /*28a0*/  LEA R64, R64, R65, 0xb ;  /* 0x0000004140407211 */ /* 0x000fca00078e58ff */
[----:B0-----:R-:W-:-:S05]  /*28b0*/  IMAD.WIDE.U32 R64, R64, 0x4, R66 ;  /* 0x0000000440407825 */ /* 0x001fca00078e0042 */
[----:B------:R0:W-:Y:S02]  /*28c0*/  STG.E.64 desc[UR8][R64.64], R62 ;  /* 0x0000003e40007986 */ /* 0x0001e4000c101b08 */
.L_x_664:
[----:B------:R-:W-:Y:S05]  /*28d0*/  BSYNC.RECONVERGENT B0 ;  /* 0x0000000000007941 */ /* 0x000fea0003800200 */
.L_x_663:
[----:B------:R-:W-:Y:S06]  /*28e0*/  BAR.SYNC.DEFER_BLOCKING 0x0 ;  /* 0x0000000000007b1d */ /* 0x000fec0000010000 */
[----:B------:R-:W-:Y:S05]  /*28f0*/  @P3 BRA `(.L_x_665) ;  /* 0x0000000000443947 */ /* 0x000fea0003800000 */
[----:B0-----:R-:W0:Y:S01]  /*2900*/  S2R R64, SR_CTAID.Y ;  /* 0x0000000000407919 */ /* 0x001e220000002600 */
        /* <DEDUP_REMOVED lines=10> */
.L_x_666:
[----:B------:R-:W2:Y:S04]  /*29b0*/  LD.E.STRONG.GPU R65, desc[UR8][R62.64] ;  /* 0x000000083e417980 */ /* 0x000ea8000c10f900 */
[----:B--2---:R-:W-:Y:S01]  /*29c0*/  CCTL.IVALL ;  /* 0x00000000ff00798f */ /* 0x004fe20002000000 */
[----:B------:R-:W-:Y:S05]  /*29d0*/  YIELD ;  /* 0x0000000000007946 */ /* 0x000fea0003800000 */
[----:B-----5:R-:W-:-:S04]  /*29e0*/  LOP3.LUT R65, R65, R64, RZ, 0x3c, !PT ;  /* 0x0000004041417212 */ /* 0x020fc800078e3cff */
[----:B------:R-:W-:-:S13]  /*29f0*/  ISETP.GT.AND P2, PT, R65, -0x1, PT ;  /* 0xffffffff4100780c */ /* 0x000fda0003f44270 */
[----:B------:R-:W-:Y:S05]  /*2a00*/  @P2 BRA `(.L_x_666) ;  /* 0xfffffffc00e82947 */ /* 0x000fea000383ffff */
.L_x_665:
[----:B------:R-:W-:Y:S05]  /*2a10*/  WARPSYNC.ALL ;  /* 0x0000000000007948 */ /* 0x000fea0003800000 */
[----:B------:R-:W-:Y:S01]  /*2a20*/  BAR.SYNC.DEFER_BLOCKING 0x0 ;  /* 0x0000000000007b1d */ /* 0x000fe20000010000 */
[----:B------:R-:W-:-:S05]  /*2a30*/  CS2R R68, SRZ ;  /* 0x0000000000447805 */ /* 0x000fca000001ff00 */
[----:B------:R-:W-:Y:S04]  /*2a40*/  BSSY.RECONVERGENT B0, `(.L_x_667) ;  /* 0x0000022000007945 */ /* 0x000fe80003800200 */
[----:B------:R-:W-:Y:S05]  /*2a50*/  @P1 BRA `(.L_x_668) ;  /* 0x0000000000801947 */ /* 0x000fea0003800000 */
[----:B0-----:R-:W0:Y:S01]  /*2a60*/  S2R R63, SR_CTAID.Y ;  /* 0x00000000003f7919 */ /* 0x001e220000002600 */
[----:B------:R-:W0:Y:S01]  /*2a70*/  LDC R62, c[0x0][0x374] ;  /* 0x0000dd00ff3e7b82 */ /* 0x000e220000000800 */
[----:B------:R-:W1:Y:S01]  /*2a80*/  S2R R65, SR_TID.X ;  /* 0x0000000000417919 */ /* 0x000e620000002100 */
[----:B------:R2:W-:Y:S06]  /*2a90*/  STL.64 [R1+0xd8], R2 ;  /* 0x0000d80201007387 */ /* 0x0005ec0000100a00 */
        /* <DEDUP_REMOVED lines=18> */
[----:B------:R-:W4:Y:S04]  /*2bc0*/  LDG.E.64 R68, desc[UR8][R68.64] ;  /* 0x0000000844447981 */ /* 0x000f28000c1e1b00 */
[----:B------:R1:W5:Y:S01]  /*2bd0*/  LDL.LU.64 R2, [R1+0xd8] ;  /* 0x0000d80001027983 */ /* 0x0003620000300a00 */
[----:B--2---:R-:W-:Y:S01]  /*2be0*/  FADD.FTZ R62, RZ, R62 ;  /* 0x0000003eff3e7221 */ /* 0x004fe20000010000 */
[----:B------:R-:W-:-:S03]  /*2bf0*/  FADD.FTZ R63, RZ, R63 ;  /* 0x0000003fff3f7221 */ /* 0x000fc60000010000 */
[----:B---3--:R-:W-:Y:S01]  /*2c00*/  FADD.FTZ R64, R64, R62 ;  /* 0x0000003e40407221 */ /* 0x008fe20000010000 */
[----:B------:R-:W-:-:S03]  /*2c10*/  FADD.FTZ R65, R65, R63 ;  /* 0x0000003f41417221 */ /* 0x000fc60000010000 */
[----:B----4-:R-:W-:Y:S01]  /*2c20*/  FADD.FTZ R66, R66, R64 ;  /* 0x0000004042427221 */ /* 0x010fe20000010000 */
[----:B------:R-:W-:-:S03]  /*2c30*/  FADD.FTZ R67, R67, R65 ;  /* 0x0000004143437221 */ /* 0x000fc60000010000 */
[----:B------:R-:W-:Y:S01]  /*2c40*/  FADD.FTZ R68, R68, R66 ;  /* 0x0000004244447221 */ /* 0x000fe20000010000 */
[----:B-1----:R-:W-:-:S07]  /*2c50*/  FADD.FTZ R69, R69, R67 ;  /* 0x0000004345457221 */ /* 0x002fce0000010000 */
.L_x_668:
[----:B------:R-:W-:Y:S05]  /*2c60*/  BSYNC.RECONVERGENT B0 ;  /* 0x0000000000007941 */ /* 0x000fea0003800200 */
.L_x_667:
[----:B0-----:R-:W0:Y:S01]  /*2c70*/  SHFL.BFLY PT, R63, R68, 0x8, 0x1f ;  /* 0x0d001f00443f7f89 */ /* 0x001e2200000e0000 */
        /* <DEDUP_REMOVED lines=20> */
[----:B------:R-:W-:Y:S01]  /*2dc0*/  FMUL.FTZ R62, R64, 4.0690106288820970803e-06 ;  /* 0x36888889403e7820 */ /* 0x000fe20000410000 */
[----:B------:R-:W-:Y:S02]  /*2dd0*/  UMOV UR5, 0x400 ;  /* 0x0000040000057882 */ /* 0x000fe40000000000 */
[----:B------:R-:W-:Y:S01]  /*2de0*/  UIADD3 UR5, UPT, UPT, UR5, 0x1680, URZ ;  /* 0x0000168005057890 */ /* 0x000fe2000fffe0ff */
[----:B------:R-:W-:-:S04]  /*2df0*/  FMUL.FTZ R63, R62, R62 ;  /* 0x0000003e3e3f7220 */ /* 0x000fc80000410000 */
[----:B------:R-:W-:-:S05]  /*2e00*/  FFMA.FTZ R63, R65, 4.0690106288820970803e-06, -R63 ;  /* 0x36888889413f7823 */ /* 0x000fca000001083f */
[----:B------:R-:W-:Y:S01]  /*2e10*/  FMNMX.FTZ R63, RZ, R63, !PT ;  /* 0x0000003fff3f7209 */ /* 0x000fe20007810000 */
[----:B0-----:R-:W-:-:S06]  /*2e20*/  ULEA UR5, UR6, UR5, 0x18 ;  /* 0x0000000506057291 */ /* 0x001fcc000f8ec0ff */
[----:B------:R-:W-:-:S05]  /*2e30*/  LEA.HI R64, R66, UR5, RZ, 0x1f ;  /* 0x0000000542407c11 */ /* 0x000fca000f8ff8ff */
[----:B------:R0:W-:Y:S02]  /*2e40*/  STS.64 [R64], R62 ;  /* 0x0000003e40007388 */ /* 0x0001e40000000a00 */
.L_x_670:
[----:B------:R-:W-:Y:S05]  /*2e50*/  BSYNC.RECONVERGENT B0 ;  /* 0x0000000000007941 */ /* 0x000fea0003800200 */
.L_x_669:
        /* <DEDUP_REMOVED lines=9> */
[----:B------:R-:W1:Y:S01]  /*2ef0*/  LDCU.64 UR10, c[0x0][0x3b0] ;  /* 0x00007600ff0a77ac */ /* 0x000e620008000a00 */
[----:B------:R-:W3:Y:S01]  /*2f00*/  S2R R65, SR_TID.X ;  /* 0x0000000000417919 */ /* 0x000ee20000002100 */
[----:B------:R-:W-:Y:S02]  /*2f10*/  UMOV UR5, 0x400 ;  /* 0x0000040000057882 */ /* 0x000fe40000000000 */
[----:B------:R-:W-:-:S04]  /*2f20*/  UIADD3 UR5, UPT, UPT, UR5, 0x1680, URZ ;  /* 0x0000168005057890 */ /* 0x000fc8000fffe0ff */
[----:B0-----:R-:W-:Y:S01]  /*2f30*/  ULEA UR5, UR6, UR5, 0x18 ;  /* 0x0000000506057291 */ /* 0x001fe2000f8ec0ff */
[----:B---3--:R-:W-:-:S04]  /*2f40*/  SHF.L.U32 R63, R65, 0x1, RZ ;  /* 0x00000001413f7819 */ /* 0x008fc800000006ff */
[----:B------:R-:W-:-:S04]  /*2f50*/  LEA R63, P1, R2, R63, 0x5 ;  /* 0x0000003f023f7211 */ /* 0x000fc800078228ff */
[----:B--2---:R-:W-:Y:S02]  /*2f60*/  LEA.HI.X R64, R2, RZ, R62, 0x5, P1 ;  /* 0x000000ff02407211 */ /* 0x004fe400008f2c3e */
[----:B-1----:R-:W-:-:S04]  /*2f70*/  LEA R62, P1, R63, UR10, 0x2 ;  /* 0x0000000a3f3e7c11 */ /* 0x002fc8000f8210ff */
[----:B------:R-:W-:Y:S02]  /*2f80*/  LEA.HI.X R63, R63, UR11, R64, 0x2, P1 ;  /* 0x0000000b3f3f7c11 */ /* 0x000fe400088f1440 */
[----:B------:R-:W-:-:S06]  /*2f90*/  LEA R64, R65, UR5, 0x3 ;  /* 0x0000000541407c11 */ /* 0x000fcc000f8e18ff */
[----:B------:R-:W0:Y:S04]  /*2fa0*/  LDS.64 R64, [R64] ;  /* 0x0000000040407984 */ /* 0x000e280000000a00 */
[----:B0-----:R1:W-:Y:S02]  /*2fb0*/  STG.E.64 desc[UR8][R62.64], R64 ;  /* 0x000000403e007986 */ /* 0x0013e4000c101b08 */
.L_x_672:
[----:B------:R-:W-:Y:S05]  /*2fc0*/  BSYNC.RECONVERGENT B0 ;  /* 0x0000000000007941 */ /* 0x000fea0003800200 */
.L_x_671:
[----:B01----:R-:W2:Y:S01]  /*2fd0*/  LDL R62, [R1+0xcc] ;  /* 0x0000cc00013e7983 */ /* 0x003ea20000100800 */
[----:B------:R-:W0:Y:S01]  /*2fe0*/  LDCU UR5, c[0x0][0x3a0] ;  /* 0x00007400ff0577ac */ /* 0x000e220008000800 */
[----:B------:R-:W-:Y:S02]  /*2ff0*/  SHF.L.U32 R58, R58, 0x10, RZ ;  /* 0x000000103a3a7819 */ /* 0x000fe400000006ff */
[----:B------:R-:W-:Y:S01]  /*3000*/  SHF.L.U32 R60, R60, 0x10, RZ ;  /* 0x000000103c3c7819 */ /* 0x000fe200000006ff */
[----:B------:R1:W-:Y:S01]  /*3010*/  STL [R1+0xd8], R2 ;  /* 0x0000d80201007387 */ /* 0x0003e20000100800 */
[----:B------:R-:W-:Y:S01]  /*3020*/  SHF.L.U32 R65, R68, 0x10, RZ ;  /* 0x0000001044417819 */ /* 0x000fe200000006ff */
[----:B------:R-:W3:Y:S01]  /*3030*/  LDCU.64 UR6, c[0x0][0x380] ;  /* 0x00007000ff0677ac */ /* 0x000ee20008000a00 */
[----:B------:R-:W-:Y:S01]  /*3040*/  SHF.L.U32 R69, R69, 0x10, RZ ;  /* 0x0000001045457819 */ /* 0x000fe200000006ff */
[----:B-1----:R-:W4:Y:S01]  /*3050*/  LDL.LU R2, [R1+0xc] ;  /* 0x00000c0001027983 */ /* 0x002f220000300800 */
[----:B------:R-:W-:-:S02]  /*3060*/  SHF.L.U32 R59, R59, 0x10, RZ ;  /* 0x000000103b3b7819 */ /* 0x000fc400000006ff */
[----:B------:R-:W-:-:S03]  /*3070*/  SHF.L.U32 R61, R61, 0x10, RZ ;  /* 0x000000103d3d7819 */ /* 0x000fc600000006ff */
[----:B------:R-:W-:Y:S04]  /*3080*/  STL [R1+0x44], R59 ;  /* 0x0000443b01007387 */ /* 0x000fe80000100800 */
[----:B------:R-:W-:Y:S04]  /*3090*/  STL [R1+0x40], R61 ;  /* 0x0000403d01007387 */ /* 0x000fe80000100800 */
[----:B--2---:R-:W0:Y:S02]  /*30a0*/  LDS.64 R62, [R62] ;  /* 0x000000003e3e7984 */ /* 0x004e240000000a00 */
[----:B0-----:R-:W-:-:S06]  /*30b0*/  FADD.FTZ R63, R63, UR5 ;  /* 0x000000053f3f7e21 */ /* 0x001fcc0008010000 */
[----:B------:R-:W0:Y:S01]  /*30c0*/  MUFU.RSQ R63, R63 ;  /* 0x0000003f003f7308 */ /* 0x000e220000001400 */
[----:B------:R-:W-:-:S04]  /*30d0*/  FADD.FTZ R0, R0, -R62 ;  /* 0x8000003e00007221 */ /* 0x000fc80000010000 */
[----:B0-----:R-:W-:-:S04]  /*30e0*/  FMUL.FTZ R0, R63, R0 ;  /* 0x000000003f007220 */ /* 0x001fc80000410000 */
[----:B------:R-:W-:-:S04]  /*30f0*/  FFMA.FTZ R0, R0, R58, R60 ;  /* 0x0000003a00007223 */ /* 0x000fc8000001003c */
[----:B------:R-:W-:-:S06]  /*3100*/  FMUL.FTZ R64, R0, -1.4426950216293334961 ;  /* 0xbfb8aa3b00407820 */ /* 0x000fcc0000410000 */
[----:B------:R-:W0:Y:S01]  /*3110*/  MUFU.EX2 R64, R64 ;  /* 0x0000004000407308 */ /* 0x000e220000000800 */
[----:B------:R-:W-:Y:S01]  /*3120*/  FADD.FTZ R57, R57, -R62 ;  /* 0x8000003e39397221 */ /* 0x000fe20000010000 */
[----:B0-----:R-:W-:-:S06]  /*3130*/  FADD.FTZ R64, R64, 1 ;  /* 0x3f80000040407421 */ /* 0x001fcc0000010000 */
[----:B------:R-:W0:Y:S01]  /*3140*/  MUFU.RCP R64, R64 ;  /* 0x0000004000407308 */ /* 0x000e220000001000 */
[----:B------:R-:W-:-:S04]  /*3150*/  FMUL.FTZ R57, R63, R57 ;  /* 0x000000393f397220 */ /* 0x000fc80000410000 */
[----:B------:R-:W-:Y:S01]  /*3160*/  FFMA.FTZ R57, R57, R65, R69 ;  /* 0x0000004139397223 */ /* 0x000fe20000010045 */
[----:B0-----:R-:W-:-:S03]  /*3170*/  FMUL.FTZ R0, R0, R64 ;  /* 0x0000004000007220 */ /* 0x001fc60000410000 */
[----:B------:R-:W-:-:S06]  /*3180*/  FMUL.FTZ R64, R57, -1.4426950216293334961 ;  /* 0xbfb8aa3b39407820 */ /* 0x000fcc0000410000 */
[----:B------:R-:W0:Y:S01]  /*3190*/  MUFU.EX2 R64, R64 ;  /* 0x0000004000407308 */ /* 0x000e220000000800 */
[----:B------:R-:W-:Y:S01]  /*31a0*/  FADD.FTZ R56, R56, -R62 ;  /* 0x8000003e38387221 */ /* 0x000fe20000010000 */
[----:B0-----:R-:W-:-:S06]  /*31b0*/  FADD.FTZ R64, R64, 1 ;  /* 0x3f80000040407421 */ /* 0x001fcc0000010000 */
[----:B------:R-:W0:Y:S01]  /*31c0*/  MUFU.RCP R64, R64 ;  /* 0x0000004000407308 */ /* 0x000e220000001000 */
[----:B------:R-:W-:Y:S01]  /*31d0*/  FMUL.FTZ R56, R63, R56 ;  /* 0x000000383f387220 */ /* 0x000fe20000410000 */
[----:B0-----:R-:W-:-:S03]  /*31e0*/  FMUL.FTZ R64, R57, R64 ;  /* 0x0000004039407220 */ /* 0x001fc60000410000 */
[----:B------:R-:W-:Y:S02]  /*31f0*/  FFMA.FTZ R57, R56, R59, R61 ;  /* 0x0000003b38397223 */ /* 0x000fe4000001003d */
[----:B------:R-:W2:Y:S01]  /*3200*/  LDL.LU R61, [R1+0x8] ;  /* 0x00000800013d7983 */ /* 0x000ea20000300800 */
[----:B------:R-:W-:Y:S01]  /*3210*/  F2FP.BF16.F32.PACK_AB R56, R64, R0 ;  /* 0x000000004038723e */ /* 0x000fe200000010ff */
[----:B------:R-:W-:-:S06]  /*3220*/  FMUL.FTZ R0, R57, -1.4426950216293334961 ;  /* 0xbfb8aa3b39007820 */ /* 0x000fcc0000410000 */
[----:B------:R-:W0:Y:S01]  /*3230*/  MUFU.EX2 R0, R0 ;  /* 0x0000000000007308 */ /* 0x000e220000000800 */
[----:B----4-:R-:W-:Y:S01]  /*3240*/  FADD.FTZ R59, R2, -R62 ;  /* 0x8000003e023b7221 */ /* 0x010fe20000010000 */
[----:B------:R-:W-:Y:S01]  /*3250*/  SHF.L.U32 R2, R66, 0x10, RZ ;  /* 0x0000001042027819 */ /* 0x000fe200000006ff */
[----:B0-----:R-:W-:-:S06]  /*3260*/  FADD.FTZ R0, R0, 1 ;  /* 0x3f80000000007421 */ /* 0x001fcc0000010000 */
[----:B------:R-:W0:Y:S01]  /*3270*/  MUFU.RCP R0, R0 ;  /* 0x0000000000007308 */ /* 0x000e220000001000 */
[----:B------:R-:W-:Y:S01]  /*3280*/  SHF.L.U32 R64, R67, 0x10, RZ ;  /* 0x0000001043407819 */ /* 0x000fe200000006ff */
[----:B------:R-:W-:-:S04]  /*3290*/  FMUL.FTZ R59, R63, R59 ;  /* 0x0000003b3f3b7220 */ /* 0x000fc80000410000 */
[----:B------:R-:W-:Y:S01]  /*32a0*/  FFMA.FTZ R59, R59, R2, R64 ;  /* 0x000000023b3b7223 */ /* 0x000fe20000010040 */
[----:B0-----:R-:W-:-:S03]  /*32b0*/  FMUL.FTZ R57, R57, R0 ;  /* 0x0000000039397220 */ /* 0x001fc60000410000 */
[----:B------:R-:W-:-:S06]  /*32c0*/  FMUL.FTZ R0, R59, -1.4426950216293334961 ;  /* 0xbfb8aa3b3b007820 */ /* 0x000fcc0000410000 */
[----:B------:R-:W0:Y:S02]  /*32d0*/  MUFU.EX2 R0, R0 ;  /* 0x0000000000007308 */ /* 0x000e240000000800 */
[----:B0-----:R-:W-:-:S06]  /*32e0*/  FADD.FTZ R0, R0, 1 ;  /* 0x3f80000000007421 */ /* 0x001fcc0000010000 */
[----:B------:R-:W0:Y:S01]  /*32f0*/  MUFU.RCP R0, R0 ;  /* 0x0000000000007308 */ /* 0x000e220000001000 */
[--C-:B------:R-:W-:Y:S01]  /*3300*/  FADD.FTZ R87, R87, -R62.reuse ;  /* 0x8000003e57577221 */ /* 0x100fe20000010000 */
[--C-:B------:R-:W-:Y:S01]  /*3310*/  FADD.FTZ R31, R31, -R62.reuse ;  /* 0x8000003e1f1f7221 */ /* 0x100fe20000010000 */
[--C-:B------:R-:W-:Y:S01]  /*3320*/  FADD.FTZ R83, R83, -R62.reuse ;  /* 0x8000003e53537221 */ /* 0x100fe20000010000 */
[--C-:B------:R-:W-:Y:S01]  /*3330*/  FADD.FTZ R50, R50, -R62.reuse ;  /* 0x8000003e32327221 */ /* 0x100fe20000010000 */
[C---:B------:R-:W-:Y:S01]  /*3340*/  FMUL.FTZ R87, R63.reuse, R87 ;  /* 0x000000573f577220 */ /* 0x040fe20000410000 */
[--C-:B------:R-:W-:Y:S01]  /*3350*/  FADD.FTZ R48, R48, -R62.reuse ;  /* 0x8000003e30307221 */ /* 0x100fe20000010000 */
[----:B------:R-:W-:Y:S01]  /*3360*/  FMUL.FTZ R83, R63, R83 ;  /* 0x000000533f537220 */ /* 0x000fe20000410000 */
[----:B0-----:R-:W-:Y:S01]  /*3370*/  FMUL.FTZ R67, R59, R0 ;  /* 0x000000003b437220 */ /* 0x001fe20000410000 */
[C---:B------:R-:W-:Y:S01]  /*3380*/  FMUL.FTZ R50, R63.reuse, R50 ;  /* 0x000000323f327220 */ /* 0x040fe20000410000 */
[--C-:B------:R-:W-:Y:S01]  /*3390*/  FADD.FTZ R46, R46, -R62.reuse ;  /* 0x8000003e2e2e7221 */ /* 0x100fe20000010000 */
[C---:B------:R-:W-:Y:S01]  /*33a0*/  FMUL.FTZ R48, R63.reuse, R48 ;  /* 0x000000303f307220 */ /* 0x040fe20000410000 */
[----:B------:R-:W-:Y:S02]  /*33b0*/  STL [R1+0x74], R64 ;  /* 0x0000744001007387 */ /* 0x000fe40000100800 */
[----:B------:R-:W-:Y:S01]  /*33c0*/  FMUL.FTZ R46, R63, R46 ;  /* 0x0000002e3f2e7220 */ /* 0x000fe20000410000 */
[----:B--2---:R-:W-:-:S04]  /*33d0*/  FADD.FTZ R0, R61, -R62 ;  /* 0x8000003e3d007221 */ /* 0x004fc80000010000 */
[C---:B------:R-:W-:Y:S01]  /*33e0*/  FMUL.FTZ R61, R63.reuse, R0 ;  /* 0x000000003f3d7220 */ /* 0x040fe20000410000 */
[----:B------:R-:W-:-:S03]  /*33f0*/  FMUL.FTZ R0, R63, R31 ;  /* 0x0000001f3f007220 */ /* 0x000fc60000410000 */
[C-C-:B------:R-:W-:Y:S01]  /*3400*/  FFMA.FTZ R31, R58.reuse, R61, R60.reuse ;  /* 0x0000003d3a1f7223 */ /* 0x140fe2000001003c */
[C-C-:B------:R-:W-:Y:S01]  /*3410*/  FFMA.FTZ R61, R58.reuse, R87, R60.reuse ;  /* 0x000000573a3d7223 */ /* 0x140fe2000001003c */
[C-C-:B------:R-:W-:Y:S01]  /*3420*/  FFMA.FTZ R87, R58.reuse, R83, R60.reuse ;  /* 0x000000533a577223 */ /* 0x140fe2000001003c */
[----:B------:R-:W-:-:S03]  /*3430*/  FFMA.FTZ R83, R58, R50, R60 ;  /* 0x000000323a537223 */ /* 0x000fc6000001003c */
[----:B------:R0:W-:Y:S01]  /*3440*/  STL [R1+0x48], R61 ;  /* 0x0000483d01007387 */ /* 0x0001e20000100800 */
[----:B------:R-:W-:-:S03]  /*3450*/  FFMA.FTZ R50, R58, R46, R60 ;  /* 0x0000002e3a327223 */ /* 0x000fc6000001003c */
[----:B------:R-:W-:Y:S01]  /*3460*/  STL [R1+0x4c], R87 ;  /* 0x00004c5701007387 */ /* 0x000fe20000100800 */
[----:B0-----:R-:W-:-:S03]  /*3470*/  FFMA.FTZ R61, R58, R48, R60 ;  /* 0x000000303a3d7223 */ /* 0x001fc6000001003c */
[----:B------:R-:W-:Y:S04]  /*3480*/  STL [R1+0x50], R83 ;  /* 0x0000505301007387 */ /* 0x000fe80000100800 */
[----:B------:R-:W-:Y:S04]  /*3490*/  STL [R1+0x54], R61 ;  /* 0x0000543d01007387 */ /* 0x000fe80000100800 */
[----:B------:R-:W2:Y:S01]  /*34a0*/  LDL.LU R46, [R1] ;  /* 0x00000000012e7983 */ /* 0x000ea20000300800 */
[--C-:B------:R-:W-:Y:S01]  /*34b0*/  FADD.FTZ R44, R44, -R62.reuse ;  /* 0x8000003e2c2c7221 */ /* 0x100fe20000010000 */
[--C-:B------:R-:W-:Y:S01]  /*34c0*/  FADD.FTZ R37, R37, -R62.reuse ;  /* 0x8000003e25257221 */ /* 0x100fe20000010000 */
[--C-:B------:R-:W-:Y:S01]  /*34d0*/  FADD.FTZ R35, R35, -R62.reuse ;  /* 0x8000003e23237221 */ /* 0x100fe20000010000 */
[--C-:B------:R-:W-:Y:S01]  /*34e0*/  FADD.FTZ R33, R33, -R62.reuse ;  /* 0x8000003e21217221 */ /* 0x100fe20000010000 */
[----:B------:R-:W-:Y:S01]  /*34f0*/  FMUL.FTZ R44, R63, R44 ;  /* 0x0000002c3f2c7220 */ /* 0x000fe20000410000 */
[----:B------:R-:W-:Y:S01]  /*3500*/  FADD.FTZ R29, R29, -R62 ;  /* 0x8000003e1d1d7221 */ /* 0x000fe20000010000 */
[C---:B------:R-:W-:Y:S01]  /*3510*/  FMUL.FTZ R37, R63.reuse, R37 ;  /* 0x000000253f257220 */ /* 0x040fe20000410000 */
[C---:B------:R-:W-:Y:S01]  /*3520*/  FMUL.FTZ R35, R63.reuse, R35 ;  /* 0x000000233f237220 */ /* 0x040fe20000410000 */
[C---:B------:R-:W-:Y:S01]  /*3530*/  FMUL.FTZ R33, R63.reuse, R33 ;  /* 0x000000213f217220 */ /* 0x040fe20000410000 */
[----:B------:R-:W-:Y:S01]  /*3540*/  FFMA.FTZ R48, R58, R44, R60 ;  /* 0x0000002c3a307223 */ /* 0x000fe2000001003c */
[--C-:B------:R-:W-:Y:S01]  /*3550*/  FADD.FTZ R110, R110, -R62.reuse ;  /* 0x8000003e6e6e7221 */ /* 0x100fe20000010000 */
[----:B------:R-:W-:Y:S01]  /*3560*/  FADD.FTZ R22, R22, -R62 ;  /* 0x8000003e16167221 */ /* 0x000fe20000010000 */
[C---:B------:R-:W-:Y:S01]  /*3570*/  FMUL.FTZ R29, R63.reuse, R29 ;  /* 0x0000001d3f1d7220 */ /* 0x040fe20000410000 */
[----:B------:R-:W-:Y:S01]  /*3580*/  FFMA.FTZ R44, R58, R37, R60 ;  /* 0x000000253a2c7223 */ /* 0x000fe2000001003c */
[----:B------:R-:W-:Y:S01]  /*3590*/  FADD.FTZ R20, R20, -R62 ;  /* 0x8000003e14147221 */ /* 0x000fe20000010000 */
[----:B------:R-:W-:Y:S01]  /*35a0*/  FFMA.FTZ R37, R58, R35, R60 ;  /* 0x000000233a257223 */ /* 0x000fe2000001003c */
[----:B------:R-:W-:Y:S01]  /*35b0*/  FADD.FTZ R18, R18, -R62 ;  /* 0x8000003e12127221 */ /* 0x000fe20000010000 */
[C-C-:B------:R-:W-:Y:S01]  /*35c0*/  FFMA.FTZ R35, R58.reuse, R33, R60.reuse ;  /* 0x000000213a237223 */ /* 0x140fe2000001003c */
[----:B------:R-:W-:Y:S01]  /*35d0*/  STL [R1+0x5c], R50 ;  /* 0x00005c3201007387 */ /* 0x000fe20000100800 */
[C-C-:B------:R-:W-:Y:S01]  /*35e0*/  FFMA.FTZ R33, R58.reuse, R0, R60.reuse ;  /* 0x000000003a217223 */ /* 0x140fe2000001003c */
[C---:B------:R-:W-:Y:S01]  /*35f0*/  FMUL.FTZ R66, R63.reuse, R110 ;  /* 0x0000006e3f427220 */ /* 0x040fe20000410000 */
[C---:B------:R-:W-:Y:S01]  /*3600*/  FMUL.FTZ R22, R63.reuse, R22 ;  /* 0x000000163f167220 */ /* 0x040fe20000410000 */
[----:B------:R-:W-:Y:S01]  /*3610*/  STL [R1+0x60], R48 ;  /* 0x0000603001007387 */ /* 0x000fe20000100800 */
[----:B------:R-:W-:Y:S01]  /*3620*/  FFMA.FTZ R0, R58, R29, R60 ;  /* 0x0000001d3a007223 */ /* 0x000fe2000001003c */
[----:B------:R-:W-:Y:S01]  /*3630*/  MOV R110, R57 ;  /* 0x00000039006e7202 */ /* 0x000fe20000000f00 */
[C---:B------:R-:W-:Y:S01]  /*3640*/  FMUL.FTZ R20, R63.reuse, R20 ;  /* 0x000000143f147220 */ /* 0x040fe20000410000 */
[----:B------:R-:W-:Y:S01]  /*3650*/  STL [R1+0x70], R44 ;  /* 0x0000702c01007387 */ /* 0x000fe20000100800 */
[--C-:B------:R-:W-:Y:S01]  /*3660*/  FADD.FTZ R16, R16, -R62.reuse ;  /* 0x8000003e10107221 */ /* 0x100fe20000010000 */
[----:B------:R-:W-:Y:S01]  /*3670*/  FMUL.FTZ R57, R63, R18 ;  /* 0x000000123f397220 */ /* 0x000fe20000410000 */
[--C-:B------:R-:W-:Y:S01]  /*3680*/  FADD.FTZ R14, R14, -R62.reuse ;  /* 0x8000003e0e0e7221 */ /* 0x100fe20000010000 */
[----:B------:R-:W-:Y:S01]  /*3690*/  STL [R1+0x78], R37 ;  /* 0x0000782501007387 */ /* 0x000fe20000100800 */
[----:B------:R-:W-:Y:S01]  /*36a0*/  FADD.FTZ R8, R8, -R62 ;  /* 0x8000003e08087221 */ /* 0x000fe20000010000 */
[----:B------:R-:W-:-:S02]  /*36b0*/  FFMA.FTZ R29, R58, R22, R60 ;  /* 0x000000163a1d7223 */ /* 0x000fc4000001003c */
[----:B------:R-:W-:Y:S01]  /*36c0*/  STL [R1+0x7c], R35 ;  /* 0x00007c2301007387 */ /* 0x000fe20000100800 */
[----:B------:R-:W-:Y:S01]  /*36d0*/  FADD.FTZ R6, R6, -R62 ;  /* 0x8000003e06067221 */ /* 0x000fe20000010000 */
[----:B------:R-:W-:Y:S02]  /*36e0*/  FFMA.FTZ R22, R58, R20, R60 ;  /* 0x000000143a167223 */ /* 0x000fe4000001003c */
[----:B------:R-:W-:Y:S01]  /*36f0*/  STL [R1+0x84], R33 ;  /* 0x0000842101007387 */ /* 0x000fe20000100800 */
[C---:B------:R-:W-:Y:S01]  /*3700*/  FMUL.FTZ R16, R63.reuse, R16 ;  /* 0x000000103f107220 */ /* 0x040fe20000410000 */
[C---:B------:R-:W-:Y:S02]  /*3710*/  FMUL.FTZ R59, R63.reuse, R14 ;  /* 0x0000000e3f3b7220 */ /* 0x040fe40000410000 */
[----:B------:R0:W-:Y:S01]  /*3720*/  STL [R1+0x88], R0 ;  /* 0x0000880001007387 */ /* 0x0001e20000100800 */
[C---:B------:R-:W-:Y:S01]  /*3730*/  FMUL.FTZ R8, R63.reuse, R8 ;  /* 0x000000083f087220 */ /* 0x040fe20000410000 */
[--C-:B------:R-:W-:Y:S01]  /*3740*/  FADD.FTZ R4, R4, -R62.reuse ;  /* 0x8000003e04047221 */ /* 0x100fe20000010000 */
[----:B------:R-:W-:Y:S01]  /*3750*/  FMUL.FTZ R6, R63, R6 ;  /* 0x000000063f067220 */ /* 0x000fe20000410000 */
[----:B------:R-:W-:Y:S01]  /*3760*/  STL [R1+0x9c], R29 ;  /* 0x00009c1d01007387 */ /* 0x000fe20000100800 */
[----:B------:R-:W-:Y:S01]  /*3770*/  FADD.FTZ R70, R70, -R62 ;  /* 0x8000003e46467221 */ /* 0x000fe20000010000 */
[C-C-:B------:R-:W-:Y:S01]  /*3780*/  FFMA.FTZ R20, R58.reuse, R16, R60.reuse ;  /* 0x000000103a147223 */ /* 0x140fe2000001003c */
[----:B0-----:R-:W-:Y:S01]  /*3790*/  FFMA.FTZ R0, R58, R57, R60 ;  /* 0x000000393a007223 */ /* 0x001fe2000001003c */
[----:B------:R-:W-:Y:S01]  /*37a0*/  STL [R1+0xa0], R22 ;  /* 0x0000a01601007387 */ /* 0x000fe20000100800 */
[----:B------:R-:W-:Y:S01]  /*37b0*/  FADD.FTZ R74, R74, -R62 ;  /* 0x8000003e4a4a7221 */ /* 0x000fe20000010000 */
[----:B------:R-:W-:-:S02]  /*37c0*/  FFMA.FTZ R16, R58, R59, R60 ;  /* 0x0000003b3a107223 */ /* 0x000fc4000001003c */
[----:B------:R0:W-:Y:S01]  /*37d0*/  STL [R1+0xa4], R0 ;  /* 0x0000a40001007387 */ /* 0x0001e20000100800 */
[C---:B------:R-:W-:Y:S01]  /*37e0*/  FMUL.FTZ R4, R63.reuse, R4 ;  /* 0x000000043f047220 */ /* 0x040fe20000410000 */
[C-C-:B------:R-:W-:Y:S01]  /*37f0*/  FFMA.FTZ R6, R58.reuse, R6, R60.reuse ;  /* 0x000000063a067223 */ /* 0x140fe2000001003c */
[C---:B------:R-:W-:Y:S01]  /*3800*/  FMUL.FTZ R70, R63.reuse, R70 ;  /* 0x000000463f467220 */ /* 0x040fe20000410000 */
[----:B------:R-:W-:Y:S01]  /*3810*/  FMUL.FTZ R74, R63, R74 ;  /* 0x0000004a3f4a7220 */ /* 0x000fe20000410000 */
[----:B------:R-:W-:Y:S01]  /*3820*/  STL [R1+0xa8], R20 ;  /* 0x0000a81401007387 */ /* 0x000fe20000100800 */
[----:B0-----:R-:W-:-:S03]  /*3830*/  FFMA.FTZ R0, R58, R8, R60 ;  /* 0x000000083a007223 */ /* 0x001fc6000001003c */
[----:B------:R-:W-:Y:S01]  /*3840*/  STL [R1+0xac], R16 ;  /* 0x0000ac1001007387 */ /* 0x000fe20000100800 */
[----:B------:R-:W-:Y:S01]  /*3850*/  FADD.FTZ R78, R78, -R62 ;  /* 0x8000003e4e4e7221 */ /* 0x000fe20000010000 */
[----:B------:R-:W-:Y:S02]  /*3860*/  FFMA.FTZ R4, R58, R4, R60 ;  /* 0x000000043a047223 */ /* 0x000fe4000001003c */
[----:B------:R0:W-:Y:S01]  /*3870*/  STL [R1+0xb0], R0 ;  /* 0x0000b00001007387 */ /* 0x0001e20000100800 */
[----:B------:R-:W-:-:S03]  /*3880*/  FMUL.FTZ R78, R63, R78 ;  /* 0x0000004e3f4e7220 */ /* 0x000fc60000410000 */
[----:B------:R1:W-:Y:S01]  /*3890*/  STL [R1+0xb4], R6 ;  /* 0x0000b40601007387 */ /* 0x0003e20000100800 */
[----:B------:R-:W-:Y:S01]  /*38a0*/  FADD.FTZ R9, R9, -R62 ;  /* 0x8000003e09097221 */ /* 0x000fe20000010000 */
[C-C-:B0-----:R-:W-:Y:S02]  /*38b0*/  FFMA.FTZ R0, R58.reuse, R70, R60.reuse ;  /* 0x000000463a007223 */ /* 0x141fe4000001003c */
[----:B------:R0:W-:Y:S01]  /*38c0*/  STL [R1+0xb8], R4 ;  /* 0x0000b80401007387 */ /* 0x0001e20000100800 */
[----:B-1----:R-:W-:-:S03]  /*38d0*/  FFMA.FTZ R6, R58, R74, R60 ;  /* 0x0000004a3a067223 */ /* 0x002fc6000001003c */
[----:B------:R-:W-:Y:S01]  /*38e0*/  STL [R1+0xbc], R0 ;  /* 0x0000bc0001007387 */ /* 0x000fe20000100800 */
[--C-:B------:R-:W-:Y:S01]  /*38f0*/  FADD.FTZ R38, R38, -R62.reuse ;  /* 0x8000003e26267221 */ /* 0x100fe20000010000 */
[--C-:B------:R-:W-:Y:S01]  /*3900*/  FADD.FTZ R39, R39, -R62.reuse ;  /* 0x8000003e27277221 */ /* 0x100fe20000010000 */
[--C-:B------:R-:W-:Y:S01]  /*3910*/  FADD.FTZ R25, R25, -R62.reuse ;  /* 0x8000003e19197221 */ /* 0x100fe20000010000 */
[----:B------:R1:W-:Y:S01]  /*3920*/  STL [R1+0xc0], R6 ;  /* 0x0000c00601007387 */ /* 0x0003e20000100800 */
[----:B------:R-:W-:Y:S01]  /*3930*/  FADD.FTZ R55, R55, -R62 ;  /* 0x8000003e37377221 */ /* 0x000fe20000010000 */
[----:B0-----:R-:W-:Y:S01]  /*3940*/  FFMA.FTZ R4, R58, R78, R60 ;  /* 0x0000004e3a047223 */ /* 0x001fe2000001003c */
[--C-:B------:R-:W-:Y:S01]  /*3950*/  FADD.FTZ R73, R73, -R62.reuse ;  /* 0x8000003e49497221 */ /* 0x100fe20000010000 */
[--C-:B------:R-:W-:Y:S01]  /*3960*/  FADD.FTZ R11, R11, -R62.reuse ;  /* 0x8000003e0b0b7221 */ /* 0x100fe20000010000 */
[--C-:B------:R-:W-:Y:S01]  /*3970*/  FADD.FTZ R77, R77, -R62.reuse ;  /* 0x8000003e4d4d7221 */ /* 0x100fe20000010000 */
[--C-:B------:R-:W-:Y:S01]  /*3980*/  FADD.FTZ R24, R24, -R62.reuse ;  /* 0x8000003e18187221 */ /* 0x100fe20000010000 */
[C---:B------:R-:W-:Y:S01]  /*3990*/  FMUL.FTZ R38, R63.reuse, R38 ;  /* 0x000000263f267220 */ /* 0x040fe20000410000 */
[C---:B-1----:R-:W-:Y:S01]  /*39a0*/  FMUL.FTZ R6, R63.reuse, R9 ;  /* 0x000000093f067220 */ /* 0x042fe20000410000 */
[C---:B------:R-:W-:Y:S01]  /*39b0*/  FMUL.FTZ R8, R63.reuse, R39 ;  /* 0x000000273f087220 */ /* 0x040fe20000410000 */
[C---:B------:R-:W-:Y:S01]  /*39c0*/  FMUL.FTZ R25, R63.reuse, R25 ;  /* 0x000000193f197220 */ /* 0x040fe20000410000 */
[----:B------:R-:W-:Y:S01]  /*39d0*/  FMUL.FTZ R55, R63, R55 ;  /* 0x000000373f377220 */ /* 0x000fe20000410000 */
[--C-:B------:R-:W-:Y:S01]  /*39e0*/  FFMA.FTZ R6, R65, R6, R69.reuse ;  /* 0x0000000641067223 */ /* 0x100fe20000010045 */
[----:B------:R0:W-:Y:S01]  /*39f0*/  STL [R1+0xc4], R4 ;  /* 0x0000c40401007387 */ /* 0x0001e20000100800 */
[C---:B------:R-:W-:Y:S01]  /*3a00*/  FMUL.FTZ R39, R63.reuse, R73 ;  /* 0x000000493f277220 */ /* 0x040fe20000410000 */
[----:B------:R-:W-:Y:S01]  /*3a10*/  FMUL.FTZ R77, R63, R77 ;  /* 0x0000004d3f4d7220 */ /* 0x000fe20000410000 */
[--C-:B------:R-:W-:Y:S01]  /*3a20*/  FADD.FTZ R101, R101, -R62.reuse ;  /* 0x8000003e65657221 */ /* 0x100fe20000010000 */
[----:B------:R-:W-:Y:S01]  /*3a30*/  FMUL.FTZ R29, R63, R24 ;  /* 0x000000183f1d7220 */ /* 0x000fe20000410000 */
[C-C-:B------:R-:W-:Y:S01]  /*3a40*/  FFMA.FTZ R24, R65.reuse, R25, R69.reuse ;  /* 0x0000001941187223 */ /* 0x140fe20000010045 */
[--C-:B------:R-:W-:Y:S01]  /*3a50*/  FFMA.FTZ R25, R65, R39, R69.reuse ;  /* 0x0000002741197223 */ /* 0x100fe20000010045 */
[----:B------:R1:W-:Y:S01]  /*3a60*/  STL [R1+0x6c], R6 ;  /* 0x00006c0601007387 */ /* 0x0003e20000100800 */
[----:B0-----:R-:W-:Y:S01]  /*3a70*/  FMUL.FTZ R4, R63, R11 ;  /* 0x0000000b3f047220 */ /* 0x001fe20000410000 */
[C-C-:B------:R-:W-:Y:S01]  /*3a80*/  FFMA.FTZ R11, R65.reuse, R38, R69.reuse ;  /* 0x00000026410b7223 */ /* 0x140fe20000010045 */
[--C-:B------:R-:W-:Y:S01]  /*3a90*/  FFMA.FTZ R38, R65, R55, R69.reuse ;  /* 0x0000003741267223 */ /* 0x100fe20000010045 */
[----:B------:R-:W-:Y:S01]  /*3aa0*/  FADD.FTZ R114, R114, -R62 ;  /* 0x8000003e72727221 */ /* 0x000fe20000010000 */
[----:B------:R-:W-:Y:S01]  /*3ab0*/  FMUL.FTZ R101, R63, R101 ;  /* 0x000000653f657220 */ /* 0x000fe20000410000 */
[----:B-1----:R-:W-:-:S02]  /*3ac0*/  FFMA.FTZ R6, R65, R77, R69 ;  /* 0x0000004d41067223 */ /* 0x002fc40000010045 */
[----:B------:R-:W-:Y:S01]  /*3ad0*/  STL [R1+0x8c], R38 ;  /* 0x00008c2601007387 */ /* 0x000fe20000100800 */
[----:B------:R-:W-:Y:S01]  /*3ae0*/  FMUL.FTZ R64, R63, R114 ;  /* 0x000000723f407220 */ /* 0x000fe20000410000 */
[----:B------:R-:W-:Y:S02]  /*3af0*/  FFMA.FTZ R114, R58, R101, R60 ;  /* 0x000000653a727223 */ /* 0x000fe4000001003c */
[----:B------:R-:W-:Y:S01]  /*3b00*/  STL [R1+0x90], R25 ;  /* 0x0000901901007387 */ /* 0x000fe20000100800 */
[----:B------:R-:W-:-:S03]  /*3b10*/  FADD.FTZ R123, R123, -R62 ;  /* 0x8000003e7b7b7221 */ /* 0x000fc60000010000 */
[----:B------:R0:W-:Y:S01]  /*3b20*/  STL [R1+0x98], R6 ;  /* 0x0000980601007387 */ /* 0x0001e20000100800 */
[----:B------:R-:W-:-:S03]  /*3b30*/  FADD.FTZ R119, R119, -R62 ;  /* 0x8000003e77777221 */ /* 0x000fc60000010000 */
[----:B------:R-:W4:Y:S01]  /*3b40*/  LDL.LU R87, [R1+0x40] ;  /* 0x0000400001577983 */ /* 0x000f220000300800 */
[--C-:B------:R-:W-:Y:S01]  /*3b50*/  FADD.FTZ R105, R105, -R62.reuse ;  /* 0x8000003e69697221 */ /* 0x100fe20000010000 */
[--C-:B------:R-:W-:Y:S02]  /*3b60*/  FADD.FTZ R96, R96, -R62.reuse ;  /* 0x8000003e60607221 */ /* 0x100fe40000010000 */
[----:B------:R-:W4:Y:S01]  /*3b70*/  LDL.LU R101, [R1+0x44] ;  /* 0x0000440001657983 */ /* 0x000f220000300800 */
[--C-:B------:R-:W-:Y:S01]  /*3b80*/  FADD.FTZ R92, R92, -R62.reuse ;  /* 0x8000003e5c5c7221 */ /* 0x100fe20000010000 */
[--C-:B------:R-:W-:Y:S01]  /*3b90*/  FADD.FTZ R52, R52, -R62.reuse ;  /* 0x8000003e34347221 */ /* 0x100fe20000010000 */
[C---:B------:R-:W-:Y:S01]  /*3ba0*/  FMUL.FTZ R123, R63.reuse, R123 ;  /* 0x0000007b3f7b7220 */ /* 0x040fe20000410000 */
[C---:B------:R-:W-:Y:S01]  /*3bb0*/  FMUL.FTZ R119, R63.reuse, R119 ;  /* 0x000000773f777220 */ /* 0x040fe20000410000 */
[C---:B------:R-:W-:Y:S01]  /*3bc0*/  FMUL.FTZ R68, R63.reuse, R105 ;  /* 0x000000693f447220 */ /* 0x040fe20000410000 */
[C---:B------:R-:W-:Y:S01]  /*3bd0*/  FMUL.FTZ R96, R63.reuse, R96 ;  /* 0x000000603f607220 */ /* 0x040fe20000410000 */
[C---:B------:R-:W-:Y:S01]  /*3be0*/  FMUL.FTZ R92, R63.reuse, R92 ;  /* 0x0000005c3f5c7220 */ /* 0x040fe20000410000 */
[----:B------:R-:W-:Y:S01]  /*3bf0*/  FADD.FTZ R10, R10, -R62 ;  /* 0x8000003e0a0a7221 */ /* 0x000fe20000010000 */
        /* <DEDUP_REMOVED lines=8> */
[----:B--2---:R-:W-:-:S04]  /*3c80*/  FADD.FTZ R0, R46, -R62 ;  /* 0x8000003e2e007221 */ /* 0x004fc80000010000 */
[C---:B------:R-:W-:Y:S01]  /*3c90*/  FMUL.FTZ R58, R63.reuse, R0 ;  /* 0x000000003f3a7220 */ /* 0x040fe20000410000 */
[----:B------:R-:W-:Y:S01]  /*3ca0*/  FMUL.FTZ R0, R63, R10 ;  /* 0x0000000a3f007220 */ /* 0x000fe20000410000 */
[--C-:B------:R-:W-:Y:S02]  /*3cb0*/  FFMA.FTZ R10, R65, R52, R69.reuse ;  /* 0x00000034410a7223 */ /* 0x100fe40000010045 */
[----:B------:R-:W3:Y:S04]  /*3cc0*/  LDL.LU R52, [R1+0x64] ;  /* 0x0000640001347983 */ /* 0x000ee80000300800 */
[----:B------:R-:W2:Y:S01]  /*3cd0*/  LDL.LU R78, [R1+0x68] ;  /* 0x00006800014e7983 */ /* 0x000ea20000300800 */
        /* <DEDUP_REMOVED lines=39> */
[--C-:B------:R-:W-:Y:S01]  /*3f50*/  FADD.FTZ R30, R30, -R62.reuse ;  /* 0x8000003e1e1e7221 */ /* 0x100fe20000010000 */
[--C-:B------:R-:W-:Y:S01]  /*3f60*/  FADD.FTZ R34, R34, -R62.reuse ;  /* 0x8000003e22227221 */ /* 0x100fe20000010000 */
        /* <DEDUP_REMOVED lines=27> */
[----:B------:R-:W-:Y:S01]  /*4120*/  FMUL.FTZ R65, R63, R111 ;  /* 0x0000006f3f417220 */ /* 0x000fe20000410000 */
        /* <DEDUP_REMOVED lines=8> */
[--C-:B------:R-:W-:Y:S01]  /*41b0*/  FADD.FTZ R80, R80, -R62.reuse ;  /* 0x8000003e50507221 */ /* 0x100fe20000010000 */
[C---:B------:R-:W-:Y:S01]  /*41c0*/  FMUL.FTZ R43, R63.reuse, R43 ;  /* 0x0000002b3f2b7220 */ /* 0x040fe20000410000 */
[C---:B------:R-:W-:Y:S01]  /*41d0*/  FMUL.FTZ R72, R63.reuse, R72 ;  /* 0x000000483f487220 */ /* 0x040fe20000410000 */
[C---:B0-----:R-:W-:Y:S01]  /*41e0*/  FMUL.FTZ R6, R63.reuse, R15 ;  /* 0x0000000f3f067220 */ /* 0x041fe20000410000 */
[----:B------:R-:W-:Y:S01]  /*41f0*/  FMUL.FTZ R7, R63, R7 ;  /* 0x000000073f077220 */ /* 0x000fe20000410000 */
[--C-:B------:R-:W-:Y:S01]  /*4200*/  FADD.FTZ R32, R32, -R62.reuse ;  /* 0x8000003e20207221 */ /* 0x100fe20000010000 */
[--C-:B------:R-:W-:Y:S01]  /*4210*/  FADD.FTZ R21, R21, -R62.reuse ;  /* 0x8000003e15157221 */ /* 0x100fe20000010000 */
[C---:B------:R-:W-:Y:S01]  /*4220*/  FMUL.FTZ R76, R63.reuse, R76 ;  /* 0x0000004c3f4c7220 */ /* 0x040fe20000410000 */
[----:B------:R-:W-:Y:S01]  /*4230*/  FMUL.FTZ R40, R63, R3 ;  /* 0x000000033f287220 */ /* 0x000fe20000410000 */
[--C-:B------:R-:W-:Y:S01]  /*4240*/  FADD.FTZ R36, R36, -R62.reuse ;  /* 0x8000003e24247221 */ /* 0x100fe20000010000 */
[--C-:B------:R-:W-:Y:S01]  /*4250*/  FADD.FTZ R17, R17, -R62.reuse ;  /* 0x8000003e11117221 */ /* 0x100fe20000010000 */
[C---:B------:R-:W-:Y:S01]  /*4260*/  FMUL.FTZ R28, R63.reuse, R28 ;  /* 0x0000001c3f1c7220 */ /* 0x040fe20000410000 */
[----:B------:R-:W-:Y:S01]  /*4270*/  FMUL.FTZ R39, R63, R80 ;  /* 0x000000503f277220 */ /* 0x000fe20000410000 */
[--C-:B------:R-:W-:Y:S01]  /*4280*/  FADD.FTZ R13, R13, -R62.reuse ;  /* 0x8000003e0d0d7221 */ /* 0x100fe20000010000 */
[C---:B------:R-:W-:Y:S01]  /*4290*/  FMUL.FTZ R32, R63.reuse, R32 ;  /* 0x000000203f207220 */ /* 0x040fe20000410000 */
[----:B------:R-:W-:Y:S01]  /*42a0*/  FMUL.FTZ R25, R63, R21 ;  /* 0x000000153f197220 */ /* 0x000fe20000410000 */
[----:B------:R-:W5:Y:S01]  /*42b0*/  LDL.LU R70, [R1+0x3c] ;  /* 0x00003c0001467983 */ /* 0x000f620000300800 */
[--C-:B------:R-:W-:Y:S01]  /*42c0*/  FADD.FTZ R45, R45, -R62.reuse ;  /* 0x8000003e2d2d7221 */ /* 0x100fe20000010000 */
[C---:B------:R-:W-:Y:S01]  /*42d0*/  FMUL.FTZ R36, R63.reuse, R36 ;  /* 0x000000243f247220 */ /* 0x040fe20000410000 */
[----:B------:R-:W-:Y:S01]  /*42e0*/  FMUL.FTZ R34, R63, R17 ;  /* 0x000000113f227220 */ /* 0x000fe20000410000 */
[--C-:B------:R-:W-:Y:S01]  /*42f0*/  FADD.FTZ R49, R49, -R62.reuse ;  /* 0x8000003e31317221 */ /* 0x100fe20000010000 */
[----:B------:R-:W-:Y:S01]  /*4300*/  FMUL.FTZ R38, R63, R13 ;  /* 0x0000000d3f267220 */ /* 0x000fe20000410000 */
[----:B------:R-:W-:Y:S01]  /*4310*/  FADD.FTZ R51, R51, -R62 ;  /* 0x8000003e33337221 */ /* 0x000fe20000010000 */
[C---:B------:R-:W-:Y:S01]  /*4320*/  FMUL.FTZ R45, R63.reuse, R45 ;  /* 0x0000002d3f2d7220 */ /* 0x040fe20000410000 */
[----:B------:R-:W-:-:S02]  /*4330*/  FMUL.FTZ R49, R63, R49 ;  /* 0x000000313f317220 */ /* 0x000fc40000410000 */
[----:B------:R-:W-:Y:S01]  /*4340*/  FMUL.FTZ R51, R63, R51 ;  /* 0x000000333f337220 */ /* 0x000fe20000410000 */
[C-C-:B----4-:R-:W-:Y:S01]  /*4350*/  FFMA.FTZ R15, R101.reuse, R30, R87.reuse ;  /* 0x0000001e650f7223 */ /* 0x150fe20000010057 */
        /* <DEDUP_REMOVED lines=8> */
[----:B------:R-:W-:Y:S01]  /*43e0*/  STL [R1+0x80], R19 ;  /* 0x0000801301007387 */ /* 0x000fe20000100800 */
[----:B------:R-:W-:-:S03]  /*43f0*/  FFMA.FTZ R13, R101, R32, R87 ;  /* 0x00000020650d7223 */ /* 0x000fc60000010057 */
[----:B------:R-:W4:Y:S01]  /*4400*/  LDL.LU R28, [R1+0x38] ;  /* 0x00003800011c7983 */ /* 0x000f220000300800 */
[----:B------:R-:W-:-:S03]  /*4410*/  FFMA.FTZ R108, R101, R36, R87 ;  /* 0x00000024656c7223 */ /* 0x000fc60000010057 */
[----:B------:R-:W-:Y:S04]  /*4420*/  STL [R1+0x94], R7 ;  /* 0x0000940701007387 */ /* 0x000fe80000100800 */
[----:B------:R-:W4:Y:S04]  /*4430*/  LDL.LU R32, [R1+0x34] ;  /* 0x0000340001207983 */ /* 0x000f280000300800 */
[----:B------:R3:W-:Y:S01]  /*4440*/  STL [R1+0x40], R6 ;  /* 0x0000400601007387 */ /* 0x0007e20000100800 */
[----:B------:R-:W-:-:S03]  /*4450*/  FFMA.FTZ R83, R101, R45, R87 ;  /* 0x0000002d65537223 */ /* 0x000fc60000010057 */
[----:B------:R-:W4:Y:S04]  /*4460*/  LDL.LU R36, [R1+0x30] ;  /* 0x0000300001247983 */ /* 0x000f280000300800 */
[----:B------:R-:W4:Y:S01]  /*4470*/  LDL.LU R60, [R1+0x2c] ;  /* 0x00002c00013c7983 */ /* 0x000f220000300800 */
[----:B------:R-:W-:-:S03]  /*4480*/  FFMA.FTZ R77, R101, R49, R87 ;  /* 0x00000031654d7223 */ /* 0x000fc60000010057 */
[----:B------:R-:W4:Y:S01]  /*4490*/  LDL.LU R41, [R1+0x28] ;  /* 0x0000280001297983 */ /* 0x000f220000300800 */
[----:B------:R-:W-:-:S03]  /*44a0*/  FFMA.FTZ R80, R101, R51, R87 ;  /* 0x0000003365507223 */ /* 0x000fc60000010057 */
[----:B------:R-:W4:Y:S04]  /*44b0*/  LDL.LU R44, [R1+0x24] ;  /* 0x00002400012c7983 */ /* 0x000f280000300800 */
[----:B------:R-:W4:Y:S04]  /*44c0*/  LDL.LU R45, [R1+0x20] ;  /* 0x00002000012d7983 */ /* 0x000f280000300800 */
[----:B------:R-:W4:Y:S04]  /*44d0*/  LDL.LU R48, [R1+0x1c] ;  /* 0x00001c0001307983 */ /* 0x000f280000300800 */
[----:B------:R-:W4:Y:S04]  /*44e0*/  LDL.LU R49, [R1+0x18] ;  /* 0x0000180001317983 */ /* 0x000f280000300800 */
[----:B------:R-:W4:Y:S01]  /*44f0*/  LDL.LU R51, [R1+0x14] ;  /* 0x0000140001337983 */ /* 0x000f220000300800 */
[----:B---3--:R-:W-:-:S03]  /*4500*/  IADD3 R6, P1, PT, R52, UR6, RZ ;  /* 0x0000000634067c10 */ /* 0x008fc6000ff3e0ff */
[----:B------:R-:W3:Y:S01]  /*4510*/  LDL.LU R52, [R1+0x10] ;  /* 0x0000100001347983 */ /* 0x000ee20000300800 */
[----:B--2---:R-:W-:Y:S02]  /*4520*/  IADD3.X R7, PT, PT, R78, UR7, RZ, P1, !PT ;  /* 0x000000074e077c10 */ /* 0x004fe40008ffe4ff */
[----:B------:R-:W-:Y:S01]  /*4530*/  MOV R105, R67 ;  /* 0x0000004300697202 */ /* 0x000fe20000000f00 */
[----:B------:R-:W2:Y:S01]  /*4540*/  LDL.LU R59, [R1+0x4] ;  /* 0x00000400013b7983 */ /* 0x000ea20000300800 */
[--C-:B------:R-:W-:Y:S01]  /*4550*/  FADD.FTZ R47, R47, -R62.reuse ;  /* 0x8000003e2f2f7221 */ /* 0x100fe20000010000 */
[--C-:B------:R-:W-:Y:S01]  /*4560*/  FADD.FTZ R125, R125, -R62.reuse ;  /* 0x8000003e7d7d7221 */ /* 0x100fe20000010000 */
[--C-:B------:R-:W-:Y:S01]  /*4570*/  FADD.FTZ R120, R120, -R62.reuse ;  /* 0x8000003e78787221 */ /* 0x100fe20000010000 */
[----:B------:R-:W-:Y:S01]  /*4580*/  STL [R1+0xe8], R6 ;  /* 0x0000e80601007387 */ /* 0x000fe20000100800 */
[--C-:B------:R-:W-:Y:S01]  /*4590*/  FADD.FTZ R116, R116, -R62.reuse ;  /* 0x8000003e74747221 */ /* 0x100fe20000010000 */
[--C-:B------:R-:W-:Y:S01]  /*45a0*/  FADD.FTZ R107, R107, -R62.reuse ;  /* 0x8000003e6b6b7221 */ /* 0x100fe20000010000 */
[--C-:B------:R-:W-:Y:S01]  /*45b0*/  FADD.FTZ R102, R102, -R62.reuse ;  /* 0x8000003e66667221 */ /* 0x100fe20000010000 */
[----:B------:R-:W-:Y:S01]  /*45c0*/  STL [R1+0xdc], R7 ;  /* 0x0000dc0701007387 */ /* 0x000fe20000100800 */
[--C-:B------:R-:W-:Y:S01]  /*45d0*/  FADD.FTZ R98, R98, -R62.reuse ;  /* 0x8000003e62627221 */ /* 0x100fe20000010000 */
[--C-:B------:R-:W-:Y:S01]  /*45e0*/  FADD.FTZ R93, R93, -R62.reuse ;  /* 0x8000003e5d5d7221 */ /* 0x100fe20000010000 */
[--C-:B------:R-:W-:Y:S01]  /*45f0*/  FADD.FTZ R89, R89, -R62.reuse ;  /* 0x8000003e59597221 */ /* 0x100fe20000010000 */
[----:B------:R-:W2:Y:S01]  /*4600*/  LDL.LU R122, [R1+0x74] ;  /* 0x00007400017a7983 */ /* 0x000ea20000300800 */
[----:B------:R-:W-:Y:S01]  /*4610*/  F2FP.BF16.F32.PACK_AB R57, R105, R110 ;  /* 0x0000006e6939723e */ /* 0x000fe200000010ff */
        /* <DEDUP_REMOVED lines=14> */
[----:B------:R0:W-:Y:S01]  /*4700*/  STG.E.64 desc[UR8][R6.64], R56 ;  /* 0x0000003806007986 */ /* 0x0001e2000c101b08 */
        /* <DEDUP_REMOVED lines=33> */
[C---:B------:R-:W-:Y:S01]  /*4920*/  FMUL.FTZ R124, R63.reuse, R124 ;  /* 0x0000007c3f7c7220 */ /* 0x040fe20000410000 */
[C---:B------:R-:W-:Y:S01]  /*4930*/  FMUL.FTZ R72, R63.reuse, R121 ;  /* 0x000000793f487220 */ /* 0x040fe20000410000 */
[C---:B------:R-:W-:Y:S01]  /*4940*/  FMUL.FTZ R110, R63.reuse, R118 ;  /* 0x000000763f6e7220 */ /* 0x040fe20000410000 */
[C---:B------:R-:W-:Y:S01]  /*4950*/  FMUL.FTZ R107, R63.reuse, R115 ;  /* 0x000000733f6b7220 */ /* 0x040fe20000410000 */
[C---:B------:R-:W-:Y:S01]  /*4960*/  FMUL.FTZ R109, R63.reuse, R109 ;  /* 0x0000006d3f6d7220 */ /* 0x040fe20000410000 */
[C---:B------:R-:W-:Y:S01]  /*4970*/  FMUL.FTZ R100, R63.reuse, R100 ;  /* 0x000000643f647220 */ /* 0x040fe20000410000 */
[----:B------:R-:W-:Y:S01]  /*4980*/  FMUL.FTZ R94, R63, R94 ;  /* 0x0000005e3f5e7220 */ /* 0x000fe20000410000 */
[----:B------:R-:W1:Y:S01]  /*4990*/  LDCU.64 UR6, c[0x0][0x3a8] ;  /* 0x00007500ff0677ac */ /* 0x000e620008000a00 */
[----:B-----5:R-:W-:-:S04]  /*49a0*/  FADD.FTZ R19, R70, -R62 ;  /* 0x8000003e46137221 */ /* 0x020fc80000010000 */
[C---:B0-----:R-:W-:Y:S01]  /*49b0*/  FMUL.FTZ R57, R63.reuse, R19 ;  /* 0x000000133f397220 */ /* 0x041fe20000410000 */
[----:B------:R-:W-:Y:S01]  /*49c0*/  FMUL.FTZ R19, R63, R106 ;  /* 0x0000006a3f137220 */ /* 0x000fe20000410000 */
[----:B----4-:R-:W-:-:S04]  /*49d0*/  FADD.FTZ R32, R32, -R62 ;  /* 0x8000003e20207221 */ /* 0x010fc80000010000 */
[----:B------:R-:W-:Y:S01]  /*49e0*/  FMUL.FTZ R32, R63, R32 ;  /* 0x000000203f207220 */ /* 0x000fe20000410000 */
[--C-:B------:R-:W-:Y:S01]  /*49f0*/  FADD.FTZ R36, R36, -R62.reuse ;  /* 0x8000003e24247221 */ /* 0x100fe20000010000 */
[----:B------:R-:W-:-:S03]  /*4a00*/  FADD.FTZ R39, R60, -R62 ;  /* 0x8000003e3c277221 */ /* 0x000fc60000010000 */
[C---:B------:R-:W-:Y:S01]  /*4a10*/  FMUL.FTZ R70, R63.reuse, R36 ;  /* 0x000000243f467220 */ /* 0x040fe20000410000 */
[----:B------:R-:W-:Y:S01]  /*4a20*/  FADD.FTZ R44, R44, -R62 ;  /* 0x8000003e2c2c7221 */ /* 0x000fe20000010000 */
[----:B------:R-:W-:-:S03]  /*4a30*/  FMUL.FTZ R36, R63, R97 ;  /* 0x000000613f247220 */ /* 0x000fc60000410000 */
[----:B------:R-:W-:Y:S01]  /*4a40*/  FMUL.FTZ R60, R63, R44 ;  /* 0x0000002c3f3c7220 */ /* 0x000fe20000410000 */
        /* <DEDUP_REMOVED lines=19> */
[----:B---3--:R-:W-:Y:S01]  /*4b80*/  FADD.FTZ R52, R52, -R62 ;  /* 0x8000003e34347221 */ /* 0x008fe20000010000 */
[----:B--2---:R-:W-:Y:S01]  /*4b90*/  FFMA.FTZ R105, R2, R32, R122 ;  /* 0x0000002002697223 */ /* 0x004fe2000001007a */
[----:B------:R-:W-:-:S06]  /*4ba0*/  FMUL.FTZ R32, R31, -1.4426950216293334961 ;  /* 0xbfb8aa3b1f207820 */ /* 0x000fcc0000410000 */
[----:B------:R-:W0:Y:S01]  /*4bb0*/  MUFU.EX2 R32, R32 ;  /* 0x0000002000207308 */ /* 0x000e220000000800 */
[----:B------:R-:W-:Y:S01]  /*4bc0*/  FADD.FTZ R56, R59, -R62 ;  /* 0x8000003e3b387221 */ /* 0x000fe20000010000 */
[----:B------:R-:W-:Y:S01]  /*4bd0*/  FFMA.FTZ R97, R2, R60, R122 ;  /* 0x0000003c02617223 */ /* 0x000fe2000001007a */
[----:B------:R-:W-:Y:S01]  /*4be0*/  FADD.FTZ R62, R79, -R62 ;  /* 0x8000003e4f3e7221 */ /* 0x000fe20000010000 */
[----:B------:R-:W-:Y:S01]  /*4bf0*/  FMUL.FTZ R60, R58, -1.4426950216293334961 ;  /* 0xbfb8aa3b3a3c7820 */ /* 0x000fe20000410000 */
[C---:B------:R-:W-:Y:S01]  /*4c00*/  FMUL.FTZ R81, R63.reuse, R52 ;  /* 0x000000343f517220 */ /* 0x040fe20000410000 */
[C---:B------:R-:W-:Y:S01]  /*4c10*/  FMUL.FTZ R52, R63.reuse, R71 ;  /* 0x000000473f347220 */ /* 0x040fe20000410000 */
[C---:B------:R-:W-:Y:S01]  /*4c20*/  FMUL.FTZ R56, R63.reuse, R56 ;  /* 0x000000383f387220 */ /* 0x040fe20000410000 */
[C---:B------:R-:W-:Y:S01]  /*4c30*/  FMUL.FTZ R71, R63.reuse, R75 ;  /* 0x0000004b3f477220 */ /* 0x040fe20000410000 */
[----:B------:R-:W-:Y:S01]  /*4c40*/  FMUL.FTZ R62, R63, R62 ;  /* 0x0000003e3f3e7220 */ /* 0x000fe20000410000 */
[----:B------:R-:W2:Y:S01]  /*4c50*/  MUFU.EX2 R60, R60 ;  /* 0x0000003c003c7308 */ /* 0x000ea20000000800 */
[----:B0-----:R-:W-:-:S07]  /*4c60*/  FADD.FTZ R63, R32, 1 ;  /* 0x3f800000203f7421 */ /* 0x001fce0000010000 */
[----:B------:R-:W0:Y:S01]  /*4c70*/  MUFU.RCP R63, R63 ;  /* 0x0000003f003f7308 */ /* 0x000e220000001000 */
[----:B--2---:R-:W-:Y:S01]  /*4c80*/  FADD.FTZ R60, R60, 1 ;  /* 0x3f8000003c3c7421 */ /* 0x004fe20000010000 */
[C-C-:B------:R-:W-:Y:S01]  /*4c90*/  FFMA.FTZ R78, R2.reuse, R56, R122.reuse ;  /* 0x00000038024e7223 */ /* 0x140fe2000001007a */
[----:B------:R-:W-:-:S05]  /*4ca0*/  FFMA.FTZ R56, R2, R71, R122 ;  /* 0x0000004702387223 */ /* 0x000fca000001007a */
[----:B------:R0:W2:Y:S01]  /*4cb0*/  MUFU.RCP R76, R60 ;  /* 0x0000003c004c7308 */ /* 0x0000a20000001000 */
[----:B------:R-:W-:Y:S01]  /*4cc0*/  FMUL.FTZ R71, R61, -1.4426950216293334961 ;  /* 0xbfb8aa3b3d477820 */ /* 0x000fe20000410000 */
[----:B------:R-:W-:Y:S01]  /*4cd0*/  FFMA.FTZ R57, R2, R57, R122 ;  /* 0x0000003902397223 */ /* 0x000fe2000001007a */
[----:B0-----:R-:W-:Y:S01]  /*4ce0*/  FMUL.FTZ R60, R31, R63 ;  /* 0x0000003f1f3c7220 */ /* 0x001fe20000410000 */
[----:B------:R-:W-:-:S04]  /*4cf0*/  FMUL.FTZ R31, R18, -1.4426950216293334961 ;  /* 0xbfb8aa3b121f7820 */ /* 0x000fc80000410000 */
[----:B------:R-:W0:Y:S01]  /*4d00*/  MUFU.EX2 R71, R71 ;  /* 0x0000004700477308 */ /* 0x000e220000000800 */
[C-C-:B------:R-:W-:Y:S01]  /*4d10*/  FFMA.FTZ R103, R2.reuse, R70, R122.reuse ;  /* 0x0000004602677223 */ /* 0x140fe2000001007a */
[----:B------:R-:W-:Y:S01]  /*4d20*/  FFMA.FTZ R70, R2, R62, R122 ;  /* 0x0000003e02467223 */ /* 0x000fe2000001007a */
[----:B------:R-:W-:-:S05]  /*4d30*/  FMUL.FTZ R62, R57, -1.4426950216293334961 ;  /* 0xbfb8aa3b393e7820 */ /* 0x000fca0000410000 */
[----:B------:R-:W3:Y:S01]  /*4d40*/  MUFU.EX2 R31, R31 ;  /* 0x0000001f001f7308 */ /* 0x000ee20000000800 */
[----:B--2---:R-:W-:Y:S01]  /*4d50*/  FMUL.FTZ R58, R58, R76 ;  /* 0x0000004c3a3a7220 */ /* 0x004fe20000410000 */
[----:B------:R-:W-:Y:S01]  /*4d60*/  FMUL.FTZ R79, R54, -1.4426950216293334961 ;  /* 0xbfb8aa3b364f7820 */ /* 0x000fe20000410000 */
[----:B------:R-:W-:-:S05]  /*4d70*/  FMUL.FTZ R76, R55, -1.4426950216293334961 ;  /* 0xbfb8aa3b374c7820 */ /* 0x000fca0000410000 */
[----:B------:R-:W2:Y:S01]  /*4d80*/  MUFU.EX2 R62, R62 ;  /* 0x0000003e003e7308 */ /* 0x000ea20000000800 */
[----:B------:R-:W-:Y:S01]  /*4d90*/  FFMA.FTZ R59, R2, R28, R122 ;  /* 0x0000001c023b7223 */ /* 0x000fe2000001007a */
[----:B0-----:R-:W-:-:S03]  /*4da0*/  FADD.FTZ R63, R71, 1 ;  /* 0x3f800000473f7421 */ /* 0x001fc60000010000 */
[----:B------:R-:W-:-:S03]  /*4db0*/  FMUL.FTZ R71, R59, -1.4426950216293334961 ;  /* 0xbfb8aa3b3b477820 */ /* 0x000fc60000410000 */
[----:B------:R-:W0:Y:S01]  /*4dc0*/  MUFU.EX2 R79, R79 ;  /* 0x0000004f004f7308 */ /* 0x000e220000000800 */
[----:B---3--:R-:W-:-:S07]  /*4dd0*/  FADD.FTZ R31, R31, 1 ;  /* 0x3f8000001f1f7421 */ /* 0x008fce0000010000 */
[----:B------:R-:W3:Y:S01]  /*4de0*/  MUFU.EX2 R76, R76 ;  /* 0x0000004c004c7308 */ /* 0x000ee20000000800 */
[----:B--2---:R-:W-:-:S07]  /*4df0*/  FADD.FTZ R62, R62, 1 ;  /* 0x3f8000003e3e7421 */ /* 0x004fce0000010000 */
[----:B------:R-:W2:Y:S08]  /*4e00*/  MUFU.RCP R82, R31 ;  /* 0x0000001f00527308 */ /* 0x000eb00000001000 */
[----:B------:R-:W4:Y:S01]  /*4e10*/  MUFU.EX2 R71, R71 ;  /* 0x0000004700477308 */ /* 0x000f220000000800 */
[----:B0-----:R-:W-:Y:S01]  /*4e20*/  FADD.FTZ R79, R79, 1 ;  /* 0x3f8000004f4f7421 */ /* 0x001fe20000010000 */
[----:B---3--:R-:W-:Y:S01]  /*4e30*/  FADD.FTZ R76, R76, 1 ;  /* 0x3f8000004c4c7421 */ /* 0x008fe20000010000 */
[----:B------:R-:W-:-:S05]  /*4e40*/  FFMA.FTZ R87, R2, R49, R122 ;  /* 0x0000003102577223 */ /* 0x000fca000001007a */
[----:B------:R-:W0:Y:S01]  /*4e50*/  MUFU.RCP R63, R63 ;  /* 0x0000003f003f7308 */ /* 0x000e220000001000 */
[C-C-:B------:R-:W-:Y:S01]  /*4e60*/  FFMA.FTZ R32, R2.reuse, R36, R122.reuse ;  /* 0x0000002402207223 */ /* 0x140fe2000001007a */
[C-C-:B------:R-:W-:Y:S01]  /*4e70*/  FFMA.FTZ R101, R2.reuse, R101, R122.reuse ;  /* 0x0000006502657223 */ /* 0x140fe2000001007a */
[----:B------:R-:W-:-:S05]  /*4e80*/  FFMA.FTZ R99, R2, R99, R122 ;  /* 0x0000006302637223 */ /* 0x000fca000001007a */
[----:B------:R-:W3:Y:S01]  /*4e90*/  MUFU.RCP R62, R62 ;  /* 0x0000003e003e7308 */ /* 0x000ee20000001000 */
        /* <DEDUP_REMOVED lines=19> */
[----:B------:R-:W5:Y:S01]  /*4fd0*/  MUFU.RCP R106, R79 ;  /* 0x0000004f006a7308 */ /* 0x000f620000001000 */
[----:B--2---:R-:W-:Y:S01]  /*4fe0*/  FMUL.FTZ R2, R18, R82 ;  /* 0x0000005212027220 */ /* 0x004fe20000410000 */
[----:B----4-:R-:W-:-:S06]  /*4ff0*/  FADD.FTZ R71, R71, 1 ;  /* 0x3f80000047477421 */ /* 0x010fcc0000010000 */
[----:B------:R-:W2:Y:S01]  /*5000*/  MUFU.RCP R82, R76 ;  /* 0x0000004c00527308 */ /* 0x000ea20000001000 */
[----:B0-----:R-:W-:Y:S01]  /*5010*/  FMUL.FTZ R61, R61, R63 ;  /* 0x0000003f3d3d7220 */ /* 0x001fe20000410000 */
[----:B---3--:R-:W-:Y:S01]  /*5020*/  FMUL.FTZ R57, R57, R62 ;  /* 0x0000003e39397220 */ /* 0x008fe20000410000 */
[----:B------:R-:W-:Y:S05]  /*5030*/  STL [R1+0x104], R70 ;  /* 0x0001044601007387 */ /* 0x000fea0000100800 */
[----:B------:R-:W0:Y:S01]  /*5040*/  MUFU.RCP R76, R71 ;  /* 0x00000047004c7308 */ /* 0x000e220000001000 */
[----:B------:R-:W-:Y:S01]  /*5050*/  STL [R1+0xec], R60 ;  /* 0x0000ec3c01007387 */ /* 0x000fe20000100800 */
[----:B-----5:R-:W-:-:S03]  /*5060*/  FMUL.FTZ R106, R54, R106 ;  /* 0x0000006a366a7220 */ /* 0x020fc60000410000 */
[----:B------:R-:W-:Y:S04]  /*5070*/  STL [R1+0xf0], R58 ;  /* 0x0000f03a01007387 */ /* 0x000fe80000100800 */
[----:B------:R-:W-:Y:S04]  /*5080*/  STL [R1+0xf4], R61 ;  /* 0x0000f43d01007387 */ /* 0x000fe80000100800 */
[----:B------:R-:W-:Y:S04]  /*5090*/  STL [R1+0xf8], R57 ;  /* 0x0000f83901007387 */ /* 0x000fe80000100800 */
[----:B------:R2:W-:Y:S04]  /*50a0*/  STL [R1+0x14], R2 ;  /* 0x0000140201007387 */ /* 0x0005e80000100800 */
[----:B------:R-:W-:Y:S01]  /*50b0*/  STL [R1+0xfc], R106 ;  /* 0x0000fc6a01007387 */ /* 0x000fe20000100800 */
[----:B--2---:R-:W-:-:S05]  /*50c0*/  FMUL.FTZ R2, R55, R82 ;  /* 0x0000005237027220 */ /* 0x004fca0000410000 */
[----:B------:R0:W-:Y:S02]  /*50d0*/  STL [R1+0x10], R2 ;  /* 0x0000100201007387 */ /* 0x0001e40000100800 */
[----:B0-----:R-:W-:-:S05]  /*50e0*/  FMUL.FTZ R2, R59, R76 ;  /* 0x0000004c3b027220 */ /* 0x001fca0000410000 */
[----:B------:R0:W-:Y:S04]  /*50f0*/  STL [R1+0xc], R2 ;  /* 0x00000c0201007387 */ /* 0x0001e80000100800 */
[----:B------:R-:W2:Y:S04]  /*5100*/  LDL.LU R113, [R1+0x48] ;  /* 0x0000480001717983 */ /* 0x000ea80000300800 */
[----:B------:R-:W3:Y:S01]  /*5110*/  LDL.LU R117, [R1+0x4c] ;  /* 0x00004c0001757983 */ /* 0x000ee20000300800 */
[----:B------:R-:W-:Y:S01]  /*5120*/  FMUL.FTZ R63, R14, -1.4426950216293334961 ;  /* 0xbfb8aa3b0e3f7820 */ /* 0x000fe20000410000 */
[----:B------:R-:W-:-:S05]  /*5130*/  FMUL.FTZ R31, R53, -1.4426950216293334961 ;  /* 0xbfb8aa3b351f7820 */ /* 0x000fca0000410000 */
[----:B------:R-:W4:Y:S08]  /*5140*/  MUFU.EX2 R63, R63 ;  /* 0x0000003f003f7308 */ /* 0x000f300000000800 */
[----:B------:R-:W5:Y:S01]  /*5150*/  MUFU.EX2 R31, R31 ;  /* 0x0000001f001f7308 */ /* 0x000f620000000800 */
[----:B------:R-:W-:Y:S01]  /*5160*/  FMUL.FTZ R62, R5, -1.4426950216293334961 ;  /* 0xbfb8aa3b053e7820 */ /* 0x000fe20000410000 */
[----:B------:R-:W-:Y:S01]  /*5170*/  FMUL.FTZ R85, R104, -1.4426950216293334961 ;  /* 0xbfb8aa3b68557820 */ /* 0x000fe20000410000 */
[----:B------:R-:W-:Y:S01]  /*5180*/  FMUL.FTZ R54, R65, -1.4426950216293334961 ;  /* 0xbfb8aa3b41367820 */ /* 0x000fe20000410000 */
[----:B----4-:R-:W-:-:S04]  /*5190*/  FADD.FTZ R63, R63, 1 ;  /* 0x3f8000003f3f7421 */ /* 0x010fc80000010000 */
[----:B------:R-:W-:Y:S01]  /*51a0*/  MUFU.EX2 R62, R62 ;  /* 0x0000003e003e7308 */ /* 0x000fe20000000800 */
[----:B------:R-:W-:Y:S01]  /*51b0*/  FMUL.FTZ R79, R64, -1.4426950216293334961 ;  /* 0xbfb8aa3b404f7820 */ /* 0x000fe20000410000 */
[----:B-----5:R-:W-:-:S06]  /*51c0*/  FADD.FTZ R31, R31, 1 ;  /* 0x3f8000001f1f7421 */ /* 0x020fcc0000010000 */
[----:B------:R-:W0:Y:S08]  /*51d0*/  MUFU.RCP R63, R63 ;  /* 0x0000003f003f7308 */ /* 0x000e300000001000 */
[----:B------:R-:W4:Y:S08]  /*51e0*/  MUFU.EX2 R85, R85 ;  /* 0x0000005500557308 */ /* 0x000f300000000800 */
[----:B------:R-:W5:Y:S08]  /*51f0*/  MUFU.EX2 R54, R54 ;  /* 0x0000003600367308 */ /* 0x000f700000000800 */
[----:B------:R-:W1:Y:S08]  /*5200*/  MUFU.RCP R31, R31 ;  /* 0x0000001f001f7308 */ /* 0x000e700000001000 */
[----:B------:R-:W1:Y:S01]  /*5210*/  MUFU.EX2 R79, R79 ;  /* 0x0000004f004f7308 */ /* 0x000e620000000800 */
[----:B------:R-:W-:Y:S01]  /*5220*/  FMUL.FTZ R71, R66, -1.4426950216293334961 ;  /* 0xbfb8aa3b42477820 */ /* 0x000fe20000410000 */
[----:B0-----:R-:W-:Y:S01]  /*5230*/  FMUL.FTZ R2, R14, R63 ;  /* 0x0000003f0e027220 */ /* 0x001fe20000410000 */
[----:B------:R-:W-:Y:S01]  /*5240*/  FMUL.FTZ R14, R101, -1.4426950216293334961 ;  /* 0xbfb8aa3b650e7820 */ /* 0x000fe20000410000 */
[----:B------:R-:W-:Y:S01]  /*5250*/  FADD.FTZ R62, R62, 1 ;  /* 0x3f8000003e3e7421 */ /* 0x000fe20000010000 */
[----:B----4-:R-:W-:Y:S01]  /*5260*/  FADD.FTZ R85, R85, 1 ;  /* 0x3f80000055557421 */ /* 0x010fe20000010000 */
[----:B------:R-:W-:Y:S01]  /*5270*/  FMUL.FTZ R76, R67, -1.4426950216293334961 ;  /* 0xbfb8aa3b434c7820 */ /* 0x000fe20000410000 */
[----:B-----5:R-:W-:Y:S01]  /*5280*/  FADD.FTZ R54, R54, 1 ;  /* 0x3f80000036367421 */ /* 0x020fe20000010000 */
[----:B------:R-:W0:Y:S08]  /*5290*/  MUFU.EX2 R71, R71 ;  /* 0x0000004700477308 */ /* 0x000e300000000800 */
[----:B------:R1:W-:Y:S08]  /*52a0*/  MUFU.RCP R63, R62 ;  /* 0x0000003e003f7308 */ /* 0x0003f00000001000 */
[----:B------:R-:W4:Y:S01]  /*52b0*/  MUFU.EX2 R14, R14 ;  /* 0x0000000e000e7308 */ /* 0x000f220000000800 */
[----:B-1----:R-:W-:Y:S01]  /*52c0*/  FMUL.FTZ R62, R53, R31 ;  /* 0x0000001f353e7220 */ /* 0x002fe20000410000 */
[----:B------:R-:W-:Y:S01]  /*52d0*/  FADD.FTZ R53, R79, 1 ;  /* 0x3f8000004f357421 */ /* 0x000fe20000010000 */
[----:B------:R-:W-:-:S05]  /*52e0*/  FMUL.FTZ R31, R46, -1.4426950216293334961 ;  /* 0xbfb8aa3b2e1f7820 */ /* 0x000fca0000410000 */
[----:B------:R-:W-:Y:S08]  /*52f0*/  MUFU.RCP R88, R85 ;  /* 0x0000005500587308 */ /* 0x000ff00000001000 */
[----:B------:R-:W1:Y:S08]  /*5300*/  MUFU.RCP R85, R54 ;  /* 0x0000003600557308 */ /* 0x000e700000001000 */
[----:B------:R-:W-:Y:S08]  /*5310*/  MUFU.EX2 R76, R76 ;  /* 0x0000004c004c7308 */ /* 0x000ff00000000800 */
[----:B------:R-:W5:Y:S01]  /*5320*/  MUFU.RCP R53, R53 ;  /* 0x0000003500357308 */ /* 0x000f620000001000 */
[----:B0-----:R-:W-:-:S07]  /*5330*/  FADD.FTZ R71, R71, 1 ;  /* 0x3f80000047477421 */ /* 0x001fce0000010000 */
[----:B------:R-:W0:Y:S01]  /*5340*/  MUFU.EX2 R31, R31 ;  /* 0x0000001f001f7308 */ /* 0x000e220000000800 */
[----:B----4-:R-:W-:Y:S01]  /*5350*/  FADD.FTZ R14, R14, 1 ;  /* 0x3f8000000e0e7421 */ /* 0x010fe20000010000 */
[----:B-1----:R-:W-:-:S06]  /*5360*/  FMUL.FTZ R65, R65, R85 ;  /* 0x0000005541417220 */ /* 0x002fcc0000410000 */
[----:B------:R1:W-:Y:S01]  /*5370*/  MUFU.RCP R85, R71 ;  /* 0x0000004700557308 */ /* 0x0003e20000001000 */
[----:B-----5:R-:W-:Y:S01]  /*5380*/  FMUL.FTZ R64, R64, R53 ;  /* 0x0000003540407220 */ /* 0x020fe20000410000 */
[----:B------:R-:W-:Y:S01]  /*5390*/  FMUL.FTZ R53, R114, -1.4426950216293334961 ;  /* 0xbfb8aa3b72357820 */ /* 0x000fe20000410000 */
[----:B-1----:R-:W-:-:S05]  /*53a0*/  FADD.FTZ R71, R76, 1 ;  /* 0x3f8000004c477421 */ /* 0x002fca0000010000 */
[----:B------:R1:W-:Y:S01]  /*53b0*/  MUFU.RCP R76, R14 ;  /* 0x0000000e004c7308 */ /* 0x0003e20000001000 */
[----:B0-----:R-:W-:Y:S01]  /*53c0*/  FADD.FTZ R31, R31, 1 ;  /* 0x3f8000001f1f7421 */ /* 0x001fe20000010000 */
[----:B-1----:R-:W-:-:S06]  /*53d0*/  FMUL.FTZ R14, R119, -1.4426950216293334961 ;  /* 0xbfb8aa3b770e7820 */ /* 0x002fcc0000410000 */
[----:B------:R-:W0:Y:S08]  /*53e0*/  MUFU.RCP R100, R31 ;  /* 0x0000001f00647308 */ /* 0x000e300000001000 */
[----:B------:R-:W1:Y:S08]  /*53f0*/  MUFU.EX2 R14, R14 ;  /* 0x0000000e000e7308 */ /* 0x000e700000000800 */
[----:B------:R-:W4:Y:S01]  /*5400*/  MUFU.EX2 R53, R53 ;  /* 0x0000003500357308 */ /* 0x000f220000000800 */
[----:B0-----:R-:W-:Y:S01]  /*5410*/  FMUL.FTZ R100, R46, R100 ;  /* 0x000000642e647220 */ /* 0x001fe20000410000 */
[----:B-1----:R-:W-:-:S06]  /*5420*/  FADD.FTZ R14, R14, 1 ;  /* 0x3f8000000e0e7421 */ /* 0x002fcc0000010000 */
[----:B------:R-:W-:Y:S01]  /*5430*/  MUFU.RCP R94, R14 ;  /* 0x0000000e005e7308 */ /* 0x000fe20000001000 */
[----:B----4-:R-:W-:-:S07]  /*5440*/  FADD.FTZ R46, R53, 1 ;  /* 0x3f800000352e7421 */ /* 0x010fce0000010000 */
[----:B------:R-:W0:Y:S01]  /*5450*/  MUFU.RCP R46, R46 ;  /* 0x0000002e002e7308 */ /* 0x000e220000001000 */
[----:B------:R-:W-:Y:S01]  /*5460*/  FMUL.FTZ R63, R5, R63 ;  /* 0x0000003f053f7220 */ /* 0x000fe20000410000 */
[----:B------:R0:W-:Y:S04]  /*5470*/  STL [R1+0x8], R2 ;  /* 0x0000080201007387 */ /* 0x0001e80000100800 */
[----:B------:R-:W-:Y:S04]  /*5480*/  STL [R1+0xe4], R62 ;  /* 0x0000e43e01007387 */ /* 0x000fe80000100800 */
[----:B------:R-:W-:Y:S04]  /*5490*/  STL [R1+0x100], R63 ;  /* 0x0001003f01007387 */ /* 0x000fe80000100800 */
[----:B------:R-:W-:Y:S04]  /*54a0*/  STL [R1+0xe0], R65 ;  /* 0x0000e04101007387 */ /* 0x000fe80000100800 */
[----:B------:R-:W4:Y:S01]  /*54b0*/  LDL.LU R122, [R1+0x50] ;  /* 0x00005000017a7983 */ /* 0x000f220000300800 */
[----:B0-----:R-:W-:-:S03]  /*54c0*/  FMUL.FTZ R2, R114, R46 ;  /* 0x0000002e72027220 */ /* 0x001fc60000410000 */
[----:B------:R-:W5:Y:S04]  /*54d0*/  LDL.LU R6, [R1+0x54] ;  /* 0x0000540001067983 */ /* 0x000f680000300800 */
[----:B------:R0:W-:Y:S04]  /*54e0*/  STL [R1+0x4], R2 ;  /* 0x0000040201007387 */ /* 0x0001e80000100800 */
[----:B------:R-:W5:Y:S04]  /*54f0*/  LDL.LU R120, [R1+0x5c] ;  /* 0x00005c0001787983 */ /* 0x000f680000300800 */
[----:B------:R-:W5:Y:S01]  /*5500*/  LDL.LU R116, [R1+0x60] ;  /* 0x0000600001747983 */ /* 0x000f620000300800 */
[----:B---3--:R-:W-:-:S06]  /*5510*/  FMUL.FTZ R14, R117, -1.4426950216293334961 ;  /* 0xbfb8aa3b750e7820 */ /* 0x008fcc0000410000 */
[----:B------:R-:W1:Y:S02]  /*5520*/  MUFU.EX2 R14, R14 ;  /* 0x0000000e000e7308 */ /* 0x000e640000000800 */
[----:B-1----:R-:W-:-:S06]  /*5530*/  FADD.FTZ R14, R14, 1 ;  /* 0x3f8000000e0e7421 */ /* 0x002fcc0000010000 */
[----:B------:R-:W1:Y:S02]  /*5540*/  MUFU.RCP R124, R14 ;  /* 0x0000000e007c7308 */ /* 0x000e640000001000 */
[----:B-1----:R-:W-:Y:S02]  /*5550*/  FMUL.FTZ R124, R117, R124 ;  /* 0x0000007c757c7220 */ /* 0x002fe40000410000 */
[----:B------:R-:W3:Y:S01]  /*5560*/  LDL.LU R117, [R1+0x70] ;  /* 0x0000700001757983 */ /* 0x000ee20000300800 */
[----:B------:R-:W-:-:S06]  /*5570*/  FMUL.FTZ R18, R105, -1.4426950216293334961 ;  /* 0xbfb8aa3b69127820 */ /* 0x000fcc0000410000 */
[----:B------:R-:W1:Y:S02]  /*5580*/  MUFU.EX2 R18, R18 ;  /* 0x0000001200127308 */ /* 0x000e640000000800 */
[----:B-1----:R-:W-:-:S06]  /*5590*/  FADD.FTZ R18, R18, 1 ;  /* 0x3f80000012127421 */ /* 0x002fcc0000010000 */
[----:B------:R1:W-:Y:S02]  /*55a0*/  MUFU.RCP R82, R18 ;  /* 0x0000001200527308 */ /* 0x0003e40000001000 */
[----:B-1----:R-:W-:-:S06]  /*55b0*/  FMUL.FTZ R18, R68, -1.4426950216293334961 ;  /* 0xbfb8aa3b44127820 */ /* 0x002fcc0000410000 */
[----:B------:R-:W1:Y:S01]  /*55c0*/  MUFU.EX2 R18, R18 ;  /* 0x0000001200127308 */ /* 0x000e620000000800 */
[----:B------:R-:W-:-:S07]  /*55d0*/  FMUL.FTZ R5, R69, -1.4426950216293334961 ;  /* 0xbfb8aa3b45057820 */ /* 0x000fce0000410000 */
[----:B------:R-:W0:Y:S01]  /*55e0*/  MUFU.EX2 R5, R5 ;  /* 0x0000000500057308 */ /* 0x000e220000000800 */
[----:B--2---:R-:W-:Y:S01]  /*55f0*/  FMUL.FTZ R46, R113, -1.4426950216293334961 ;  /* 0xbfb8aa3b712e7820 */ /* 0x004fe20000410000 */
[----:B-1----:R-:W-:-:S06]  /*5600*/  FADD.FTZ R18, R18, 1 ;  /* 0x3f80000012127421 */ /* 0x002fcc0000010000 */
[----:B------:R-:W1:Y:S01]  /*5610*/  MUFU.RCP R18, R18 ;  /* 0x0000001200127308 */ /* 0x000e620000001000 */
[----:B0-----:R-:W-:-:S07]  /*5620*/  FADD.FTZ R5, R5, 1 ;  /* 0x3f80000005057421 */ /* 0x001fce0000010000 */
[----:B------:R-:W0:Y:S08]  /*5630*/  MUFU.EX2 R46, R46 ;  /* 0x0000002e002e7308 */ /* 0x000e300000000800 */
[----:B------:R2:W-:Y:S01]  /*5640*/  MUFU.RCP R31, R5 ;  /* 0x00000005001f7308 */ /* 0x0005e20000001000 */
[----:B-1----:R-:W-:Y:S01]  /*5650*/  FMUL.FTZ R68, R68, R18 ;  /* 0x0000001244447220 */ /* 0x002fe20000410000 */
[----:B------:R-:W-:Y:S01]  /*5660*/  FMUL.FTZ R18, R35, -1.4426950216293334961 ;  /* 0xbfb8aa3b23127820 */ /* 0x000fe20000410000 */
[----:B--2---:R-:W-:-:S05]  /*5670*/  FMUL.FTZ R5, R123, -1.4426950216293334961 ;  /* 0xbfb8aa3b7b057820 */ /* 0x004fca0000410000 */
[----:B------:R-:W-:Y:S01]  /*5680*/  MUFU.EX2 R18, R18 ;  /* 0x0000001200127308 */ /* 0x000fe20000000800 */
[----:B0-----:R-:W-:Y:S01]  /*5690*/  FADD.FTZ R46, R46, 1 ;  /* 0x3f8000002e2e7421 */ /* 0x001fe20000010000 */
[----:B------:R-:W-:-:S06]  /*56a0*/  FMUL.FTZ R59, R50, -1.4426950216293334961 ;  /* 0xbfb8aa3b323b7820 */ /* 0x000fcc0000410000 */
[----:B------:R-:W0:Y:S08]  /*56b0*/  MUFU.EX2 R5, R5 ;  /* 0x0000000500057308 */ /* 0x000e300000000800 */
[----:B------:R-:W1:Y:S08]  /*56c0*/  MUFU.RCP R125, R46 ;  /* 0x0000002e007d7308 */ /* 0x000e700000001000 */
[----:B------:R-:W2:Y:S01]  /*56d0*/  MUFU.EX2 R59, R59 ;  /* 0x0000003b003b7308 */ /* 0x000ea20000000800 */
[----:B0-----:R-:W-:Y:S01]  /*56e0*/  FADD.FTZ R5, R5, 1 ;  /* 0x3f80000005057421 */ /* 0x001fe20000010000 */
[----:B------:R-:W-:Y:S01]  /*56f0*/  FADD.FTZ R18, R18, 1 ;  /* 0x3f80000012127421 */ /* 0x000fe20000010000 */
[----:B------:R-:W-:-:S05]  /*5700*/  FMUL.FTZ R105, R105, R82 ;  /* 0x0000005269697220 */ /* 0x000fca0000410000 */
[----:B------:R-:W0:Y:S01]  /*5710*/  MUFU.RCP R5, R5 ;  /* 0x0000000500057308 */ /* 0x000e220000001000 */
[----:B-1----:R-:W-:Y:S02]  /*5720*/  FMUL.FTZ R125, R113, R125 ;  /* 0x0000007d717d7220 */ /* 0x002fe40000410000 */
[----:B------:R-:W3:Y:S01]  /*5730*/  LDL.LU R113, [R1+0x78] ;  /* 0x0000780001717983 */ /* 0x000ee20000300800 */
[----:B------:R-:W-:-:S03]  /*5740*/  FMUL.FTZ R82, R99, -1.4426950216293334961 ;  /* 0xbfb8aa3b63527820 */ /* 0x000fc60000410000 */
[----:B------:R-:W3:Y:S01]  /*5750*/  LDL.LU R7, [R1+0x7c] ;  /* 0x00007c0001077983 */ /* 0x000ee20000300800 */
[----:B------:R1:W-:Y:S01]  /*5760*/  MUFU.RCP R91, R18 ;  /* 0x00000012005b7308 */ /* 0x0003e20000001000 */
[----:B--2---:R-:W-:Y:S01]  /*5770*/  FADD.FTZ R59, R59, 1 ;  /* 0x3f8000003b3b7421 */ /* 0x004fe20000010000 */
[----:B-1----:R-:W-:-:S06]  /*5780*/  FMUL.FTZ R18, R22, -1.4426950216293334961 ;  /* 0xbfb8aa3b16127820 */ /* 0x002fcc0000410000 */
[----:B------:R-:W1:Y:S08]  /*5790*/  MUFU.RCP R102, R59 ;  /* 0x0000003b00667308 */ /* 0x000e700000001000 */
[----:B------:R-:W2:Y:S01]  /*57a0*/  MUFU.EX2 R18, R18 ;  /* 0x0000001200127308 */ /* 0x000ea20000000800 */
[----:B0-----:R-:W-:-:S07]  /*57b0*/  FMUL.FTZ R2, R123, R5 ;  /* 0x000000057b027220 */ /* 0x001fce0000410000 */
[----:B------:R-:W0:Y:S01]  /*57c0*/  MUFU.EX2 R82, R82 ;  /* 0x0000005200527308 */ /* 0x000e220000000800 */
[----:B-1----:R-:W-:Y:S01]  /*57d0*/  FMUL.FTZ R102, R50, R102 ;  /* 0x0000006632667220 */ /* 0x002fe20000410000 */
[----:B----4-:R-:W-:Y:S01]  /*57e0*/  FMUL.FTZ R5, R122, -1.4426950216293334961 ;  /* 0xbfb8aa3b7a057820 */ /* 0x010fe20000410000 */
[----:B--2---:R-:W-:-:S05]  /*57f0*/  FADD.FTZ R18, R18, 1 ;  /* 0x3f80000012127421 */ /* 0x004fca0000010000 */
[----:B------:R-:W1:Y:S01]  /*5800*/  MUFU.EX2 R5, R5 ;  /* 0x0000000500057308 */ /* 0x000e620000000800 */
[----:B0-----:R-:W-:Y:S01]  /*5810*/  FADD.FTZ R50, R82, 1 ;  /* 0x3f80000052327421 */ /* 0x001fe20000010000 */
[----:B-----5:R-:W-:-:S06]  /*5820*/  FMUL.FTZ R14, R120, -1.4426950216293334961 ;  /* 0xbfb8aa3b780e7820 */ /* 0x020fcc0000410000 */
[----:B------:R-:W0:Y:S01]  /*5830*/  MUFU.RCP R82, R18 ;  /* 0x0000001200527308 */ /* 0x000e220000001000 */
[----:B------:R-:W-:-:S07]  /*5840*/  FMUL.FTZ R46, R6, -1.4426950216293334961 ;  /* 0xbfb8aa3b062e7820 */ /* 0x000fce0000410000 */
[----:B------:R-:W2:Y:S01]  /*5850*/  MUFU.EX2 R14, R14 ;  /* 0x0000000e000e7308 */ /* 0x000ea20000000800 */
[----:B-1----:R-:W-:-:S07]  /*5860*/  FADD.FTZ R5, R5, 1 ;  /* 0x3f80000005057421 */ /* 0x002fce0000010000 */
[----:B------:R1:W-:Y:S01]  /*5870*/  MUFU.RCP R123, R5 ;  /* 0x00000005007b7308 */ /* 0x0003e20000001000 */
[----:B0-----:R-:W-:-:S07]  /*5880*/  FMUL.FTZ R82, R22, R82 ;  /* 0x0000005216527220 */ /* 0x001fce0000410000 */
[----:B------:R-:W0:Y:S01]  /*5890*/  MUFU.EX2 R46, R46 ;  /* 0x0000002e002e7308 */ /* 0x000e220000000800 */
[----:B-1----:R-:W-:Y:S01]  /*58a0*/  FMUL.FTZ R5, R116, -1.4426950216293334961 ;  /* 0xbfb8aa3b74057820 */ /* 0x002fe20000410000 */
[----:B--2---:R-:W-:-:S06]  /*58b0*/  FADD.FTZ R14, R14, 1 ;  /* 0x3f8000000e0e7421 */ /* 0x004fcc0000010000 */
[----:B------:R-:W1:Y:S08]  /*58c0*/  MUFU.EX2 R5, R5 ;  /* 0x0000000500057308 */ /* 0x000e700000000800 */
[----:B------:R-:W2:Y:S01]  /*58d0*/  MUFU.RCP R121, R14 ;  /* 0x0000000e00797308 */ /* 0x000ea20000001000 */
[----:B0-----:R-:W-:Y:S01]  /*58e0*/  FADD.FTZ R46, R46, 1 ;  /* 0x3f8000002e2e7421 */ /* 0x001fe20000010000 */
[----:B------:R-:W-:-:S06]  /*58f0*/  FMUL.FTZ R123, R122, R123 ;  /* 0x0000007b7a7b7220 */ /* 0x000fcc0000410000 */
[----:B------:R-:W0:Y:S01]  /*5900*/  MUFU.RCP R122, R46 ;  /* 0x0000002e007a7308 */ /* 0x000e220000001000 */
[----:B-1----:R-:W-:Y:S01]  /*5910*/  FADD.FTZ R5, R5, 1 ;  /* 0x3f80000005057421 */ /* 0x002fe20000010000 */
[----:B------:R-:W-:Y:S01]  /*5920*/  FMUL.FTZ R94, R119, R94 ;  /* 0x0000005e775e7220 */ /* 0x000fe20000410000 */
[----:B--2---:R-:W-:-:S05]  /*5930*/  FMUL.FTZ R121, R120, R121 ;  /* 0x0000007978797220 */ /* 0x004fca0000410000 */
[----:B------:R-:W-:Y:S01]  /*5940*/  MUFU.RCP R120, R5 ;  /* 0x0000000500787308 */ /* 0x000fe20000001000 */
[----:B0-----:R-:W-:Y:S02]  /*5950*/  FMUL.FTZ R122, R6, R122 ;  /* 0x0000007a067a7220 */ /* 0x001fe40000410000 */
[----:B------:R-:W2:Y:S01]  /*5960*/  LDL.LU R6, [R1+0x84] ;  /* 0x0000840001067983 */ /* 0x000ea20000300800 */
[----:B---3--:R-:W-:-:S06]  /*5970*/  FMUL.FTZ R22, R117, -1.4426950216293334961 ;  /* 0xbfb8aa3b75167820 */ /* 0x008fcc0000410000 */
[----:B------:R-:W0:Y:S02]  /*5980*/  MUFU.EX2 R22, R22 ;  /* 0x0000001600167308 */ /* 0x000e240000000800 */
[----:B0-----:R-:W-:-:S06]  /*5990*/  FADD.FTZ R22, R22, 1 ;  /* 0x3f80000016167421 */ /* 0x001fcc0000010000 */
[----:B------:R-:W0:Y:S01]  /*59a0*/  MUFU.RCP R119, R22 ;  /* 0x0000001600777308 */ /* 0x000e220000001000 */
[----:B------:R-:W-:Y:S02]  /*59b0*/  FMUL.FTZ R120, R116, R120 ;  /* 0x0000007874787220 */ /* 0x000fe40000410000 */
[----:B------:R-:W3:Y:S01]  /*59c0*/  LDL.LU R116, [R1+0x88] ;  /* 0x0000880001747983 */ /* 0x000ee20000300800 */
[----:B0-----:R-:W-:-:S03]  /*59d0*/  FMUL.FTZ R119, R117, R119 ;  /* 0x0000007775777220 */ /* 0x001fc60000410000 */
[----:B------:R-:W4:Y:S01]  /*59e0*/  LDL.LU R117, [R1+0x9c] ;  /* 0x00009c0001757983 */ /* 0x000f220000300800 */
[----:B------:R-:W-:-:S06]  /*59f0*/  FMUL.FTZ R55, R103, -1.4426950216293334961 ;  /* 0xbfb8aa3b67377820 */ /* 0x000fcc0000410000 */
[----:B------:R-:W0:Y:S01]  /*5a00*/  MUFU.EX2 R55, R55 ;  /* 0x0000003700377308 */ /* 0x000e220000000800 */
[----:B------:R-:W-:Y:S01]  /*5a10*/  FMUL.FTZ R54, R42, -1.4426950216293334961 ;  /* 0xbfb8aa3b2a367820 */ /* 0x000fe20000410000 */
[----:B0-----:R-:W-:-:S06]  /*5a20*/  FADD.FTZ R55, R55, 1 ;  /* 0x3f80000037377421 */ /* 0x001fcc0000010000 */
[----:B------:R0:W1:Y:S08]  /*5a30*/  MUFU.RCP R79, R55 ;  /* 0x00000037004f7308 */ /* 0x0000700000001000 */
[----:B------:R-:W5:Y:S01]  /*5a40*/  MUFU.EX2 R54, R54 ;  /* 0x0000003600367308 */ /* 0x000f620000000800 */
[----:B0-----:R-:W-:Y:S01]  /*5a50*/  FMUL.FTZ R55, R96, -1.4426950216293334961 ;  /* 0xbfb8aa3b60377820 */ /* 0x001fe20000410000 */
[----:B-1----:R-:W-:Y:S01]  /*5a60*/  FMUL.FTZ R103, R103, R79 ;  /* 0x0000004f67677220 */ /* 0x002fe20000410000 */
[----:B------:R-:W-:-:S05]  /*5a70*/  FMUL.FTZ R79, R97, -1.4426950216293334961 ;  /* 0xbfb8aa3b614f7820 */ /* 0x000fca0000410000 */
[----:B------:R-:W0:Y:S08]  /*5a80*/  MUFU.EX2 R55, R55 ;  /* 0x0000003700377308 */ /* 0x000e300000000800 */
[----:B------:R-:W-:Y:S08]  /*5a90*/  MUFU.EX2 R79, R79 ;  /* 0x0000004f004f7308 */ /* 0x000ff00000000800 */
[----:B------:R-:W1:Y:S01]  /*5aa0*/  MUFU.RCP R71, R71 ;  /* 0x0000004700477308 */ /* 0x000e620000001000 */
[----:B-----5:R-:W-:Y:S01]  /*5ab0*/  FADD.FTZ R54, R54, 1 ;  /* 0x3f80000036367421 */ /* 0x020fe20000010000 */
[----:B------:R-:W-:-:S06]  /*5ac0*/  FMUL.FTZ R59, R95, -1.4426950216293334961 ;  /* 0xbfb8aa3b5f3b7820 */ /* 0x000fcc0000410000 */
[----:B------:R0:W5:Y:S01]  /*5ad0*/  MUFU.RCP R98, R54 ;  /* 0x0000003600627308 */ /* 0x0001620000001000 */
[----:B------:R-:W-:Y:S01]  /*5ae0*/  FMUL.FTZ R101, R101, R76 ;  /* 0x0000004c65657220 */ /* 0x000fe20000410000 */
[----:B------:R-:W-:Y:S01]  /*5af0*/  FMUL.FTZ R76, R93, -1.4426950216293334961 ;  /* 0xbfb8aa3b5d4c7820 */ /* 0x000fe20000410000 */
[----:B0-----:R-:W-:Y:S01]  /*5b00*/  FADD.FTZ R54, R55, 1 ;  /* 0x3f80000037367421 */ /* 0x001fe20000010000 */
[----:B-1----:R-:W-:Y:S01]  /*5b10*/  FMUL.FTZ R67, R67, R71 ;  /* 0x0000004743437220 */ /* 0x002fe20000410000 */
[----:B------:R-:W-:Y:S01]  /*5b20*/  FADD.FTZ R55, R79, 1 ;  /* 0x3f8000004f377421 */ /* 0x000fe20000010000 */
[----:B------:R-:W-:Y:S02]  /*5b30*/  FMUL.FTZ R71, R92, -1.4426950216293334961 ;  /* 0xbfb8aa3b5c477820 */ /* 0x000fe40000410000 */
[----:B------:R-:W-:Y:S08]  /*5b40*/  MUFU.EX2 R59, R59 ;  /* 0x0000003b003b7308 */ /* 0x000ff00000000800 */
[----:B------:R-:W0:Y:S08]  /*5b50*/  MUFU.RCP R55, R55 ;  /* 0x0000003700377308 */ /* 0x000e300000001000 */
[----:B------:R-:W1:Y:S08]  /*5b60*/  MUFU.EX2 R71, R71 ;  /* 0x0000004700477308 */ /* 0x000e700000000800 */
[----:B------:R-:W1:Y:S08]  /*5b70*/  MUFU.RCP R50, R50 ;  /* 0x0000003200327308 */ /* 0x000e700000001000 */
[----:B------:R-:W1:Y:S01]  /*5b80*/  MUFU.EX2 R76, R76 ;  /* 0x0000004c004c7308 */ /* 0x000e620000000800 */
[----:B-----5:R-:W-:Y:S01]  /*5b90*/  FMUL.FTZ R98, R42, R98 ;  /* 0x000000622a627220 */ /* 0x020fe20000410000 */
[----:B0-----:R-:W-:Y:S01]  /*5ba0*/  FMUL.FTZ R97, R97, R55 ;  /* 0x0000003761617220 */ /* 0x001fe20000410000 */
[----:B------:R-:W-:Y:S01]  /*5bb0*/  FADD.FTZ R42, R59, 1 ;  /* 0x3f8000003b2a7421 */ /* 0x000fe20000010000 */
[----:B------:R-:W-:Y:S01]  /*5bc0*/  FMUL.FTZ R55, R87, -1.4426950216293334961 ;  /* 0xbfb8aa3b57377820 */ /* 0x000fe20000410000 */
[----:B-1----:R-:W-:Y:S01]  /*5bd0*/  FADD.FTZ R59, R71, 1 ;  /* 0x3f800000473b7421 */ /* 0x002fe20000010000 */
[----:B------:R-:W-:Y:S01]  /*5be0*/  FMUL.FTZ R99, R99, R50 ;  /* 0x0000003263637220 */ /* 0x000fe20000410000 */
[----:B------:R-:W-:-:S03]  /*5bf0*/  FMUL.FTZ R50, R90, -1.4426950216293334961 ;  /* 0xbfb8aa3b5a327820 */ /* 0x000fc60000410000 */
[----:B------:R-:W-:Y:S01]  /*5c00*/  MUFU.EX2 R55, R55 ;  /* 0x0000003700377308 */ /* 0x000fe20000000800 */
[----:B------:R-:W-:-:S07]  /*5c10*/  FADD.FTZ R71, R76, 1 ;  /* 0x3f8000004c477421 */ /* 0x000fce0000010000 */
[----:B------:R-:W0:Y:S08]  /*5c20*/  MUFU.RCP R42, R42 ;  /* 0x0000002a002a7308 */ /* 0x000e300000001000 */
[----:B------:R-:W1:Y:S08]  /*5c30*/  MUFU.RCP R59, R59 ;  /* 0x0000003b003b7308 */ /* 0x000e700000001000 */
[----:B------:R-:W-:Y:S08]  /*5c40*/  MUFU.EX2 R50, R50 ;  /* 0x0000003200327308 */ /* 0x000ff00000000800 */
[----:B------:R-:W5:Y:S08]  /*5c50*/  MUFU.RCP R54, R54 ;  /* 0x0000003600367308 */ /* 0x000f700000001000 */
[----:B------:R-:W5:Y:S01]  /*5c60*/  MUFU.RCP R71, R71 ;  /* 0x0000004700477308 */ /* 0x000f620000001000 */
[----:B------:R-:W-:Y:S01]  /*5c70*/  FMUL.FTZ R69, R69, R31 ;  /* 0x0000001f45457220 */ /* 0x000fe20000410000 */
[----:B------:R-:W-:Y:S01]  /*5c80*/  FMUL.FTZ R31, R89, -1.4426950216293334961 ;  /* 0xbfb8aa3b591f7820 */ /* 0x000fe20000410000 */
[----:B------:R-:W-:Y:S01]  /*5c90*/  FMUL.FTZ R91, R35, R91 ;  /* 0x0000005b235b7220 */ /* 0x000fe20000410000 */
[----:B0-----:R-:W-:Y:S01]  /*5ca0*/  FMUL.FTZ R95, R95, R42 ;  /* 0x0000002a5f5f7220 */ /* 0x001fe20000410000 */
[----:B-1----:R-:W-:Y:S01]  /*5cb0*/  FMUL.FTZ R92, R92, R59 ;  /* 0x0000003b5c5c7220 */ /* 0x002fe20000410000 */
[----:B------:R-:W-:Y:S01]  /*5cc0*/  FADD.FTZ R35, R55, 1 ;  /* 0x3f80000037237421 */ /* 0x000fe20000010000 */
[----:B------:R-:W-:Y:S01]  /*5cd0*/  FMUL.FTZ R42, R26, -1.4426950216293334961 ;  /* 0xbfb8aa3b1a2a7820 */ /* 0x000fe20000410000 */
[----:B------:R-:W-:Y:S01]  /*5ce0*/  FMUL.FTZ R59, R83, -1.4426950216293334961 ;  /* 0xbfb8aa3b533b7820 */ /* 0x000fe20000410000 */
[----:B-----5:R-:W-:Y:S01]  /*5cf0*/  FMUL.FTZ R96, R96, R54 ;  /* 0x0000003660607220 */ /* 0x020fe20000410000 */
[----:B------:R-:W-:Y:S01]  /*5d00*/  FADD.FTZ R50, R50, 1 ;  /* 0x3f80000032327421 */ /* 0x000fe20000010000 */
[----:B------:R-:W0:Y:S01]  /*5d10*/  MUFU.EX2 R31, R31 ;  /* 0x0000001f001f7308 */ /* 0x000e220000000800 */
[----:B------:R-:W-:Y:S01]  /*5d20*/  FMUL.FTZ R54, R86, -1.4426950216293334961 ;  /* 0xbfb8aa3b56367820 */ /* 0x000fe20000410000 */
[----:B------:R-:W-:Y:S01]  /*5d30*/  FMUL.FTZ R53, R27, -1.4426950216293334961 ;  /* 0xbfb8aa3b1b357820 */ /* 0x000fe20000410000 */
[----:B------:R-:W-:Y:S01]  /*5d40*/  FMUL.FTZ R93, R93, R71 ;  /* 0x000000475d5d7220 */ /* 0x000fe20000410000 */
[----:B------:R-:W-:-:S04]  /*5d50*/  FMUL.FTZ R71, R84, -1.4426950216293334961 ;  /* 0xbfb8aa3b54477820 */ /* 0x000fc80000410000 */
[----:B------:R-:W1:Y:S08]  /*5d60*/  MUFU.RCP R35, R35 ;  /* 0x0000002300237308 */ /* 0x000e700000001000 */
[----:B------:R-:W5:Y:S08]  /*5d70*/  MUFU.EX2 R42, R42 ;  /* 0x0000002a002a7308 */ /* 0x000f700000000800 */
[----:B------:R-:W2:Y:S08]  /*5d80*/  MUFU.EX2 R59, R59 ;  /* 0x0000003b003b7308 */ /* 0x000eb00000000800 */
[----:B------:R-:W2:Y:S08]  /*5d90*/  MUFU.RCP R50, R50 ;  /* 0x0000003200327308 */ /* 0x000eb00000001000 */
[----:B------:R-:W2:Y:S08]  /*5da0*/  MUFU.EX2 R54, R54 ;  /* 0x0000003600367308 */ /* 0x000eb00000000800 */
[----:B------:R-:W2:Y:S08]  /*5db0*/  MUFU.EX2 R53, R53 ;  /* 0x0000003500357308 */ /* 0x000eb00000000800 */
[----:B------:R-:W3:Y:S01]  /*5dc0*/  MUFU.EX2 R71, R71 ;  /* 0x0000004700477308 */ /* 0x000ee20000000800 */
[----:B0-----:R-:W-:Y:S01]  /*5dd0*/  FADD.FTZ R31, R31, 1 ;  /* 0x3f8000001f1f7421 */ /* 0x001fe20000010000 */
[----:B-1----:R-:W-:Y:S01]  /*5de0*/  FMUL.FTZ R87, R87, R35 ;  /* 0x0000002357577220 */ /* 0x002fe20000410000 */
[----:B-----5:R-:W-:Y:S01]  /*5df0*/  FADD.FTZ R42, R42, 1 ;  /* 0x3f8000002a2a7421 */ /* 0x020fe20000010000 */
[----:B--2---:R-:W-:Y:S01]  /*5e00*/  FADD.FTZ R35, R59, 1 ;  /* 0x3f8000003b237421 */ /* 0x004fe20000010000 */
[----:B------:R-:W-:Y:S01]  /*5e10*/  FMUL.FTZ R90, R90, R50 ;  /* 0x000000325a5a7220 */ /* 0x000fe20000410000 */
[----:B------:R-:W-:Y:S01]  /*5e20*/  FMUL.FTZ R50, R81, -1.4426950216293334961 ;  /* 0xbfb8aa3b51327820 */ /* 0x000fe20000410000 */
[----:B------:R-:W-:Y:S01]  /*5e30*/  FADD.FTZ R54, R54, 1 ;  /* 0x3f80000036367421 */ /* 0x000fe20000010000 */
[----:B------:R-:W0:Y:S01]  /*5e40*/  MUFU.RCP R31, R31 ;  /* 0x0000001f001f7308 */ /* 0x000e220000001000 */
[----:B------:R-:W-:Y:S01]  /*5e50*/  FMUL.FTZ R66, R66, R85 ;  /* 0x0000005542427220 */ /* 0x000fe20000410000 */
[----:B------:R-:W-:Y:S01]  /*5e60*/  FADD.FTZ R53, R53, 1 ;  /* 0x3f80000035357421 */ /* 0x000fe20000010000 */
[----:B------:R-:W-:-:S05]  /*5e70*/  FMUL.FTZ R104, R104, R88 ;  /* 0x0000005868687220 */ /* 0x000fca0000410000 */
[----:B------:R3:W-:Y:S01]  /*5e80*/  MUFU.RCP R85, R42 ;  /* 0x0000002a00557308 */ /* 0x0007e20000001000 */
[----:B------:R-:W-:-:S07]  /*5e90*/  FMUL.FTZ R14, R113, -1.4426950216293334961 ;  /* 0xbfb8aa3b710e7820 */ /* 0x000fce0000410000 */
[----:B------:R-:W1:Y:S01]  /*5ea0*/  MUFU.RCP R35, R35 ;  /* 0x0000002300237308 */ /* 0x000e620000001000 */
[----:B---3--:R-:W-:-:S07]  /*5eb0*/  FADD.FTZ R42, R71, 1 ;  /* 0x3f800000472a7421 */ /* 0x008fce0000010000 */
[----:B------:R-:W-:Y:S08]  /*5ec0*/  MUFU.EX2 R50, R50 ;  /* 0x0000003200327308 */ /* 0x000ff00000000800 */
[----:B------:R-:W2:Y:S08]  /*5ed0*/  MUFU.RCP R88, R53 ;  /* 0x0000003500587308 */ /* 0x000eb00000001000 */
[----:B------:R-:W3:Y:S08]  /*5ee0*/  MUFU.RCP R54, R54 ;  /* 0x0000003600367308 */ /* 0x000ef00000001000 */
[----:B------:R-:W5:Y:S01]  /*5ef0*/  MUFU.RCP R42, R42 ;  /* 0x0000002a002a7308 */ /* 0x000f620000001000 */
[----:B0-----:R-:W-:Y:S01]  /*5f00*/  FMUL.FTZ R89, R89, R31 ;  /* 0x0000001f59597220 */ /* 0x001fe20000410000 */
[----:B------:R-:W-:Y:S01]  /*5f10*/  FMUL.FTZ R31, R80, -1.4426950216293334961 ;  /* 0xbfb8aa3b501f7820 */ /* 0x000fe20000410000 */
[----:B-1----:R-:W-:-:S05]  /*5f20*/  FMUL.FTZ R83, R83, R35 ;  /* 0x0000002353537220 */ /* 0x002fca0000410000 */
[----:B------:R-:W0:Y:S01]  /*5f30*/  MUFU.EX2 R14, R14 ;  /* 0x0000000e000e7308 */ /* 0x000e220000000800 */
[----:B------:R-:W-:Y:S01]  /*5f40*/  FMUL.FTZ R85, R26, R85 ;  /* 0x000000551a557220 */ /* 0x000fe20000410000 */
[----:B------:R-:W-:Y:S01]  /*5f50*/  FMUL.FTZ R35, R74, -1.4426950216293334961 ;  /* 0xbfb8aa3b4a237820 */ /* 0x000fe20000410000 */
[----:B--2---:R-:W-:Y:S01]  /*5f60*/  FMUL.FTZ R88, R27, R88 ;  /* 0x000000581b587220 */ /* 0x004fe20000410000 */
[----:B---3--:R-:W-:Y:S01]  /*5f70*/  FMUL.FTZ R86, R86, R54 ;  /* 0x0000003656567220 */ /* 0x008fe20000410000 */
[----:B------:R-:W-:Y:S01]  /*5f80*/  FADD.FTZ R26, R50, 1 ;  /* 0x3f800000321a7421 */ /* 0x000fe20000010000 */
[----:B------:R-:W-:Y:S01]  /*5f90*/  FMUL.FTZ R54, R77, -1.4426950216293334961 ;  /* 0xbfb8aa3b4d367820 */ /* 0x000fe20000410000 */
[----:B------:R-:W-:Y:S01]  /*5fa0*/  FMUL.FTZ R27, R10, -1.4426950216293334961 ;  /* 0xbfb8aa3b0a1b7820 */ /* 0x000fe20000410000 */
[----:B------:R-:W1:Y:S01]  /*5fb0*/  MUFU.EX2 R31, R31 ;  /* 0x0000001f001f7308 */ /* 0x000e620000000800 */
[----:B------:R-:W-:Y:S01]  /*5fc0*/  FMUL.FTZ R55, R78, -1.4426950216293334961 ;  /* 0xbfb8aa3b4e377820 */ /* 0x000fe20000410000 */
[----:B-----5:R-:W-:Y:S01]  /*5fd0*/  FMUL.FTZ R84, R84, R42 ;  /* 0x0000002a54547220 */ /* 0x020fe20000410000 */
[----:B------:R-:W-:Y:S01]  /*5fe0*/  FMUL.FTZ R42, R75, -1.4426950216293334961 ;  /* 0xbfb8aa3b4b2a7820 */ /* 0x000fe20000410000 */
[----:B------:R-:W-:-:S04]  /*5ff0*/  FMUL.FTZ R18, R73, -1.4426950216293334961 ;  /* 0xbfb8aa3b49127820 */ /* 0x000fc80000410000 */
[----:B------:R-:W2:Y:S01]  /*6000*/  MUFU.EX2 R35, R35 ;  /* 0x0000002300237308 */ /* 0x000ea20000000800 */
[----:B0-----:R-:W-:-:S07]  /*6010*/  FADD.FTZ R14, R14, 1 ;  /* 0x3f8000000e0e7421 */ /* 0x001fce0000010000 */
[----:B------:R-:W0:Y:S08]  /*6020*/  MUFU.RCP R26, R26 ;  /* 0x0000001a001a7308 */ /* 0x000e300000001000 */
[----:B------:R-:W3:Y:S08]  /*6030*/  MUFU.EX2 R54, R54 ;  /* 0x0000003600367308 */ /* 0x000ef00000000800 */
[----:B------:R-:W5:Y:S08]  /*6040*/  MUFU.EX2 R27, R27 ;  /* 0x0000001b001b7308 */ /* 0x000f700000000800 */
[----:B------:R-:W4:Y:S08]  /*6050*/  MUFU.EX2 R55, R55 ;  /* 0x0000003700377308 */ /* 0x000f300000000800 */
[----:B------:R-:W4:Y:S01]  /*6060*/  MUFU.EX2 R42, R42 ;  /* 0x0000002a002a7308 */ /* 0x000f220000000800 */
[----:B-1----:R-:W-:-:S07]  /*6070*/  FADD.FTZ R31, R31, 1 ;  /* 0x3f8000001f1f7421 */ /* 0x002fce0000010000 */
[----:B------:R-:W1:Y:S01]  /*6080*/  MUFU.EX2 R18, R18 ;  /* 0x0000001200127308 */ /* 0x000e620000000800 */
[----:B--2---:R-:W-:-:S07]  /*6090*/  FADD.FTZ R35, R35, 1 ;  /* 0x3f80000023237421 */ /* 0x004fce0000010000 */
[----:B------:R-:W2:Y:S01]  /*60a0*/  MUFU.RCP R112, R14 ;  /* 0x0000000e00707308 */ /* 0x000ea20000001000 */
[----:B0-----:R-:W-:Y:S01]  /*60b0*/  FMUL.FTZ R81, R81, R26 ;  /* 0x0000001a51517220 */ /* 0x001fe20000410000 */
[----:B------:R-:W-:Y:S01]  /*60c0*/  FMUL.FTZ R50, R72, -1.4426950216293334961 ;  /* 0xbfb8aa3b48327820 */ /* 0x000fe20000410000 */
[----:B---3--:R-:W-:Y:S01]  /*60d0*/  FADD.FTZ R26, R54, 1 ;  /* 0x3f800000361a7421 */ /* 0x008fe20000010000 */
[----:B-----5:R-:W-:Y:S01]  /*60e0*/  FADD.FTZ R27, R27, 1 ;  /* 0x3f8000001b1b7421 */ /* 0x020fe20000010000 */
[----:B----4-:R-:W-:-:S03]  /*60f0*/  FADD.FTZ R46, R55, 1 ;  /* 0x3f800000372e7421 */ /* 0x010fc60000010000 */
[----:B------:R-:W0:Y:S01]  /*6100*/  MUFU.RCP R31, R31 ;  /* 0x0000001f001f7308 */ /* 0x000e220000001000 */
[----:B------:R-:W-:Y:S01]  /*6110*/  FADD.FTZ R42, R42, 1 ;  /* 0x3f8000002a2a7421 */ /* 0x000fe20000010000 */
[----:B-1----:R-:W-:-:S06]  /*6120*/  FADD.FTZ R18, R18, 1 ;  /* 0x3f80000012127421 */ /* 0x002fcc0000010000 */
[----:B------:R-:W1:Y:S01]  /*6130*/  MUFU.RCP R76, R27 ;  /* 0x0000001b004c7308 */ /* 0x000e620000001000 */
[----:B--2---:R-:W-:Y:S02]  /*6140*/  FMUL.FTZ R112, R113, R112 ;  /* 0x0000007071707220 */ /* 0x004fe40000410000 */
[----:B------:R-:W2:Y:S05]  /*6150*/  LDL.LU R113, [R1+0xa0] ;  /* 0x0000a00001717983 */ /* 0x000eaa0000300800 */
[----:B------:R-:W3:Y:S08]  /*6160*/  MUFU.RCP R35, R35 ;  /* 0x0000002300237308 */ /* 0x000ef00000001000 */
[----:B------:R-:W4:Y:S08]  /*6170*/  MUFU.EX2 R50, R50 ;  /* 0x0000003200327308 */ /* 0x000f300000000800 */
[----:B------:R-:W5:Y:S08]  /*6180*/  MUFU.RCP R26, R26 ;  /* 0x0000001a001a7308 */ /* 0x000f700000001000 */
[----:B------:R-:W5:Y:S08]  /*6190*/  MUFU.RCP R46, R46 ;  /* 0x0000002e002e7308 */ /* 0x000f700000001000 */
[----:B------:R-:W5:Y:S01]  /*61a0*/  MUFU.RCP R42, R42 ;  /* 0x0000002a002a7308 */ /* 0x000f620000001000 */
[----:B0-----:R-:W-:-:S07]  /*61b0*/  FMUL.FTZ R80, R80, R31 ;  /* 0x0000001f50507220 */ /* 0x001fce0000410000 */
[----:B------:R-:W0:Y:S01]  /*61c0*/  MUFU.RCP R18, R18 ;  /* 0x0000001200127308 */ /* 0x000e220000001000 */
[----:B------:R-:W-:Y:S01]  /*61d0*/  FMUL.FTZ R31, R3, -1.4426950216293334961 ;  /* 0xbfb8aa3b031f7820 */ /* 0x000fe20000410000 */
[----:B-1----:R-:W-:Y:S01]  /*61e0*/  FMUL.FTZ R76, R10, R76 ;  /* 0x0000004c0a4c7220 */ /* 0x002fe20000410000 */
[----:B---3--:R-:W-:Y:S01]  /*61f0*/  FMUL.FTZ R74, R74, R35 ;  /* 0x000000234a4a7220 */ /* 0x008fe20000410000 */
[----:B------:R-:W-:Y:S01]  /*6200*/  FMUL.FTZ R35, R108, -1.4426950216293334961 ;  /* 0xbfb8aa3b6c237820 */ /* 0x000fe20000410000 */
[----:B----4-:R-:W-:Y:S01]  /*6210*/  FADD.FTZ R10, R50, 1 ;  /* 0x3f800000320a7421 */ /* 0x010fe20000010000 */
[----:B-----5:R-:W-:Y:S01]  /*6220*/  FMUL.FTZ R77, R77, R26 ;  /* 0x0000001a4d4d7220 */ /* 0x020fe20000410000 */
[----:B------:R-:W-:Y:S01]  /*6230*/  FMUL.FTZ R26, R111, -1.4426950216293334961 ;  /* 0xbfb8aa3b6f1a7820 */ /* 0x000fe20000410000 */
[----:B------:R-:W1:Y:S01]  /*6240*/  MUFU.EX2 R31, R31 ;  /* 0x0000001f001f7308 */ /* 0x000e620000000800 */
[----:B------:R-:W-:Y:S01]  /*6250*/  FMUL.FTZ R78, R78, R46 ;  /* 0x0000002e4e4e7220 */ /* 0x000fe20000410000 */
[----:B------:R-:W-:Y:S01]  /*6260*/  FMUL.FTZ R5, R7, -1.4426950216293334961 ;  /* 0xbfb8aa3b07057820 */ /* 0x000fe20000410000 */
[----:B------:R-:W-:Y:S01]  /*6270*/  FMUL.FTZ R46, R110, -1.4426950216293334961 ;  /* 0xbfb8aa3b6e2e7820 */ /* 0x000fe20000410000 */
[----:B------:R-:W-:Y:S01]  /*6280*/  FMUL.FTZ R75, R75, R42 ;  /* 0x0000002a4b4b7220 */ /* 0x000fe20000410000 */
[----:B------:R-:W-:-:S03]  /*6290*/  FMUL.FTZ R42, R107, -1.4426950216293334961 ;  /* 0xbfb8aa3b6b2a7820 */ /* 0x000fc60000410000 */
[----:B------:R-:W-:Y:S01]  /*62a0*/  MUFU.EX2 R35, R35 ;  /* 0x0000002300237308 */ /* 0x000fe20000000800 */
[----:B0-----:R-:W-:Y:S01]  /*62b0*/  FMUL.FTZ R73, R73, R18 ;  /* 0x0000001249497220 */ /* 0x001fe20000410000 */
[----:B------:R-:W-:-:S06]  /*62c0*/  FMUL.FTZ R18, R8, -1.4426950216293334961 ;  /* 0xbfb8aa3b08127820 */ /* 0x000fcc0000410000 */
[----:B------:R-:W0:Y:S08]  /*62d0*/  MUFU.RCP R10, R10 ;  /* 0x0000000a000a7308 */ /* 0x000e300000001000 */
[----:B------:R-:W3:Y:S08]  /*62e0*/  MUFU.EX2 R26, R26 ;  /* 0x0000001a001a7308 */ /* 0x000ef00000000800 */
[----:B------:R-:W4:Y:S08]  /*62f0*/  MUFU.EX2 R5, R5 ;  /* 0x0000000500057308 */ /* 0x000f300000000800 */
[----:B------:R-:W5:Y:S08]  /*6300*/  MUFU.EX2 R46, R46 ;  /* 0x0000002e002e7308 */ /* 0x000f700000000800 */
[----:B------:R-:W5:Y:S01]  /*6310*/  MUFU.EX2 R42, R42 ;  /* 0x0000002a002a7308 */ /* 0x000f620000000800 */
[----:B-1----:R-:W-:-:S07]  /*6320*/  FADD.FTZ R31, R31, 1 ;  /* 0x3f8000001f1f7421 */ /* 0x002fce0000010000 */
[----:B------:R-:W1:Y:S01]  /*6330*/  MUFU.EX2 R18, R18 ;  /* 0x0000001200127308 */ /* 0x000e620000000800 */
[----:B0-----:R-:W-:Y:S01]  /*6340*/  FMUL.FTZ R72, R72, R10 ;  /* 0x0000000a48487220 */ /* 0x001fe20000410000 */
[----:B------:R-:W-:Y:S01]  /*6350*/  FADD.FTZ R35, R35, 1 ;  /* 0x3f80000023237421 */ /* 0x000fe20000010000 */
[----:B------:R-:W-:Y:S01]  /*6360*/  FMUL.FTZ R10, R6, -1.4426950216293334961 ;  /* 0xbfb8aa3b060a7820 */ /* 0x000fe20000410000 */
[----:B---3--:R-:W-:Y:S01]  /*6370*/  FADD.FTZ R22, R26, 1 ;  /* 0x3f8000001a167421 */ /* 0x008fe20000010000 */
[----:B----4-:R-:W-:-:S03]  /*6380*/  FADD.FTZ R5, R5, 1 ;  /* 0x3f80000005057421 */ /* 0x010fc60000010000 */
[----:B------:R-:W0:Y:S01]  /*6390*/  MUFU.RCP R71, R31 ;  /* 0x0000001f00477308 */ /* 0x000e220000001000 */
[----:B-----5:R-:W-:Y:S01]  /*63a0*/  FADD.FTZ R26, R46, 1 ;  /* 0x3f8000002e1a7421 */ /* 0x020fe20000010000 */
[----:B------:R-:W-:-:S06]  /*63b0*/  FMUL.FTZ R14, R116, -1.4426950216293334961 ;  /* 0xbfb8aa3b740e7820 */ /* 0x000fcc0000410000 */
[----:B------:R3:W-:Y:S02]  /*63c0*/  MUFU.RCP R46, R35 ;  /* 0x00000023002e7308 */ /* 0x0007e40000001000 */
[----:B---3--:R-:W-:-:S06]  /*63d0*/  FADD.FTZ R35, R42, 1 ;  /* 0x3f8000002a237421 */ /* 0x008fcc0000010000 */
[----:B------:R-:W3:Y:S08]  /*63e0*/  MUFU.EX2 R10, R10 ;  /* 0x0000000a000a7308 */ /* 0x000ef00000000800 */
[----:B------:R1:W-:Y:S02]  /*63f0*/  MUFU.RCP R42, R5 ;  /* 0x00000005002a7308 */ /* 0x0003e40000001000 */
[----:B-1----:R-:W-:Y:S01]  /*6400*/  FADD.FTZ R5, R18, 1 ;  /* 0x3f80000012057421 */ /* 0x002fe20000010000 */
[----:B------:R-:W-:-:S05]  /*6410*/  FMUL.FTZ R18, R117, -1.4426950216293334961 ;  /* 0xbfb8aa3b75127820 */ /* 0x000fca0000410000 */
[----:B------:R-:W1:Y:S01]  /*6420*/  MUFU.EX2 R14, R14 ;  /* 0x0000000e000e7308 */ /* 0x000e620000000800 */
[----:B0-----:R-:W-:Y:S01]  /*6430*/  FMUL.FTZ R71, R3, R71 ;  /* 0x0000004703477220 */ /* 0x001fe20000410000 */
[----:B------:R-:W-:-:S06]  /*6440*/  FMUL.FTZ R3, R15, -1.4426950216293334961 ;  /* 0xbfb8aa3b0f037820 */ /* 0x000fcc0000410000 */
[----:B------:R-:W0:Y:S01]  /*6450*/  MUFU.EX2 R18, R18 ;  /* 0x0000001200127308 */ /* 0x000e220000000800 */
[----:B---3--:R-:W-:-:S07]  /*6460*/  FADD.FTZ R10, R10, 1 ;  /* 0x3f8000000a0a7421 */ /* 0x008fce0000010000 */
[----:B------:R-:W3:Y:S01]  /*6470*/  MUFU.EX2 R3, R3 ;  /* 0x0000000300037308 */ /* 0x000ee20000000800 */
[----:B-1----:R-:W-:-:S07]  /*6480*/  FADD.FTZ R14, R14, 1 ;  /* 0x3f8000000e0e7421 */ /* 0x002fce0000010000 */
[----:B------:R-:W1:Y:S01]  /*6490*/  MUFU.RCP R35, R35 ;  /* 0x0000002300237308 */ /* 0x000e620000001000 */
[----:B0-----:R-:W-:-:S07]  /*64a0*/  FADD.FTZ R18, R18, 1 ;  /* 0x3f80000012127421 */ /* 0x001fce0000010000 */
[----:B------:R-:W0:Y:S01]  /*64b0*/  MUFU.RCP R10, R10 ;  /* 0x0000000a000a7308 */ /* 0x000e220000001000 */
[----:B---3--:R-:W-:-:S07]  /*64c0*/  FADD.FTZ R3, R3, 1 ;  /* 0x3f80000003037421 */ /* 0x008fce0000010000 */
[----:B------:R-:W3:Y:S01]  /*64d0*/  MUFU.RCP R14, R14 ;  /* 0x0000000e000e7308 */ /* 0x000ee20000001000 */
[----:B-1----:R-:W-:-:S07]  /*64e0*/  FMUL.FTZ R107, R107, R35 ;  /* 0x000000236b6b7220 */ /* 0x002fce0000410000 */
[----:B------:R-:W1:Y:S01]  /*64f0*/  MUFU.RCP R18, R18 ;  /* 0x0000001200127308 */ /* 0x000e620000001000 */
[----:B0-----:R-:W-:-:S07]  /*6500*/  FMUL.FTZ R10, R6, R10 ;  /* 0x0000000a060a7220 */ /* 0x001fce0000410000 */
[----:B------:R0:W-:Y:S01]  /*6510*/  MUFU.RCP R35, R3 ;  /* 0x0000000300237308 */ /* 0x0001e20000001000 */
[----:B---3--:R-:W-:Y:S01]  /*6520*/  FMUL.FTZ R14, R116, R14 ;  /* 0x0000000e740e7220 */ /* 0x008fe20000410000 */
[----:B0-----:R-:W-:Y:S02]  /*6530*/  FMUL.FTZ R3, R7, R42 ;  /* 0x0000002a07037220 */ /* 0x001fe40000410000 */
[----:B------:R-:W3:Y:S04]  /*6540*/  LDL.LU R7, [R1+0xa4] ;  /* 0x0000a40001077983 */ /* 0x000ee80000300800 */
[----:B------:R-:W4:Y:S01]  /*6550*/  LDL.LU R6, [R1+0xa8] ;  /* 0x0000a80001067983 */ /* 0x000f220000300800 */
[----:B-1----:R-:W-:-:S03]  /*6560*/  FMUL.FTZ R18, R117, R18 ;  /* 0x0000001275127220 */ /* 0x002fc60000410000 */
[----:B------:R-:W5:Y:S04]  /*6570*/  LDL.LU R116, [R1+0xac] ;  /* 0x0000ac0001747983 */ /* 0x000f680000300800 */
[----:B------:R-:W5:Y:S04]  /*6580*/  LDL.LU R117, [R1+0xb0] ;  /* 0x0000b00001757983 */ /* 0x000f680000300800 */
[----:B------:R-:W5:Y:S04]  /*6590*/  LDL.LU R118, [R1+0xb4] ;  /* 0x0000b40001767983 */ /* 0x000f680000300800 */
[----:B------:R-:W5:Y:S01]  /*65a0*/  LDL.LU R70, [R1+0xb8] ;  /* 0x0000b80001467983 */ /* 0x000f620000300800 */
[----:B------:R-:W-:Y:S01]  /*65b0*/  FMUL.FTZ R53, R12, -1.4426950216293334961 ;  /* 0xbfb8aa3b0c357820 */ /* 0x000fe20000410000 */
[----:B------:R-:W-:Y:S01]  /*65c0*/  FMUL.FTZ R27, R9, -1.4426950216293334961 ;  /* 0xbfb8aa3b091b7820 */ /* 0x000fe20000410000 */
[----:B------:R-:W0:Y:S08]  /*65d0*/  MUFU.RCP R22, R22 ;  /* 0x0000001600167308 */ /* 0x000e300000001000 */
[----:B------:R-:W1:Y:S01]  /*65e0*/  MUFU.RCP R26, R26 ;  /* 0x0000001a001a7308 */ /* 0x000e620000001000 */
[----:B------:R-:W-:-:S07]  /*65f0*/  FMUL.FTZ R31, R51, -1.4426950216293334961 ;  /* 0xbfb8aa3b331f7820 */ /* 0x000fce0000410000 */
[----:B------:R-:W-:Y:S01]  /*6600*/  MUFU.RCP R5, R5 ;  /* 0x0000000500057308 */ /* 0x000fe20000001000 */
[----:B------:R-:W-:Y:S01]  /*6610*/  FMUL.FTZ R50, R17, -1.4426950216293334961 ;  /* 0xbfb8aa3b11327820 */ /* 0x000fe20000410000 */
[----:B------:R-:W-:Y:S01]  /*6620*/  FMUL.FTZ R54, R19, -1.4426950216293334961 ;  /* 0xbfb8aa3b13367820 */ /* 0x000fe20000410000 */
[----:B------:R-:W-:Y:S01]  /*6630*/  FMUL.FTZ R42, R21, -1.4426950216293334961 ;  /* 0xbfb8aa3b152a7820 */ /* 0x000fe20000410000 */
[----:B------:R-:W-:Y:S01]  /*6640*/  FMUL.FTZ R108, R108, R46 ;  /* 0x0000002e6c6c7220 */ /* 0x000fe20000410000 */
[----:B------:R-:W5:Y:S03]  /*6650*/  LDL.LU R63, [R1+0x6c] ;  /* 0x00006c00013f7983 */ /* 0x000f660000300800 */
[----:B------:R-:W2:Y:S08]  /*6660*/  MUFU.EX2 R53, R53 ;  /* 0x0000003500357308 */ /* 0x000eb00000000800 */
[----:B------:R-:W2:Y:S01]  /*6670*/  MUFU.EX2 R27, R27 ;  /* 0x0000001b001b7308 */ /* 0x000ea20000000800 */
[----:B0-----:R-:W-:Y:S01]  /*6680*/  FMUL.FTZ R111, R111, R22 ;  /* 0x000000166f6f7220 */ /* 0x001fe20000410000 */
[----:B-1----:R-:W-:-:S06]  /*6690*/  FMUL.FTZ R110, R110, R26 ;  /* 0x0000001a6e6e7220 */ /* 0x002fcc0000410000 */
[----:B------:R-:W-:Y:S01]  /*66a0*/  MUFU.EX2 R31, R31 ;  /* 0x0000001f001f7308 */ /* 0x000fe20000000800 */
[----:B--2---:R-:W-:Y:S01]  /*66b0*/  FADD.FTZ R53, R53, 1 ;  /* 0x3f80000035357421 */ /* 0x004fe20000010000 */
[----:B------:R-:W-:-:S06]  /*66c0*/  FMUL.FTZ R5, R8, R5 ;  /* 0x0000000508057220 */ /* 0x000fcc0000410000 */
[----:B------:R-:W0:Y:S08]  /*66d0*/  MUFU.EX2 R50, R50 ;  /* 0x0000003200327308 */ /* 0x000e300000000800 */
[----:B------:R-:W-:Y:S08]  /*66e0*/  MUFU.EX2 R54, R54 ;  /* 0x0000003600367308 */ /* 0x000ff00000000800 */
[----:B------:R-:W-:Y:S01]  /*66f0*/  MUFU.EX2 R42, R42 ;  /* 0x0000002a002a7308 */ /* 0x000fe20000000800 */
[----:B------:R-:W-:Y:S01]  /*6700*/  FMUL.FTZ R46, R28, -1.4426950216293334961 ;  /* 0xbfb8aa3b1c2e7820 */ /* 0x000fe20000410000 */
[----:B------:R-:W2:Y:S06]  /*6710*/  LDL.LU R106, [R1+0xbc] ;  /* 0x0000bc00016a7983 */ /* 0x000eac0000300800 */
[----:B------:R-:W1:Y:S01]  /*6720*/  MUFU.RCP R79, R53 ;  /* 0x00000035004f7308 */ /* 0x000e620000001000 */
[----:B------:R-:W-:Y:S01]  /*6730*/  FMUL.FTZ R22, R13, -1.4426950216293334961 ;  /* 0xbfb8aa3b0d167820 */ /* 0x000fe20000410000 */
[----:B------:R-:W-:Y:S01]  /*6740*/  FMUL.FTZ R26, R49, -1.4426950216293334961 ;  /* 0xbfb8aa3b311a7820 */ /* 0x000fe20000410000 */
[----:B------:R-:W-:Y:S01]  /*6750*/  FADD.FTZ R27, R27, 1 ;  /* 0x3f8000001b1b7421 */ /* 0x000fe20000010000 */
[----:B------:R-:W-:Y:S01]  /*6760*/  FMUL.FTZ R8, R15, R35 ;  /* 0x000000230f087220 */ /* 0x000fe20000410000 */
[----:B0-----:R-:W-:Y:S01]  /*6770*/  FADD.FTZ R50, R50, 1 ;  /* 0x3f80000032327421 */ /* 0x001fe20000010000 */
[----:B------:R-:W2:Y:S01]  /*6780*/  LDL.LU R57, [R1+0x8c] ;  /* 0x00008c0001397983 */ /* 0x000ea20000300800 */
[----:B-1----:R-:W-:Y:S01]  /*6790*/  FMUL.FTZ R79, R12, R79 ;  /* 0x0000004f0c4f7220 */ /* 0x002fe20000410000 */
[----:B------:R-:W-:Y:S01]  /*67a0*/  FMUL.FTZ R12, R23, -1.4426950216293334961 ;  /* 0xbfb8aa3b170c7820 */ /* 0x000fe20000410000 */
[----:B------:R-:W-:Y:S01]  /*67b0*/  MUFU.EX2 R22, R22 ;  /* 0x0000001600167308 */ /* 0x000fe20000000800 */
[----:B------:R-:W-:Y:S01]  /*67c0*/  FMUL.FTZ R53, R45, -1.4426950216293334961 ;  /* 0xbfb8aa3b2d357820 */ /* 0x000fe20000410000 */
[----:B------:R-:W-:Y:S01]  /*67d0*/  FADD.FTZ R42, R42, 1 ;  /* 0x3f8000002a2a7421 */ /* 0x000fe20000010000 */
[----:B------:R-:W2:Y:S04]  /*67e0*/  LDL.LU R61, [R1+0x80] ;  /* 0x00008000013d7983 */ /* 0x000ea80000300800 */
[----:B------:R-:W2:Y:S01]  /*67f0*/  LDL.LU R58, [R1+0xc0] ;  /* 0x0000c000013a7983 */ /* 0x000ea20000300800 */
[----:B------:R-:W0:Y:S03]  /*6800*/  MUFU.EX2 R12, R12 ;  /* 0x0000000c000c7308 */ /* 0x000e260000000800 */
[----:B------:R-:W2:Y:S01]  /*6810*/  LDL.LU R60, [R1+0x90] ;  /* 0x00009000013c7983 */ /* 0x000ea20000300800 */
[----:B0-----:R-:W-:-:S06]  /*6820*/  FADD.FTZ R12, R12, 1 ;  /* 0x3f8000000c0c7421 */ /* 0x001fcc0000010000 */
[----:B------:R-:W0:Y:S02]  /*6830*/  MUFU.RCP R12, R12 ;  /* 0x0000000c000c7308 */ /* 0x000e240000001000 */
[----:B0-----:R-:W-:Y:S01]  /*6840*/  FMUL.FTZ R23, R23, R12 ;  /* 0x0000000c17177220 */ /* 0x001fe20000410000 */
[----:B------:R-:W-:-:S06]  /*6850*/  FMUL.FTZ R12, R11, -1.4426950216293334961 ;  /* 0xbfb8aa3b0b0c7820 */ /* 0x000fcc0000410000 */
[----:B------:R-:W0:Y:S08]  /*6860*/  MUFU.EX2 R12, R12 ;  /* 0x0000000c000c7308 */ /* 0x000e300000000800 */
[----:B------:R-:W1:Y:S08]  /*6870*/  MUFU.EX2 R26, R26 ;  /* 0x0000001a001a7308 */ /* 0x000e700000000800 */
[----:B------:R1:W1:Y:S01]  /*6880*/  MUFU.RCP R109, R27 ;  /* 0x0000001b006d7308 */ /* 0x0002620000001000 */
[----:B0-----:R-:W-:-:S07]  /*6890*/  FADD.FTZ R12, R12, 1 ;  /* 0x3f8000000c0c7421 */ /* 0x001fce0000010000 */
[----:B------:R0:W-:Y:S01]  /*68a0*/  MUFU.RCP R35, R12 ;  /* 0x0000000c00237308 */ /* 0x0001e20000001000 */
[----:B-1----:R-:W-:Y:S01]  /*68b0*/  FADD.FTZ R15, R26, 1 ;  /* 0x3f8000001a0f7421 */ /* 0x002fe20000010000 */
[----:B------:R-:W-:Y:S01]  /*68c0*/  FMUL.FTZ R27, R16, -1.4426950216293334961 ;  /* 0xbfb8aa3b101b7820 */ /* 0x000fe20000410000 */
[----:B0-----:R-:W-:Y:S01]  /*68d0*/  FADD.FTZ R12, R22, 1 ;  /* 0x3f800000160c7421 */ /* 0x001fe20000010000 */
[----:B------:R-:W-:Y:S01]  /*68e0*/  FMUL.FTZ R109, R9, R109 ;  /* 0x0000006d096d7220 */ /* 0x000fe20000410000 */
[----:B------:R-:W-:-:S03]  /*68f0*/  FADD.FTZ R9, R31, 1 ;  /* 0x3f8000001f097421 */ /* 0x000fc60000010000 */
[----:B------:R-:W-:Y:S08]  /*6900*/  MUFU.RCP R15, R15 ;  /* 0x0000000f000f7308 */ /* 0x000ff00000001000 */
[----:B------:R-:W0:Y:S08]  /*6910*/  MUFU.RCP R12, R12 ;  /* 0x0000000c000c7308 */ /* 0x000e300000001000 */
[----:B------:R-:W1:Y:S08]  /*6920*/  MUFU.EX2 R27, R27 ;  /* 0x0000001b001b7308 */ /* 0x000e700000000800 */
[----:B------:R-:W1:Y:S01]  /*6930*/  MUFU.RCP R9, R9 ;  /* 0x0000000900097308 */ /* 0x000e620000001000 */
[----:B0-----:R-:W-:Y:S01]  /*6940*/  FMUL.FTZ R12, R13, R12 ;  /* 0x0000000c0d0c7220 */ /* 0x001fe20000410000 */
[----:B------:R-:W-:Y:S01]  /*6950*/  FMUL.FTZ R13, R49, R15 ;  /* 0x0000000f310d7220 */ /* 0x000fe20000410000 */
[----:B------:R-:W-:Y:S01]  /*6960*/  FMUL.FTZ R31, R20, -1.4426950216293334961 ;  /* 0xbfb8aa3b141f7820 */ /* 0x000fe20000410000 */
[----:B-1----:R-:W-:-:S04]  /*6970*/  FADD.FTZ R15, R27, 1 ;  /* 0x3f8000001b0f7421 */ /* 0x002fc80000010000 */
[----:B------:R-:W-:Y:S01]  /*6980*/  MUFU.RCP R50, R50 ;  /* 0x0000003200327308 */ /* 0x000fe20000001000 */
[----:B------:R-:W-:Y:S01]  /*6990*/  FMUL.FTZ R9, R51, R9 ;  /* 0x0000000933097220 */ /* 0x000fe20000410000 */
[----:B------:R-:W-:-:S06]  /*69a0*/  FADD.FTZ R51, R54, 1 ;  /* 0x3f80000036337421 */ /* 0x000fcc0000010000 */
[----:B------:R-:W0:Y:S08]  /*69b0*/  MUFU.RCP R15, R15 ;  /* 0x0000000f000f7308 */ /* 0x000e300000001000 */
[----:B------:R-:W1:Y:S08]  /*69c0*/  MUFU.RCP R51, R51 ;  /* 0x0000003300337308 */ /* 0x000e700000001000 */
[----:B------:R-:W1:Y:S08]  /*69d0*/  MUFU.EX2 R31, R31 ;  /* 0x0000001f001f7308 */ /* 0x000e700000000800 */
[----:B------:R-:W3:Y:S01]  /*69e0*/  MUFU.EX2 R53, R53 ;  /* 0x0000003500357308 */ /* 0x000ee20000000800 */
[----:B0-----:R-:W-:Y:S01]  /*69f0*/  FMUL.FTZ R15, R16, R15 ;  /* 0x0000000f100f7220 */ /* 0x001fe20000410000 */
[----:B------:R-:W-:Y:S01]  /*6a00*/  FMUL.FTZ R16, R17, R50 ;  /* 0x0000003211107220 */ /* 0x000fe20000410000 */
[----:B------:R-:W-:Y:S01]  /*6a10*/  FMUL.FTZ R26, R24, -1.4426950216293334961 ;  /* 0xbfb8aa3b181a7820 */ /* 0x000fe20000410000 */
[----:B-1----:R-:W-:Y:S01]  /*6a20*/  FMUL.FTZ R17, R19, R51 ;  /* 0x0000003313117220 */ /* 0x002fe20000410000 */
[----:B------:R-:W-:-:S04]  /*6a30*/  FADD.FTZ R19, R31, 1 ;  /* 0x3f8000001f137421 */ /* 0x000fc80000010000 */
[----:B------:R-:W0:Y:S01]  /*6a40*/  MUFU.EX2 R26, R26 ;  /* 0x0000001a001a7308 */ /* 0x000e220000000800 */
[----:B---3--:R-:W-:-:S07]  /*6a50*/  FADD.FTZ R53, R53, 1 ;  /* 0x3f80000035357421 */ /* 0x008fce0000010000 */
[----:B------:R-:W1:Y:S01]  /*6a60*/  MUFU.RCP R19, R19 ;  /* 0x0000001300137308 */ /* 0x000e620000001000 */
[----:B------:R-:W-:Y:S01]  /*6a70*/  FMUL.FTZ R22, R113, -1.4426950216293334961 ;  /* 0xbfb8aa3b71167820 */ /* 0x000fe20000410000 */
[----:B------:R-:W-:-:S06]  /*6a80*/  FMUL.FTZ R11, R11, R35 ;  /* 0x000000230b0b7220 */ /* 0x000fcc0000410000 */
[----:B------:R-:W3:Y:S01]  /*6a90*/  MUFU.RCP R55, R42 ;  /* 0x0000002a00377308 */ /* 0x000ee20000001000 */
[----:B------:R-:W-:-:S07]  /*6aa0*/  FMUL.FTZ R35, R25, -1.4426950216293334961 ;  /* 0xbfb8aa3b19237820 */ /* 0x000fce0000410000 */
[----:B------:R-:W4:Y:S08]  /*6ab0*/  MUFU.RCP R54, R53 ;  /* 0x0000003500367308 */ /* 0x000f300000001000 */
[----:B------:R-:W-:Y:S01]  /*6ac0*/  MUFU.EX2 R46, R46 ;  /* 0x0000002e002e7308 */ /* 0x000fe20000000800 */
[----:B0-----:R-:W-:Y:S01]  /*6ad0*/  FADD.FTZ R26, R26, 1 ;  /* 0x3f8000001a1a7421 */ /* 0x001fe20000010000 */
[----:B-1----:R-:W-:-:S06]  /*6ae0*/  FMUL.FTZ R19, R20, R19 ;  /* 0x0000001314137220 */ /* 0x002fcc0000410000 */
[----:B------:R-:W0:Y:S01]  /*6af0*/  MUFU.EX2 R22, R22 ;  /* 0x0000001600167308 */ /* 0x000e220000000800 */
[----:B---3--:R-:W-:Y:S01]  /*6b00*/  FMUL.FTZ R20, R21, R55 ;  /* 0x0000003715147220 */ /* 0x008fe20000410000 */
[----:B----4-:R-:W-:-:S06]  /*6b10*/  FMUL.FTZ R21, R45, R54 ;  /* 0x000000362d157220 */ /* 0x010fcc0000410000 */
[----:B------:R-:W1:Y:S01]  /*6b20*/  MUFU.EX2 R35, R35 ;  /* 0x0000002300237308 */ /* 0x000e620000000800 */
[----:B------:R-:W-:Y:S01]  /*6b30*/  FMUL.FTZ R49, R29, -1.4426950216293334961 ;  /* 0xbfb8aa3b1d317820 */ /* 0x000fe20000410000 */
[----:B------:R-:W-:-:S06]  /*6b40*/  FMUL.FTZ R50, R30, -1.4426950216293334961 ;  /* 0xbfb8aa3b1e327820 */ /* 0x000fcc0000410000 */
[----:B------:R3:W-:Y:S01]  /*6b50*/  MUFU.RCP R45, R26 ;  /* 0x0000001a002d7308 */ /* 0x0007e20000001000 */
[----:B------:R-:W-:Y:S01]  /*6b60*/  FMUL.FTZ R51, R32, -1.4426950216293334961 ;  /* 0xbfb8aa3b20337820 */ /* 0x000fe20000410000 */
[----:B0-----:R-:W-:Y:S01]  /*6b70*/  FADD.FTZ R22, R22, 1 ;  /* 0x3f80000016167421 */ /* 0x001fe20000010000 */
[----:B---3--:R-:W-:-:S05]  /*6b80*/  FADD.FTZ R26, R46, 1 ;  /* 0x3f8000002e1a7421 */ /* 0x008fca0000010000 */
[----:B------:R-:W-:Y:S01]  /*6b90*/  MUFU.EX2 R49, R49 ;  /* 0x0000003100317308 */ /* 0x000fe20000000800 */
[----:B-1----:R-:W-:-:S07]  /*6ba0*/  FADD.FTZ R35, R35, 1 ;  /* 0x3f80000023237421 */ /* 0x002fce0000010000 */
[----:B------:R-:W0:Y:S08]  /*6bb0*/  MUFU.RCP R26, R26 ;  /* 0x0000001a001a7308 */ /* 0x000e300000001000 */
[----:B------:R-:W1:Y:S08]  /*6bc0*/  MUFU.EX2 R50, R50 ;  /* 0x0000003200327308 */ /* 0x000e700000000800 */
[----:B------:R-:W3:Y:S08]  /*6bd0*/  MUFU.EX2 R51, R51 ;  /* 0x0000003300337308 */ /* 0x000ef00000000800 */
[----:B------:R-:W4:Y:S08]  /*6be0*/  MUFU.RCP R22, R22 ;  /* 0x0000001600167308 */ /* 0x000f300000001000 */
[----:B------:R-:W5:Y:S01]  /*6bf0*/  MUFU.RCP R55, R35 ;  /* 0x0000002300377308 */ /* 0x000f620000001000 */
[----:B0-----:R-:W-:Y:S01]  /*6c00*/  FMUL.FTZ R26, R28, R26 ;  /* 0x0000001a1c1a7220 */ /* 0x001fe20000410000 */
[----:B------:R-:W-:Y:S01]  /*6c10*/  FADD.FTZ R28, R49, 1 ;  /* 0x3f800000311c7421 */ /* 0x000fe20000010000 */
[----:B------:R-:W-:Y:S01]  /*6c20*/  FMUL.FTZ R42, R33, -1.4426950216293334961 ;  /* 0xbfb8aa3b212a7820 */ /* 0x000fe20000410000 */
[----:B-1----:R-:W-:Y:S01]  /*6c30*/  FADD.FTZ R50, R50, 1 ;  /* 0x3f80000032327421 */ /* 0x002fe20000010000 */
[----:B---3--:R-:W-:Y:S01]  /*6c40*/  FADD.FTZ R51, R51, 1 ;  /* 0x3f80000033337421 */ /* 0x008fe20000010000 */
[----:B------:R-:W-:Y:S01]  /*6c50*/  FMUL.FTZ R53, R34, -1.4426950216293334961 ;  /* 0xbfb8aa3b22357820 */ /* 0x000fe20000410000 */
[----:B------:R-:W-:Y:S01]  /*6c60*/  FMUL.FTZ R54, R36, -1.4426950216293334961 ;  /* 0xbfb8aa3b24367820 */ /* 0x000fe20000410000 */
[----:B------:R-:W0:Y:S01]  /*6c70*/  MUFU.RCP R28, R28 ;  /* 0x0000001c001c7308 */ /* 0x000e220000001000 */
[----:B----4-:R-:W-:-:S07]  /*6c80*/  FMUL.FTZ R22, R113, R22 ;  /* 0x0000001671167220 */ /* 0x010fce0000410000 */
[----:B------:R-:W1:Y:S01]  /*6c90*/  MUFU.RCP R113, R50 ;  /* 0x0000003200717308 */ /* 0x000e620000001000 */
[----:B-----5:R-:W-:-:S07]  /*6ca0*/  FMUL.FTZ R25, R25, R55 ;  /* 0x0000003719197220 */ /* 0x020fce0000410000 */
[----:B------:R-:W3:Y:S08]  /*6cb0*/  MUFU.RCP R55, R51 ;  /* 0x0000003300377308 */ /* 0x000ef00000001000 */
[----:B------:R-:W4:Y:S08]  /*6cc0*/  MUFU.EX2 R42, R42 ;  /* 0x0000002a002a7308 */ /* 0x000f300000000800 */
[----:B------:R-:W5:Y:S08]  /*6cd0*/  MUFU.EX2 R53, R53 ;  /* 0x0000003500357308 */ /* 0x000f700000000800 */
[----:B------:R-:W2:Y:S01]  /*6ce0*/  MUFU.EX2 R54, R54 ;  /* 0x0000003600367308 */ /* 0x000ea20000000800 */
[----:B0-----:R-:W-:Y:S01]  /*6cf0*/  FMUL.FTZ R28, R29, R28 ;  /* 0x0000001c1d1c7220 */ /* 0x001fe20000410000 */
[----:B-1----:R-:W-:Y:S01]  /*6d00*/  FMUL.FTZ R29, R30, R113 ;  /* 0x000000711e1d7220 */ /* 0x002fe20000410000 */
[----:B---3--:R-:W-:Y:S01]  /*6d10*/  FMUL.FTZ R30, R32, R55 ;  /* 0x00000037201e7220 */ /* 0x008fe20000410000 */
[----:B----4-:R-:W-:Y:S01]  /*6d20*/  FADD.FTZ R32, R42, 1 ;  /* 0x3f8000002a207421 */ /* 0x010fe20000010000 */
[----:B------:R-:W-:Y:S01]  /*6d30*/  FMUL.FTZ R24, R24, R45 ;  /* 0x0000002d18187220 */ /* 0x000fe20000410000 */
[----:B------:R-:W-:Y:S01]  /*6d40*/  FMUL.FTZ R45, R37, -1.4426950216293334961 ;  /* 0xbfb8aa3b252d7820 */ /* 0x000fe20000410000 */
[----:B-----5:R-:W-:-:S03]  /*6d50*/  FADD.FTZ R53, R53, 1 ;  /* 0x3f80000035357421 */ /* 0x020fc60000010000 */
[----:B------:R-:W0:Y:S01]  /*6d60*/  MUFU.RCP R32, R32 ;  /* 0x0000002000207308 */ /* 0x000e220000001000 */
[----:B--2---:R-:W-:-:S07]  /*6d70*/  FADD.FTZ R54, R54, 1 ;  /* 0x3f80000036367421 */ /* 0x004fce0000010000 */
[----:B------:R-:W1:Y:S08]  /*6d80*/  MUFU.RCP R113, R53 ;  /* 0x0000003500717308 */ /* 0x000e700000001000 */
[----:B------:R-:W2:Y:S08]  /*6d90*/  MUFU.RCP R55, R54 ;  /* 0x0000003600377308 */ /* 0x000eb00000001000 */
[----:B------:R-:W3:Y:S01]  /*6da0*/  MUFU.EX2 R45, R45 ;  /* 0x0000002d002d7308 */ /* 0x000ee20000000800 */
[----:B------:R-:W-:Y:S01]  /*6db0*/  FMUL.FTZ R31, R6, -1.4426950216293334961 ;  /* 0xbfb8aa3b061f7820 */ /* 0x000fe20000410000 */
[----:B0-----:R-:W-:Y:S01]  /*6dc0*/  FMUL.FTZ R32, R33, R32 ;  /* 0x0000002021207220 */ /* 0x001fe20000410000 */
[----:B-1----:R-:W-:Y:S01]  /*6dd0*/  FMUL.FTZ R33, R34, R113 ;  /* 0x0000007122217220 */ /* 0x002fe20000410000 */
[----:B------:R-:W-:-:S04]  /*6de0*/  FMUL.FTZ R27, R7, -1.4426950216293334961 ;  /* 0xbfb8aa3b071b7820 */ /* 0x000fc80000410000 */
[----:B------:R-:W0:Y:S01]  /*6df0*/  MUFU.EX2 R31, R31 ;  /* 0x0000001f001f7308 */ /* 0x000e220000000800 */
[----:B--2---:R-:W-:Y:S01]  /*6e00*/  FMUL.FTZ R34, R36, R55 ;  /* 0x0000003724227220 */ /* 0x004fe20000410000 */
[----:B---3--:R-:W-:Y:S01]  /*6e10*/  FADD.FTZ R36, R45, 1 ;  /* 0x3f8000002d247421 */ /* 0x008fe20000010000 */
[----:B------:R-:W-:-:S05]  /*6e20*/  FMUL.FTZ R45, R70, -1.4426950216293334961 ;  /* 0xbfb8aa3b462d7820 */ /* 0x000fca0000410000 */
[----:B------:R-:W1:Y:S08]  /*6e30*/  MUFU.EX2 R27, R27 ;  /* 0x0000001b001b7308 */ /* 0x000e700000000800 */
[----:B------:R-:W2:Y:S01]  /*6e40*/  MUFU.EX2 R45, R45 ;  /* 0x0000002d002d7308 */ /* 0x000ea20000000800 */
[----:B0-----:R-:W-:-:S07]  /*6e50*/  FADD.FTZ R31, R31, 1 ;  /* 0x3f8000001f1f7421 */ /* 0x001fce0000010000 */
[----:B------:R-:W0:Y:S01]  /*6e60*/  MUFU.RCP R31, R31 ;  /* 0x0000001f001f7308 */ /* 0x000e220000001000 */
[----:B-1----:R-:W-:Y:S01]  /*6e70*/  FADD.FTZ R27, R27, 1 ;  /* 0x3f8000001b1b7421 */ /* 0x002fe20000010000 */
[----:B--2---:R-:W-:-:S06]  /*6e80*/  FADD.FTZ R45, R45, 1 ;  /* 0x3f8000002d2d7421 */ /* 0x004fcc0000010000 */
[----:B------:R-:W1:Y:S08]  /*6e90*/  MUFU.RCP R27, R27 ;  /* 0x0000001b001b7308 */ /* 0x000e700000001000 */
[----:B------:R-:W2:Y:S01]  /*6ea0*/  MUFU.RCP R45, R45 ;  /* 0x0000002d002d7308 */ /* 0x000ea20000001000 */
[----:B0-----:R-:W-:Y:S02]  /*6eb0*/  FMUL.FTZ R31, R6, R31 ;  /* 0x0000001f061f7220 */ /* 0x001fe40000410000 */
[----:B------:R-:W3:Y:S04]  /*6ec0*/  LDL.LU R6, [R1+0x94] ;  /* 0x0000940001067983 */ /* 0x000ee80000300800 */
[----:B------:R-:W4:Y:S04]  /*6ed0*/  LDL.LU R62, [R1+0xc4] ;  /* 0x0000c400013e7983 */ /* 0x000f280000300800 */
[----:B------:R-:W5:Y:S01]  /*6ee0*/  LDL.LU R65, [R1+0x98] ;  /* 0x0000980001417983 */ /* 0x000f620000300800 */
[----:B-1----:R-:W-:-:S03]  /*6ef0*/  FMUL.FTZ R27, R7, R27 ;  /* 0x0000001b071b7220 */ /* 0x002fc60000410000 */
[----:B------:R-:W3:Y:S01]  /*6f00*/  LDL.LU R7, [R1+0x40] ;  /* 0x0000400001077983 */ /* 0x000ee20000300800 */
[----:B--2---:R-:W-:-:S03]  /*6f10*/  FMUL.FTZ R45, R70, R45 ;  /* 0x0000002d462d7220 */ /* 0x004fc60000410000 */
[----:B------:R-:W2:Y:S01]  /*6f20*/  LDL.LU R70, [R1+0x104] ;  /* 0x0001040001467983 */ /* 0x000ea20000300800 */
[----:B------:R-:W-:Y:S01]  /*6f30*/  FMUL.FTZ R46, R38, -1.4426950216293334961 ;  /* 0xbfb8aa3b262e7820 */ /* 0x000fe20000410000 */
[----:B------:R-:W-:-:S05]  /*6f40*/  FMUL.FTZ R59, R39, -1.4426950216293334961 ;  /* 0xbfb8aa3b273b7820 */ /* 0x000fca0000410000 */
[----:B------:R-:W0:Y:S08]  /*6f50*/  MUFU.EX2 R46, R46 ;  /* 0x0000002e002e7308 */ /* 0x000e300000000800 */
[----:B------:R-:W1:Y:S01]  /*6f60*/  MUFU.EX2 R59, R59 ;  /* 0x0000003b003b7308 */ /* 0x000e620000000800 */
[----:B------:R-:W-:Y:S01]  /*6f70*/  FMUL.FTZ R49, R117, -1.4426950216293334961 ;  /* 0xbfb8aa3b75317820 */ /* 0x000fe20000410000 */
[----:B------:R-:W-:Y:S01]  /*6f80*/  FMUL.FTZ R114, R41, -1.4426950216293334961 ;  /* 0xbfb8aa3b29727820 */ /* 0x000fe20000410000 */
[----:B------:R-:W-:Y:S01]  /*6f90*/  FMUL.FTZ R50, R4, -1.4426950216293334961 ;  /* 0xbfb8aa3b04327820 */ /* 0x000fe20000410000 */
[----:B0-----:R-:W-:-:S04]  /*6fa0*/  FADD.FTZ R46, R46, 1 ;  /* 0x3f8000002e2e7421 */ /* 0x001fc80000010000 */
[----:B------:R-:W0:Y:S01]  /*6fb0*/  MUFU.RCP R36, R36 ;  /* 0x0000002400247308 */ /* 0x000e220000001000 */
[----:B------:R-:W-:Y:S01]  /*6fc0*/  FMUL.FTZ R51, R40, -1.4426950216293334961 ;  /* 0xbfb8aa3b28337820 */ /* 0x000fe20000410000 */
[----:B-1----:R-:W-:-:S06]  /*6fd0*/  FADD.FTZ R59, R59, 1 ;  /* 0x3f8000003b3b7421 */ /* 0x002fcc0000010000 */
[----:B------:R-:W1:Y:S01]  /*6fe0*/  MUFU.RCP R115, R46 ;  /* 0x0000002e00737308 */ /* 0x000e620000001000 */
[----:B------:R-:W-:Y:S01]  /*6ff0*/  FMUL.FTZ R42, R118, -1.4426950216293334961 ;  /* 0xbfb8aa3b762a7820 */ /* 0x000fe20000410000 */
[----:B------:R-:W-:-:S06]  /*7000*/  FMUL.FTZ R35, R116, -1.4426950216293334961 ;  /* 0xbfb8aa3b74237820 */ /* 0x000fcc0000410000 */
[----:B------:R-:W1:Y:S08]  /*7010*/  MUFU.RCP R113, R59 ;  /* 0x0000003b00717308 */ /* 0x000e700000001000 */
[----:B------:R-:W1:Y:S08]  /*7020*/  MUFU.EX2 R49, R49 ;  /* 0x0000003100317308 */ /* 0x000e700000000800 */
[----:B------:R-:W1:Y:S08]  /*7030*/  MUFU.EX2 R114, R114 ;  /* 0x0000007200727308 */ /* 0x000e700000000800 */
[----:B------:R-:W1:Y:S01]  /*7040*/  MUFU.EX2 R50, R50 ;  /* 0x0000003200327308 */ /* 0x000e620000000800 */
[----:B------:R-:W-:-:S07]  /*7050*/  FMUL.FTZ R54, R43, -1.4426950216293334961 ;  /* 0xbfb8aa3b2b367820 */ /* 0x000fce0000410000 */
[----:B------:R-:W1:Y:S01]  /*7060*/  MUFU.EX2 R51, R51 ;  /* 0x0000003300337308 */ /* 0x000e620000000800 */
[----:B------:R-:W-:Y:S01]  /*7070*/  FMUL.FTZ R53, R0, -1.4426950216293334961 ;  /* 0xbfb8aa3b00357820 */ /* 0x000fe20000410000 */
[----:B------:R-:W-:-:S06]  /*7080*/  FMUL.FTZ R55, R44, -1.4426950216293334961 ;  /* 0xbfb8aa3b2c377820 */ /* 0x000fcc0000410000 */
[----:B------:R-:W1:Y:S01]  /*7090*/  MUFU.EX2 R42, R42 ;  /* 0x0000002a002a7308 */ /* 0x000e620000000800 */
[----:B0-----:R-:W-:Y:S01]  /*70a0*/  FMUL.FTZ R36, R37, R36 ;  /* 0x0000002425247220 */ /* 0x001fe20000410000 */
[----:B-1----:R-:W-:-:S06]  /*70b0*/  FMUL.FTZ R37, R38, R115 ;  /* 0x0000007326257220 */ /* 0x002fcc0000410000 */
[----:B------:R-:W0:Y:S01]  /*70c0*/  MUFU.EX2 R35, R35 ;  /* 0x0000002300237308 */ /* 0x000e220000000800 */
[----:B------:R-:W-:Y:S01]  /*70d0*/  FMUL.FTZ R38, R39, R113 ;  /* 0x0000007127267220 */ /* 0x000fe20000410000 */
[----:B------:R-:W-:Y:S01]  /*70e0*/  FADD.FTZ R39, R49, 1 ;  /* 0x3f80000031277421 */ /* 0x000fe20000010000 */
[----:B------:R-:W-:Y:S01]  /*70f0*/  FADD.FTZ R114, R114, 1 ;  /* 0x3f80000072727421 */ /* 0x000fe20000010000 */
[----:B------:R-:W-:Y:S01]  /*7100*/  FMUL.FTZ R59, R47, -1.4426950216293334961 ;  /* 0xbfb8aa3b2f3b7820 */ /* 0x000fe20000410000 */
[----:B------:R-:W-:-:S03]  /*7110*/  FADD.FTZ R50, R50, 1 ;  /* 0x3f80000032327421 */ /* 0x000fc60000010000 */
[----:B------:R-:W1:Y:S01]  /*7120*/  MUFU.EX2 R54, R54 ;  /* 0x0000003600367308 */ /* 0x000e620000000800 */
[----:B------:R-:W-:Y:S01]  /*7130*/  FADD.FTZ R51, R51, 1 ;  /* 0x3f80000033337421 */ /* 0x000fe20000010000 */
[----:B------:R-:W-:-:S06]  /*7140*/  FADD.FTZ R42, R42, 1 ;  /* 0x3f8000002a2a7421 */ /* 0x000fcc0000010000 */
[----:B------:R-:W1:Y:S01]  /*7150*/  MUFU.EX2 R53, R53 ;  /* 0x0000003500357308 */ /* 0x000e620000000800 */
[----:B0-----:R-:W-:-:S07]  /*7160*/  FADD.FTZ R35, R35, 1 ;  /* 0x3f80000023237421 */ /* 0x001fce0000010000 */
[----:B------:R-:W0:Y:S08]  /*7170*/  MUFU.EX2 R55, R55 ;  /* 0x0000003700377308 */ /* 0x000e300000000800 */
[----:B------:R-:W0:Y:S08]  /*7180*/  MUFU.RCP R39, R39 ;  /* 0x0000002700277308 */ /* 0x000e300000001000 */
[----:B------:R-:W0:Y:S01]  /*7190*/  MUFU.RCP R114, R114 ;  /* 0x0000007200727308 */ /* 0x000e220000001000 */
[----:B------:R-:W-:-:S07]  /*71a0*/  FMUL.FTZ R113, R48, -1.4426950216293334961 ;  /* 0xbfb8aa3b30717820 */ /* 0x000fce0000410000 */
[----:B------:R-:W-:Y:S08]  /*71b0*/  MUFU.EX2 R59, R59 ;  /* 0x0000003b003b7308 */ /* 0x000ff00000000800 */
[----:B------:R-:W0:Y:S01]  /*71c0*/  MUFU.RCP R50, R50 ;  /* 0x0000003200327308 */ /* 0x000e220000001000 */
[----:B-1----:R-:W-:-:S07]  /*71d0*/  FADD.FTZ R54, R54, 1 ;  /* 0x3f80000036367421 */ /* 0x002fce0000010000 */
[----:B------:R-:W1:Y:S01]  /*71e0*/  MUFU.RCP R51, R51 ;  /* 0x0000003300337308 */ /* 0x000e620000001000 */
[----:B------:R-:W-:Y:S01]  /*71f0*/  FADD.FTZ R53, R53, 1 ;  /* 0x3f80000035357421 */ /* 0x000fe20000010000 */
[----:B0-----:R-:W-:-:S06]  /*7200*/  FADD.FTZ R55, R55, 1 ;  /* 0x3f80000037377421 */ /* 0x001fcc0000010000 */
[----:B------:R-:W0:Y:S08]  /*7210*/  MUFU.RCP R42, R42 ;  /* 0x0000002a002a7308 */ /* 0x000e300000001000 */
[----:B------:R-:W0:Y:S01]  /*7220*/  MUFU.RCP R35, R35 ;  /* 0x0000002300237308 */ /* 0x000e220000001000 */
[----:B------:R-:W-:Y:S01]  /*7230*/  FMUL.FTZ R39, R117, R39 ;  /* 0x0000002775277220 */ /* 0x000fe20000410000 */
[----:B------:R-:W-:Y:S01]  /*7240*/  FMUL.FTZ R41, R41, R114 ;  /* 0x0000007229297220 */ /* 0x000fe20000410000 */
[----:B------:R-:W-:-:S05]  /*7250*/  FMUL.FTZ R46, R63, -1.4426950216293334961 ;  /* 0xbfb8aa3b3f2e7820 */ /* 0x000fca0000410000 */
[----:B------:R-:W0:Y:S01]  /*7260*/  MUFU.EX2 R113, R113 ;  /* 0x0000007100717308 */ /* 0x000e220000000800 */
[----:B------:R-:W-:Y:S01]  /*7270*/  FMUL.FTZ R49, R106, -1.4426950216293334961 ;  /* 0xbfb8aa3b6a317820 */ /* 0x000fe20000410000 */
[----:B------:R-:W-:Y:S01]  /*7280*/  FMUL.FTZ R4, R4, R50 ;  /* 0x0000003204047220 */ /* 0x000fe20000410000 */
[----:B------:R-:W-:-:S05]  /*7290*/  FADD.FTZ R59, R59, 1 ;  /* 0x3f8000003b3b7421 */ /* 0x000fca0000010000 */
[----:B------:R-:W0:Y:S01]  /*72a0*/  MUFU.RCP R115, R54 ;  /* 0x0000003600737308 */ /* 0x000e220000001000 */
[----:B------:R-:W-:Y:S01]  /*72b0*/  FMUL.FTZ R50, R57, -1.4426950216293334961 ;  /* 0xbfb8aa3b39327820 */ /* 0x000fe20000410000 */
[----:B-1----:R-:W-:-:S06]  /*72c0*/  FMUL.FTZ R40, R40, R51 ;  /* 0x0000003328287220 */ /* 0x002fcc0000410000 */
[----:B------:R1:W1:Y:S01]  /*72d0*/  MUFU.RCP R117, R53 ;  /* 0x0000003500757308 */ /* 0x0002620000001000 */
[----:B------:R-:W-:-:S07]  /*72e0*/  FMUL.FTZ R51, R61, -1.4426950216293334961 ;  /* 0xbfb8aa3b3d337820 */ /* 0x000fce0000410000 */
[----:B------:R-:W1:Y:S01]  /*72f0*/  MUFU.RCP R114, R55 ;  /* 0x0000003700727308 */ /* 0x000e620000001000 */
[----:B0-----:R-:W-:Y:S01]  /*7300*/  FMUL.FTZ R42, R118, R42 ;  /* 0x0000002a762a7220 */ /* 0x001fe20000410000 */
[----:B------:R-:W-:Y:S01]  /*7310*/  FMUL.FTZ R35, R116, R35 ;  /* 0x0000002374237220 */ /* 0x000fe20000410000 */
[----:B-1----:R-:W-:Y:S01]  /*7320*/  FMUL.FTZ R53, R58, -1.4426950216293334961 ;  /* 0xbfb8aa3b3a357820 */ /* 0x002fe20000410000 */
[----:B------:R-:W-:Y:S01]  /*7330*/  FMUL.FTZ R116, R52, -1.4426950216293334961 ;  /* 0xbfb8aa3b34747820 */ /* 0x000fe20000410000 */
[----:B------:R-:W-:-:S03]  /*7340*/  FMUL.FTZ R54, R60, -1.4426950216293334961 ;  /* 0xbfb8aa3b3c367820 */ /* 0x000fc60000410000 */
[----:B------:R-:W0:Y:S01]  /*7350*/  MUFU.EX2 R46, R46 ;  /* 0x0000002e002e7308 */ /* 0x000e220000000800 */
[----:B------:R-:W-:-:S07]  /*7360*/  FADD.FTZ R113, R113, 1 ;  /* 0x3f80000071717421 */ /* 0x000fce0000010000 */
[----:B------:R-:W1:Y:S01]  /*7370*/  MUFU.RCP R118, R59 ;  /* 0x0000003b00767308 */ /* 0x000e620000001000 */
[----:B------:R-:W-:-:S07]  /*7380*/  FMUL.FTZ R43, R43, R115 ;  /* 0x000000732b2b7220 */ /* 0x000fce0000410000 */
[----:B------:R-:W1:Y:S01]  /*7390*/  MUFU.EX2 R49, R49 ;  /* 0x0000003100317308 */ /* 0x000e620000000800 */
[----:B------:R-:W-:Y:S01]  /*73a0*/  FMUL.FTZ R0, R0, R117 ;  /* 0x0000007500007220 */ /* 0x000fe20000410000 */
[----:B------:R-:W-:-:S06]  /*73b0*/  FMUL.FTZ R44, R44, R114 ;  /* 0x000000722c2c7220 */ /* 0x000fcc0000410000 */
[----:B------:R-:W1:Y:S01]  /*73c0*/  MUFU.EX2 R50, R50 ;  /* 0x0000003200327308 */ /* 0x000e620000000800 */
[----:B------:R-:W-:-:S07]  /*73d0*/  FMUL.FTZ R115, R56, -1.4426950216293334961 ;  /* 0xbfb8aa3b38737820 */ /* 0x000fce0000410000 */
[----:B------:R-:W3:Y:S08]  /*73e0*/  MUFU.EX2 R51, R51 ;  /* 0x0000003300337308 */ /* 0x000ef00000000800 */
[----:B------:R-:W2:Y:S08]  /*73f0*/  MUFU.EX2 R53, R53 ;  /* 0x0000003500357308 */ /* 0x000eb00000000800 */
[----:B------:R-:W2:Y:S08]  /*7400*/  MUFU.EX2 R116, R116 ;  /* 0x0000007400747308 */ /* 0x000eb00000000800 */
[----:B------:R-:W2:Y:S01]  /*7410*/  MUFU.EX2 R54, R54 ;  /* 0x0000003600367308 */ /* 0x000ea20000000800 */
[----:B0-----:R-:W-:-:S07]  /*7420*/  FADD.FTZ R46, R46, 1 ;  /* 0x3f8000002e2e7421 */ /* 0x001fce0000010000 */
[----:B------:R3:W0:Y:S01]  /*7430*/  MUFU.RCP R117, R113 ;  /* 0x0000007100757308 */ /* 0x0006220000001000 */
[----:B-1----:R-:W-:Y:S01]  /*7440*/  FMUL.FTZ R47, R47, R118 ;  /* 0x000000762f2f7220 */ /* 0x002fe20000410000 */
[----:B------:R-:W-:Y:S01]  /*7450*/  FADD.FTZ R49, R49, 1 ;  /* 0x3f80000031317421 */ /* 0x000fe20000010000 */
[----:B------:R-:W-:-:S05]  /*7460*/  FADD.FTZ R50, R50, 1 ;  /* 0x3f80000032327421 */ /* 0x000fca0000010000 */
[----:B------:R-:W1:Y:S01]  /*7470*/  MUFU.EX2 R115, R115 ;  /* 0x0000007300737308 */ /* 0x000e620000000800 */
[----:B----4-:R-:W-:Y:S01]  /*7480*/  FMUL.FTZ R114, R62, -1.4426950216293334961 ;  /* 0xbfb8aa3b3e727820 */ /* 0x010fe20000410000 */
[----:B-----5:R-:W-:-:S06]  /*7490*/  FMUL.FTZ R59, R65, -1.4426950216293334961 ;  /* 0xbfb8aa3b413b7820 */ /* 0x020fcc0000410000 */
[----:B------:R-:W4:Y:S01]  /*74a0*/  MUFU.EX2 R114, R114 ;  /* 0x0000007200727308 */ /* 0x000f220000000800 */
[----:B---3--:R-:W-:Y:S01]  /*74b0*/  FMUL.FTZ R113, R7, -1.4426950216293334961 ;  /* 0xbfb8aa3b07717820 */ /* 0x008fe20000410000 */
[----:B------:R-:W-:Y:S01]  /*74c0*/  FADD.FTZ R51, R51, 1 ;  /* 0x3f80000033337421 */ /* 0x000fe20000010000 */
[----:B--2---:R-:W-:-:S05]  /*74d0*/  FMUL.FTZ R118, R70, -1.4426950216293334961 ;  /* 0xbfb8aa3b46767820 */ /* 0x004fca0000410000 */
[----:B------:R-:W2:Y:S01]  /*74e0*/  MUFU.EX2 R59, R59 ;  /* 0x0000003b003b7308 */ /* 0x000ea20000000800 */
[----:B------:R-:W-:Y:S01]  /*74f0*/  FADD.FTZ R53, R53, 1 ;  /* 0x3f80000035357421 */ /* 0x000fe20000010000 */
[----:B------:R-:W-:Y:S01]  /*7500*/  FADD.FTZ R116, R116, 1 ;  /* 0x3f80000074747421 */ /* 0x000fe20000010000 */
[----:B------:R-:W-:Y:S01]  /*7510*/  FADD.FTZ R54, R54, 1 ;  /* 0x3f80000036367421 */ /* 0x000fe20000010000 */
[----:B0-----:R-:W-:-:S04]  /*7520*/  FMUL.FTZ R48, R48, R117 ;  /* 0x0000007530307220 */ /* 0x001fc80000410000 */
[----:B------:R-:W0:Y:S08]  /*7530*/  MUFU.RCP R46, R46 ;  /* 0x0000002e002e7308 */ /* 0x000e300000001000 */
[----:B------:R-:W-:Y:S08]  /*7540*/  MUFU.EX2 R113, R113 ;  /* 0x0000007100717308 */ /* 0x000ff00000000800 */
[----:B------:R-:W-:Y:S01]  /*7550*/  MUFU.EX2 R118, R118 ;  /* 0x0000007600767308 */ /* 0x000fe20000000800 */
[----:B-1----:R-:W-:-:S07]  /*7560*/  FADD.FTZ R115, R115, 1 ;  /* 0x3f80000073737421 */ /* 0x002fce0000010000 */
[----:B------:R-:W1:Y:S01]  /*7570*/  MUFU.RCP R49, R49 ;  /* 0x0000003100317308 */ /* 0x000e620000001000 */
[----:B----4-:R-:W-:-:S07]  /*7580*/  FADD.FTZ R114, R114, 1 ;  /* 0x3f80000072727421 */ /* 0x010fce0000010000 */
[----:B------:R-:W3:Y:S08]  /*7590*/  MUFU.RCP R50, R50 ;  /* 0x0000003200327308 */ /* 0x000ef00000001000 */
[----:B------:R-:W4:Y:S01]  /*75a0*/  MUFU.RCP R51, R51 ;  /* 0x0000003300337308 */ /* 0x000f220000001000 */
[----:B--2---:R-:W-:-:S07]  /*75b0*/  FADD.FTZ R59, R59, 1 ;  /* 0x3f8000003b3b7421 */ /* 0x004fce0000010000 */
[----:B------:R-:W2:Y:S08]  /*75c0*/  MUFU.RCP R117, R116 ;  /* 0x0000007400757308 */ /* 0x000eb00000001000 */
[----:B------:R-:W5:Y:S08]  /*75d0*/  MUFU.RCP R53, R53 ;  /* 0x0000003500357308 */ /* 0x000f700000001000 */
[----:B------:R-:W5:Y:S01]  /*75e0*/  MUFU.RCP R54, R54 ;  /* 0x0000003600367308 */ /* 0x000f620000001000 */
[----:B0-----:R-:W-:Y:S01]  /*75f0*/  FMUL.FTZ R46, R63, R46 ;  /* 0x0000002e3f2e7220 */ /* 0x001fe20000410000 */
[----:B-1----:R-:W-:Y:S01]  /*7600*/  FMUL.FTZ R49, R106, R49 ;  /* 0x000000316a317220 */ /* 0x002fe20000410000 */
[----:B------:R-:W5:Y:S05]  /*7610*/  LDL.LU R63, [R1+0x100] ;  /* 0x00010000013f7983 */ /* 0x000f6a0000300800 */
[----:B------:R-:W-:Y:S01]  /*7620*/  MUFU.RCP R116, R115 ;  /* 0x0000007300747308 */ /* 0x000fe20000001000 */
[----:B---3--:R-:W-:Y:S01]  /*7630*/  FMUL.FTZ R50, R57, R50 ;  /* 0x0000003239327220 */ /* 0x008fe20000410000 */
[----:B----4-:R-:W-:-:S06]  /*7640*/  FMUL.FTZ R51, R61, R51 ;  /* 0x000000333d337220 */ /* 0x010fcc0000410000 */
[----:B------:R-:W-:Y:S01]  /*7650*/  MUFU.RCP R115, R114 ;  /* 0x0000007200737308 */ /* 0x000fe20000001000 */
[----:B--2---:R-:W-:-:S07]  /*7660*/  FMUL.FTZ R52, R52, R117 ;  /* 0x0000007534347220 */ /* 0x004fce0000410000 */
[----:B------:R0:W-:Y:S01]  /*7670*/  MUFU.RCP R114, R59 ;  /* 0x0000003b00727308 */ /* 0x0001e20000001000 */
[----:B-----5:R-:W-:Y:S01]  /*7680*/  FMUL.FTZ R53, R58, R53 ;  /* 0x000000353a357220 */ /* 0x020fe20000410000 */
[----:B------:R-:W-:Y:S01]  /*7690*/  FMUL.FTZ R54, R60, R54 ;  /* 0x000000363c367220 */ /* 0x000fe20000410000 */
[----:B0-----:R-:W-:Y:S01]  /*76a0*/  FADD.FTZ R59, R113, 1 ;  /* 0x3f800000713b7421 */ /* 0x001fe20000010000 */
[----:B------:R-:W-:Y:S02]  /*76b0*/  FADD.FTZ R113, R118, 1 ;  /* 0x3f80000076717421 */ /* 0x000fe40000010000 */
[----:B------:R-:W2:Y:S04]  /*76c0*/  LDL.LU R118, [R1+0x4] ;  /* 0x0000040001767983 */ /* 0x000ea80000300800 */
[----:B------:R-:W3:Y:S04]  /*76d0*/  LDL.LU R106, [R1+0xfc] ;  /* 0x0000fc00016a7983 */ /* 0x000ee80000300800 */
[----:B------:R-:W4:Y:S04]  /*76e0*/  LDL.LU R57, [R1+0xf8] ;  /* 0x0000f80001397983 */ /* 0x000f280000300800 */
[----:B------:R-:W4:Y:S04]  /*76f0*/  LDL.LU R61, [R1+0xf4] ;  /* 0x0000f400013d7983 */ /* 0x000f280000300800 */
[----:B------:R-:W5:Y:S04]  /*7700*/  LDL.LU R117, [R1+0x8] ;  /* 0x0000080001757983 */ /* 0x000f680000300800 */
[----:B------:R-:W2:Y:S04]  /*7710*/  LDL.LU R58, [R1+0xf0] ;  /* 0x0000f000013a7983 */ /* 0x000ea80000300800 */
[----:B------:R-:W2:Y:S01]  /*7720*/  LDL.LU R60, [R1+0xec] ;  /* 0x0000ec00013c7983 */ /* 0x000ea20000300800 */
[----:B------:R-:W-:-:S06]  /*7730*/  FMUL.FTZ R55, R6, -1.4426950216293334961 ;  /* 0xbfb8aa3b06377820 */ /* 0x000fcc0000410000 */
[----:B------:R-:W0:Y:S02]  /*7740*/  MUFU.EX2 R55, R55 ;  /* 0x0000003700377308 */ /* 0x000e240000000800 */
[----:B0-----:R-:W-:-:S06]  /*7750*/  FADD.FTZ R55, R55, 1 ;  /* 0x3f80000037377421 */ /* 0x001fcc0000010000 */
[----:B------:R-:W0:Y:S08]  /*7760*/  MUFU.RCP R55, R55 ;  /* 0x0000003700377308 */ /* 0x000e300000001000 */
[----:B------:R-:W1:Y:S01]  /*7770*/  MUFU.RCP R59, R59 ;  /* 0x0000003b003b7308 */ /* 0x000e620000001000 */
[----:B------:R-:W-:Y:S01]  /*7780*/  FMUL.FTZ R56, R56, R116 ;  /* 0x0000007438387220 */ /* 0x000fe20000410000 */
[----:B0-----:R-:W-:-:S02]  /*7790*/  FMUL.FTZ R55, R6, R55 ;  /* 0x0000003706377220 */ /* 0x001fc40000410000 */
[----:B------:R-:W3:Y:S04]  /*77a0*/  LDL.LU R6, [R1+0xe8] ;  /* 0x0000e80001067983 */ /* 0x000ee80000300800 */
[----:B------:R-:W5:Y:S01]  /*77b0*/  LDL.LU R116, [R1+0x10] ;  /* 0x0000100001747983 */ /* 0x000f620000300800 */
[----:B-1----:R-:W-:Y:S01]  /*77c0*/  FMUL.FTZ R59, R7, R59 ;  /* 0x0000003b073b7220 */ /* 0x002fe20000410000 */
[----:B----4-:R-:W-:Y:S01]  /*77d0*/  F2FP.BF16.F32.PACK_AB R61, R57, R61 ;  /* 0x0000003d393d723e */ /* 0x010fe200000010ff */
[----:B------:R-:W-:Y:S02]  /*77e0*/  FMUL.FTZ R57, R62, R115 ;  /* 0x000000733e397220 */ /* 0x000fe40000410000 */
[----:B------:R-:W4:Y:S04]  /*77f0*/  LDL.LU R62, [R1+0xe4] ;  /* 0x0000e400013e7983 */ /* 0x000f280000300800 */
[----:B------:R-:W5:Y:S01]  /*7800*/  LDL.LU R115, [R1+0xc] ;  /* 0x00000c0001737983 */ /* 0x000f620000300800 */
[----:B--2---:R-:W-:Y:S01]  /*7810*/  F2FP.BF16.F32.PACK_AB R60, R58, R60 ;  /* 0x0000003c3a3c723e */ /* 0x004fe200000010ff */
[----:B------:R-:W-:-:S02]  /*7820*/  FMUL.FTZ R58, R65, R114 ;  /* 0x00000072413a7220 */ /* 0x000fc40000410000 */
[----:B------:R-:W2:Y:S04]  /*7830*/  LDL.LU R65, [R1+0xe0] ;  /* 0x0000e00001417983 */ /* 0x000ea80000300800 */
[----:B------:R-:W4:Y:S04]  /*7840*/  LDL.LU R114, [R1+0x14] ;  /* 0x0000140001727983 */ /* 0x000f280000300800 */
[----:B------:R-:W3:Y:S01]  /*7850*/  LDL.LU R7, [R1+0xdc] ;  /* 0x0000dc0001077983 */ /* 0x000ee20000300800 */
[----:B------:R-:W-:Y:S01]  /*7860*/  F2FP.BF16.F32.PACK_AB R64, R104, R64 ;  /* 0x000000406840723e */ /* 0x000fe200000010ff */
[----:B------:R-:W0:Y:S01]  /*7870*/  MUFU.RCP R113, R113 ;  /* 0x0000007100717308 */ /* 0x000e220000001000 */
[----:B--2---:R-:W-:Y:S01]  /*7880*/  F2FP.BF16.F32.PACK_AB R65, R103, R65 ;  /* 0x000000416741723e */ /* 0x004fe200000010ff */
[----:B---3--:R4:W-:Y:S04]  /*7890*/  STG.E.64 desc[UR8][R6.64+0xf00], R60 ;  /* 0x000f003c06007986 */ /* 0x0089e8000c101b08 */
[----:B------:R1:W-:Y:S01]  /*78a0*/  STG.E.64 desc[UR8][R6.64+0x3c00], R64 ;  /* 0x003c004006007986 */ /* 0x0003e2000c101b08 */
[----:B----4-:R-:W-:-:S02]  /*78b0*/  F2FP.BF16.F32.PACK_AB R60, R106, R114 ;  /* 0x000000726a3c723e */ /* 0x010fc400000010ff */
[----:B-----5:R-:W-:Y:S02]  /*78c0*/  F2FP.BF16.F32.PACK_AB R61, R115, R116 ;  /* 0x00000074733d723e */ /* 0x020fe400000010ff */
[----:B-1----:R-:W-:Y:S02]  /*78d0*/  F2FP.BF16.F32.PACK_AB R64, R91, R2 ;  /* 0x000000025b40723e */ /* 0x002fe400000010ff */
[----:B------:R-:W2:Y:S04]  /*78e0*/  LDL.LU R2, [R1+0xd8] ;  /* 0x0000d80001027983 */ /* 0x000ea80000300800 */
[----:B------:R1:W-:Y:S02]  /*78f0*/  STG.E.64 desc[UR8][R6.64+0x1e00], R60 ;  /* 0x001e003c06007986 */ /* 0x0003e4000c101b08 */
[----:B-1----:R-:W-:-:S02]  /*7900*/  F2FP.BF16.F32.PACK_AB R60, R98, R118 ;  /* 0x00000076623c723e */ /* 0x002fc400000010ff */
[----:B------:R-:W3:Y:S01]  /*7910*/  LDL.LU R118, [R1+0x58] ;  /* 0x0000580001767983 */ /* 0x000ee20000300800 */
[----:B------:R-:W-:Y:S02]  /*7920*/  F2FP.BF16.F32.PACK_AB R61, R97, R96 ;  /* 0x00000060613d723e */ /* 0x000fe400000010ff */
[----:B------:R-:W-:Y:S02]  /*7930*/  F2FP.BF16.F32.PACK_AB R62, R62, R117 ;  /* 0x000000753e3e723e */ /* 0x000fe400000010ff */
[----:B------:R-:W-:Y:S02]  /*7940*/  F2FP.BF16.F32.PACK_AB R63, R105, R63 ;  /* 0x0000003f693f723e */ /* 0x000fe400000010ff */
[----:B------:R-:W-:Y:S02]  /*7950*/  F2FP.BF16.F32.PACK_AB R66, R102, R66 ;  /* 0x000000426642723e */ /* 0x000fe400000010ff */
[----:B------:R-:W-:Y:S02]  /*7960*/  F2FP.BF16.F32.PACK_AB R67, R101, R67 ;  /* 0x000000436543723e */ /* 0x000fe400000010ff */
[----:B------:R-:W-:-:S02]  /*7970*/  F2FP.BF16.F32.PACK_AB R68, R100, R68 ;  /* 0x000000446444723e */ /* 0x000fc400000010ff */
[----:B------:R-:W-:Y:S01]  /*7980*/  F2FP.BF16.F32.PACK_AB R69, R99, R69 ;  /* 0x000000456345723e */ /* 0x000fe200000010ff */
[----:B------:R1:W-:Y:S01]  /*7990*/  STG.E.64 desc[UR8][R6.64+0x6900], R60 ;  /* 0x0069003c06007986 */ /* 0x0003e2000c101b08 */
[----:B------:R-:W-:Y:S01]  /*79a0*/  F2FP.BF16.F32.PACK_AB R65, R90, R89 ;  /* 0x000000595a41723e */ /* 0x000fe200000010ff */
[----:B0-----:R-:W-:Y:S02]  /*79b0*/  FMUL.FTZ R70, R70, R113 ;  /* 0x0000007146467220 */ /* 0x001fe40000410000 */
[----:B------:R0:W-:Y:S04]  /*79c0*/  STG.E.64 desc[UR8][R6.64+0x2d00], R62 ;  /* 0x002d003e06007986 */ /* 0x0001e8000c101b08 */
[----:B------:R4:W-:Y:S04]  /*79d0*/  STG.E.64 desc[UR8][R6.64+0x4b00], R66 ;  /* 0x004b004206007986 */ /* 0x0009e8000c101b08 */
[----:B------:R5:W-:Y:S01]  /*79e0*/  STG.E.64 desc[UR8][R6.64+0x5a00], R68 ;  /* 0x005a004406007986 */ /* 0x000be2000c101b08 */
[----:B-1----:R-:W-:-:S02]  /*79f0*/  F2FP.BF16.F32.PACK_AB R60, R73, R120 ;  /* 0x00000078493c723e */ /* 0x002fc400000010ff */
[----:B------:R-:W-:Y:S02]  /*7a00*/  F2FP.BF16.F32.PACK_AB R61, R72, R71 ;  /* 0x00000047483d723e */ /* 0x000fe400000010ff */
[----:B0-----:R-:W-:Y:S02]  /*7a10*/  F2FP.BF16.F32.PACK_AB R62, R95, R94 ;  /* 0x0000005e5f3e723e */ /* 0x001fe400000010ff */
[----:B------:R-:W-:Y:S02]  /*7a20*/  F2FP.BF16.F32.PACK_AB R63, R93, R92 ;  /* 0x0000005c5d3f723e */ /* 0x000fe400000010ff */
[----:B----4-:R-:W-:Y:S02]  /*7a30*/  F2FP.BF16.F32.PACK_AB R66, R88, R125 ;  /* 0x0000007d5842723e */ /* 0x010fe400000010ff */
[----:B------:R-:W-:Y:S02]  /*7a40*/  F2FP.BF16.F32.PACK_AB R67, R87, R86 ;  /* 0x000000565743723e */ /* 0x000fe400000010ff */
[----:B-----5:R-:W-:-:S02]  /*7a50*/  F2FP.BF16.F32.PACK_AB R68, R85, R124 ;  /* 0x0000007c5544723e */ /* 0x020fc400000010ff */
        /* <DEDUP_REMOVED lines=12> */
[----:B0-----:R-:W-:Y:S01]  /*7b20*/  F2FP.BF16.F32.PACK_AB R60, R5, R3 ;  /* 0x00000003053c723e */ /* 0x001fe200000010ff */
[----:B------:R0:W-:Y:S01]  /*7b30*/  STG.E.64 desc[UR8][R6.64+0xa500], R68 ;  /* 0x00a5004406007986 */ /* 0x0001e2000c101b08 */
[----:B------:R-:W-:Y:S02]  /*7b40*/  F2FP.BF16.F32.PACK_AB R61, R9, R8 ;  /* 0x00000008093d723e */ /* 0x000fe400000010ff */
[----:B-1----:R-:W-:Y:S02]  /*7b50*/  F2FP.BF16.F32.PACK_AB R62, R76, R121 ;  /* 0x000000794c3e723e */ /* 0x002fe400000010ff */
[----:B------:R-:W-:-:S02]  /*7b60*/  F2FP.BF16.F32.PACK_AB R63, R75, R74 ;  /* 0x0000004a4b3f723e */ /* 0x000fc400000010ff */
[----:B----4-:R-:W-:Y:S02]  /*7b70*/  F2FP.BF16.F32.PACK_AB R64, R79, R122 ;  /* 0x0000007a4f40723e */ /* 0x010fe400000010ff */
[----:B------:R-:W-:Y:S02]  /*7b80*/  F2FP.BF16.F32.PACK_AB R65, R78, R77 ;  /* 0x0000004d4e41723e */ /* 0x000fe400000010ff */
[----:B-----5:R-:W-:Y:S02]  /*7b90*/  F2FP.BF16.F32.PACK_AB R66, R82, R123 ;  /* 0x0000007b5242723e */ /* 0x020fe400000010ff */
[----:B------:R-:W-:Y:S02]  /*7ba0*/  F2FP.BF16.F32.PACK_AB R67, R81, R80 ;  /* 0x000000505143723e */ /* 0x000fe400000010ff */
[----:B0-----:R-:W-:Y:S02]  /*7bb0*/  F2FP.BF16.F32.PACK_AB R68, R23, R119 ;  /* 0x000000771744723e */ /* 0x001fe400000010ff */
        /* <DEDUP_REMOVED lines=42> */
[----:B--2---:R-:W-:-:S04]  /*7e60*/  IADD3 R2, P1, PT, R2, 0x2, RZ ;  /* 0x0000000202027810 */ /* 0x004fc80007f3e0ff */
[----:B---3--:R-:W-:Y:S02]  /*7e70*/  IADD3.X R118, PT, PT, RZ, R118, RZ, P1, !PT ;  /* 0x00000076ff767210 */ /* 0x008fe40000ffe4ff */
[----:B------:R-:W-:-:S03]  /*7e80*/  ISETP.GE.U32.AND P1, PT, R2, UR6, PT ;  /* 0x0000000602007c0c */ /* 0x000fc6000bf26070 */
[----:B------:R0:W-:Y:S01]  /*7e90*/  STL [R1+0x58], R118 ;  /* 0x0000587601007387 */ /* 0x0001e20000100800 */
[----:B------:R-:W-:-:S13]  /*7ea0*/  ISETP.GE.AND.EX P1, PT, R118, UR7, PT, P1 ;  /* 0x0000000776007c0c */ /* 0x000fda000bf26310 */
[----:B0-----:R-:W-:Y:S05]  /*7eb0*/  @!P1 BRA `(.L_x_673) ;  /* 0xffffff8400009947 */ /* 0x001fea000383ffff */
[----:B------:R-:W-:Y:S05]  /*7ec0*/  EXIT ;  /* 0x000000000000794d */ /* 0x000fea0003800000 */
.L_x_674:
        /* <DEDUP_REMOVED lines=11> */
.L_x_1425:


//--------------------- .text._ZN13group_norm_v214gn_cuda_kernelI13__nv_bfloat16Li480ELi3ELi16ELi60ELi4096ELb1ELi16ELi960ELi960ELi4ELb1ELi1ELb0ELb0ENS_16CompileConditionILi1000EEEEEvPT_PKS4_S7_S7_flPfS8_Pj --------------------------
	.section	.text._ZN13group_norm_v214gn_cuda_kernelI13__nv_bfloat16Li480ELi3ELi16ELi60ELi4096ELb1ELi16ELi960ELi960ELi4ELb1ELi1ELb0ELb0ENS_16CompileConditionILi1000EEEEEvPT_PKS4_S7_S7_flPfS8_Pj,"ax",@progbits
	.align	128
        .global         _ZN13group_norm_v214gn_cuda_kernelI13__nv_bfloat16Li480ELi3ELi16ELi60ELi4096ELb1ELi16ELi960ELi960ELi4ELb1ELi1ELb0ELb0ENS_16CompileConditionILi1000EEEEEvPT_PKS4_S7_S7_flPfS8_Pj
        .type           _ZN13group_norm_v214gn_cuda_kernelI13__nv_bfloat16Li480ELi3ELi16ELi60ELi4096ELb1ELi16ELi960ELi960ELi4ELb1ELi1ELb0ELb0ENS_16CompileConditionILi1000EEEEEvPT_PKS4_S7_S7_flPfS8_Pj,@function
        .size           _ZN13group_norm_v214gn_cuda_kernelI13__nv_bfloat16Li480ELi3ELi16ELi60ELi4096ELb1ELi16ELi960ELi960ELi4ELb1ELi1ELb0ELb0ENS_16CompileConditionILi1000EEEEEvPT_PKS4_S7_S7_flPfS8_Pj,(.L_x_1426 - _ZN13group_norm_v214gn_cuda_kernelI13__nv_bfloat16Li480ELi3ELi16ELi60ELi4096ELb1ELi16ELi960ELi960ELi4ELb1ELi1ELb0ELb0ENS_16CompileConditionILi1000EEEEEvPT_PKS4_S7_S7_flPfS8_Pj)
        .other          _ZN13group_norm_v214gn_cuda_kernelI13__nv_bfloat16Li480ELi3ELi16ELi60ELi4096ELb1ELi16ELi960ELi960ELi4ELb1ELi1ELb0ELb0ENS_16CompileConditionILi1000EEEEEvPT_PKS4_S7_S7_flPfS8_Pj,@"STO_CUDA_ENTRY STV_DEFAULT"
_ZN13group_norm_v214gn_cuda_kernelI13__nv_bfloat16Li480ELi3ELi16ELi60ELi4096ELb1ELi16ELi960ELi960ELi4ELb1ELi1ELb0ELb0ENS_16CompileConditionILi1000EEEEEvPT_PKS4_S7_S7_flPfS8_Pj:
.text._ZN13group_norm_v214gn_cuda_kernelI13__nv_bfloat16Li480ELi3ELi16ELi60ELi4096ELb1ELi16ELi960ELi960ELi4ELb1ELi1ELb0ELb0ENS_16CompileConditionILi1000EEEEEvPT_PKS4_S7_S7_flPfS8_Pj:
        /* <DEDUP_REMOVED lines=44> */
.L_x_687:
        /* <DEDUP_REMOVED lines=26> */
[----:B------:R-:W4:Y:S04]  /*0460*/  LDG.E.64.CONSTANT R30, desc[UR8][R20.64+0x2d00] ;  /* 0x002d0008141e7981 */ /* 0x000f28000c1e9b00 */
[----:B------:R-:W4:Y:S04]  /*0470*/  LDG.E.64.CONSTANT R4, desc[UR8][R20.64+0x3c00] ;  /* 0x003c000814047981 */ /* 0x000f28000c1e9b00 */
[----:B------:R0:W-:Y:S04]  /*0480*/  STL [R1+0x1c], R8 ;  /* 0x00001c0801007387 */ /* 0x0001e80000100800 */
[----:B------:R1:W-:Y:S04]  /*0490*/  STL [R1+0x2c], R6 ;  /* 0x00002c0601007387 */ /* 0x0003e80000100800 */
[----:B------:R-:W4:Y:S04]  /*04a0*/  LDG.E.64.CONSTANT R10, desc[UR8][R20.64+0x6900] ;  /* 0x00690008140a7981 */ /* 0x000f28000c1e9b00 */
[----:B0-----:R-:W4:Y:S04]  /*04b0*/  LDG.E.64.CONSTANT R8, desc[UR8][R20.64+0x5a00] ;  /* 0x005a000814087981 */ /* 0x001f28000c1e9b00 */
[----:B-1----:R0:W4:Y:S01]  /*04c0*/  LDG.E.64.CONSTANT R6, desc[UR8][R20.64+0x4b00] ;  /* 0x004b000814067981 */ /* 0x002122000c1e9b00 */
[----:B---3--:R-:W-:-:S04]  /*04d0*/  IMAD.WIDE.U32 R14, R22, 0x2, R14 ;  /* 0x00000002160e7825 */ /* 0x008fc800078e000e */
[----:B------:R-:W-:Y:S02]  /*04e0*/  IMAD.WIDE.U32 R16, R22, 0x2, R16 ;  /* 0x0000000216107825 */ /* 0x000fe400078e0010 */
[----:B------:R-:W5:Y:S04]  /*04f0*/  LDG.E.64.CONSTANT R14, desc[UR8][R14.64] ;  /* 0x000000080e0e7981 */ /* 0x000f68000c1e9b00 */
[----:B------:R-:W5:Y:S01]  /*0500*/  LDG.E.64.CONSTANT R16, desc[UR8][R16.64] ;  /* 0x0000000810107981 */ /* 0x000f62000c1e9b00 */
[C---:B--2---:R-:W-:Y:S02]  /*0510*/  PRMT R36, R34.reuse, 0x7632, R36 ;  /* 0x0000763222247816 */ /* 0x044fe40000000024 */
[----:B------:R-:W-:Y:S02]  /*0520*/  SHF.L.U32 R0, R34, 0x10, RZ ;  /* 0x0000001022007819 */ /* 0x000fe400000006ff */
[----:B------:R-:W-:-:S03]  /*0530*/  SHF.L.U32 R36, R36, 0x10, RZ ;  /* 0x0000001024247819 */ /* 0x000fc600000006ff */
[----:B------:R-:W-:Y:S01]  /*0540*/  FADD.FTZ R3, RZ, R0 ;  /* 0x00000000ff037221 */ /* 0x000fe20000010000 */
[----:B0-----:R-:W-:Y:S01]  /*0550*/  FFMA.FTZ R21, R0, R0, RZ ;  /* 0x0000000000157223 */ /* 0x001fe200000100ff */
        /* <DEDUP_REMOVED lines=11> */
[----:B------:R-:W-:Y:S02]  /*0610*/  SHF.L.U32 R25, R3, 0x10, RZ ;  /* 0x0000001003197819 */ /* 0x000fe400000006ff */
[----:B------:R-:W-:Y:S01]  /*0620*/  FADD.FTZ R20, R20, R33 ;  /* 0x0000002114147221 */ /* 0x000fe20000010000 */
[--C-:B------:R-:W-:Y:S01]  /*0630*/  FFMA.FTZ R3, R33, R33, R18.reuse ;  /* 0x0000002121037223 */ /* 0x100fe20000010012 */
        /* <DEDUP_REMOVED lines=12> */
[----:B------:R-:W-:Y:S01]  /*0700*/  STL [R1+0x4], R25 ;  /* 0x0000041901007387 */ /* 0x000fe20000100800 */
[----:B------:R-:W-:Y:S01]  /*0710*/  FADD.FTZ R18, R18, R32 ;  /* 0x0000002012127221 */ /* 0x000fe20000010000 */
[----:B------:R-:W-:-:S02]  /*0720*/  FFMA.FTZ R12, R32, R32, R12 ;  /* 0x00000020200c7223 */ /* 0x000fc4000001000c */
[----:B------:R-:W-:Y:S01]  /*0730*/  STL [R1+0x20], R24 ;  /* 0x0000201801007387 */ /* 0x000fe20000100800 */
[----:B------:R-:W-:Y:S01]  /*0740*/  PRMT R3, R13, 0x7632, R3 ;  /* 0x000076320d037816 */ /* 0x000fe20000000003 */
[----:B------:R-:W-:Y:S02]  /*0750*/  FADD.FTZ R18, R18, R37 ;  /* 0x0000002512127221 */ /* 0x000fe40000010000 */
[----:B------:R0:W-:Y:S01]  /*0760*/  STL [R1+0x18], R20 ;  /* 0x0000181401007387 */ /* 0x0001e20000100800 */
[----:B------:R-:W-:Y:S02]  /*0770*/  SHF.L.U32 R19, R3, 0x10, RZ ;  /* 0x0000001003137819 */ /* 0x000fe400000006ff */
[C---:B------:R-:W-:Y:S02]  /*0780*/  PRMT R29, R30.reuse, 0x7632, R29 ;  /* 0x000076321e1d7816 */ /* 0x040fe4000000001d */
[----:B0-----:R-:W-:Y:S01]  /*0790*/  SHF.L.U32 R20, R13, 0x10, RZ ;  /* 0x000000100d147819 */ /* 0x001fe200000006ff */
[----:B------:R-:W-:Y:S01]  /*07a0*/  FFMA.FTZ R13, R37, R37, R12 ;  /* 0x00000025250d7223 */ /* 0x000fe2000001000c */
[----:B------:R-:W-:-:S03]  /*07b0*/  SHF.L.U32 R30, R30, 0x10, RZ ;  /* 0x000000101e1e7819 */ /* 0x000fc600000006ff */
[----:B------:R-:W-:Y:S01]  /*07c0*/  FADD.FTZ R18, R18, R20 ;  /* 0x0000001412127221 */ /* 0x000fe20000010000 */
[----:B------:R-:W-:-:S03]  /*07d0*/  FFMA.FTZ R13, R20, R20, R13 ;  /* 0x00000014140d7223 */ /* 0x000fc6000001000d */
[----:B------:R-:W-:Y:S01]  /*07e0*/  FADD.FTZ R18, R18, R19 ;  /* 0x0000001312127221 */ /* 0x000fe20000010000 */
[----:B------:R-:W-:Y:S01]  /*07f0*/  FFMA.FTZ R13, R19, R19, R13 ;  /* 0x00000013130d7223 */ /* 0x000fe2000001000d */
[----:B------:R-:W-:Y:S02]  /*0800*/  SHF.L.U32 R29, R29, 0x10, RZ ;  /* 0x000000101d1d7819 */ /* 0x000fe400000006ff */
[----:B------:R-:W-:Y:S01]  /*0810*/  FADD.FTZ R18, R18, R30 ;  /* 0x0000001e12127221 */ /* 0x000fe20000010000 */
[----:B------:R-:W-:Y:S01]  /*0820*/  FFMA.FTZ R13, R30, R30, R13 ;  /* 0x0000001e1e0d7223 */ /* 0x000fe2000001000d */
[----:B------:R0:W-:Y:S01]  /*0830*/  STL [R1+0x14], R20 ;  /* 0x0000141401007387 */ /* 0x0001e20000100800 */
[----:B------:R-:W-:Y:S01]  /*0840*/  PRMT R3, R31, 0x7632, R3 ;  /* 0x000076321f037816 */ /* 0x000fe20000000003 */
[----:B------:R-:W-:Y:S01]  /*0850*/  FADD.FTZ R18, R18, R29 ;  /* 0x0000001d12127221 */ /* 0x000fe20000010000 */
[----:B------:R-:W-:Y:S01]  /*0860*/  FFMA.FTZ R13, R29, R29, R13 ;  /* 0x0000001d1d0d7223 */ /* 0x000fe2000001000d */
[----:B------:R1:W-:Y:S01]  /*0870*/  STL [R1+0x24], R19 ;  /* 0x0000241301007387 */ /* 0x0003e20000100800 */
[----:B0-----:R-:W-:-:S02]  /*0880*/  SHF.L.U32 R20, R31, 0x10, RZ ;  /* 0x000000101f147819 */ /* 0x001fc400000006ff */
[----:B-1----:R-:W-:-:S03]  /*0890*/  SHF.L.U32 R19, R3, 0x10, RZ ;  /* 0x0000001003137819 */ /* 0x002fc600000006ff */
        /* <DEDUP_REMOVED lines=26> */
[----:B------:R0:W-:Y:S01]  /*0a40*/  STL [R1+0x3c], R19 ;  /* 0x00003c1301007387 */ /* 0x0001e20000100800 */
[----:B------:R-:W-:Y:S01]  /*0a50*/  FADD.FTZ R18, R18, R5 ;  /* 0x0000000512127221 */ /* 0x000fe20000010000 */
[----:B------:R-:W-:Y:S01]  /*0a60*/  FFMA.FTZ R13, R5, R5, R13 ;  /* 0x00000005050d7223 */ /* 0x000fe2000001000d */
[----:B0-----:R-:W-:-:S05]  /*0a70*/  SHF.L.U32 R19, R7, 0x10, RZ ;  /* 0x0000001007137819 */ /* 0x001fca00000006ff */
[----:B------:R0:W-:Y:S01]  /*0a80*/  STL [R1+0x8], R19 ;  /* 0x0000081301007387 */ /* 0x0001e20000100800 */
[----:B------:R-:W-:Y:S01]  /*0a90*/  FADD.FTZ R18, R18, R19 ;  /* 0x0000001312127221 */ /* 0x000fe20000010000 */
[----:B------:R-:W-:Y:S02]  /*0aa0*/  FFMA.FTZ R13, R19, R19, R13 ;  /* 0x00000013130d7223 */ /* 0x000fe4000001000d */
[----:B0-----:R-:W2:Y:S01]  /*0ab0*/  LDL R19, [R1+0x50] ;  /* 0x0000500001137983 */ /* 0x001ea20000100800 */
[----:B------:R-:W-:-:S04]  /*0ac0*/  PRMT R6, R7, 0x7632, R6 ;  /* 0x0000763207067816 */ /* 0x000fc80000000006 */
[----:B------:R-:W-:Y:S02]  /*0ad0*/  SHF.L.U32 R20, R6, 0x10, RZ ;  /* 0x0000001006147819 */ /* 0x000fe400000006ff */
[C---:B------:R-:W-:Y:S02]  /*0ae0*/  PRMT R7, R8.reuse, 0x7632, R7 ;  /* 0x0000763208077816 */ /* 0x040fe40000000007 */
[----:B------:R-:W-:Y:S01]  /*0af0*/  SHF.L.U32 R6, R8, 0x10, RZ ;  /* 0x0000001008067819 */ /* 0x000fe200000006ff */
        /* <DEDUP_REMOVED lines=8> */
[----:B------:R-:W-:Y:S02]  /*0b80*/  STL [R1+0x38], R20 ;  /* 0x0000381401007387 */ /* 0x000fe40000100800 */
[----:B------:R-:W-:Y:S01]  /*0b90*/  FADD.FTZ R18, R18, R21 ;  /* 0x0000001512127221 */ /* 0x000fe20000010000 */
[----:B------:R-:W-:Y:S01]  /*0ba0*/  FFMA.FTZ R13, R21, R21, R13 ;  /* 0x00000015150d7223 */ /* 0x000fe2000001000d */
[----:B------:R0:W-:Y:S02]  /*0bb0*/  STL [R1], R21 ;  /* 0x0000001501007387 */ /* 0x0001e40000100800 */
[----:B0-----:R-:W0:Y:S01]  /*0bc0*/  S2R R21, SR_TID.X ;  /* 0x0000000000157919 */ /* 0x001e220000002100 */
[----:B------:R-:W-:Y:S02]  /*0bd0*/  PRMT R8, R9, 0x7632, R8 ;  /* 0x0000763209087816 */ /* 0x000fe40000000008 */
[----:B------:R-:W-:-:S02]  /*0be0*/  PRMT R12, R11, 0x7632, R12 ;  /* 0x000076320b0c7816 */ /* 0x000fc4000000000c */
[----:B------:R-:W-:Y:S02]  /*0bf0*/  SHF.L.U32 R20, R8, 0x10, RZ ;  /* 0x0000001008147819 */ /* 0x000fe400000006ff */
[C---:B------:R-:W-:Y:S02]  /*0c00*/  PRMT R9, R10.reuse, 0x7632, R9 ;  /* 0x000076320a097816 */ /* 0x040fe40000000009 */
[----:B------:R-:W-:Y:S01]  /*0c10*/  SHF.L.U32 R8, R10, 0x10, RZ ;  /* 0x000000100a087819 */ /* 0x000fe200000006ff */
[----:B------:R1:W-:Y:S01]  /*0c20*/  STL [R1+0x34], R20 ;  /* 0x0000341401007387 */ /* 0x0003e20000100800 */
[----:B------:R-:W-:Y:S01]  /*0c30*/  FADD.FTZ R18, R18, R20 ;  /* 0x0000001412127221 */ /* 0x000fe20000010000 */
[----:B------:R-:W-:Y:S01]  /*0c40*/  FFMA.FTZ R13, R20, R20, R13 ;  /* 0x00000014140d7223 */ /* 0x000fe2000001000d */
[----:B------:R-:W-:Y:S02]  /*0c50*/  SHF.L.U32 R9, R9, 0x10, RZ ;  /* 0x0000001009097819 */ /* 0x000fe400000006ff */
[----:B------:R-:W-:Y:S01]  /*0c60*/  FADD.FTZ R18, R18, R8 ;  /* 0x0000000812127221 */ /* 0x000fe20000010000 */
[----:B------:R-:W-:Y:S01]  /*0c70*/  FFMA.FTZ R13, R8, R8, R13 ;  /* 0x00000008080d7223 */ /* 0x000fe2000001000d */
[----:B-1----:R-:W-:-:S03]  /*0c80*/  SHF.L.U32 R20, R12, 0x10, RZ ;  /* 0x000000100c147819 */ /* 0x002fc600000006ff */
[----:B------:R-:W-:Y:S01]  /*0c90*/  FFMA.FTZ R13, R9, R9, R13 ;  /* 0x00000009090d7223 */ /* 0x000fe2000001000d */
[----:B------:R-:W-:Y:S01]  /*0ca0*/  SHF.L.U32 R10, R11, 0x10, RZ ;  /* 0x000000100b0a7819 */ /* 0x000fe200000006ff */
[----:B------:R-:W-:Y:S01]  /*0cb0*/  STL [R1+0x28], R20 ;  /* 0x0000281401007387 */ /* 0x000fe20000100800 */
[----:B------:R-:W-:-:S03]  /*0cc0*/  FADD.FTZ R11, R18, R9 ;  /* 0x00000009120b7221 */ /* 0x000fc60000010000 */
[----:B------:R-:W-:Y:S01]  /*0cd0*/  FFMA.FTZ R13, R10, R10, R13 ;  /* 0x0000000a0a0d7223 */ /* 0x000fe2000001000d */
[----:B------:R-:W-:Y:S01]  /*0ce0*/  FADD.FTZ R11, R11, R10 ;  /* 0x0000000a0b0b7221 */ /* 0x000fe20000010000 */
[----:B0-----:R-:W-:Y:S02]  /*0cf0*/  ISETP.GT.U32.AND P1, PT, R21, 0x1f, PT ;  /* 0x0000001f1500780c */ /* 0x001fe40003f24070 */
[----:B------:R-:W-:Y:S01]  /*0d00*/  FFMA.FTZ R13, R20, R20, R13 ;  /* 0x00000014140d7223 */ /* 0x000fe2000001000d */
[----:B------:R-:W-:Y:S01]  /*0d10*/  FADD.FTZ R12, R11, R20 ;  /* 0x000000140b0c7221 */ /* 0x000fe20000010000 */
        /* <DEDUP_REMOVED lines=9> */
[----:B-1----:R-:W-:-:S05]  /*0db0*/  SHF.R.U32.HI R12, RZ, 0x1, R13 ;  /* 0x00000001ff0c7819 */ /* 0x002fca000001160d */
[----:B------:R-:W-:Y:S01]  /*0dc0*/  IMAD R11, R12, 0x168, R11 ;  /* 0x000001680c0b7824 */ /* 0x000fe200078e020b */
[----:B------:R-:W-:-:S04]  /*0dd0*/  SHF.L.U32 R12, R13, 0x3, RZ ;  /* 0x000000030d0c7819 */ /* 0x000fc800000006ff */
        /* <DEDUP_REMOVED lines=47> */
.L_x_676:
[----:B------:R-:W-:Y:S05]  /*10d0*/  BSYNC.RECONVERGENT B0 ;  /* 0x0000000000007941 */ /* 0x000fea0003800200 */
.L_x_675:
        /* <DEDUP_REMOVED lines=21> */
.L_x_678:
[----:B------:R-:W-:Y:S05]  /*1230*/  BSYNC.RECONVERGENT B0 ;  /* 0x0000000000007941 */ /* 0x000fea0003800200 */
.L_x_677:
[----:B------:R-:W-:Y:S06]  /*1240*/  BAR.SYNC.DEFER_BLOCKING 0x0 ;  /* 0x0000000000007b1d */ /* 0x000fec0000010000 */
[----:B------:R-:W-:Y:S05]  /*1250*/  @P3 BRA `(.L_x_679) ;  /* 0x0000000000443947 */ /* 0x000fea0003800000 */
[----:B------:R-:W1:Y:S01]  /*1260*/  S2R R11, SR_CTAID.Y ;  /* 0x00000000000b7919 */ /* 0x000e620000002600 */
[----:B0-----:R-:W1:Y:S08]  /*1270*/  LDC.64 R12, c[0x0][0x3c0] ;  /* 0x0000f000ff0c7b82 */ /* 0x001e700000000a00 */
[----:B------:R-:W0:Y:S01]  /*1280*/  S2UR UR5, SR_CTAID.X ;  /* 0x00000000000579c3 */ /* 0x000e220000002500 */
[----:B-1----:R-:W-:Y:S01]  /*1290*/  IMAD.WIDE.U32 R12, R11, 0x4, R12 ;  /* 0x000000040b0c7825 */ /* 0x002fe200078e000c */
[----:B0-----:R-:W-:-:S02]  /*12a0*/  ISETP.NE.AND P2, PT, RZ, UR5, PT ;  /* 0x00000005ff007c0c */ /* 0x001fc4000bf45270 */
[----:B------:R-:W-:-:S04]  /*12b0*/  MOV R11, 0x7fffff01 ;  /* 0x7fffff01000b7802 */ /* 0x000fc80000000f00 */
[----:B------:R-:W-:Y:S01]  /*12c0*/  SEL R11, R11, 0x1, !P2 ;  /* 0x000000010b0b7807 */ /* 0x000fe20005000000 */
[----:B------:R-:W-:Y:S06]  /*12d0*/  MEMBAR.ALL.GPU ;  /* 0x0000000000007992 */ /* 0x000fec000000a000 */
[----:B------:R-:W-:-:S00]  /*12e0*/  ERRBAR ;  /* 0x00000000000079ab */ /* 0x000fc00000000000 */
[----:B------:R-:W-:Y:S06]  /*12f0*/  CGAERRBAR ;  /* 0x00000000000075ab */ /* 0x000fec0000000000 */
[----:B------:R0:W5:Y:S02]  /*1300*/  ATOM.E.ADD.STRONG.GPU PT, R11, desc[UR8][R12.64], R11 ;  /* 0x8000000b0c0b798a */ /* 0x00016400081ef108 */
.L_x_680:
[----:B------:R-:W2:Y:S04]  /*1310*/  LD.E.STRONG.GPU R18, desc[UR8][R12.64] ;  /* 0x000000080c127980 */ /* 0x000ea8000c10f900 */
[----:B--2---:R-:W-:Y:S01]  /*1320*/  CCTL.IVALL ;  /* 0x00000000ff00798f */ /* 0x004fe20002000000 */
[----:B------:R-:W-:Y:S05]  /*1330*/  YIELD ;  /* 0x0000000000007946 */ /* 0x000fea0003800000 */
[----:B-----5:R-:W-:-:S04]  /*1340*/  LOP3.LUT R18, R18, R11, RZ, 0x3c, !PT ;  /* 0x0000000b12127212 */ /* 0x020fc800078e3cff */
[----:B------:R-:W-:-:S13]  /*1350*/  ISETP.GT.AND P2, PT, R18, -0x1, PT ;  /* 0xffffffff1200780c */ /* 0x000fda0003f44270 */
[----:B------:R-:W-:Y:S05]  /*1360*/  @P2 BRA `(.L_x_680) ;  /* 0xfffffffc00e82947 */ /* 0x000fea000383ffff */
.L_x_679:
[----:B------:R-:W-:Y:S05]  /*1370*/  WARPSYNC.ALL ;  /* 0x0000000000007948 */ /* 0x000fea0003800000 */
[----:B------:R-:W-:Y:S01]  /*1380*/  BAR.SYNC.DEFER_BLOCKING 0x0 ;  /* 0x0000000000007b1d */ /* 0x000fe20000010000 */
[----:B0-----:R-:W-:-:S05]  /*1390*/  CS2R R12, SRZ ;  /* 0x00000000000c7805 */ /* 0x001fca000001ff00 */
[----:B------:R-:W-:Y:S04]  /*13a0*/  BSSY.RECONVERGENT B0, `(.L_x_681) ;  /* 0x000005e000007945 */ /* 0x000fe80003800200 */
[----:B------:R-:W-:Y:S05]  /*13b0*/  @P1 BRA `(.L_x_682) ;  /* 0x0000000400701947 */ /* 0x000fea0003800000 */
[----:B------:R-:W0:Y:S01]  /*13c0*/  S2R R18, SR_TID.X ;  /* 0x0000000000127919 */ /* 0x000e220000002100 */
[----:B------:R-:W1:Y:S01]  /*13d0*/  LDC R11, c[0x0][0x374] ;  /* 0x0000dd00ff0b7b82 */ /* 0x000e620000000800 */
[----:B------:R-:W1:Y:S01]  /*13e0*/  S2R R13, SR_CTAID.Y ;  /* 0x00000000000d7919 */ /* 0x000e620000002600 */
[----:B------:R2:W-:Y:S06]  /*13f0*/  STL.64 [R1+0x58], R2 ;  /* 0x0000580201007387 */ /* 0x0005ec0000100a00 */
        /* <DEDUP_REMOVED lines=44> */
[----:B--2---:R-:W-:-:S04]  /*16c0*/  FADD.FTZ R20, R20, R18 ;  /* 0x0000001214147221 */ /* 0x004fc80000010000 */
[----:B---3--:R-:W-:Y:S01]  /*16d0*/  FADD.FTZ R12, R12, R20 ;  /* 0x000000140c0c7221 */ /* 0x008fe20000010000 */
[----:B------:R-:W-:Y:S01]  /*16e0*/  IADD3 R20, PT, PT, R11, 0x120, RZ ;  /* 0x000001200b147810 */ /* 0x000fe20007ffe0ff */
[----:B------:R-:W-:Y:S01]  /*16f0*/  FADD.FTZ R26, R21, R19 ;  /* 0x00000013151a7221 */ /* 0x000fe20000010000 */
[----:B------:R-:W-:-:S03]  /*1700*/  IADD3 R18, PT, PT, R11, 0x140, RZ ;  /* 0x000001400b127810 */ /* 0x000fc60007ffe0ff */
        /* <DEDUP_REMOVED lines=9> */
[----:B------:R-:W-:Y:S01]  /*17a0*/  FADD.FTZ R13, R23, R13 ;  /* 0x0000000d170d7221 */ /* 0x000fe20000010000 */
[C---:B------:R-:W-:Y:S02]  /*17b0*/  IADD3 R26, PT, PT, R11.reuse, 0x1c0, RZ ;  /* 0x000001c00b1a7810 */ /* 0x040fe40007ffe0ff */
[----:B------:R-:W-:-:S03]  /*17c0*/  IADD3 R24, PT, PT, R11, 0x1e0, RZ ;  /* 0x000001e00b187810 */ /* 0x000fc60007ffe0ff */
[----:B------:R-:W-:-:S04]  /*17d0*/  IMAD.WIDE.U32 R26, R26, 0x4, R2 ;  /* 0x000000041a1a7825 */ /* 0x000fc800078e0002 */
[----:B------:R-:W-:Y:S02]  /*17e0*/  IMAD.WIDE.U32 R24, R24, 0x4, R2 ;  /* 0x0000000418187825 */ /* 0x000fe400078e0002 */
[----:B------:R-:W4:Y:S04]  /*17f0*/  LDG.E.64 R26, desc[UR8][R26.64] ;  /* 0x000000081a1a7981 */ /* 0x000f28000c1e1b00 */
[----:B------:R-:W4:Y:S01]  /*1800*/  LDG.E.64 R24, desc[UR8][R24.64] ;  /* 0x0000000818187981 */ /* 0x000f22000c1e1b00 */
[----:B--2---:R-:W-:Y:S01]  /*1810*/  FADD.FTZ R31, R21, R13 ;  /* 0x0000000d151f7221 */ /* 0x004fe20000010000 */
[----:B------:R-:W-:Y:S01]  /*1820*/  FADD.FTZ R12, R20, R12 ;  /* 0x0000000c140c7221 */ /* 0x000fe20000010000 */
[C---:B------:R-:W-:Y:S01]  /*1830*/  IADD3 R13, PT, PT, R11.reuse, 0x180, RZ ;  /* 0x000001800b0d7810 */ /* 0x040fe20007ffe0ff */
[----:B------:R-:W-:Y:S01]  /*1840*/  IMAD.WIDE.U32 R20, R22, 0x4, R2 ;  /* 0x0000000416147825 */ /* 0x000fe200078e0002 */
[----:B------:R-:W-:-:S03]  /*1850*/  IADD3 R22, PT, PT, R11, 0x1a0, RZ ;  /* 0x000001a00b167810 */ /* 0x000fc60007ffe0ff */
[----:B---3--:R-:W-:Y:S01]  /*1860*/  FADD.FTZ R18, R18, R12 ;  /* 0x0000000c12127221 */ /* 0x008fe20000010000 */
[--C-:B------:R-:W-:Y:S01]  /*1870*/  IMAD.WIDE.U32 R12, R13, 0x4, R2.reuse ;  /* 0x000000040d0c7825 */ /* 0x100fe200078e0002 */
[----:B------:R-:W2:Y:S03]  /*1880*/  LDG.E.64 R20, desc[UR8][R20.64] ;  /* 0x0000000814147981 */ /* 0x000ea6000c1e1b00 */
[----:B------:R-:W-:Y:S02]  /*1890*/  IMAD.WIDE.U32 R22, R22, 0x4, R2 ;  /* 0x0000000416167825 */ /* 0x000fe400078e0002 */
[----:B------:R-:W3:Y:S04]  /*18a0*/  LDG.E.64 R12, desc[UR8][R12.64] ;  /* 0x000000080c0c7981 */ /* 0x000ee8000c1e1b00 */
        /* <DEDUP_REMOVED lines=13> */
.L_x_682:
[----:B------:R-:W-:Y:S05]  /*1980*/  BSYNC.RECONVERGENT B0 ;  /* 0x0000000000007941 */ /* 0x000fea0003800200 */
.L_x_681:
        /* <DEDUP_REMOVED lines=30> */
.L_x_684:
[----:B------:R-:W-:Y:S05]  /*1b70*/  BSYNC.RECONVERGENT B0 ;  /* 0x0000000000007941 */ /* 0x000fea0003800200 */
.L_x_683:
        /* <DEDUP_REMOVED lines=11> */
[----:B------:R-:W-:Y:S01]  /*1c30*/  UIADD3 UR5, UPT, UPT, UR5, 0x1680, URZ ;  /* 0x0000168005057890 */ /* 0x000fe2000fffe0ff */
[----:B------:R-:W1:Y:S02]  /*1c40*/  LDCU.64 UR10, c[0x0][0x3b0] ;  /* 0x00007600ff0a77ac */ /* 0x000e640008000a00 */
[----:B------:R-:W-:Y:S01]  /*1c50*/  LEA R11, P1, R2, R11, 0x5 ;  /* 0x0000000b020b7211 */ /* 0x000fe200078228ff */
[----:B0-----:R-:W-:-:S06]  /*1c60*/  ULEA UR5, UR6, UR5, 0x18 ;  /* 0x0000000506057291 */ /* 0x001fcc000f8ec0ff */
[----:B------:R-:W-:-:S06]  /*1c70*/  LEA R18, R19, UR5, 0x3 ;  /* 0x0000000513127c11 */ /* 0x000fcc000f8e18ff */
[----:B------:R-:W0:Y:S01]  /*1c80*/  LDS.64 R18, [R18] ;  /* 0x0000000012127984 */ /* 0x000e220000000a00 */
[----:B--2---:R-:W-:Y:S02]  /*1c90*/  LEA.HI.X R13, R2, RZ, R12, 0x5, P1 ;  /* 0x000000ff020d7211 */ /* 0x004fe400008f2c0c */
[----:B-1----:R-:W-:-:S04]  /*1ca0*/  LEA R12, P1, R11, UR10, 0x2 ;  /* 0x0000000a0b0c7c11 */ /* 0x002fc8000f8210ff */
[----:B------:R-:W-:-:S05]  /*1cb0*/  LEA.HI.X R13, R11, UR11, R13, 0x2, P1 ;  /* 0x0000000b0b0d7c11 */ /* 0x000fca00088f140d */
[----:B0-----:R1:W-:Y:S04]  /*1cc0*/  STG.E.64 desc[UR8][R12.64], R18 ;  /* 0x000000120c007986 */ /* 0x0013e8000c101b08 */
.L_x_686:
[----:B------:R-:W-:Y:S05]  /*1cd0*/  BSYNC.RECONVERGENT B0 ;  /* 0x0000000000007941 */ /* 0x000fea0003800200 */
.L_x_685:
[----:B0-----:R-:W2:Y:S01]  /*1ce0*/  LDL R11, [R1+0x4c] ;  /* 0x00004c00010b7983 */ /* 0x001ea20000100800 */
[----:B------:R-:W0:Y:S03]  /*1cf0*/  LDCU UR5, c[0x0][0x3a0] ;  /* 0x00007400ff0577ac */ /* 0x000e260008000800 */
[----:B------:R3:W-:Y:S01]  /*1d00*/  STL [R1+0x54], R2 ;  /* 0x0000540201007387 */ /* 0x0007e20000100800 */
[----:B-1----:R-:W-:Y:S01]  /*1d10*/  SHF.L.U32 R18, R14, 0x10, RZ ;  /* 0x000000100e127819 */ /* 0x002fe200000006ff */
[----:B------:R-:W1:Y:S02]  /*1d20*/  LDCU.64 UR6, c[0x0][0x380] ;  /* 0x00007000ff0677ac */ /* 0x000e640008000a00 */
[----:B------:R-:W1:Y:S04]  /*1d30*/  LDL.LU R27, [R1+0x1c] ;  /* 0x00001c00011b7983 */ /* 0x000e680000300800 */
[----:B------:R-:W4:Y:S04]  /*1d40*/  LDL.LU R25, [R1+0x2c] ;  /* 0x00002c0001197983 */ /* 0x000f280000300800 */
[----:B------:R-:W5:Y:S01]  /*1d50*/  LDL.LU R24, [R1+0x4] ;  /* 0x0000040001187983 */ /* 0x000f620000300800 */
[----:B------:R-:W-:-:S02]  /*1d60*/  SHF.L.U32 R19, R16, 0x10, RZ ;  /* 0x0000001010137819 */ /* 0x000fc400000006ff */
[----:B------:R-:W-:Y:S02]  /*1d70*/  SHF.L.U32 R26, R17, 0x10, RZ ;  /* 0x00000010111a7819 */ /* 0x000fe400000006ff */
[----:B---3--:R-:W-:Y:S01]  /*1d80*/  SHF.L.U32 R2, R21, 0x10, RZ ;  /* 0x0000001015027819 */ /* 0x008fe200000006ff */
        /* <DEDUP_REMOVED lines=9> */
[----:B------:R-:W-:Y:S01]  /*1e20*/  SHF.L.U32 R13, R22, 0x10, RZ ;  /* 0x00000010160d7819 */ /* 0x000fe200000006ff */
[----:B0-----:R-:W-:-:S05]  /*1e30*/  FADD.FTZ R0, R0, 1 ;  /* 0x3f80000000007421 */ /* 0x001fca0000010000 */
[----:B------:R0:W2:Y:S01]  /*1e40*/  MUFU.RCP R14, R0 ;  /* 0x00000000000e7308 */ /* 0x0000a20000001000 */
[----:B------:R-:W-:Y:S01]  /*1e50*/  FMUL.FTZ R22, R11, R36 ;  /* 0x000000240b167220 */ /* 0x000fe20000410000 */
[----:B0-----:R-:W-:-:S05]  /*1e60*/  SHF.L.U32 R0, R23, 0x10, RZ ;  /* 0x0000001017007819 */ /* 0x001fca00000006ff */
[----:B------:R-:W-:Y:S01]  /*1e70*/  FFMA.FTZ R22, R22, R0, R13 ;  /* 0x0000000016167223 */ /* 0x000fe2000001000d */
[----:B--2---:R-:W-:-:S03]  /*1e80*/  FMUL.FTZ R16, R16, R14 ;  /* 0x0000000e10107220 */ /* 0x004fc60000410000 */
[----:B------:R-:W-:-:S06]  /*1e90*/  FMUL.FTZ R14, R22, -1.4426950216293334961 ;  /* 0xbfb8aa3b160e7820 */ /* 0x000fcc0000410000 */
[----:B------:R-:W0:Y:S02]  /*1ea0*/  MUFU.EX2 R14, R14 ;  /* 0x0000000e000e7308 */ /* 0x000e240000000800 */
[----:B0-----:R-:W-:-:S06]  /*1eb0*/  FADD.FTZ R14, R14, 1 ;  /* 0x3f8000000e0e7421 */ /* 0x001fcc0000010000 */
[----:B------:R-:W0:Y:S01]  /*1ec0*/  MUFU.RCP R14, R14 ;  /* 0x0000000e000e7308 */ /* 0x000e220000001000 */
[----:B------:R-:W-:Y:S01]  /*1ed0*/  FADD.FTZ R35, R35, -R12 ;  /* 0x8000000c23237221 */ /* 0x000fe20000010000 */
[----:B------:R-:W-:-:S03]  /*1ee0*/  SHF.L.U32 R36, R15, 0x10, RZ ;  /* 0x000000100f247819 */ /* 0x000fc600000006ff */
[----:B------:R-:W-:-:S04]  /*1ef0*/  FMUL.FTZ R15, R11, R35 ;  /* 0x000000230b0f7220 */ /* 0x000fc80000410000 */
[----:B------:R-:W-:Y:S01]  /*1f00*/  FFMA.FTZ R15, R15, R36, R26 ;  /* 0x000000240f0f7223 */ /* 0x000fe2000001001a */
[----:B0-----:R-:W-:-:S05]  /*1f10*/  FMUL.FTZ R14, R22, R14 ;  /* 0x0000000e160e7220 */ /* 0x001fca0000410000 */
[----:B------:R-:W-:Y:S01]  /*1f20*/  F2FP.BF16.F32.PACK_AB R16, R14, R16 ;  /* 0x000000100e10723e */ /* 0x000fe200000010ff */
[----:B------:R-:W-:-:S06]  /*1f30*/  FMUL.FTZ R14, R15, -1.4426950216293334961 ;  /* 0xbfb8aa3b0f0e7820 */ /* 0x000fcc0000410000 */
[----:B------:R-:W0:Y:S01]  /*1f40*/  MUFU.EX2 R14, R14 ;  /* 0x0000000e000e7308 */ /* 0x000e220000000800 */
[----:B------:R-:W-:Y:S01]  /*1f50*/  FADD.FTZ R34, R34, -R12 ;  /* 0x8000000c22227221 */ /* 0x000fe20000010000 */
[----:B------:R-:W-:Y:S01]  /*1f60*/  SHF.L.U32 R35, R20, 0x10, RZ ;  /* 0x0000001014237819 */ /* 0x000fe200000006ff */
[----:B0-----:R-:W-:-:S06]  /*1f70*/  FADD.FTZ R14, R14, 1 ;  /* 0x3f8000000e0e7421 */ /* 0x001fcc0000010000 */
[----:B------:R-:W0:Y:S01]  /*1f80*/  MUFU.RCP R14, R14 ;  /* 0x0000000e000e7308 */ /* 0x000e220000001000 */
        /* <DEDUP_REMOVED lines=11> */
[----:B------:R-:W-:Y:S01]  /*2040*/  FADD.FTZ R22, R4, -R12 ;  /* 0x8000000c04167221 */ /* 0x000fe20000010000 */
[----:B0-----:R-:W-:Y:S01]  /*2050*/  FMUL.FTZ R20, R20, R14 ;  /* 0x0000000e14147220 */ /* 0x001fe20000410000 */
[----:B-1----:R-:W-:-:S04]  /*2060*/  IADD3 R14, P1, PT, R27, UR6, RZ ;  /* 0x000000061b0e7c10 */ /* 0x002fc8000ff3e0ff */
[----:B------:R-:W-:Y:S02]  /*2070*/  F2FP.BF16.F32.PACK_AB R17, R20, R17 ;  /* 0x000000111411723e */ /* 0x000fe400000010ff */
[----:B----4-:R-:W-:Y:S01]  /*2080*/  IADD3.X R15, PT, PT, R25, UR7, RZ, P1, !PT ;  /* 0x00000007190f7c10 */ /* 0x010fe20008ffe4ff */
[--C-:B------:R-:W-:Y:S01]  /*2090*/  FADD.FTZ R20, R6, -R12.reuse ;  /* 0x8000000c06147221 */ /* 0x100fe20000010000 */
[C---:B------:R-:W-:Y:S01]  /*20a0*/  FMUL.FTZ R21, R11.reuse, R21 ;  /* 0x000000150b157220 */ /* 0x040fe20000410000 */
[----:B------:R-:W-:Y:S01]  /*20b0*/  FMUL.FTZ R22, R11, R22 ;  /* 0x000000160b167220 */ /* 0x000fe20000410000 */
[----:B------:R-:W-:Y:S01]  /*20c0*/  STL [R1+0x5c], R14 ;  /* 0x00005c0e01007387 */ /* 0x000fe20000100800 */
[--C-:B------:R-:W-:Y:S01]  /*20d0*/  FADD.FTZ R3, R3, -R12.reuse ;  /* 0x8000000c03037221 */ /* 0x100fe20000010000 */
[--C-:B------:R-:W-:Y:S01]  /*20e0*/  FADD.FTZ R37, R37, -R12.reuse ;  /* 0x8000000c25257221 */ /* 0x100fe20000010000 */
[--C-:B------:R-:W-:Y:S01]  /*20f0*/  FADD.FTZ R29, R29, -R12.reuse ;  /* 0x8000000c1d1d7221 */ /* 0x100fe20000010000 */
[----:B------:R0:W-:Y:S01]  /*2100*/  STG.E.64 desc[UR8][R14.64], R16 ;  /* 0x000000100e007986 */ /* 0x0001e2000c101b08 */
[C---:B------:R-:W-:Y:S01]  /*2110*/  FMUL.FTZ R6, R11.reuse, R30 ;  /* 0x0000001e0b067220 */ /* 0x040fe20000410000 */
[----:B------:R-:W-:Y:S01]  /*2120*/  FMUL.FTZ R20, R11, R20 ;  /* 0x000000140b147220 */ /* 0x000fe20000410000 */
[C-C-:B------:R-:W-:Y:S01]  /*2130*/  FFMA.FTZ R21, R18.reuse, R21, R19.reuse ;  /* 0x0000001512157223 */ /* 0x140fe20000010013 */
[----:B------:R1:W-:Y:S01]  /*2140*/  STL [R1+0x58], R15 ;  /* 0x0000580f01007387 */ /* 0x0003e20000100800 */
[----:B------:R-:W-:Y:S01]  /*2150*/  FFMA.FTZ R6, R18, R6, R19 ;  /* 0x0000000612067223 */ /* 0x000fe20000010013 */
[--C-:B------:R-:W-:Y:S01]  /*2160*/  FADD.FTZ R5, R5, -R12.reuse ;  /* 0x8000000c05057221 */ /* 0x100fe20000010000 */
[--C-:B------:R-:W-:Y:S01]  /*2170*/  FADD.FTZ R7, R7, -R12.reuse ;  /* 0x8000000c07077221 */ /* 0x100fe20000010000 */
[----:B------:R-:W2:Y:S01]  /*2180*/  LDL.LU R32, [R1+0x20] ;  /* 0x0000200001207983 */ /* 0x000ea20000300800 */
[--C-:B------:R-:W-:Y:S01]  /*2190*/  FADD.FTZ R9, R9, -R12.reuse ;  /* 0x8000000c09097221 */ /* 0x100fe20000010000 */
[--C-:B------:R-:W-:Y:S01]  /*21a0*/  FADD.FTZ R10, R10, -R12.reuse ;  /* 0x8000000c0a0a7221 */ /* 0x100fe20000010000 */
[----:B------:R-:W3:Y:S01]  /*21b0*/  LDCU.64 UR6, c[0x0][0x3a8] ;  /* 0x00007500ff0677ac */ /* 0x000ee20008000a00 */
[----:B0-----:R-:W-:Y:S01]  /*21c0*/  FADD.FTZ R17, R8, -R12 ;  /* 0x8000000c08117221 */ /* 0x001fe20000010000 */
[C---:B------:R-:W-:Y:S01]  /*21d0*/  FMUL.FTZ R16, R11.reuse, R33 ;  /* 0x000000210b107220 */ /* 0x040fe20000410000 */
[----:B------:R-:W-:-:S02]  /*21e0*/  FMUL.FTZ R8, R11, R28 ;  /* 0x0000001c0b087220 */ /* 0x000fc40000410000 */
[----:B------:R-:W-:Y:S01]  /*21f0*/  FMUL.FTZ R17, R11, R17 ;  /* 0x000000110b117220 */ /* 0x000fe20000410000 */
[C-C-:B------:R-:W-:Y:S01]  /*2200*/  FFMA.FTZ R16, R18.reuse, R16, R19.reuse ;  /* 0x0000001012107223 */ /* 0x140fe20000010013 */
[C-C-:B------:R-:W-:Y:S01]  /*2210*/  FFMA.FTZ R8, R18.reuse, R8, R19.reuse ;  /* 0x0000000812087223 */ /* 0x140fe20000010013 */
[C-C-:B------:R-:W-:Y:S01]  /*2220*/  FFMA.FTZ R14, R18.reuse, R22, R19.reuse ;  /* 0x00000016120e7223 */ /* 0x140fe20000010013 */
[C-C-:B-1----:R-:W-:Y:S01]  /*2230*/  FFMA.FTZ R15, R18.reuse, R20, R19.reuse ;  /* 0x00000014120f7223 */ /* 0x142fe20000010013 */
[----:B------:R-:W-:-:S05]  /*2240*/  FFMA.FTZ R18, R18, R17, R19 ;  /* 0x0000001112127223 */ /* 0x000fca0000010013 */
[----:B------:R0:W-:Y:S04]  /*2250*/  STL [R1+0x30], R18 ;  /* 0x0000301201007387 */ /* 0x0001e80000100800 */
[----:B------:R-:W4:Y:S04]  /*2260*/  LDL.LU R30, [R1+0x18] ;  /* 0x00001800011e7983 */ /* 0x000f280000300800 */
[----:B------:R-:W3:Y:S01]  /*2270*/  LDL.LU R28, [R1+0x14] ;  /* 0x00001400011c7983 */ /* 0x000ee20000300800 */
[----:B-----5:R-:W-:-:S03]  /*2280*/  FADD.FTZ R17, R24, -R12 ;  /* 0x8000000c18117221 */ /* 0x020fc60000010000 */
[----:B------:R-:W5:Y:S04]  /*2290*/  LDL.LU R27, [R1+0x10] ;  /* 0x00001000011b7983 */ /* 0x000f680000300800 */
[----:B------:R-:W5:Y:S04]  /*22a0*/  LDL.LU R25, [R1+0xc] ;  /* 0x00000c0001197983 */ /* 0x000f680000300800 */
[----:B------:R-:W5:Y:S04]  /*22b0*/  LDL.LU R24, [R1+0x8] ;  /* 0x0000080001187983 */ /* 0x000f680000300800 */
[----:B------:R-:W5:Y:S01]  /*22c0*/  LDL.LU R22, [R1] ;  /* 0x0000000001167983 */ /* 0x000f620000300800 */
[----:B------:R-:W-:-:S06]  /*22d0*/  FMUL.FTZ R4, R16, -1.4426950216293334961 ;  /* 0xbfb8aa3b10047820 */ /* 0x000fcc0000410000 */
[----:B------:R-:W0:Y:S01]  /*22e0*/  MUFU.EX2 R4, R4 ;  /* 0x0000000400047308 */ /* 0x000e220000000800 */
[C---:B------:R-:W-:Y:S01]  /*22f0*/  FMUL.FTZ R17, R11.reuse, R17 ;  /* 0x000000110b117220 */ /* 0x040fe20000410000 */
[C---:B------:R-:W-:Y:S01]  /*2300*/  FMUL.FTZ R20, R11.reuse, R37 ;  /* 0x000000250b147220 */ /* 0x040fe20000410000 */
[----:B0-----:R-:W-:Y:S01]  /*2310*/  FADD.FTZ R18, R4, 1 ;  /* 0x3f80000004127421 */ /* 0x001fe20000010000 */
[----:B------:R-:W-:-:S04]  /*2320*/  FMUL.FTZ R4, R11, R3 ;  /* 0x000000030b047220 */ /* 0x000fc80000410000 */
[----:B------:R0:W1:Y:S01]  /*2330*/  MUFU.RCP R3, R18 ;  /* 0x0000001200037308 */ /* 0x0000620000001000 */
        /* <DEDUP_REMOVED lines=9> */
[C-C-:B0-----:R-:W-:Y:S01]  /*23d0*/  FFMA.FTZ R18, R0.reuse, R7, R13.reuse ;  /* 0x0000000700127223 */ /* 0x141fe2000001000d */
[----:B------:R-:W-:Y:S01]  /*23e0*/  FFMA.FTZ R0, R0, R9, R13 ;  /* 0x0000000900007223 */ /* 0x000fe2000001000d */
[----:B------:R-:W-:Y:S01]  /*23f0*/  FMUL.FTZ R7, R19, -1.4426950216293334961 ;  /* 0xbfb8aa3b13077820 */ /* 0x000fe20000410000 */
[----:B-1----:R-:W-:-:S05]  /*2400*/  FMUL.FTZ R9, R16, R3 ;  /* 0x0000000310097220 */ /* 0x002fca0000410000 */
[----:B------:R-:W0:Y:S01]  /*2410*/  MUFU.EX2 R7, R7 ;  /* 0x0000000700077308 */ /* 0x000e220000000800 */
[----:B------:R3:W-:Y:S01]  /*2420*/  STL [R1+0x20], R9 ;  /* 0x0000200901007387 */ /* 0x0007e20000100800 */
[----:B--2---:R-:W-:-:S04]  /*2430*/  FADD.FTZ R5, R32, -R12 ;  /* 0x8000000c20057221 */ /* 0x004fc80000010000 */
[----:B------:R-:W-:Y:S01]  /*2440*/  FMUL.FTZ R5, R11, R5 ;  /* 0x000000050b057220 */ /* 0x000fe20000410000 */
[--C-:B---3--:R-:W-:Y:S02]  /*2450*/  FADD.FTZ R9, R28, -R12.reuse ;  /* 0x8000000c1c097221 */ /* 0x108fe40000010000 */
[----:B------:R-:W2:Y:S01]  /*2460*/  LDL.LU R28, [R1+0x24] ;  /* 0x00002400011c7983 */ /* 0x000ea20000300800 */
[--C-:B----4-:R-:W-:Y:S01]  /*2470*/  FADD.FTZ R3, R30, -R12.reuse ;  /* 0x8000000c1e037221 */ /* 0x110fe20000010000 */
[--C-:B-----5:R-:W-:Y:S01]  /*2480*/  FADD.FTZ R13, R27, -R12.reuse ;  /* 0x8000000c1b0d7221 */ /* 0x120fe20000010000 */
[--C-:B------:R-:W-:Y:S02]  /*2490*/  FADD.FTZ R17, R25, -R12.reuse ;  /* 0x8000000c19117221 */ /* 0x100fe40000010000 */
[C---:B------:R-:W-:Y:S01]  /*24a0*/  FMUL.FTZ R3, R11.reuse, R3 ;  /* 0x000000030b037220 */ /* 0x040fe20000410000 */
[----:B------:R-:W-:Y:S01]  /*24b0*/  FMUL.FTZ R9, R11, R9 ;  /* 0x000000090b097220 */ /* 0x000fe20000410000 */
[----:B------:R-:W3:Y:S01]  /*24c0*/  LDL.LU R33, [R1+0x40] ;  /* 0x0000400001217983 */ /* 0x000ee20000300800 */
[--C-:B------:R-:W-:Y:S01]  /*24d0*/  FADD.FTZ R25, R24, -R12.reuse ;  /* 0x8000000c18197221 */ /* 0x100fe20000010000 */
[----:B------:R-:W-:Y:S01]  /*24e0*/  FFMA.FTZ R27, R2, R3, R35 ;  /* 0x00000003021b7223 */ /* 0x000fe20000010023 */
[----:B------:R-:W-:Y:S01]  /*24f0*/  FADD.FTZ R24, R22, -R12 ;  /* 0x8000000c16187221 */ /* 0x000fe20000010000 */
[----:B0-----:R-:W-:Y:S01]  /*2500*/  FADD.FTZ R22, R7, 1 ;  /* 0x3f80000007167421 */ /* 0x001fe20000010000 */
        /* <DEDUP_REMOVED lines=11> */
[----:B------:R-:W-:-:S02]  /*25c0*/  FFMA.FTZ R3, R36, R3, R26 ;  /* 0x0000000324037223 */ /* 0x000fc4000001001a */
[----:B------:R-:W4:Y:S04]  /*25d0*/  LDL.LU R36, [R1+0x3c] ;  /* 0x00003c0001247983 */ /* 0x000f280000300800 */
[----:B------:R-:W5:Y:S04]  /*25e0*/  LDL.LU R34, [R1+0x38] ;  /* 0x0000380001227983 */ /* 0x000f680000300800 */
[----:B------:R-:W5:Y:S04]  /*25f0*/  LDL.LU R32, [R1+0x34] ;  /* 0x0000340001207983 */ /* 0x000f680000300800 */
[----:B------:R-:W5:Y:S01]  /*2600*/  LDL.LU R29, [R1+0x28] ;  /* 0x00002800011d7983 */ /* 0x000f620000300800 */
[----:B------:R-:W-:-:S06]  /*2610*/  FMUL.FTZ R16, R5, -1.4426950216293334961 ;  /* 0xbfb8aa3b05107820 */ /* 0x000fcc0000410000 */
[----:B------:R-:W0:Y:S01]  /*2620*/  MUFU.EX2 R16, R16 ;  /* 0x0000001000107308 */ /* 0x000e220000000800 */
[----:B------:R-:W-:-:S07]  /*2630*/  FMUL.FTZ R10, R27, -1.4426950216293334961 ;  /* 0xbfb8aa3b1b0a7820 */ /* 0x000fce0000410000 */
[----:B------:R0:W1:Y:S08]  /*2640*/  MUFU.EX2 R13, R10 ;  /* 0x0000000a000d7308 */ /* 0x0000700000000800 */
[----:B------:R-:W1:Y:S01]  /*2650*/  MUFU.RCP R22, R22 ;  /* 0x0000001600167308 */ /* 0x000e620000001000 */
[----:B0-----:R-:W-:-:S07]  /*2660*/  FADD.FTZ R10, R16, 1 ;  /* 0x3f800000100a7421 */ /* 0x001fce0000010000 */
[----:B------:R-:W0:Y:S01]  /*2670*/  MUFU.RCP R10, R10 ;  /* 0x0000000a000a7308 */ /* 0x000e220000001000 */
[----:B-1----:R-:W-:Y:S01]  /*2680*/  FADD.FTZ R13, R13, 1 ;  /* 0x3f8000000d0d7421 */ /* 0x002fe20000010000 */
[----:B------:R-:W-:Y:S01]  /*2690*/  FMUL.FTZ R26, R21, -1.4426950216293334961 ;  /* 0xbfb8aa3b151a7820 */ /* 0x000fe20000410000 */
[----:B------:R-:W-:-:S05]  /*26a0*/  FMUL.FTZ R19, R19, R22 ;  /* 0x0000001613137220 */ /* 0x000fca0000410000 */
[----:B------:R-:W-:Y:S01]  /*26b0*/  MUFU.EX2 R26, R26 ;  /* 0x0000001a001a7308 */ /* 0x000fe20000000800 */
[----:B------:R-:W-:Y:S01]  /*26c0*/  FMUL.FTZ R30, R31, -1.4426950216293334961 ;  /* 0xbfb8aa3b1f1e7820 */ /* 0x000fe20000410000 */
[----:B0-----:R-:W-:Y:S01]  /*26d0*/  FMUL.FTZ R5, R5, R10 ;  /* 0x0000000a05057220 */ /* 0x001fe20000410000 */
[----:B------:R-:W-:-:S05]  /*26e0*/  FMUL.FTZ R10, R6, -1.4426950216293334961 ;  /* 0xbfb8aa3b060a7820 */ /* 0x000fca0000410000 */
[----:B------:R-:W0:Y:S01]  /*26f0*/  MUFU.EX2 R30, R30 ;  /* 0x0000001e001e7308 */ /* 0x000e220000000800 */
[----:B------:R1:W-:Y:S07]  /*2700*/  STL [R1+0x8], R5 ;  /* 0x0000080501007387 */ /* 0x0003ee0000100800 */
[----:B------:R-:W1:Y:S01]  /*2710*/  MUFU.EX2 R10, R10 ;  /* 0x0000000a000a7308 */ /* 0x000e620000000800 */
[----:B0-----:R-:W-:Y:S01]  /*2720*/  FADD.FTZ R30, R30, 1 ;  /* 0x3f8000001e1e7421 */ /* 0x001fe20000010000 */
[----:B-1----:R-:W-:-:S06]  /*2730*/  FADD.FTZ R10, R10, 1 ;  /* 0x3f8000000a0a7421 */ /* 0x002fcc0000010000 */
[----:B------:R-:W0:Y:S02]  /*2740*/  MUFU.RCP R10, R10 ;  /* 0x0000000a000a7308 */ /* 0x000e240000001000 */
[----:B0-----:R-:W-:Y:S01]  /*2750*/  FMUL.FTZ R10, R6, R10 ;  /* 0x0000000a060a7220 */ /* 0x001fe20000410000 */
[----:B--2---:R-:W-:-:S05]  /*2760*/  FADD.FTZ R22, R28, -R12 ;  /* 0x8000000c1c167221 */ /* 0x004fca0000010000 */
[----:B------:R-:W0:Y:S01]  /*2770*/  MUFU.RCP R28, R13 ;  /* 0x0000000d001c7308 */ /* 0x000e220000001000 */
[----:B---3--:R-:W-:-:S04]  /*2780*/  FADD.FTZ R33, R33, -R12 ;  /* 0x8000000c21217221 */ /* 0x008fc80000010000 */
[----:B------:R-:W-:Y:S01]  /*2790*/  FMUL.FTZ R33, R11, R33 ;  /* 0x000000210b217220 */ /* 0x000fe20000410000 */
[----:B0-----:R-:W-:-:S03]  /*27a0*/  FMUL.FTZ R5, R27, R28 ;  /* 0x0000001c1b057220 */ /* 0x001fc60000410000 */
[----:B------:R-:W-:Y:S02]  /*27b0*/  FFMA.FTZ R33, R2, R33, R35 ;  /* 0x0000002102217223 */ /* 0x000fe40000010023 */
[----:B------:R0:W-:Y:S01]  /*27c0*/  STL [R1+0x4], R5 ;  /* 0x0000040501007387 */ /* 0x0001e20000100800 */
[--C-:B----4-:R-:W-:Y:S01]  /*27d0*/  FADD.FTZ R28, R36, -R12.reuse ;  /* 0x8000000c241c7221 */ /* 0x110fe20000010000 */
[--C-:B-----5:R-:W-:Y:S01]  /*27e0*/  FADD.FTZ R27, R34, -R12.reuse ;  /* 0x8000000c221b7221 */ /* 0x120fe20000010000 */
[----:B0-----:R-:W-:Y:S01]  /*27f0*/  FADD.FTZ R5, R26, 1 ;  /* 0x3f8000001a057421 */ /* 0x001fe20000010000 */
[--C-:B------:R-:W-:Y:S01]  /*2800*/  FADD.FTZ R26, R32, -R12.reuse ;  /* 0x8000000c201a7221 */ /* 0x100fe20000010000 */
[----:B------:R-:W-:Y:S01]  /*2810*/  FADD.FTZ R12, R29, -R12 ;  /* 0x8000000c1d0c7221 */ /* 0x000fe20000010000 */
[C---:B------:R-:W-:Y:S01]  /*2820*/  FMUL.FTZ R22, R11.reuse, R22 ;  /* 0x000000160b167220 */ /* 0x040fe20000410000 */
[C---:B------:R-:W-:Y:S01]  /*2830*/  FMUL.FTZ R28, R11.reuse, R28 ;  /* 0x0000001c0b1c7220 */ /* 0x040fe20000410000 */
[C---:B------:R-:W-:Y:S01]  /*2840*/  FMUL.FTZ R27, R11.reuse, R27 ;  /* 0x0000001b0b1b7220 */ /* 0x040fe20000410000 */
[C---:B------:R-:W-:Y:S01]  /*2850*/  FMUL.FTZ R26, R11.reuse, R26 ;  /* 0x0000001a0b1a7220 */ /* 0x040fe20000410000 */
[----:B------:R-:W-:Y:S01]  /*2860*/  FMUL.FTZ R12, R11, R12 ;  /* 0x0000000c0b0c7220 */ /* 0x000fe20000410000 */
[----:B------:R-:W-:Y:S01]  /*2870*/  FMUL.FTZ R11, R33, -1.4426950216293334961 ;  /* 0xbfb8aa3b210b7820 */ /* 0x000fe20000410000 */
[----:B------:R-:W-:Y:S08]  /*2880*/  MUFU.RCP R36, R30 ;  /* 0x0000001e00247308 */ /* 0x000ff00000001000 */
[----:B------:R-:W0:Y:S02]  /*2890*/  MUFU.EX2 R11, R11 ;  /* 0x0000000b000b7308 */ /* 0x000e240000000800 */
[----:B0-----:R-:W-:Y:S01]  /*28a0*/  FADD.FTZ R6, R11, 1 ;  /* 0x3f8000000b067421 */ /* 0x001fe20000010000 */
[----:B------:R-:W-:-:S02]  /*28b0*/  FMUL.FTZ R11, R31, R36 ;  /* 0x000000241f0b7220 */ /* 0x000fc40000410000 */
[----:B------:R-:W2:Y:S01]  /*28c0*/  LDL R36, [R1+0x30] ;  /* 0x0000300001247983 */ /* 0x000ea20000100800 */
[----:B------:R-:W-:-:S06]  /*28d0*/  FMUL.FTZ R13, R17, -1.4426950216293334961 ;  /* 0xbfb8aa3b110d7820 */ /* 0x000fcc0000410000 */
[----:B------:R-:W0:Y:S01]  /*28e0*/  MUFU.EX2 R13, R13 ;  /* 0x0000000d000d7308 */ /* 0x000e220000000800 */
[----:B------:R-:W-:-:S07]  /*28f0*/  FFMA.FTZ R37, R2, R22, R35 ;  /* 0x0000001602257223 */ /* 0x000fce0000010023 */
[----:B------:R-:W1:Y:S01]  /*2900*/  MUFU.RCP R5, R5 ;  /* 0x0000000500057308 */ /* 0x000e620000001000 */
[----:B------:R-:W-:Y:S01]  /*2910*/  FMUL.FTZ R22, R37, -1.4426950216293334961 ;  /* 0xbfb8aa3b25167820 */ /* 0x000fe20000410000 */
[----:B0-----:R-:W-:-:S06]  /*2920*/  FADD.FTZ R13, R13, 1 ;  /* 0x3f8000000d0d7421 */ /* 0x001fcc0000010000 */
[----:B------:R-:W0:Y:S08]  /*2930*/  MUFU.RCP R29, R13 ;  /* 0x0000000d001d7308 */ /* 0x000e300000001000 */
[----:B------:R-:W3:Y:S01]  /*2940*/  MUFU.EX2 R22, R22 ;  /* 0x0000001600167308 */ /* 0x000ee20000000800 */
[----:B-1----:R-:W-:Y:S01]  /*2950*/  FMUL.FTZ R21, R21, R5 ;  /* 0x0000000515157220 */ /* 0x002fe20000410000 */
[C-C-:B------:R-:W-:Y:S01]  /*2960*/  FFMA.FTZ R5, R2.reuse, R28, R35.reuse ;  /* 0x0000001c02057223 */ /* 0x140fe20000010023 */
[C-C-:B------:R-:W-:Y:S01]  /*2970*/  FFMA.FTZ R27, R2.reuse, R27, R35.reuse ;  /* 0x0000001b021b7223 */ /* 0x140fe20000010023 */
[C-C-:B------:R-:W-:Y:S01]  /*2980*/  FFMA.FTZ R26, R2.reuse, R26, R35.reuse ;  /* 0x0000001a021a7223 */ /* 0x140fe20000010023 */
[----:B------:R-:W-:Y:S01]  /*2990*/  FFMA.FTZ R12, R2, R12, R35 ;  /* 0x0000000c020c7223 */ /* 0x000fe20000010023 */
[----:B0-----:R-:W-:Y:S01]  /*29a0*/  FMUL.FTZ R2, R17, R29 ;  /* 0x0000001d11027220 */ /* 0x001fe20000410000 */
[----:B------:R-:W-:-:S06]  /*29b0*/  FMUL.FTZ R17, R5, -1.4426950216293334961 ;  /* 0xbfb8aa3b05117820 */ /* 0x000fcc0000410000 */
[----:B------:R-:W0:Y:S01]  /*29c0*/  MUFU.EX2 R17, R17 ;  /* 0x0000001100117308 */ /* 0x000e220000000800 */
[----:B---3--:R-:W-:-:S07]  /*29d0*/  FADD.FTZ R22, R22, 1 ;  /* 0x3f80000016167421 */ /* 0x008fce0000010000 */
[----:B------:R1:W3:Y:S01]  /*29e0*/  MUFU.RCP R28, R22 ;  /* 0x00000016001c7308 */ /* 0x0002e20000001000 */
[----:B------:R-:W-:Y:S01]  /*29f0*/  FMUL.FTZ R34, R8, -1.4426950216293334961 ;  /* 0xbfb8aa3b08227820 */ /* 0x000fe20000410000 */
[----:B------:R-:W-:Y:S01]  /*2a00*/  FMUL.FTZ R16, R20, -1.4426950216293334961 ;  /* 0xbfb8aa3b14107820 */ /* 0x000fe20000410000 */
[----:B------:R-:W-:Y:S01]  /*2a10*/  FMUL.FTZ R35, R23, -1.4426950216293334961 ;  /* 0xbfb8aa3b17237820 */ /* 0x000fe20000410000 */
[----:B------:R-:W-:Y:S01]  /*2a20*/  FMUL.FTZ R29, R27, -1.4426950216293334961 ;  /* 0xbfb8aa3b1b1d7820 */ /* 0x000fe20000410000 */
[----:B0-----:R-:W-:Y:S01]  /*2a30*/  FADD.FTZ R17, R17, 1 ;  /* 0x3f80000011117421 */ /* 0x001fe20000010000 */
[----:B-1----:R-:W-:Y:S02]  /*2a40*/  FMUL.FTZ R22, R14, -1.4426950216293334961 ;  /* 0xbfb8aa3b0e167820 */ /* 0x002fe40000410000 */
[----:B------:R-:W0:Y:S01]  /*2a50*/  MUFU.EX2 R34, R34 ;  /* 0x0000002200227308 */ /* 0x000e220000000800 */
[----:B------:R-:W-:Y:S01]  /*2a60*/  FMUL.FTZ R30, R15, -1.4426950216293334961 ;  /* 0xbfb8aa3b0f1e7820 */ /* 0x000fe20000410000 */
[----:B---3--:R-:W-:Y:S01]  /*2a70*/  FMUL.FTZ R37, R37, R28 ;  /* 0x0000001c25257220 */ /* 0x008fe20000410000 */
[----:B------:R-:W-:-:S05]  /*2a80*/  FMUL.FTZ R28, R25, -1.4426950216293334961 ;  /* 0xbfb8aa3b191c7820 */ /* 0x000fca0000410000 */
[----:B------:R-:W1:Y:S01]  /*2a90*/  MUFU.RCP R17, R17 ;  /* 0x0000001100117308 */ /* 0x000e620000001000 */
[----:B------:R-:W-:-:S07]  /*2aa0*/  FMUL.FTZ R31, R18, -1.4426950216293334961 ;  /* 0xbfb8aa3b121f7820 */ /* 0x000fce0000410000 */
[----:B------:R-:W3:Y:S08]  /*2ab0*/  MUFU.EX2 R22, R22 ;  /* 0x0000001600167308 */ /* 0x000ef00000000800 */
[----:B------:R-:W4:Y:S08]  /*2ac0*/  MUFU.EX2 R16, R16 ;  /* 0x0000001000107308 */ /* 0x000f300000000800 */
[----:B------:R-:W5:Y:S08]  /*2ad0*/  MUFU.EX2 R35, R35 ;  /* 0x0000002300237308 */ /* 0x000f700000000800 */
[----:B------:R-:W5:Y:S08]  /*2ae0*/  MUFU.EX2 R28, R28 ;  /* 0x0000001c001c7308 */ /* 0x000f700000000800 */
[----:B------:R-:W5:Y:S08]  /*2af0*/  MUFU.EX2 R29, R29 ;  /* 0x0000001d001d7308 */ /* 0x000f700000000800 */
[----:B------:R-:W5:Y:S08]  /*2b00*/  MUFU.EX2 R30, R30 ;  /* 0x0000001e001e7308 */ /* 0x000f700000000800 */
[----:B------:R-:W5:Y:S01]  /*2b10*/  MUFU.EX2 R31, R31 ;  /* 0x0000001f001f7308 */ /* 0x000f620000000800 */
[----:B0-----:R-:W-:Y:S01]  /*2b20*/  FADD.FTZ R34, R34, 1 ;  /* 0x3f80000022227421 */ /* 0x001fe20000010000 */
[----:B-1----:R-:W-:Y:S01]  /*2b30*/  FMUL.FTZ R5, R5, R17 ;  /* 0x0000001105057220 */ /* 0x002fe20000410000 */
[----:B------:R-:W-:Y:S01]  /*2b40*/  FMUL.FTZ R17, R12, -1.4426950216293334961 ;  /* 0xbfb8aa3b0c117820 */ /* 0x000fe20000410000 */
[----:B---3--:R-:W-:Y:S01]  /*2b50*/  FADD.FTZ R22, R22, 1 ;  /* 0x3f80000016167421 */ /* 0x008fe20000010000 */
[----:B----4-:R-:W-:Y:S01]  /*2b60*/  FADD.FTZ R16, R16, 1 ;  /* 0x3f80000010107421 */ /* 0x010fe20000010000 */
[----:B-----5:R-:W-:Y:S01]  /*2b70*/  FADD.FTZ R35, R35, 1 ;  /* 0x3f80000023237421 */ /* 0x020fe20000010000 */
[----:B------:R-:W-:Y:S01]  /*2b80*/  FADD.FTZ R28, R28, 1 ;  /* 0x3f8000001c1c7421 */ /* 0x000fe20000010000 */
[----:B------:R-:W0:Y:S01]  /*2b90*/  MUFU.RCP R34, R34 ;  /* 0x0000002200227308 */ /* 0x000e220000001000 */
[----:B------:R-:W-:Y:S01]  /*2ba0*/  FADD.FTZ R29, R29, 1 ;  /* 0x3f8000001d1d7421 */ /* 0x000fe20000010000 */
[----:B------:R-:W-:-:S06]  /*2bb0*/  FADD.FTZ R30, R30, 1 ;  /* 0x3f8000001e1e7421 */ /* 0x000fcc0000010000 */
[----:B------:R-:W-:Y:S01]  /*2bc0*/  MUFU.EX2 R17, R17 ;  /* 0x0000001100117308 */ /* 0x000fe20000000800 */
[----:B------:R-:W-:-:S07]  /*2bd0*/  FADD.FTZ R31, R31, 1 ;  /* 0x3f8000001f1f7421 */ /* 0x000fce0000010000 */
[----:B------:R-:W-:Y:S08]  /*2be0*/  MUFU.RCP R22, R22 ;  /* 0x0000001600167308 */ /* 0x000ff00000001000 */
[----:B------:R-:W1:Y:S08]  /*2bf0*/  MUFU.RCP R16, R16 ;  /* 0x0000001000107308 */ /* 0x000e700000001000 */
[----:B------:R-:W3:Y:S08]  /*2c00*/  MUFU.RCP R35, R35 ;  /* 0x0000002300237308 */ /* 0x000ef00000001000 */
[----:B------:R-:W4:Y:S08]  /*2c10*/  MUFU.RCP R28, R28 ;  /* 0x0000001c001c7308 */ /* 0x000f300000001000 */
[----:B------:R-:W5:Y:S08]  /*2c20*/  MUFU.RCP R29, R29 ;  /* 0x0000001d001d7308 */ /* 0x000f700000001000 */
[----:B------:R-:W5:Y:S08]  /*2c30*/  MUFU.RCP R30, R30 ;  /* 0x0000001e001e7308 */ /* 0x000f700000001000 */
[----:B------:R-:W5:Y:S01]  /*2c40*/  MUFU.RCP R31, R31 ;  /* 0x0000001f001f7308 */ /* 0x000f620000001000 */
[----:B0-----:R-:W-:Y:S01]  /*2c50*/  FMUL.FTZ R8, R8, R34 ;  /* 0x0000002208087220 */ /* 0x001fe20000410000 */
[----:B-1----:R-:W-:Y:S01]  /*2c60*/  FMUL.FTZ R20, R20, R16 ;  /* 0x0000001014147220 */ /* 0x002fe20000410000 */
[----:B---3--:R-:W-:Y:S01]  /*2c70*/  FMUL.FTZ R23, R23, R35 ;  /* 0x0000002317177220 */ /* 0x008fe20000410000 */
[----:B----4-:R-:W-:Y:S01]  /*2c80*/  FMUL.FTZ R28, R25, R28 ;  /* 0x0000001c191c7220 */ /* 0x010fe20000410000 */
[----:B-----5:R-:W-:-:S02]  /*2c90*/  FMUL.FTZ R29, R27, R29 ;  /* 0x0000001d1b1d7220 */ /* 0x020fc40000410000 */
[----:B------:R-:W-:Y:S01]  /*2ca0*/  F2FP.BF16.F32.PACK_AB R20, R20, R21 ;  /* 0x000000151414723e */ /* 0x000fe200000010ff */
[----:B------:R-:W-:Y:S01]  /*2cb0*/  FMUL.FTZ R30, R15, R30 ;  /* 0x0000001e0f1e7220 */ /* 0x000fe20000410000 */
[----:B------:R-:W-:Y:S01]  /*2cc0*/  F2FP.BF16.F32.PACK_AB R21, R37, R2 ;  /* 0x000000022515723e */ /* 0x000fe200000010ff */
[----:B------:R-:W-:Y:S01]  /*2cd0*/  FMUL.FTZ R31, R18, R31 ;  /* 0x0000001f121f7220 */ /* 0x000fe20000410000 */
[----:B--2---:R-:W-:Y:S01]  /*2ce0*/  FMUL.FTZ R34, R36, -1.4426950216293334961 ;  /* 0xbfb8aa3b24227820 */ /* 0x004fe20000410000 */
[----:B------:R-:W-:Y:S01]  /*2cf0*/  FADD.FTZ R36, R17, 1 ;  /* 0x3f80000011247421 */ /* 0x000fe20000010000 */
[----:B------:R-:W-:Y:S02]  /*2d00*/  FMUL.FTZ R17, R14, R22 ;  /* 0x000000160e117220 */ /* 0x000fe40000410000 */
[----:B------:R-:W2:Y:S01]  /*2d10*/  LDL.LU R14, [R1+0x5c] ;  /* 0x00005c00010e7983 */ /* 0x000ea20000300800 */
[----:B------:R0:W-:Y:S03]  /*2d20*/  MUFU.RCP R22, R36 ;  /* 0x0000002400167308 */ /* 0x0001e60000001000 */
[----:B------:R-:W3:Y:S04]  /*2d30*/  LDL.LU R35, [R1+0x8] ;  /* 0x0000080001237983 */ /* 0x000ee80000300800 */
[----:B------:R-:W3:Y:S04]  /*2d40*/  LDL.LU R25, [R1+0x4] ;  /* 0x0000040001197983 */ /* 0x000ee80000300800 */
[----:B------:R-:W4:Y:S04]  /*2d50*/  LDL.LU R27, [R1+0x20] ;  /* 0x00002000011b7983 */ /* 0x000f280000300800 */
[----:B------:R-:W2:Y:S04]  /*2d60*/  LDL.LU R15, [R1+0x58] ;  /* 0x00005800010f7983 */ /* 0x000ea80000300800 */
[----:B0-----:R-:W5:Y:S04]  /*2d70*/  LDL.LU R36, [R1+0x44] ;  /* 0x0000440001247983 */ /* 0x001f680000300800 */
[----:B------:R-:W3:Y:S04]  /*2d80*/  LDL.LU R18, [R1+0x30] ;  /* 0x0000300001127983 */ /* 0x000ee80000300800 */
[----:B------:R-:W2:Y:S01]  /*2d90*/  LDL.LU R2, [R1+0x54] ;  /* 0x0000540001027983 */ /* 0x000ea20000300800 */
[----:B------:R-:W-:Y:S01]  /*2da0*/  FMUL.FTZ R32, R9, -1.4426950216293334961 ;  /* 0xbfb8aa3b09207820 */ /* 0x000fe20000410000 */
[----:B------:R-:W-:Y:S01]  /*2db0*/  FMUL.FTZ R13, R4, -1.4426950216293334961 ;  /* 0xbfb8aa3b040d7820 */ /* 0x000fe20000410000 */
[----:B------:R-:W-:-:S04]  /*2dc0*/  FMUL.FTZ R16, R7, -1.4426950216293334961 ;  /* 0xbfb8aa3b07107820 */ /* 0x000fc80000410000 */
[----:B------:R-:W0:Y:S08]  /*2dd0*/  MUFU.EX2 R32, R32 ;  /* 0x0000002000207308 */ /* 0x000e300000000800 */
[----:B------:R-:W1:Y:S08]  /*2de0*/  MUFU.EX2 R13, R13 ;  /* 0x0000000d000d7308 */ /* 0x000e700000000800 */
[----:B------:R-:W1:Y:S01]  /*2df0*/  MUFU.EX2 R16, R16 ;  /* 0x0000001000107308 */ /* 0x000e620000000800 */
[----:B0-----:R-:W-:Y:S01]  /*2e00*/  FADD.FTZ R32, R32, 1 ;  /* 0x3f80000020207421 */ /* 0x001fe20000010000 */
[----:B-1----:R-:W-:-:S06]  /*2e10*/  FADD.FTZ R13, R13, 1 ;  /* 0x3f8000000d0d7421 */ /* 0x002fcc0000010000 */
[----:B------:R-:W0:Y:S01]  /*2e20*/  MUFU.RCP R32, R32 ;  /* 0x0000002000207308 */ /* 0x000e220000001000 */
[----:B------:R-:W-:-:S07]  /*2e30*/  FADD.FTZ R16, R16, 1 ;  /* 0x3f80000010107421 */ /* 0x000fce0000010000 */
[----:B------:R-:W1:Y:S08]  /*2e40*/  MUFU.RCP R6, R6 ;  /* 0x0000000600067308 */ /* 0x000e700000001000 */
[----:B------:R-:W1:Y:S08]  /*2e50*/  MUFU.RCP R13, R13 ;  /* 0x0000000d000d7308 */ /* 0x000e700000001000 */
[----:B------:R-:W1:Y:S01]  /*2e60*/  MUFU.RCP R16, R16 ;  /* 0x0000001000107308 */ /* 0x000e620000001000 */
[----:B0-----:R-:W-:Y:S01]  /*2e70*/  FMUL.FTZ R9, R9, R32 ;  /* 0x0000002009097220 */ /* 0x001fe20000410000 */
[----:B-1----:R-:W-:Y:S01]  /*2e80*/  FMUL.FTZ R6, R33, R6 ;  /* 0x0000000621067220 */ /* 0x002fe20000410000 */
[----:B------:R-:W-:Y:S01]  /*2e90*/  FMUL.FTZ R32, R24, -1.4426950216293334961 ;  /* 0xbfb8aa3b18207820 */ /* 0x000fe20000410000 */
[----:B------:R-:W-:Y:S01]  /*2ea0*/  FMUL.FTZ R33, R26, -1.4426950216293334961 ;  /* 0xbfb8aa3b1a217820 */ /* 0x000fe20000410000 */
[----:B------:R-:W-:Y:S01]  /*2eb0*/  FMUL.FTZ R4, R4, R13 ;  /* 0x0000000d04047220 */ /* 0x000fe20000410000 */
[----:B------:R-:W-:Y:S01]  /*2ec0*/  FMUL.FTZ R13, R0, -1.4426950216293334961 ;  /* 0xbfb8aa3b000d7820 */ /* 0x000fe20000410000 */
[----:B------:R-:W-:Y:S01]  /*2ed0*/  FMUL.FTZ R7, R7, R16 ;  /* 0x0000001007077220 */ /* 0x000fe20000410000 */
[----:B------:R-:W-:Y:S01]  /*2ee0*/  FMUL.FTZ R16, R3, -1.4426950216293334961 ;  /* 0xbfb8aa3b03107820 */ /* 0x000fe20000410000 */
[----:B------:R-:W0:Y:S08]  /*2ef0*/  MUFU.EX2 R32, R32 ;  /* 0x0000002000207308 */ /* 0x000e300000000800 */
[----:B------:R-:W1:Y:S08]  /*2f00*/  MUFU.EX2 R33, R33 ;  /* 0x0000002100217308 */ /* 0x000e700000000800 */
[----:B------:R-:W1:Y:S08]  /*2f10*/  MUFU.EX2 R34, R34 ;  /* 0x0000002200227308 */ /* 0x000e700000000800 */
[----:B------:R-:W1:Y:S08]  /*2f20*/  MUFU.EX2 R13, R13 ;  /* 0x0000000d000d7308 */ /* 0x000e700000000800 */
[----:B------:R-:W1:Y:S01]  /*2f30*/  MUFU.EX2 R16, R16 ;  /* 0x0000001000107308 */ /* 0x000e620000000800 */
[----:B0-----:R-:W-:Y:S01]  /*2f40*/  FADD.FTZ R32, R32, 1 ;  /* 0x3f80000020207421 */ /* 0x001fe20000010000 */
[----:B-1----:R-:W-:Y:S01]  /*2f50*/  FADD.FTZ R33, R33, 1 ;  /* 0x3f80000021217421 */ /* 0x002fe20000010000 */
[----:B------:R-:W-:Y:S01]  /*2f60*/  FADD.FTZ R34, R34, 1 ;  /* 0x3f80000022227421 */ /* 0x000fe20000010000 */
[----:B------:R-:W-:-:S04]  /*2f70*/  FADD.FTZ R13, R13, 1 ;  /* 0x3f8000000d0d7421 */ /* 0x000fc80000010000 */
[----:B------:R-:W0:Y:S01]  /*2f80*/  MUFU.RCP R32, R32 ;  /* 0x0000002000207308 */ /* 0x000e220000001000 */
[----:B------:R-:W-:-:S07]  /*2f90*/  FADD.FTZ R16, R16, 1 ;  /* 0x3f80000010107421 */ /* 0x000fce0000010000 */
[----:B------:R-:W1:Y:S08]  /*2fa0*/  MUFU.RCP R33, R33 ;  /* 0x0000002100217308 */ /* 0x000e700000001000 */
[----:B------:R-:W-:Y:S08]  /*2fb0*/  MUFU.RCP R34, R34 ;  /* 0x0000002200227308 */ /* 0x000ff00000001000 */
[----:B------:R-:W1:Y:S08]  /*2fc0*/  MUFU.RCP R13, R13 ;  /* 0x0000000d000d7308 */ /* 0x000e700000001000 */
[----:B------:R-:W1:Y:S01]  /*2fd0*/  MUFU.RCP R16, R16 ;  /* 0x0000001000107308 */ /* 0x000e620000001000 */
[----:B0-----:R-:W-:Y:S01]  /*2fe0*/  FMUL.FTZ R32, R24, R32 ;  /* 0x0000002018207220 */ /* 0x001fe20000410000 */
[----:B-1----:R-:W-:Y:S01]  /*2ff0*/  FMUL.FTZ R33, R26, R33 ;  /* 0x000000211a217220 */ /* 0x002fe20000410000 */
[----:B------:R-:W-:Y:S01]  /*3000*/  FMUL.FTZ R22, R12, R22 ;  /* 0x000000160c167220 */ /* 0x000fe20000410000 */
[----:B------:R-:W-:Y:S01]  /*3010*/  F2FP.BF16.F32.PACK_AB R10, R11, R10 ;  /* 0x0000000a0b0a723e */ /* 0x000fe200000010ff */
[----:B------:R-:W-:Y:S01]  /*3020*/  FMUL.FTZ R13, R0, R13 ;  /* 0x0000000d000d7220 */ /* 0x000fe20000410000 */
[----:B------:R-:W-:-:S02]  /*3030*/  F2FP.BF16.F32.PACK_AB R11, R6, R9 ;  /* 0x00000009060b723e */ /* 0x000fc400000010ff */
[----:B------:R-:W-:Y:S01]  /*3040*/  F2FP.BF16.F32.PACK_AB R5, R5, R7 ;  /* 0x000000070505723e */ /* 0x000fe200000010ff */
[----:B------:R-:W-:Y:S01]  /*3050*/  FMUL.FTZ R16, R3, R16 ;  /* 0x0000001003107220 */ /* 0x000fe20000410000 */
[----:B------:R-:W-:Y:S02]  /*3060*/  F2FP.BF16.F32.PACK_AB R30, R31, R30 ;  /* 0x0000001e1f1e723e */ /* 0x000fe400000010ff */
[----:B------:R-:W-:Y:S02]  /*3070*/  F2FP.BF16.F32.PACK_AB R4, R4, R8 ;  /* 0x000000080404723e */ /* 0x000fe400000010ff */
[----:B------:R-:W-:Y:S02]  /*3080*/  F2FP.BF16.F32.PACK_AB R6, R23, R17 ;  /* 0x000000111706723e */ /* 0x000fe400000010ff */
[----:B------:R-:W-:Y:S02]  /*3090*/  F2FP.BF16.F32.PACK_AB R7, R29, R28 ;  /* 0x0000001c1d07723e */ /* 0x000fe400000010ff */
[----:B------:R-:W-:Y:S01]  /*30a0*/  F2FP.BF16.F32.PACK_AB R31, R33, R32 ;  /* 0x00000020211f723e */ /* 0x000fe200000010ff */
[----:B------:R-:W-:Y:S01]  /*30b0*/  ULOP3.LUT UR4, UR4, 0x1, URZ, 0x3c, !UPT ;  /* 0x0000000104047892 */ /* 0x000fe2000f8e3cff */
[----:B---3--:R-:W-:Y:S01]  /*30c0*/  FMUL.FTZ R34, R18, R34 ;  /* 0x0000002212227220 */ /* 0x008fe20000410000 */
[----:B----4-:R-:W-:-:S02]  /*30d0*/  F2FP.BF16.F32.PACK_AB R18, R19, R27 ;  /* 0x0000001b1312723e */ /* 0x010fc400000010ff */
[----:B--2---:R-:W-:Y:S02]  /*30e0*/  IADD3 R2, P1, PT, R2, 0x1, RZ ;  /* 0x0000000102027810 */ /* 0x004fe40007f3e0ff */
[----:B------:R-:W-:Y:S02]  /*30f0*/  F2FP.BF16.F32.PACK_AB R19, R25, R35 ;  /* 0x000000231913723e */ /* 0x000fe400000010ff */
[----:B------:R-:W-:Y:S02]  /*3100*/  F2FP.BF16.F32.PACK_AB R34, R13, R34 ;  /* 0x000000220d22723e */ /* 0x000fe400000010ff */
[----:B------:R-:W-:Y:S02]  /*3110*/  F2FP.BF16.F32.PACK_AB R35, R22, R16 ;  /* 0x000000101623723e */ /* 0x000fe400000010ff */
[----:B-----5:R-:W-:Y:S01]  /*3120*/  IADD3.X R36, PT, PT, RZ, R36, RZ, P1, !PT ;  /* 0x00000024ff247210 */ /* 0x020fe20000ffe4ff */
[----:B------:R0:W-:Y:S01]  /*3130*/  STG.E.64 desc[UR8][R14.64+0xf00], R18 ;  /* 0x000f00120e007986 */ /* 0x0001e2000c101b08 */
[----:B------:R-:W-:-:S03]  /*3140*/  ISETP.GE.U32.AND P1, PT, R2, UR6, PT ;  /* 0x0000000602007c0c */ /* 0x000fc6000bf26070 */
[----:B------:R0:W-:Y:S04]  /*3150*/  STG.E.64 desc[UR8][R14.64+0x1e00], R20 ;  /* 0x001e00140e007986 */ /* 0x0001e8000c101b08 */
[----:B------:R0:W-:Y:S04]  /*3160*/  STG.E.64 desc[UR8][R14.64+0x2d00], R10 ;  /* 0x002d000a0e007986 */ /* 0x0001e8000c101b08 */
[----:B------:R0:W-:Y:S04]  /*3170*/  STG.E.64 desc[UR8][R14.64+0x3c00], R4 ;  /* 0x003c00040e007986 */ /* 0x0001e8000c101b08 */
[----:B------:R0:W-:Y:S04]  /*3180*/  STG.E.64 desc[UR8][R14.64+0x4b00], R6 ;  /* 0x004b00060e007986 */ /* 0x0001e8000c101b08 */
[----:B------:R0:W-:Y:S04]  /*3190*/  STG.E.64 desc[UR8][R14.64+0x5a00], R30 ;  /* 0x005a001e0e007986 */ /* 0x0001e8000c101b08 */
[----:B------:R0:W-:Y:S04]  /*31a0*/  STG.E.64 desc[UR8][R14.64+0x6900], R34 ;  /* 0x006900220e007986 */ /* 0x0001e8000c101b08 */
[----:B------:R0:W-:Y:S01]  /*31b0*/  STL [R1+0x44], R36 ;  /* 0x0000442401007387 */ /* 0x0001e20000100800 */
[----:B------:R-:W-:-:S13]  /*31c0*/  ISETP.GE.AND.EX P1, PT, R36, UR7, PT, P1 ;  /* 0x0000000724007c0c */ /* 0x000fda000bf26310 */
[----:B0-----:R-:W-:Y:S05]  /*31d0*/  @!P1 BRA `(.L_x_687) ;  /* 0xffffffd000389947 */ /* 0x001fea000383ffff */
[----:B------:R-:W-:Y:S05]  /*31e0*/  EXIT ;  /* 0x000000000000794d */ /* 0x000fea0003800000 */
.L_x_688:
        /* <DEDUP_REMOVED lines=9> */
.L_x_1426:


//--------------------- .text._ZN13group_norm_v214gn_cuda_kernelI13__nv_bfloat16Li480ELi2ELi16ELi60ELi4096ELb1ELi32ELi960ELi960ELi4ELb1ELi2ELb0ELb0ENS_16CompileConditionILi1000EEEEEvPT_PKS4_S7_S7_flPfS8_Pj --------------------------
	.section	.text._ZN13group_norm_v214gn_cuda_kernelI13__nv_bfloat16Li480ELi2ELi16ELi60ELi4096ELb1ELi32ELi960ELi960ELi4ELb1ELi2ELb0ELb0ENS_16CompileConditionILi1000EEEEEvPT_PKS4_S7_S7_flPfS8_Pj,"ax",@progbits
	.align	128
        .global         _ZN13group_norm_v214gn_cuda_kernelI13__nv_bfloat16Li480ELi2ELi16ELi60ELi4096ELb1ELi32ELi960ELi960ELi4ELb1ELi2ELb0ELb0ENS_16CompileConditionILi1000EEEEEvPT_PKS4_S7_S7_flPfS8_Pj
        .type           _ZN13group_norm_v214gn_cuda_kernelI13__nv_bfloat16Li480ELi2ELi16ELi60ELi4096ELb1ELi32ELi960ELi960ELi4ELb1ELi2ELb0ELb0ENS_16CompileConditionILi1000EEEEEvPT_PKS4_S7_S7_flPfS8_Pj,@function
        .size           _ZN13group_norm_v214gn_cuda_kernelI13__nv_bfloat16Li480ELi2ELi16ELi60ELi4096ELb1ELi32ELi960ELi960ELi4ELb1ELi2ELb0ELb0ENS_16CompileConditionILi1000EEEEEvPT_PKS4_S7_S7_flPfS8_Pj,(.L_x_1427 - _ZN13group_norm_v214gn_cuda_kernelI13__nv_bfloat16Li480ELi2ELi16ELi60ELi4096ELb1ELi32ELi960ELi960ELi4ELb1ELi2ELb0ELb0ENS_16CompileConditionILi1000EEEEEvPT_PKS4_S7_S7_flPfS8_Pj)
        .other          _ZN13group_norm_v214gn_cuda_kernelI13__nv_bfloat16Li480ELi2ELi16ELi60ELi4096ELb1ELi32ELi960ELi960ELi4ELb1ELi2ELb0ELb0ENS_16CompileConditionILi1000EEEEEvPT_PKS4_S7_S7_flPfS8_Pj,@"STO_CUDA_ENTRY STV_DEFAULT"
_ZN13group_norm_v214gn_cuda_kernelI13__nv_bfloat16Li480ELi2ELi16ELi60ELi4096ELb1ELi32ELi960ELi960ELi4ELb1ELi2ELb0ELb0ENS_16CompileConditionILi1000EEEEEvPT_PKS4_S7_S7_flPfS8_Pj:
.text._ZN13group_norm_v214gn_cuda_kernelI13__nv_bfloat16Li480ELi2ELi16ELi60ELi4096ELb1ELi32ELi960ELi960ELi4ELb1ELi2ELb0ELb0ENS_16CompileConditionILi1000EEEEEvPT_PKS4_S7_S7_flPfS8_Pj:
        /* <DEDUP_REMOVED lines=44> */
.L_x_701:
        /* <DEDUP_REMOVED lines=33> */
[----:B-1----:R-:W4:Y:S04]  /*04d0*/  LDG.E.64.CONSTANT R6, desc[UR8][R30.64+0x5a00] ;  /* 0x005a00081e067981 */ /* 0x002f28000c1e9b00 */
[----:B------:R-:W4:Y:S04]  /*04e0*/  LDG.E.64.CONSTANT R12, desc[UR8][R30.64+0x8700] ;  /* 0x008700081e0c7981 */ /* 0x000f28000c1e9b00 */
[----:B------:R-:W4:Y:S04]  /*04f0*/  LDG.E.64.CONSTANT R14, desc[UR8][R30.64+0x9600] ;  /* 0x009600081e0e7981 */ /* 0x000f28000c1e9b00 */
[----:B------:R-:W4:Y:S04]  /*0500*/  LDG.E.64.CONSTANT R54, desc[UR8][R30.64+0xa500] ;  /* 0x00a500081e367981 */ /* 0x000f28000c1e9b00 */
[----:B------:R-:W4:Y:S04]  /*0510*/  LDG.E.64.CONSTANT R18, desc[UR8][R30.64+0xb400] ;  /* 0x00b400081e127981 */ /* 0x000f28000c1e9b00 */
[----:B------:R-:W4:Y:S04]  /*0520*/  LDG.E.64.CONSTANT R48, desc[UR8][R30.64+0xc300] ;  /* 0x00c300081e307981 */ /* 0x000f28000c1e9b00 */
[----:B------:R-:W4:Y:S04]  /*0530*/  LDG.E.64.CONSTANT R22, desc[UR8][R30.64+0xd200] ;  /* 0x00d200081e167981 */ /* 0x000f28000c1e9b00 */
[----:B------:R0:W4:Y:S01]  /*0540*/  LDG.E.64.CONSTANT R38, desc[UR8][R30.64+0xe100] ;  /* 0x00e100081e267981 */ /* 0x000122000c1e9b00 */
        /* <DEDUP_REMOVED lines=37> */
[----:B------:R-:W-:Y:S01]  /*07a0*/  FFMA.FTZ R28, R56, R56, R21 ;  /* 0x00000038381c7223 */ /* 0x000fe20000010015 */
[----:B------:R-:W-:Y:S01]  /*07b0*/  PRMT R3, R57, 0x7632, R3 ;  /* 0x0000763239037816 */ /* 0x000fe20000000003 */
[----:B------:R0:W-:Y:S01]  /*07c0*/  STL [R1+0x28], R30 ;  /* 0x0000281e01007387 */ /* 0x0001e20000100800 */
[----:B------:R-:W-:Y:S01]  /*07d0*/  FADD.FTZ R20, R20, R53 ;  /* 0x0000003514147221 */ /* 0x000fe20000010000 */
[----:B------:R-:W-:-:S02]  /*07e0*/  FFMA.FTZ R28, R53, R53, R28 ;  /* 0x00000035351c7223 */ /* 0x000fc4000001001c */
[----:B------:R1:W-:Y:S01]  /*07f0*/  STL [R1+0x34], R29 ;  /* 0x0000341d01007387 */ /* 0x0003e20000100800 */
[----:B0-----:R-:W-:Y:S02]  /*0800*/  SHF.L.U32 R30, R57, 0x10, RZ ;  /* 0x00000010391e7819 */ /* 0x001fe400000006ff */
        /* <DEDUP_REMOVED lines=23> */
[----:B------:R0:W-:Y:S01]  /*0980*/  STL [R1+0x1c], R30 ;  /* 0x00001c1e01007387 */ /* 0x0001e20000100800 */
[----:B------:R-:W-:Y:S01]  /*0990*/  SHF.L.U32 R42, R42, 0x10, RZ ;  /* 0x000000102a2a7819 */ /* 0x000fe200000006ff */
[----:B------:R-:W-:Y:S02]  /*09a0*/  FADD.FTZ R21, R20, R43 ;  /* 0x0000002b14157221 */ /* 0x000fe40000010000 */
[----:B------:R1:W-:Y:S01]  /*09b0*/  STL [R1+0x44], R29 ;  /* 0x0000441d01007387 */ /* 0x0003e20000100800 */
[----:B------:R-:W-:Y:S01]  /*09c0*/  PRMT R3, R17, 0x7632, R3 ;  /* 0x0000763211037816 */ /* 0x000fe20000000003 */
[----:B------:R-:W-:Y:S01]  /*09d0*/  FADD.FTZ R21, R21, R42 ;  /* 0x0000002a15157221 */ /* 0x000fe20000010000 */
[----:B0-----:R-:W-:Y:S01]  /*09e0*/  SHF.L.U32 R30, R17, 0x10, RZ ;  /* 0x00000010111e7819 */ /* 0x001fe200000006ff */
[----:B-1----:R-:W-:Y:S01]  /*09f0*/  FFMA.FTZ R29, R43, R43, R28 ;  /* 0x0000002b2b1d7223 */ /* 0x002fe2000001001c */
[----:B------:R-:W-:-:S03]  /*0a00*/  SHF.L.U32 R16, R3, 0x10, RZ ;  /* 0x0000001003107819 */ /* 0x000fc600000006ff */
[----:B------:R-:W-:Y:S01]  /*0a10*/  FFMA.FTZ R29, R42, R42, R29 ;  /* 0x0000002a2a1d7223 */ /* 0x000fe2000001001d */
[----:B------:R-:W-:Y:S01]  /*0a20*/  FADD.FTZ R21, R21, R30 ;  /* 0x0000001e15157221 */ /* 0x000fe20000010000 */
[----:B------:R0:W-:Y:S02]  /*0a30*/  STL [R1+0x18], R30 ;  /* 0x0000181e01007387 */ /* 0x0001e40000100800 */
[----:B------:R-:W-:Y:S01]  /*0a40*/  FFMA.FTZ R29, R30, R30, R29 ;  /* 0x0000001e1e1d7223 */ /* 0x000fe2000001001d */
[C---:B------:R-:W-:Y:S01]  /*0a50*/  PRMT R3, R4.reuse, 0x7632, R3 ;  /* 0x0000763204037816 */ /* 0x040fe20000000003 */
[----:B------:R1:W-:Y:S01]  /*0a60*/  STL [R1+0x48], R16 ;  /* 0x0000481001007387 */ /* 0x0003e20000100800 */
[----:B------:R-:W-:Y:S01]  /*0a70*/  SHF.L.U32 R41, R4, 0x10, RZ ;  /* 0x0000001004297819 */ /* 0x000fe200000006ff */
[----:B0-----:R-:W-:Y:S01]  /*0a80*/  FADD.FTZ R30, R21, R16 ;  /* 0x00000010151e7221 */ /* 0x001fe20000010000 */
[----:B------:R-:W-:Y:S01]  /*0a90*/  SHF.L.U32 R3, R3, 0x10, RZ ;  /* 0x0000001003037819 */ /* 0x000fe200000006ff */
[----:B-1----:R-:W-:-:S02]  /*0aa0*/  FFMA.FTZ R16, R16, R16, R29 ;  /* 0x0000001010107223 */ /* 0x002fc4000001001d */
[----:B------:R-:W-:Y:S02]  /*0ab0*/  FADD.FTZ R30, R30, R41 ;  /* 0x000000291e1e7221 */ /* 0x000fe40000010000 */
        /* <DEDUP_REMOVED lines=19> */
[----:B------:R-:W-:Y:S01]  /*0bf0*/  FFMA.FTZ R29, R5, R5, R29 ;  /* 0x00000005051d7223 */ /* 0x000fe2000001001d */
[----:B------:R-:W-:-:S02]  /*0c00*/  SHF.L.U32 R16, R6, 0x10, RZ ;  /* 0x0000001006107819 */ /* 0x000fc400000006ff */
[----:B0-----:R-:W-:Y:S02]  /*0c10*/  SHF.L.U32 R20, R7, 0x10, RZ ;  /* 0x0000001007147819 */ /* 0x001fe400000006ff */
[----:B------:R-:W-:-:S03]  /*0c20*/  PRMT R7, R8, 0x7632, R7 ;  /* 0x0000763208077816 */ /* 0x000fc60000000007 */
[----:B------:R-:W-:Y:S01]  /*0c30*/  FADD.FTZ R30, R30, R20 ;  /* 0x000000141e1e7221 */ /* 0x000fe20000010000 */
[----:B------:R-:W-:Y:S01]  /*0c40*/  FFMA.FTZ R29, R20, R20, R29 ;  /* 0x00000014141d7223 */ /* 0x000fe2000001001d */
[----:B------:R-:W-:Y:S02]  /*0c50*/  SHF.L.U32 R6, R8, 0x10, RZ ;  /* 0x0000001008067819 */ /* 0x000fe400000006ff */
        /* <DEDUP_REMOVED lines=27> */
[----:B------:R-:W-:Y:S02]  /*0e10*/  PRMT R11, R12, 0x7632, R11 ;  /* 0x000076320c0b7816 */ /* 0x000fe4000000000b */
[----:B-1----:R-:W-:Y:S01]  /*0e20*/  SHF.L.U32 R16, R10, 0x10, RZ ;  /* 0x000000100a107819 */ /* 0x002fe200000006ff */
[----:B------:R-:W-:Y:S01]  /*0e30*/  FADD.FTZ R30, R30, R20 ;  /* 0x000000141e1e7221 */ /* 0x000fe20000010000 */
[----:B------:R-:W-:Y:S01]  /*0e40*/  FFMA.FTZ R29, R20, R20, R29 ;  /* 0x00000014141d7223 */ /* 0x000fe2000001001d */
[----:B------:R-:W-:Y:S02]  /*0e50*/  SHF.L.U32 R10, R12, 0x10, RZ ;  /* 0x000000100c0a7819 */ /* 0x000fe400000006ff */
[----:B------:R-:W-:Y:S01]  /*0e60*/  PRMT R12, R13, 0x7632, R12 ;  /* 0x000076320d0c7816 */ /* 0x000fe2000000000c */
[----:B------:R-:W-:Y:S01]  /*0e70*/  STL [R1], R20 ;  /* 0x0000001401007387 */ /* 0x000fe20000100800 */
[----:B------:R-:W-:Y:S01]  /*0e80*/  FADD.FTZ R30, R30, R16 ;  /* 0x000000101e1e7221 */ /* 0x000fe20000010000 */
[----:B------:R-:W-:-:S02]  /*0e90*/  FFMA.FTZ R29, R16, R16, R29 ;  /* 0x00000010101d7223 */ /* 0x000fc4000001001d */
[----:B------:R0:W-:Y:S02]  /*0ea0*/  STL [R1+0x2c], R16 ;  /* 0x00002c1001007387 */ /* 0x0001e40000100800 */
[----:B0-----:R-:W-:-:S05]  /*0eb0*/  SHF.L.U32 R16, R12, 0x10, RZ ;  /* 0x000000100c107819 */ /* 0x001fca00000006ff */
[----:B------:R0:W-:Y:S04]  /*0ec0*/  STL [R1+0x20], R16 ;  /* 0x0000201001007387 */ /* 0x0001e80000100800 */
[----:B------:R-:W2:Y:S01]  /*0ed0*/  LDL R31, [R1+0x8c] ;  /* 0x00008c00011f7983 */ /* 0x000ea20000100800 */
        /* <DEDUP_REMOVED lines=37> */
[----:B0-----:R-:W-:Y:S01]  /*1130*/  SHF.L.U32 R16, R18, 0x10, RZ ;  /* 0x0000001012107819 */ /* 0x001fe200000006ff */
        /* <DEDUP_REMOVED lines=23> */
[----:B------:R-:W0:Y:S01]  /*12b0*/  S2R R32, SR_TID.X ;  /* 0x0000000000207919 */ /* 0x000e220000002100 */
[----:B------:R-:W-:Y:S01]  /*12c0*/  SHF.L.U32 R48, R48, 0x10, RZ ;  /* 0x0000001030307819 */ /* 0x000fe200000006ff */
        /* <DEDUP_REMOVED lines=27> */
[----:B0-----:R-:W-:-:S02]  /*1480*/  ISETP.GT.U32.AND P1, PT, R32, 0x1f, PT ;  /* 0x0000001f2000780c */ /* 0x001fc40003f24070 */
[----:B------:R-:W-:Y:S01]  /*1490*/  SHF.L.U32 R40, R40, 0x10, RZ ;  /* 0x0000001028287819 */ /* 0x000fe200000006ff */
        /* <DEDUP_REMOVED lines=63> */
.L_x_690:
[----:B------:R-:W-:Y:S05]  /*1890*/  BSYNC.RECONVERGENT B0 ;  /* 0x0000000000007941 */ /* 0x000fea0003800200 */
.L_x_689:
        /* <DEDUP_REMOVED lines=21> */
.L_x_692:
[----:B------:R-:W-:Y:S05]  /*19f0*/  BSYNC.RECONVERGENT B0 ;  /* 0x0000000000007941 */ /* 0x000fea0003800200 */
.L_x_691:
        /* <DEDUP_REMOVED lines=13> */
.L_x_694:
[----:B------:R-:W2:Y:S04]  /*1ad0*/  LD.E.STRONG.GPU R31, desc[UR8][R28.64] ;  /* 0x000000081c1f7980 */ /* 0x000ea8000c10f900 */
[----:B--2---:R-:W-:Y:S01]  /*1ae0*/  CCTL.IVALL ;  /* 0x00000000ff00798f */ /* 0x004fe20002000000 */
[----:B------:R-:W-:Y:S05]  /*1af0*/  YIELD ;  /* 0x0000000000007946 */ /* 0x000fea0003800000 */
[----:B-----5:R-:W-:-:S04]  /*1b00*/  LOP3.LUT R31, R31, R30, RZ, 0x3c, !PT ;  /* 0x0000001e1f1f7212 */ /* 0x020fc800078e3cff */
[----:B------:R-:W-:-:S13]  /*1b10*/  ISETP.GT.AND P2, PT, R31, -0x1, PT ;  /* 0xffffffff1f00780c */ /* 0x000fda0003f44270 */
[----:B------:R-:W-:Y:S05]  /*1b20*/  @P2 BRA `(.L_x_694) ;  /* 0xfffffffc00e82947 */ /* 0x000fea000383ffff */
.L_x_693:
        /* <DEDUP_REMOVED lines=8> */
[----:B------:R2:W-:Y:S04]  /*1bb0*/  STL.64 [R1+0x98], R2 ;  /* 0x0000980201007387 */ /* 0x0005e80000100a00 */
[----:B------:R3:W-:Y:S02]  /*1bc0*/  STL [R1+0x90], R0 ;  /* 0x0000900001007387 */ /* 0x0007e40000100800 */
        /* <DEDUP_REMOVED lines=19> */
[----:B------:R-:W-:Y:S01]  /*1d00*/  IADD3 R37, PT, PT, R36, 0xc0, RZ ;  /* 0x000000c024257810 */ /* 0x000fe20007ffe0ff */
[----:B--2---:R-:W-:Y:S01]  /*1d10*/  FADD.FTZ R30, RZ, R30 ;  /* 0x0000001eff1e7221 */ /* 0x004fe20000010000 */
[----:B------:R-:W-:-:S03]  /*1d20*/  FADD.FTZ R31, RZ, R31 ;  /* 0x0000001fff1f7221 */ /* 0x000fc60000010000 */
[----:B----4-:R-:W-:Y:S01]  /*1d30*/  FADD.FTZ R34, R34, R30 ;  /* 0x0000001e22227221 */ /* 0x010fe20000010000 */
[----:B------:R-:W-:Y:S01]  /*1d40*/  FADD.FTZ R35, R35, R31 ;  /* 0x0000001f23237221 */ /* 0x000fe20000010000 */
[----:B------:R-:W-:Y:S02]  /*1d50*/  IADD3 R30, PT, PT, R36, 0xa0, RZ ;  /* 0x000000a0241e7810 */ /* 0x000fe40007ffe0ff */
[----:B---3--:R-:W-:Y:S01]  /*1d60*/  FADD.FTZ R32, R32, R34 ;  /* 0x0000002220207221 */ /* 0x008fe20000010000 */
[----:B------:R-:W-:Y:S02]  /*1d70*/  FADD.FTZ R0, R33, R35 ;  /* 0x0000002321007221 */ /* 0x000fe40000010000 */
[----:B------:R-:W-:-:S04]  /*1d80*/  IMAD.WIDE.U32 R30, R30, 0x4, R2 ;  /* 0x000000041e1e7825 */ /* 0x000fc800078e0002 */
[----:B------:R-:W-:Y:S01]  /*1d90*/  FADD.FTZ R28, R28, R32 ;  /* 0x000000201c1c7221 */ /* 0x000fe20000010000 */
[C---:B------:R-:W-:Y:S02]  /*1da0*/  IADD3 R32, PT, PT, R36.reuse, 0x80, RZ ;  /* 0x0000008024207810 */ /* 0x040fe40007ffe0ff */
[----:B------:R-:W-:Y:S01]  /*1db0*/  IADD3 R34, PT, PT, R36, 0xe0, RZ ;  /* 0x000000e024227810 */ /* 0x000fe20007ffe0ff */
[----:B------:R-:W2:Y:S02]  /*1dc0*/  LDG.E.64 R30, desc[UR8][R30.64] ;  /* 0x000000081e1e7981 */ /* 0x000ea4000c1e1b00 */
[----:B------:R-:W-:-:S04]  /*1dd0*/  IMAD.WIDE.U32 R32, R32, 0x4, R2 ;  /* 0x0000000420207825 */ /* 0x000fc800078e0002 */
[--C-:B------:R-:W-:Y:S02]  /*1de0*/  IMAD.WIDE.U32 R36, R37, 0x4, R2.reuse ;  /* 0x0000000425247825 */ /* 0x100fe400078e0002 */
[----:B------:R-:W3:Y:S02]  /*1df0*/  LDG.E.64 R32, desc[UR8][R32.64] ;  /* 0x0000000820207981 */ /* 0x000ee4000c1e1b00 */
[----:B------:R-:W-:Y:S02]  /*1e00*/  IMAD.WIDE.U32 R34, R34, 0x4, R2 ;  /* 0x0000000422227825 */ /* 0x000fe400078e0002 */
[----:B------:R-:W4:Y:S02]  /*1e10*/  LDG.E.64 R36, desc[UR8][R36.64] ;  /* 0x0000000824247981 */ /* 0x000f24000c1e1b00 */
[----:B------:R-:W-:Y:S02]  /*1e20*/  FADD.FTZ R29, R29, R0 ;  /* 0x000000001d1d7221 */ /* 0x000fe40000010000 */
[----:B------:R-:W4:Y:S04]  /*1e30*/  LDG.E.64 R34, desc[UR8][R34.64] ;  /* 0x0000000822227981 */ /* 0x000f28000c1e1b00 */
[----:B------:R0:W5:Y:S04]  /*1e40*/  LDL.LU.64 R2, [R1+0x98] ;  /* 0x0000980001027983 */ /* 0x0001680000300a00 */
[----:B------:R0:W5:Y:S01]  /*1e50*/  LDL.LU R0, [R1+0x90] ;  /* 0x0000900001007983 */ /* 0x0001620000300800 */
[----:B---3--:R-:W-:Y:S01]  /*1e60*/  FADD.FTZ R32, R32, R28 ;  /* 0x0000001c20207221 */ /* 0x008fe20000010000 */
[----:B------:R-:W-:-:S03]  /*1e70*/  FADD.FTZ R33, R33, R29 ;  /* 0x0000001d21217221 */ /* 0x000fc60000010000 */
[----:B--2---:R-:W-:Y:S01]  /*1e80*/  FADD.FTZ R30, R30, R32 ;  /* 0x000000201e1e7221 */ /* 0x004fe20000010000 */
[----:B------:R-:W-:-:S03]  /*1e90*/  FADD.FTZ R31, R31, R33 ;  /* 0x000000211f1f7221 */ /* 0x000fc60000010000 */
[----:B----4-:R-:W-:Y:S01]  /*1ea0*/  FADD.FTZ R30, R36, R30 ;  /* 0x0000001e241e7221 */ /* 0x010fe20000010000 */
[----:B------:R-:W-:-:S03]  /*1eb0*/  FADD.FTZ R31, R37, R31 ;  /* 0x0000001f251f7221 */ /* 0x000fc60000010000 */
[----:B------:R-:W-:Y:S01]  /*1ec0*/  FADD.FTZ R30, R34, R30 ;  /* 0x0000001e221e7221 */ /* 0x000fe20000010000 */
[----:B0-----:R-:W-:-:S07]  /*1ed0*/  FADD.FTZ R31, R35, R31 ;  /* 0x0000001f231f7221 */ /* 0x001fce0000010000 */
.L_x_696:
[----:B------:R-:W-:Y:S05]  /*1ee0*/  BSYNC.RECONVERGENT B0 ;  /* 0x0000000000007941 */ /* 0x000fea0003800200 */
.L_x_695:
        /* <DEDUP_REMOVED lines=30> */
.L_x_698:
[----:B------:R-:W-:Y:S05]  /*20d0*/  BSYNC.RECONVERGENT B0 ;  /* 0x0000000000007941 */ /* 0x000fea0003800200 */
.L_x_697:
        /* <DEDUP_REMOVED lines=10> */
[----:B------:R-:W-:Y:S01]  /*2180*/  SHF.L.U32 R29, R36, 0x1, RZ ;  /* 0x00000001241d7819 */ /* 0x000fe200000006ff */
[----:B------:R-:W-:-:S03]  /*2190*/  UMOV UR5, 0x400 ;  /* 0x0000040000057882 */ /* 0x000fc60000000000 */
[----:B------:R-:W-:Y:S01]  /*21a0*/  LEA R29, P1, R2, R29, 0x5 ;  /* 0x0000001d021d7211 */ /* 0x000fe200078228ff */
[----:B------:R-:W-:-:S04]  /*21b0*/  UIADD3 UR5, UPT, UPT, UR5, 0x1680, URZ ;  /* 0x0000168005057890 */ /* 0x000fc8000fffe0ff */
[----:B0-----:R-:W-:Y:S01]  /*21c0*/  ULEA UR5, UR6, UR5, 0x18 ;  /* 0x0000000506057291 */ /* 0x001fe2000f8ec0ff */
[----:B--2---:R-:W-:Y:S02]  /*21d0*/  LEA.HI.X R30, R2, RZ, R28, 0x5, P1 ;  /* 0x000000ff021e7211 */ /* 0x004fe400008f2c1c */
[----:B-1----:R-:W-:-:S04]  /*21e0*/  LEA R28, P1, R29, UR10, 0x2 ;  /* 0x0000000a1d1c7c11 */ /* 0x002fc8000f8210ff */
[----:B------:R-:W-:Y:S02]  /*21f0*/  LEA.HI.X R29, R29, UR11, R30, 0x2, P1 ;  /* 0x0000000b1d1d7c11 */ /* 0x000fe400088f141e */
[----:B------:R-:W-:-:S06]  /*2200*/  LEA R30, R36, UR5, 0x3 ;  /* 0x00000005241e7c11 */ /* 0x000fcc000f8e18ff */
[----:B------:R-:W0:Y:S04]  /*2210*/  LDS.64 R30, [R30] ;  /* 0x000000001e1e7984 */ /* 0x000e280000000a00 */
[----:B0-----:R1:W-:Y:S02]  /*2220*/  STG.E.64 desc[UR8][R28.64], R30 ;  /* 0x0000001e1c007986 */ /* 0x0013e4000c101b08 */
.L_x_700:
[----:B------:R-:W-:Y:S05]  /*2230*/  BSYNC.RECONVERGENT B0 ;  /* 0x0000000000007941 */ /* 0x000fea0003800200 */
.L_x_699:
[----:B01----:R-:W2:Y:S01]  /*2240*/  LDL R28, [R1+0x88] ;  /* 0x00008800011c7983 */ /* 0x003ea20000100800 */
[----:B------:R-:W0:Y:S03]  /*2250*/  LDCU UR5, c[0x0][0x3a0] ;  /* 0x00007400ff0577ac */ /* 0x000e260008000800 */
[----:B------:R-:W-:Y:S01]  /*2260*/  STL [R1+0xc8], R48 ;  /* 0x0000c83001007387 */ /* 0x000fe20000100800 */
[----:B------:R-:W-:Y:S01]  /*2270*/  SHF.L.U32 R37, R24, 0x10, RZ ;  /* 0x0000001018257819 */ /* 0x000fe200000006ff */
[----:B------:R-:W1:Y:S02]  /*2280*/  LDCU.64 UR6, c[0x0][0x380] ;  /* 0x00007000ff0677ac */ /* 0x000e640008000a00 */
[----:B------:R-:W-:Y:S04]  /*2290*/  STL [R1+0xc4], R22 ;  /* 0x0000c41601007387 */ /* 0x000fe80000100800 */
[----:B------:R-:W-:Y:S04]  /*22a0*/  STL [R1+0xc0], R40 ;  /* 0x0000c02801007387 */ /* 0x000fe80000100800 */
[----:B------:R3:W-:Y:S04]  /*22b0*/  STL [R1+0x90], R2 ;  /* 0x0000900201007387 */ /* 0x0007e80000100800 */
[----:B---3--:R-:W3:Y:S01]  /*22c0*/  LDL.LU R2, [R1+0x4] ;  /* 0x0000040001027983 */ /* 0x008ee20000300800 */
[----:B------:R-:W-:-:S02]  /*22d0*/  SHF.L.U32 R31, R26, 0x10, RZ ;  /* 0x000000101a1f7819 */ /* 0x000fc400000006ff */
[----:B------:R-:W-:Y:S02]  /*22e0*/  SHF.L.U32 R48, R34, 0x10, RZ ;  /* 0x0000001022307819 */ /* 0x000fe400000006ff */
[----:B------:R-:W-:Y:S02]  /*22f0*/  SHF.L.U32 R35, R35, 0x10, RZ ;  /* 0x0000001023237819 */ /* 0x000fe400000006ff */
[----:B------:R-:W-:Y:S02]  /*2300*/  SHF.L.U32 R40, R25, 0x10, RZ ;  /* 0x0000001019287819 */ /* 0x000fe400000006ff */
[----:B------:R-:W-:Y:S02]  /*2310*/  SHF.L.U32 R22, R27, 0x10, RZ ;  /* 0x000000101b167819 */ /* 0x000fe400000006ff */
[----:B------:R-:W-:Y:S01]  /*2320*/  SHF.L.U32 R27, R33, 0x10, RZ ;  /* 0x00000010211b7819 */ /* 0x000fe200000006ff */
        /* <DEDUP_REMOVED lines=18> */
[----:B------:R-:W-:-:S04]  /*2450*/  FADD.FTZ R44, R44, -R28 ;  /* 0x8000001c2c2c7221 */ /* 0x000fc80000010000 */
[----:B------:R-:W-:-:S04]  /*2460*/  FMUL.FTZ R25, R29, R44 ;  /* 0x0000002c1d197220 */ /* 0x000fc80000410000 */
[----:B------:R-:W-:Y:S01]  /*2470*/  FFMA.FTZ R25, R25, R40, R22 ;  /* 0x0000002819197223 */ /* 0x000fe20000010016 */
[----:B0-----:R-:W-:-:S05]  /*2480*/  FMUL.FTZ R0, R26, R0 ;  /* 0x000000001a007220 */ /* 0x001fca0000410000 */
[----:B------:R-:W-:Y:S01]  /*2490*/  F2FP.BF16.F32.PACK_AB R24, R0, R24 ;  /* 0x000000180018723e */ /* 0x000fe200000010ff */
[----:B------:R-:W-:-:S06]  /*24a0*/  FMUL.FTZ R0, R25, -1.4426950216293334961 ;  /* 0xbfb8aa3b19007820 */ /* 0x000fcc0000410000 */
[----:B------:R-:W0:Y:S01]  /*24b0*/  MUFU.EX2 R0, R0 ;  /* 0x0000000000007308 */ /* 0x000e220000000800 */
[----:B---3--:R-:W-:Y:S01]  /*24c0*/  FADD.FTZ R26, R2, -R28 ;  /* 0x8000001c021a7221 */ /* 0x008fe20000010000 */
[----:B------:R-:W-:Y:S01]  /*24d0*/  SHF.L.U32 R2, R32, 0x10, RZ ;  /* 0x0000001020027819 */ /* 0x000fe200000006ff */
        /* <DEDUP_REMOVED lines=10> */
[--C-:B------:R-:W-:Y:S01]  /*2580*/  FADD.FTZ R4, R4, -R28.reuse ;  /* 0x8000001c04047221 */ /* 0x100fe20000010000 */
[--C-:B------:R-:W-:Y:S01]  /*2590*/  FADD.FTZ R10, R10, -R28.reuse ;  /* 0x8000001c0a0a7221 */ /* 0x100fe20000010000 */
[--C-:B------:R-:W-:Y:S01]  /*25a0*/  FADD.FTZ R6, R6, -R28.reuse ;  /* 0x8000001c06067221 */ /* 0x100fe20000010000 */
[--C-:B------:R-:W-:Y:S01]  /*25b0*/  FADD.FTZ R12, R12, -R28.reuse ;  /* 0x8000001c0c0c7221 */ /* 0x100fe20000010000 */
[C---:B------:R-:W-:Y:S01]  /*25c0*/  FMUL.FTZ R8, R29.reuse, R8 ;  /* 0x000000081d087220 */ /* 0x040fe20000410000 */
[C---:B------:R-:W-:Y:S01]  /*25d0*/  FMUL.FTZ R4, R29.reuse, R4 ;  /* 0x000000041d047220 */ /* 0x040fe20000410000 */
[--C-:B------:R-:W-:Y:S01]  /*25e0*/  FADD.FTZ R14, R14, -R28.reuse ;  /* 0x8000001c0e0e7221 */ /* 0x100fe20000010000 */
[C---:B------:R-:W-:Y:S01]  /*25f0*/  FMUL.FTZ R10, R29.reuse, R10 ;  /* 0x0000000a1d0a7220 */ /* 0x040fe20000410000 */
[--C-:B------:R-:W-:Y:S01]  /*2600*/  FADD.FTZ R16, R16, -R28.reuse ;  /* 0x8000001c10107221 */ /* 0x100fe20000010000 */
[----:B------:R-:W-:Y:S01]  /*2610*/  FMUL.FTZ R12, R29, R12 ;  /* 0x0000000c1d0c7220 */ /* 0x000fe20000410000 */
[--C-:B------:R-:W-:Y:S01]  /*2620*/  FFMA.FTZ R8, R37, R8, R31.reuse ;  /* 0x0000000825087223 */ /* 0x100fe2000001001f */
[--C-:B------:R-:W-:Y:S01]  /*2630*/  FADD.FTZ R18, R18, -R28.reuse ;  /* 0x8000001c12127221 */ /* 0x100fe20000010000 */
[C---:B------:R-:W-:Y:S01]  /*2640*/  FMUL.FTZ R14, R29.reuse, R14 ;  /* 0x0000000e1d0e7220 */ /* 0x040fe20000410000 */
[----:B0-----:R-:W-:Y:S01]  /*2650*/  FMUL.FTZ R26, R26, R0 ;  /* 0x000000001a1a7220 */ /* 0x001fe20000410000 */
[----:B------:R-:W-:Y:S01]  /*2660*/  FMUL.FTZ R0, R29, R6 ;  /* 0x000000061d007220 */ /* 0x000fe20000410000 */
[C-C-:B------:R-:W-:Y:S01]  /*2670*/  FFMA.FTZ R6, R37.reuse, R4, R31.reuse ;  /* 0x0000000425067223 */ /* 0x140fe2000001001f */
[C-C-:B------:R-:W-:Y:S01]  /*2680*/  FFMA.FTZ R4, R37.reuse, R10, R31.reuse ;  /* 0x0000000a25047223 */ /* 0x140fe2000001001f */
[----:B------:R0:W-:Y:S01]  /*2690*/  STL [R1+0x4], R27 ;  /* 0x0000041b01007387 */ /* 0x0001e20000100800 */
[--C-:B------:R-:W-:Y:S01]  /*26a0*/  FADD.FTZ R20, R20, -R28.reuse ;  /* 0x8000001c14147221 */ /* 0x100fe20000010000 */
[--C-:B------:R-:W-:Y:S01]  /*26b0*/  FFMA.FTZ R10, R37, R12, R31.reuse ;  /* 0x0000000c250a7223 */ /* 0x100fe2000001001f */
[--C-:B------:R-:W-:Y:S01]  /*26c0*/  FADD.FTZ R61, R61, -R28.reuse ;  /* 0x8000001c3d3d7221 */ /* 0x100fe20000010000 */
[----:B------:R2:W-:Y:S01]  /*26d0*/  STL [R1+0x4c], R8 ;  /* 0x00004c0801007387 */ /* 0x0005e20000100800 */
[----:B------:R-:W-:Y:S01]  /*26e0*/  FADD.FTZ R23, R23, -R28 ;  /* 0x8000001c17177221 */ /* 0x000fe20000010000 */
[C---:B------:R-:W-:Y:S01]  /*26f0*/  FMUL.FTZ R18, R29.reuse, R18 ;  /* 0x000000121d127220 */ /* 0x040fe20000410000 */
[C---:B0-----:R-:W-:Y:S01]  /*2700*/  FMUL.FTZ R27, R29.reuse, R16 ;  /* 0x000000101d1b7220 */ /* 0x041fe20000410000 */
[----:B------:R0:W-:Y:S01]  /*2710*/  STL [R1+0x60], R4 ;  /* 0x0000600401007387 */ /* 0x0001e20000100800 */
[----:B------:R-:W-:Y:S01]  /*2720*/  FMUL.FTZ R30, R29, R20 ;  /* 0x000000141d1e7220 */ /* 0x000fe20000410000 */
[----:B--2---:R-:W-:-:S02]  /*2730*/  FFMA.FTZ R8, R37, R14, R31 ;  /* 0x0000000e25087223 */ /* 0x004fc4000001001f */
[----:B------:R2:W-:Y:S01]  /*2740*/  STL [R1+0x6c], R10 ;  /* 0x00006c0a01007387 */ /* 0x0005e20000100800 */
[C---:B------:R-:W-:Y:S01]  /*2750*/  FMUL.FTZ R61, R29.reuse, R61 ;  /* 0x0000003d1d3d7220 */ /* 0x040fe20000410000 */
[----:B------:R-:W-:Y:S01]  /*2760*/  FMUL.FTZ R23, R29, R23 ;  /* 0x000000171d177220 */ /* 0x000fe20000410000 */
[C-C-:B0-----:R-:W-:Y:S01]  /*2770*/  FFMA.FTZ R4, R37.reuse, R27, R31.reuse ;  /* 0x0000001b25047223 */ /* 0x141fe2000001001f */
[----:B------:R0:W-:Y:S01]  /*2780*/  STL [R1+0x70], R8 ;  /* 0x0000700801007387 */ /* 0x0001e20000100800 */
[----:B------:R-:W-:Y:S01]  /*2790*/  FADD.FTZ R50, R50, -R28 ;  /* 0x8000001c32327221 */ /* 0x000fe20000010000 */
[C-C-:B--2---:R-:W-:Y:S02]  /*27a0*/  FFMA.FTZ R10, R37.reuse, R18, R31.reuse ;  /* 0x00000012250a7223 */ /* 0x144fe4000001001f */
[----:B------:R2:W-:Y:S01]  /*27b0*/  STL [R1+0x74], R4 ;  /* 0x0000740401007387 */ /* 0x0005e20000100800 */
[C-C-:B------:R-:W-:Y:S01]  /*27c0*/  FFMA.FTZ R20, R37.reuse, R61, R31.reuse ;  /* 0x0000003d25147223 */ /* 0x140fe2000001001f */
[----:B0-----:R-:W-:-:S02]  /*27d0*/  FFMA.FTZ R8, R37, R30, R31 ;  /* 0x0000001e25087223 */ /* 0x001fc4000001001f */
[----:B------:R0:W-:Y:S01]  /*27e0*/  STL [R1+0x78], R10 ;  /* 0x0000780a01007387 */ /* 0x0001e20000100800 */
[----:B--2---:R-:W-:-:S03]  /*27f0*/  FFMA.FTZ R4, R37, R23, R31 ;  /* 0x0000001725047223 */ /* 0x004fc6000001001f */
[----:B------:R-:W1:Y:S01]  /*2800*/  LDL.LU R61, [R1+0x50] ;  /* 0x00005000013d7983 */ /* 0x000e620000300800 */
[----:B------:R-:W-:Y:S01]  /*2810*/  FMUL.FTZ R32, R29, R50 ;  /* 0x000000321d207220 */ /* 0x000fe20000410000 */
[--C-:B------:R-:W-:Y:S02]  /*2820*/  FADD.FTZ R43, R43, -R28.reuse ;  /* 0x8000001c2b2b7221 */ /* 0x100fe40000010000 */
[----:B------:R-:W-:Y:S01]  /*2830*/  STL [R1+0x7c], R8 ;  /* 0x00007c0801007387 */ /* 0x000fe20000100800 */
[----:B------:R-:W-:-:S03]  /*2840*/  FADD.FTZ R41, R41, -R28 ;  /* 0x8000001c29297221 */ /* 0x000fc60000010000 */
[----:B------:R-:W2:Y:S04]  /*2850*/  LDL.LU R50, [R1+0x54] ;  /* 0x0000540001327983 */ /* 0x000ea80000300800 */
[----:B------:R3:W-:Y:S01]  /*2860*/  STL [R1+0x80], R4 ;  /* 0x0000800401007387 */ /* 0x0007e20000100800 */
[----:B------:R-:W-:-:S03]  /*2870*/  FMUL.FTZ R34, R29, R43 ;  /* 0x0000002b1d227220 */ /* 0x000fc60000410000 */
[----:B0-----:R-:W4:Y:S01]  /*2880*/  LDL.LU R10, [R1+0x28] ;  /* 0x00002800010a7983 */ /* 0x001f220000300800 */
[----:B------:R-:W-:-:S03]  /*2890*/  FMUL.FTZ R36, R29, R41 ;  /* 0x000000291d247220 */ /* 0x000fc60000410000 */
[----:B------:R-:W5:Y:S04]  /*28a0*/  LDL.LU R12, [R1+0x24] ;  /* 0x00002400010c7983 */ /* 0x000f680000300800 */
[----:B------:R-:W5:Y:S04]  /*28b0*/  LDL.LU R14, [R1+0x1c] ;  /* 0x00001c00010e7983 */ /* 0x000f680000300800 */
[----:B------:R-:W5:Y:S04]  /*28c0*/  LDL.LU R45, [R1+0x18] ;  /* 0x00001800012d7983 */ /* 0x000f680000300800 */
[----:B------:R-:W5:Y:S04]  /*28d0*/  LDL.LU R43, [R1+0x10] ;  /* 0x00001000012b7983 */ /* 0x000f680000300800 */
[----:B------:R-:W5:Y:S04]  /*28e0*/  LDL.LU R41, [R1+0xc] ;  /* 0x00000c0001297983 */ /* 0x000f680000300800 */
[----:B------:R-:W5:Y:S04]  /*28f0*/  LDL.LU R33, [R1+0x8] ;  /* 0x0000080001217983 */ /* 0x000f680000300800 */
[----:B------:R-:W5:Y:S01]  /*2900*/  LDL.LU R27, [R1] ;  /* 0x00000000011b7983 */ /* 0x000f620000300800 */
[--C-:B------:R-:W-:Y:S01]  /*2910*/  FADD.FTZ R5, R5, -R28.reuse ;  /* 0x8000001c05057221 */ /* 0x100fe20000010000 */
[--C-:B------:R-:W-:Y:S01]  /*2920*/  FADD.FTZ R3, R3, -R28.reuse ;  /* 0x8000001c03037221 */ /* 0x100fe20000010000 */
[--C-:B------:R-:W-:Y:S01]  /*2930*/  FADD.FTZ R19, R19, -R28.reuse ;  /* 0x8000001c13137221 */ /* 0x100fe20000010000 */
[--C-:B------:R-:W-:Y:S01]  /*2940*/  FADD.FTZ R13, R13, -R28.reuse ;  /* 0x8000001c0d0d7221 */ /* 0x100fe20000010000 */
[--C-:B------:R-:W-:Y:S01]  /*2950*/  FADD.FTZ R17, R17, -R28.reuse ;  /* 0x8000001c11117221 */ /* 0x100fe20000010000 */
[--C-:B------:R-:W-:Y:S01]  /*2960*/  FADD.FTZ R21, R21, -R28.reuse ;  /* 0x8000001c15157221 */ /* 0x100fe20000010000 */
[----:B------:R-:W-:Y:S01]  /*2970*/  FMUL.FTZ R5, R29, R5 ;  /* 0x000000051d057220 */ /* 0x000fe20000410000 */
        /* <DEDUP_REMOVED lines=14> */
[C---:B---3--:R-:W-:Y:S01]  /*2a60*/  FMUL.FTZ R4, R29.reuse, R21 ;  /* 0x000000151d047220 */ /* 0x048fe20000410000 */
[C-C-:B------:R-:W-:Y:S01]  /*2a70*/  FFMA.FTZ R17, R48.reuse, R5, R35.reuse ;  /* 0x0000000530117223 */ /* 0x140fe20000010023 */
[C---:B------:R-:W-:Y:S01]  /*2a80*/  FMUL.FTZ R56, R29.reuse, R56 ;  /* 0x000000381d387220 */ /* 0x040fe20000410000 */
[C---:B------:R-:W-:Y:S01]  /*2a90*/  FMUL.FTZ R8, R29.reuse, R7 ;  /* 0x000000071d087220 */ /* 0x040fe20000410000 */
[C---:B------:R-:W-:Y:S01]  /*2aa0*/  FMUL.FTZ R44, R29.reuse, R9 ;  /* 0x000000091d2c7220 */ /* 0x040fe20000410000 */
[C-C-:B------:R-:W-:Y:S01]  /*2ab0*/  FFMA.FTZ R5, R48.reuse, R19, R35.reuse ;  /* 0x0000001330057223 */ /* 0x140fe20000010023 */
[C---:B------:R-:W-:Y:S01]  /*2ac0*/  FMUL.FTZ R59, R29.reuse, R59 ;  /* 0x0000003b1d3b7220 */ /* 0x040fe20000410000 */
[C---:B------:R-:W-:Y:S01]  /*2ad0*/  FMUL.FTZ R30, R29.reuse, R53 ;  /* 0x000000351d1e7220 */ /* 0x040fe20000410000 */
[C---:B------:R-:W-:Y:S01]  /*2ae0*/  FMUL.FTZ R47, R29.reuse, R47 ;  /* 0x0000002f1d2f7220 */ /* 0x040fe20000410000 */
[C---:B------:R-:W-:Y:S01]  /*2af0*/  FMUL.FTZ R42, R29.reuse, R42 ;  /* 0x0000002a1d2a7220 */ /* 0x040fe20000410000 */
[C---:B------:R-:W-:Y:S01]  /*2b00*/  FMUL.FTZ R7, R29.reuse, R11 ;  /* 0x0000000b1d077220 */ /* 0x040fe20000410000 */
[C---:B------:R-:W-:Y:S01]  /*2b10*/  FMUL.FTZ R9, R29.reuse, R15 ;  /* 0x0000000f1d097220 */ /* 0x040fe20000410000 */
[----:B------:R-:W-:Y:S01]  /*2b20*/  FMUL.FTZ R38, R29, R38 ;  /* 0x000000261d267220 */ /* 0x000fe20000410000 */
[C---:B------:R-:W-:Y:S01]  /*2b30*/  FFMA.FTZ R4, R48.reuse, R4, R35 ;  /* 0x0000000430047223 */ /* 0x040fe20000010023 */
[----:B------:R-:W-:Y:S01]  /*2b40*/  FFMA.FTZ R16, R37, R56, R31 ;  /* 0x0000003825107223 */ /* 0x000fe2000001001f */
        /* <DEDUP_REMOVED lines=12> */
[----:B------:R-:W-:Y:S04]  /*2c10*/  STL [R1+0x5c], R5 ;  /* 0x00005c0501007387 */ /* 0x000fe80000100800 */
[----:B------:R-:W3:Y:S04]  /*2c20*/  LDL.LU R48, [R1+0xc8] ;  /* 0x0000c80001307983 */ /* 0x000ee80000300800 */
[----:B------:R1:W-:Y:S01]  /*2c30*/  STL [R1+0x64], R4 ;  /* 0x0000640401007387 */ /* 0x0003e20000100800 */
[----:B------:R-:W-:Y:S01]  /*2c40*/  F2FP.BF16.F32.PACK_AB R25, R26, R25 ;  /* 0x000000191a19723e */ /* 0x000fe200000010ff */
[--C-:B------:R-:W-:Y:S01]  /*2c50*/  FADD.FTZ R49, R49, -R28.reuse ;  /* 0x8000001c31317221 */ /* 0x100fe20000010000 */
[--C-:B------:R-:W-:Y:S01]  /*2c60*/  FADD.FTZ R46, R46, -R28.reuse ;  /* 0x8000001c2e2e7221 */ /* 0x100fe20000010000 */
[----:B------:R0:W-:Y:S01]  /*2c70*/  STL [R1+0x68], R15 ;  /* 0x0000680f01007387 */ /* 0x0001e20000100800 */
[----:B------:R-:W-:-:S02]  /*2c80*/  FADD.FTZ R60, R60, -R28 ;  /* 0x8000001c3c3c7221 */ /* 0x000fc40000010000 */
[----:B------:R-:W-:Y:S01]  /*2c90*/  FMUL.FTZ R46, R29, R46 ;  /* 0x0000002e1d2e7220 */ /* 0x000fe20000410000 */
        /* <DEDUP_REMOVED lines=12> */
[----:B------:R-:W-:Y:S01]  /*2d60*/  FFMA.FTZ R0, R37, R0, R31 ;  /* 0x0000000025007223 */ /* 0x000fe2000001001f */
[----:B------:R-:W-:Y:S01]  /*2d70*/  FFMA.FTZ R38, R40, R38, R22 ;  /* 0x0000002628267223 */ /* 0x000fe20000010016 */
[----:B-1----:R-:W-:-:S04]  /*2d80*/  IADD3 R4, P1, PT, R61, UR6, RZ ;  /* 0x000000063d047c10 */ /* 0x002fc8000ff3e0ff */
[----:B--2---:R-:W-:Y:S01]  /*2d90*/  IADD3.X R5, PT, PT, R50, UR7, RZ, P1, !PT ;  /* 0x0000000732057c10 */ /* 0x004fe20008ffe4ff */
[----:B------:R-:W-:Y:S01]  /*2da0*/  STL [R1+0x98], R4 ;  /* 0x0000980401007387 */ /* 0x000fe20000100800 */
[----:B----4-:R-:W-:-:S03]  /*2db0*/  FADD.FTZ R10, R10, -R28 ;  /* 0x8000001c0a0a7221 */ /* 0x010fc60000010000 */
[----:B------:R1:W-:Y:S01]  /*2dc0*/  STG.E.64 desc[UR8][R4.64], R24 ;  /* 0x0000001804007986 */ /* 0x0003e2000c101b08 */
[--C-:B-----5:R-:W-:Y:S01]  /*2dd0*/  FADD.FTZ R12, R12, -R28.reuse ;  /* 0x8000001c0c0c7221 */ /* 0x120fe20000010000 */
[----:B------:R-:W-:Y:S02]  /*2de0*/  FMUL.FTZ R10, R29, R10 ;  /* 0x0000000a1d0a7220 */ /* 0x000fe40000410000 */
[----:B------:R2:W-:Y:S01]  /*2df0*/  STL [R1+0x94], R5 ;  /* 0x0000940501007387 */ /* 0x0005e20000100800 */
[--C-:B------:R-:W-:Y:S01]  /*2e00*/  FADD.FTZ R14, R14, -R28.reuse ;  /* 0x8000001c0e0e7221 */ /* 0x100fe20000010000 */
[--C-:B------:R-:W-:Y:S01]  /*2e10*/  FADD.FTZ R19, R43, -R28.reuse ;  /* 0x8000001c2b137221 */ /* 0x100fe20000010000 */
[--C-:B0-----:R-:W-:Y:S01]  /*2e20*/  FADD.FTZ R15, R45, -R28.reuse ;  /* 0x8000001c2d0f7221 */ /* 0x101fe20000010000 */
[----:B------:R-:W4:Y:S01]  /*2e30*/  LDL.LU R53, [R1+0x34] ;  /* 0x0000340001357983 */ /* 0x000f220000300800 */
[--C-:B------:R-:W-:Y:S02]  /*2e40*/  FADD.FTZ R23, R41, -R28.reuse ;  /* 0x8000001c29177221 */ /* 0x100fe40000010000 */
[----:B------:R-:W-:Y:S01]  /*2e50*/  FMUL.FTZ R35, R29, R15 ;  /* 0x0000000f1d237220 */ /* 0x000fe20000410000 */
[----:B------:R-:W5:Y:S01]  /*2e60*/  LDL.LU R50, [R1+0x3c] ;  /* 0x00003c0001327983 */ /* 0x000f620000300800 */
[----:B------:R-:W-:Y:S01]  /*2e70*/  FMUL.FTZ R26, R20, -1.4426950216293334961 ;  /* 0xbfb8aa3b141a7820 */ /* 0x000fe20000410000 */
[--C-:B------:R-:W-:Y:S01]  /*2e80*/  FADD.FTZ R54, R54, -R28.reuse ;  /* 0x8000001c36367221 */ /* 0x100fe20000010000 */
[--C-:B------:R-:W-:Y:S01]  /*2e90*/  FADD.FTZ R51, R51, -R28.reuse ;  /* 0x8000001c33337221 */ /* 0x100fe20000010000 */
[----:B------:R-:W0:Y:S01]  /*2ea0*/  LDCU.64 UR6, c[0x0][0x3a8] ;  /* 0x00007500ff0677ac */ /* 0x000e220008000a00 */
[--C-:B-1----:R-:W-:Y:S01]  /*2eb0*/  FADD.FTZ R25, R27, -R28.reuse ;  /* 0x8000001c1b197221 */ /* 0x102fe20000010000 */
[----:B------:R-:W-:Y:S01]  /*2ec0*/  FMUL.FTZ R27, R29, R49 ;  /* 0x000000311d1b7220 */ /* 0x000fe20000410000 */
[----:B------:R-:W-:Y:S01]  /*2ed0*/  FADD.FTZ R24, R33, -R28 ;  /* 0x8000001c21187221 */ /* 0x000fe20000010000 */
[C---:B------:R-:W-:Y:S01]  /*2ee0*/  FMUL.FTZ R23, R29.reuse, R23 ;  /* 0x000000171d177220 */ /* 0x040fe20000410000 */
[----:B------:R-:W5:Y:S01]  /*2ef0*/  LDL.LU R33, [R1+0x44] ;  /* 0x0000440001217983 */ /* 0x000f620000300800 */
[C-C-:B--2---:R-:W-:Y:S01]  /*2f00*/  FFMA.FTZ R5, R40.reuse, R27, R22.reuse ;  /* 0x0000001b28057223 */ /* 0x144fe20000010016 */
[C-C-:B------:R-:W-:Y:S01]  /*2f10*/  FFMA.FTZ R15, R40.reuse, R10, R22.reuse ;  /* 0x0000000a280f7223 */ /* 0x140fe20000010016 */
[C-C-:B------:R-:W-:Y:S01]  /*2f20*/  FFMA.FTZ R4, R40.reuse, R46, R22.reuse ;  /* 0x0000002e28047223 */ /* 0x140fe20000010016 */
[----:B------:R-:W2:Y:S01]  /*2f30*/  LDL.LU R43, [R1+0x4] ;  /* 0x00000400012b7983 */ /* 0x000ea20000300800 */
[C---:B------:R-:W-:Y:S01]  /*2f40*/  FMUL.FTZ R12, R29.reuse, R12 ;  /* 0x0000000c1d0c7220 */ /* 0x040fe20000410000 */
[----:B------:R-:W-:Y:S01]  /*2f50*/  FMUL.FTZ R14, R29, R14 ;  /* 0x0000000e1d0e7220 */ /* 0x000fe20000410000 */
[----:B------:R-:W-:Y:S01]  /*2f60*/  FMUL.FTZ R10, R11, -1.4426950216293334961 ;  /* 0xbfb8aa3b0b0a7820 */ /* 0x000fe20000410000 */
[C---:B------:R-:W-:Y:S01]  /*2f70*/  FMUL.FTZ R19, R29.reuse, R19 ;  /* 0x000000131d137220 */ /* 0x040fe20000410000 */
[C---:B------:R-:W-:Y:S01]  /*2f80*/  FMUL.FTZ R24, R29.reuse, R24 ;  /* 0x000000181d187220 */ /* 0x040fe20000410000 */
[----:B------:R-:W-:Y:S01]  /*2f90*/  FMUL.FTZ R25, R29, R25 ;  /* 0x000000191d197220 */ /* 0x000fe20000410000 */
[----:B------:R-:W5:Y:S01]  /*2fa0*/  LDL.LU R47, [R1+0x48] ;  /* 0x00004800012f7983 */ /* 0x000f620000300800 */
[C-C-:B------:R-:W-:Y:S01]  /*2fb0*/  FFMA.FTZ R49, R40.reuse, R23, R22.reuse ;  /* 0x0000001728317223 */ /* 0x140fe20000010016 */
[----:B------:R-:W-:-:S02]  /*2fc0*/  FFMA.FTZ R61, R40, R12, R22 ;  /* 0x0000000c283d7223 */ /* 0x000fc40000010016 */
[----:B------:R-:W-:Y:S01]  /*2fd0*/  STL [R1+0xc], R5 ;  /* 0x00000c0501007387 */ /* 0x000fe20000100800 */
[C-C-:B------:R-:W-:Y:S01]  /*2fe0*/  FFMA.FTZ R59, R40.reuse, R14, R22.reuse ;  /* 0x0000000e283b7223 */ /* 0x140fe20000010016 */
[----:B------:R1:W0:Y:S02]  /*2ff0*/  MUFU.EX2 R23, R10 ;  /* 0x0000000a00177308 */ /* 0x0002240000000800 */
[----:B------:R-:W5:Y:S01]  /*3000*/  LDL.LU R42, [R1+0x40] ;  /* 0x00004000012a7983 */ /* 0x000f620000300800 */
[C-C-:B------:R-:W-:Y:S01]  /*3010*/  FFMA.FTZ R35, R40.reuse, R35, R22.reuse ;  /* 0x0000002328237223 */ /* 0x140fe20000010016 */
[C-C-:B------:R-:W-:Y:S01]  /*3020*/  FFMA.FTZ R37, R40.reuse, R19, R22.reuse ;  /* 0x0000001328257223 */ /* 0x140fe20000010016 */
[C-C-:B------:R-:W-:Y:S01]  /*3030*/  FFMA.FTZ R45, R40.reuse, R24, R22.reuse ;  /* 0x00000018282d7223 */ /* 0x140fe20000010016 */
[----:B------:R0:W-:Y:S01]  /*3040*/  STL [R1+0x10], R4 ;  /* 0x0000100401007387 */ /* 0x0001e20000100800 */
[C-C-:B------:R-:W-:Y:S01]  /*3050*/  FFMA.FTZ R41, R40.reuse, R25, R22.reuse ;  /* 0x0000001928297223 */ /* 0x140fe20000010016 */
[C-C-:B------:R-:W-:Y:S01]  /*3060*/  FFMA.FTZ R12, R40.reuse, R58, R22.reuse ;  /* 0x0000003a280c7223 */ /* 0x140fe20000010016 */
[C-C-:B-1----:R-:W-:Y:S01]  /*3070*/  FFMA.FTZ R10, R40.reuse, R55, R22.reuse ;  /* 0x00000037280a7223 */ /* 0x142fe20000010016 */
[C-C-:B------:R-:W-:Y:S01]  /*3080*/  FFMA.FTZ R14, R40.reuse, R52, R22.reuse ;  /* 0x00000034280e7223 */ /* 0x140fe20000010016 */
[----:B------:R-:W5:Y:S01]  /*3090*/  LDL.LU R31, [R1+0x38] ;  /* 0x00003800011f7983 */ /* 0x000f620000300800 */
[----:B0-----:R-:W-:-:S03]  /*30a0*/  FFMA.FTZ R4, R40, R39, R22 ;  /* 0x0000002728047223 */ /* 0x001fc60000010016 */
[----:B------:R-:W5:Y:S04]  /*30b0*/  LDL.LU R22, [R1+0xc4] ;  /* 0x0000c40001167983 */ /* 0x000f680000300800 */
[----:B------:R-:W5:Y:S04]  /*30c0*/  LDL.LU R40, [R1+0xc0] ;  /* 0x0000c00001287983 */ /* 0x000f680000300800 */
[----:B------:R-:W5:Y:S04]  /*30d0*/  LDL.LU R27, [R1+0x30] ;  /* 0x00003000011b7983 */ /* 0x000f680000300800 */
[----:B------:R-:W5:Y:S04]  /*30e0*/  LDL.LU R5, [R1+0x2c] ;  /* 0x00002c0001057983 */ /* 0x000f680000300800 */
[----:B------:R0:W-:Y:S04]  /*30f0*/  STL [R1+0x14], R4 ;  /* 0x0000140401007387 */ /* 0x0001e80000100800 */
[----:B0-----:R-:W5:Y:S01]  /*3100*/  LDL.LU R4, [R1+0x20] ;  /* 0x0000200001047983 */ /* 0x001f620000300800 */
[----:B------:R-:W0:Y:S01]  /*3110*/  MUFU.EX2 R26, R26 ;  /* 0x0000001a001a7308 */ /* 0x000e220000000800 */
[----:B------:R-:W-:Y:S01]  /*3120*/  FADD.FTZ R23, R23, 1 ;  /* 0x3f80000017177421 */ /* 0x000fe20000010000 */
[----:B------:R-:W-:Y:S01]  /*3130*/  FMUL.FTZ R19, R15, -1.4426950216293334961 ;  /* 0xbfb8aa3b0f137820 */ /* 0x000fe20000410000 */
[----:B0-----:R-:W-:-:S06]  /*3140*/  FADD.FTZ R26, R26, 1 ;  /* 0x3f8000001a1a7421 */ /* 0x001fcc0000010000 */
[----:B------:R-:W0:Y:S08]  /*3150*/  MUFU.RCP R26, R26 ;  /* 0x0000001a001a7308 */ /* 0x000e300000001000 */
[----:B------:R-:W-:Y:S08]  /*3160*/  MUFU.RCP R25, R23 ;  /* 0x0000001700197308 */ /* 0x000ff00000001000 */
[----:B------:R-:W1:Y:S01]  /*3170*/  MUFU.EX2 R19, R19 ;  /* 0x0000001300137308 */ /* 0x000e620000000800 */
[----:B0-----:R-:W-:-:S05]  /*3180*/  FMUL.FTZ R20, R20, R26 ;  /* 0x0000001a14147220 */ /* 0x001fca0000410000 */
[----:B------:R0:W-:Y:S01]  /*3190*/  STL [R1+0x1c], R20 ;  /* 0x00001c1401007387 */ /* 0x0001e20000100800 */
[----:B-1----:R-:W-:Y:S01]  /*31a0*/  FADD.FTZ R26, R19, 1 ;  /* 0x3f800000131a7421 */ /* 0x002fe20000010000 */
[----:B---3--:R-:W-:-:S04]  /*31b0*/  FADD.FTZ R19, R48, -R28 ;  /* 0x8000001c30137221 */ /* 0x008fc80000010000 */
[----:B------:R-:W-:Y:S01]  /*31c0*/  FMUL.FTZ R19, R29, R19 ;  /* 0x000000131d137220 */ /* 0x000fe20000410000 */
[----:B----4-:R-:W-:-:S04]  /*31d0*/  FADD.FTZ R24, R53, -R28 ;  /* 0x8000001c35187221 */ /* 0x010fc80000010000 */
[----:B------:R-:W-:-:S04]  /*31e0*/  FMUL.FTZ R24, R29, R24 ;  /* 0x000000181d187220 */ /* 0x000fc80000410000 */
[----:B--2---:R-:W-:-:S04]  /*31f0*/  FFMA.FTZ R24, R2, R24, R43 ;  /* 0x0000001802187223 */ /* 0x004fc8000001002b */
[----:B0-----:R-:W-:-:S06]  /*3200*/  FMUL.FTZ R20, R24, -1.4426950216293334961 ;  /* 0xbfb8aa3b18147820 */ /* 0x001fcc0000410000 */
[----:B------:R-:W0:Y:S01]  /*3210*/  MUFU.EX2 R20, R20 ;  /* 0x0000001400147308 */ /* 0x000e220000000800 */
[--C-:B-----5:R-:W-:Y:S01]  /*3220*/  FADD.FTZ R60, R50, -R28.reuse ;  /* 0x8000001c323c7221 */ /* 0x120fe20000010000 */
[--C-:B------:R-:W-:Y:S01]  /*3230*/  FADD.FTZ R33, R33, -R28.reuse ;  /* 0x8000001c21217221 */ /* 0x100fe20000010000 */
[--C-:B------:R-:W-:Y:S01]  /*3240*/  FADD.FTZ R55, R47, -R28.reuse ;  /* 0x8000001c2f377221 */ /* 0x100fe20000010000 */
[--C-:B------:R-:W-:Y:S01]  /*3250*/  FADD.FTZ R53, R42, -R28.reuse ;  /* 0x8000001c2a357221 */ /* 0x100fe20000010000 */
[----:B------:R-:W-:Y:S01]  /*3260*/  FMUL.FTZ R60, R29, R60 ;  /* 0x0000003c1d3c7220 */ /* 0x000fe20000410000 */
[--C-:B------:R-:W-:Y:S02]  /*3270*/  FADD.FTZ R23, R22, -R28.reuse ;  /* 0x8000001c16177221 */ /* 0x100fe40000010000 */
[----:B------:R1:W-:Y:S01]  /*3280*/  MUFU.RCP R22, R26 ;  /* 0x0000001a00167308 */ /* 0x0003e20000001000 */
[--C-:B------:R-:W-:Y:S01]  /*3290*/  FADD.FTZ R50, R31, -R28.reuse ;  /* 0x8000001c1f327221 */ /* 0x100fe20000010000 */
[--C-:B------:R-:W-:Y:S01]  /*32a0*/  FADD.FTZ R31, R57, -R28.reuse ;  /* 0x8000001c391f7221 */ /* 0x100fe20000010000 */
[----:B------:R-:W-:Y:S01]  /*32b0*/  FADD.FTZ R39, R4, -R28 ;  /* 0x8000001c04277221 */ /* 0x000fe20000010000 */
[----:B------:R-:W-:Y:S01]  /*32c0*/  FMUL.FTZ R4, R11, R25 ;  /* 0x000000190b047220 */ /* 0x000fe20000410000 */
[----:B------:R-:W-:-:S06]  /*32d0*/  FMUL.FTZ R25, R16, -1.4426950216293334961 ;  /* 0xbfb8aa3b10197820 */ /* 0x000fcc0000410000 */
[----:B------:R-:W2:Y:S01]  /*32e0*/  MUFU.EX2 R25, R25 ;  /* 0x0000001900197308 */ /* 0x000ea20000000800 */
[--C-:B------:R-:W-:Y:S01]  /*32f0*/  FADD.FTZ R46, R27, -R28.reuse ;  /* 0x8000001c1b2e7221 */ /* 0x100fe20000010000 */
[--C-:B------:R-:W-:Y:S01]  /*3300*/  FADD.FTZ R42, R5, -R28.reuse ;  /* 0x8000001c052a7221 */ /* 0x100fe20000010000 */
[----:B------:R-:W-:Y:S01]  /*3310*/  FADD.FTZ R27, R40, -R28 ;  /* 0x8000001c281b7221 */ /* 0x000fe20000010000 */
[----:B0-----:R-:W-:Y:S01]  /*3320*/  FADD.FTZ R20, R20, 1 ;  /* 0x3f80000014147421 */ /* 0x001fe20000010000 */
        /* <DEDUP_REMOVED lines=12> */
[----:B-1----:R-:W-:Y:S01]  /*33f0*/  FMUL.FTZ R26, R30, -1.4426950216293334961 ;  /* 0xbfb8aa3b1e1a7820 */ /* 0x002fe20000410000 */
[----:B--2---:R-:W-:Y:S01]  /*3400*/  FADD.FTZ R25, R25, 1 ;  /* 0x3f80000019197421 */ /* 0x004fe20000010000 */
[----:B------:R-:W-:Y:S01]  /*3410*/  FMUL.FTZ R5, R15, R22 ;  /* 0x000000160f057220 */ /* 0x000fe20000410000 */
[----:B------:R0:W-:Y:S01]  /*3420*/  MUFU.RCP R40, R20 ;  /* 0x0000001400287308 */ /* 0x0001e20000001000 */
        /* <DEDUP_REMOVED lines=8> */
[C-C-:B0-----:R-:W-:Y:S01]  /*34b0*/  FFMA.FTZ R20, R2.reuse, R31, R43.reuse ;  /* 0x0000001f02147223 */ /* 0x141fe2000001002b */
[C-C-:B------:R-:W-:Y:S01]  /*34c0*/  FFMA.FTZ R11, R2.reuse, R11, R43.reuse ;  /* 0x0000000b020b7223 */ /* 0x140fe2000001002b */
[C-C-:B------:R-:W-:Y:S01]  /*34d0*/  FFMA.FTZ R15, R2.reuse, R28, R43.reuse ;  /* 0x0000001c020f7223 */ /* 0x140fe2000001002b */
[C-C-:B------:R-:W-:Y:S01]  /*34e0*/  FFMA.FTZ R19, R2.reuse, R19, R43.reuse ;  /* 0x0000001302137223 */ /* 0x140fe2000001002b */
[C-C-:B------:R-:W-:Y:S01]  /*34f0*/  FFMA.FTZ R23, R2.reuse, R23, R43.reuse ;  /* 0x0000001702177223 */ /* 0x140fe2000001002b */
[----:B------:R-:W-:-:S02]  /*3500*/  FFMA.FTZ R27, R2, R27, R43 ;  /* 0x0000001b021b7223 */ /* 0x000fc4000001002b */
[----:B------:R-:W0:Y:S08]  /*3510*/  MUFU.RCP R43, R25 ;  /* 0x00000019002b7308 */ /* 0x000e300000001000 */
[----:B------:R-:W1:Y:S01]  /*3520*/  MUFU.EX2 R26, R26 ;  /* 0x0000001a001a7308 */ /* 0x000e620000000800 */
[----:B------:R2:W-:Y:S04]  /*3530*/  STL [R1+0x18], R4 ;  /* 0x0000180401007387 */ /* 0x0005e80000100800 */
[----:B------:R3:W-:Y:S01]  /*3540*/  STL [R1+0x9c], R5 ;  /* 0x00009c0501007387 */ /* 0x0007e20000100800 */
[----:B0-----:R-:W-:-:S03]  /*3550*/  FMUL.FTZ R2, R16, R43 ;  /* 0x0000002b10027220 */ /* 0x001fc60000410000 */
[----:B------:R-:W4:Y:S01]  /*3560*/  LDL R58, [R1+0x70] ;  /* 0x00007000013a7983 */ /* 0x000f220000100800 */
[----:B--2---:R-:W-:-:S03]  /*3570*/  FMUL.FTZ R4, R24, R40 ;  /* 0x0000002818047220 */ /* 0x004fc60000410000 */
[----:B---3--:R-:W2:Y:S01]  /*3580*/  LDL.LU R5, [R1+0x6c] ;  /* 0x00006c0001057983 */ /* 0x008ea20000300800 */
[----:B-1----:R-:W-:-:S03]  /*3590*/  FADD.FTZ R26, R26, 1 ;  /* 0x3f8000001a1a7421 */ /* 0x002fc60000010000 */
[----:B------:R0:W-:Y:S01]  /*35a0*/  STL [R1+0xa0], R4 ;  /* 0x0000a00401007387 */ /* 0x0001e20000100800 */
[----:B------:R-:W1:Y:S03]  /*35b0*/  MUFU.RCP R31, R26 ;  /* 0x0000001a001f7308 */ /* 0x000e660000001000 */
[----:B0-----:R-:W3:Y:S04]  /*35c0*/  LDL R4, [R1+0x74] ;  /* 0x0000740001047983 */ /* 0x001ee80000100800 */
[----:B------:R0:W-:Y:S04]  /*35d0*/  STL [R1+0xa4], R2 ;  /* 0x0000a40201007387 */ /* 0x0001e80000100800 */
[----:B0-----:R-:W5:Y:S01]  /*35e0*/  LDL.LU R2, [R1+0x60] ;  /* 0x0000600001027983 */ /* 0x001f620000300800 */
[----:B-1----:R-:W-:-:S05]  /*35f0*/  FMUL.FTZ R30, R30, R31 ;  /* 0x0000001f1e1e7220 */ /* 0x002fca0000410000 */
[----:B------:R0:W-:Y:S04]  /*3600*/  STL [R1+0xa8], R30 ;  /* 0x0000a81e01007387 */ /* 0x0001e80000100800 */
[----:B0-----:R-:W4:Y:S01]  /*3610*/  LDL.LU R30, [R1+0x4c] ;  /* 0x00004c00011e7983 */ /* 0x001f220000300800 */
[----:B------:R-:W-:-:S04]  /*3620*/  FMUL.FTZ R29, R61, -1.4426950216293334961 ;  /* 0xbfb8aa3b3d1d7820 */ /* 0x000fc80000410000 */
[----:B------:R0:W1:Y:S02]  /*3630*/  MUFU.EX2 R22, R29 ;  /* 0x0000001d00167308 */ /* 0x0000640000000800 */
[----:B0-----:R-:W-:-:S06]  /*3640*/  FMUL.FTZ R29, R60, -1.4426950216293334961 ;  /* 0xbfb8aa3b3c1d7820 */ /* 0x001fcc0000410000 */
[----:B------:R0:W-:Y:S02]  /*3650*/  MUFU.EX2 R28, R29 ;  /* 0x0000001d001c7308 */ /* 0x0001e40000000800 */
[----:B0-----:R-:W-:-:S06]  /*3660*/  FMUL.FTZ R29, R32, -1.4426950216293334961 ;  /* 0xbfb8aa3b201d7820 */ /* 0x001fcc0000410000 */
[----:B------:R-:W0:Y:S01]  /*3670*/  MUFU.EX2 R29, R29 ;  /* 0x0000001d001d7308 */ /* 0x000e220000000800 */
[----:B------:R-:W-:Y:S01]  /*3680*/  FMUL.FTZ R26, R33, -1.4426950216293334961 ;  /* 0xbfb8aa3b211a7820 */ /* 0x000fe20000410000 */
[----:B------:R-:W-:-:S06]  /*3690*/  FMUL.FTZ R25, R59, -1.4426950216293334961 ;  /* 0xbfb8aa3b3b197820 */ /* 0x000fcc0000410000 */
[----:B------:R-:W0:Y:S01]  /*36a0*/  MUFU.EX2 R26, R26 ;  /* 0x0000001a001a7308 */ /* 0x000e220000000800 */
[----:B-1----:R-:W-:Y:S01]  /*36b0*/  FADD.FTZ R22, R22, 1 ;  /* 0x3f80000016167421 */ /* 0x002fe20000010000 */
[----:B0-----:R-:W-:-:S06]  /*36c0*/  FADD.FTZ R29, R29, 1 ;  /* 0x3f8000001d1d7421 */ /* 0x001fcc0000010000 */
[----:B------:R-:W0:Y:S01]  /*36d0*/  MUFU.RCP R47, R29 ;  /* 0x0000001d002f7308 */ /* 0x000e220000001000 */
[----:B------:R-:W-:Y:S01]  /*36e0*/  FMUL.FTZ R24, R21, -1.4426950216293334961 ;  /* 0xbfb8aa3b15187820 */ /* 0x000fe20000410000 */
[----:B------:R-:W-:Y:S01]  /*36f0*/  FMUL.FTZ R16, R34, -1.4426950216293334961 ;  /* 0xbfb8aa3b22107820 */ /* 0x000fe20000410000 */
[----:B------:R-:W-:-:S05]  /*3700*/  FMUL.FTZ R31, R56, -1.4426950216293334961 ;  /* 0xbfb8aa3b381f7820 */ /* 0x000fca0000410000 */
[----:B------:R-:W1:Y:S01]  /*3710*/  MUFU.EX2 R25, R25 ;  /* 0x0000001900197308 */ /* 0x000e620000000800 */
[----:B------:R-:W-:Y:S01]  /*3720*/  FMUL.FTZ R40, R35, -1.4426950216293334961 ;  /* 0xbfb8aa3b23287820 */ /* 0x000fe20000410000 */
[----:B------:R-:W-:-:S06]  /*3730*/  FADD.FTZ R26, R26, 1 ;  /* 0x3f8000001a1a7421 */ /* 0x000fcc0000010000 */
[----:B------:R1:W1:Y:S01]  /*3740*/  MUFU.RCP R43, R22 ;  /* 0x00000016002b7308 */ /* 0x0002620000001000 */
[----:B0-----:R-:W-:Y:S01]  /*3750*/  FMUL.FTZ R32, R32, R47 ;  /* 0x0000002f20207220 */ /* 0x001fe20000410000 */
[----:B-1----:R-:W-:-:S06]  /*3760*/  FADD.FTZ R22, R28, 1 ;  /* 0x3f8000001c167421 */ /* 0x002fcc0000010000 */
[----:B------:R-:W0:Y:S08]  /*3770*/  MUFU.EX2 R24, R24 ;  /* 0x0000001800187308 */ /* 0x000e300000000800 */
[----:B------:R-:W-:Y:S08]  /*3780*/  MUFU.EX2 R16, R16 ;  /* 0x0000001000107308 */ /* 0x000ff00000000800 */
[----:B------:R-:W1:Y:S01]  /*3790*/  MUFU.RCP R22, R22 ;  /* 0x0000001600167308 */ /* 0x000e620000001000 */
[----:B------:R-:W-:-:S07]  /*37a0*/  FADD.FTZ R25, R25, 1 ;  /* 0x3f80000019197421 */ /* 0x000fce0000010000 */
[----:B------:R-:W-:Y:S08]  /*37b0*/  MUFU.EX2 R31, R31 ;  /* 0x0000001f001f7308 */ /* 0x000ff00000000800 */
[----:B------:R1:W1:Y:S08]  /*37c0*/  MUFU.RCP R47, R26 ;  /* 0x0000001a002f7308 */ /* 0x0002700000001000 */
[----:B------:R-:W1:Y:S01]  /*37d0*/  MUFU.EX2 R40, R40 ;  /* 0x0000002800287308 */ /* 0x000e620000000800 */
[----:B------:R-:W-:Y:S01]  /*37e0*/  FMUL.FTZ R61, R61, R43 ;  /* 0x0000002b3d3d7220 */ /* 0x000fe20000410000 */
[----:B------:R-:W-:Y:S01]  /*37f0*/  FMUL.FTZ R43, R55, -1.4426950216293334961 ;  /* 0xbfb8aa3b372b7820 */ /* 0x000fe20000410000 */
[----:B0-----:R-:W-:Y:S01]  /*3800*/  FADD.FTZ R24, R24, 1 ;  /* 0x3f80000018187421 */ /* 0x001fe20000010000 */
[----:B-1----:R-:W-:Y:S01]  /*3810*/  FMUL.FTZ R60, R60, R22 ;  /* 0x000000163c3c7220 */ /* 0x002fe20000410000 */
[----:B------:R-:W-:-:S03]  /*3820*/  FADD.FTZ R16, R16, 1 ;  /* 0x3f80000010107421 */ /* 0x000fc60000010000 */
[----:B------:R0:W-:Y:S01]  /*3830*/  MUFU.RCP R51, R25 ;  /* 0x0000001900337308 */ /* 0x0001e20000001000 */
[----:B------:R-:W-:Y:S01]  /*3840*/  FMUL.FTZ R22, R18, -1.4426950216293334961 ;  /* 0xbfb8aa3b12167820 */ /* 0x000fe20000410000 */
[----:B------:R-:W-:Y:S01]  /*3850*/  FMUL.FTZ R26, R49, -1.4426950216293334961 ;  /* 0xbfb8aa3b311a7820 */ /* 0x000fe20000410000 */
[----:B------:R-:W-:Y:S01]  /*3860*/  FMUL.FTZ R33, R33, R47 ;  /* 0x0000002f21217220 */ /* 0x000fe20000410000 */
[----:B------:R-:W-:Y:S01]  /*3870*/  FADD.FTZ R31, R31, 1 ;  /* 0x3f8000001f1f7421 */ /* 0x000fe20000010000 */
[----:B0-----:R-:W-:-:S03]  /*3880*/  FMUL.FTZ R25, R17, -1.4426950216293334961 ;  /* 0xbfb8aa3b11197820 */ /* 0x001fc60000410000 */
[----:B------:R-:W0:Y:S01]  /*3890*/  MUFU.RCP R57, R24 ;  /* 0x0000001800397308 */ /* 0x000e220000001000 */
[----:B------:R-:W-:Y:S01]  /*38a0*/  FMUL.FTZ R47, R50, -1.4426950216293334961 ;  /* 0xbfb8aa3b322f7820 */ /* 0x000fe20000410000 */
[----:B------:R-:W-:-:S06]  /*38b0*/  FADD.FTZ R40, R40, 1 ;  /* 0x3f80000028287421 */ /* 0x000fcc0000010000 */
[----:B------:R-:W1:Y:S08]  /*38c0*/  MUFU.EX2 R43, R43 ;  /* 0x0000002b002b7308 */ /* 0x000e700000000800 */
[----:B------:R-:W1:Y:S08]  /*38d0*/  MUFU.EX2 R25, R25 ;  /* 0x0000001900197308 */ /* 0x000e700000000800 */
[----:B------:R-:W1:Y:S08]  /*38e0*/  MUFU.RCP R16, R16 ;  /* 0x0000001000107308 */ /* 0x000e700000001000 */
[----:B------:R-:W1:Y:S08]  /*38f0*/  MUFU.EX2 R22, R22 ;  /* 0x0000001600167308 */ /* 0x000e700000000800 */
[----:B------:R-:W-:Y:S08]  /*3900*/  MUFU.EX2 R26, R26 ;  /* 0x0000001a001a7308 */ /* 0x000ff00000000800 */
[----:B------:R-:W1:Y:S08]  /*3910*/  MUFU.RCP R31, R31 ;  /* 0x0000001f001f7308 */ /* 0x000e700000001000 */
[----:B------:R-:W1:Y:S08]  /*3920*/  MUFU.EX2 R47, R47 ;  /* 0x0000002f002f7308 */ /* 0x000e700000000800 */
[----:B------:R-:W1:Y:S01]  /*3930*/  MUFU.RCP R40, R40 ;  /* 0x0000002800287308 */ /* 0x000e620000001000 */
[----:B0-----:R-:W-:Y:S01]  /*3940*/  FMUL.FTZ R57, R21, R57 ;  /* 0x0000003915397220 */ /* 0x001fe20000410000 */
[----:B-1----:R-:W-:Y:S01]  /*3950*/  FADD.FTZ R21, R43, 1 ;  /* 0x3f8000002b157421 */ /* 0x002fe20000010000 */
[----:B------:R-:W-:Y:S01]  /*3960*/  FADD.FTZ R25, R25, 1 ;  /* 0x3f80000019197421 */ /* 0x000fe20000010000 */
[----:B------:R-:W-:Y:S01]  /*3970*/  FMUL.FTZ R29, R36, -1.4426950216293334961 ;  /* 0xbfb8aa3b241d7820 */ /* 0x000fe20000410000 */
[----:B------:R-:W-:Y:S01]  /*3980*/  FMUL.FTZ R34, R34, R16 ;  /* 0x0000001022227220 */ /* 0x000fe20000410000 */
[----:B------:R-:W-:Y:S01]  /*3990*/  FMUL.FTZ R16, R0, -1.4426950216293334961 ;  /* 0xbfb8aa3b00107820 */ /* 0x000fe20000410000 */
[----:B------:R-:W-:Y:S01]  /*39a0*/  FADD.FTZ R22, R22, 1 ;  /* 0x3f80000016167421 */ /* 0x000fe20000010000 */
[----:B------:R0:W-:Y:S01]  /*39b0*/  MUFU.RCP R52, R25 ;  /* 0x0000001900347308 */ /* 0x0001e20000001000 */
[----:B------:R-:W-:Y:S01]  /*39c0*/  FMUL.FTZ R24, R6, -1.4426950216293334961 ;  /* 0xbfb8aa3b06187820 */ /* 0x000fe20000410000 */
[----:B------:R-:W-:Y:S01]  /*39d0*/  FMUL.FTZ R56, R56, R31 ;  /* 0x0000001f38387220 */ /* 0x000fe20000410000 */
[----:B------:R-:W-:Y:S01]  /*39e0*/  FMUL.FTZ R31, R8, -1.4426950216293334961 ;  /* 0xbfb8aa3b081f7820 */ /* 0x000fe20000410000 */
[----:B------:R-:W-:Y:S01]  /*39f0*/  FMUL.FTZ R28, R37, -1.4426950216293334961 ;  /* 0xbfb8aa3b251c7820 */ /* 0x000fe20000410000 */
[----:B------:R-:W-:-:S03]  /*3a00*/  FMUL.FTZ R48, R53, -1.4426950216293334961 ;  /* 0xbfb8aa3b35307820 */ /* 0x000fc60000410000 */
[----:B------:R-:W1:Y:S01]  /*3a10*/  MUFU.RCP R21, R21 ;  /* 0x0000001500157308 */ /* 0x000e620000001000 */
[----:B0-----:R-:W-:Y:S01]  /*3a20*/  FADD.FTZ R25, R26, 1 ;  /* 0x3f8000001a197421 */ /* 0x001fe20000010000 */
[----:B------:R-:W-:Y:S01]  /*3a30*/  FADD.FTZ R26, R47, 1 ;  /* 0x3f8000002f1a7421 */ /* 0x000fe20000010000 */
[----:B------:R-:W-:Y:S01]  /*3a40*/  FMUL.FTZ R35, R35, R40 ;  /* 0x0000002823237220 */ /* 0x000fe20000410000 */
[----:B------:R-:W-:-:S04]  /*3a50*/  FMUL.FTZ R40, R45, -1.4426950216293334961 ;  /* 0xbfb8aa3b2d287820 */ /* 0x000fc80000410000 */
[----:B------:R-:W0:Y:S08]  /*3a60*/  MUFU.EX2 R29, R29 ;  /* 0x0000001d001d7308 */ /* 0x000e300000000800 */
[----:B------:R-:W2:Y:S08]  /*3a70*/  MUFU.RCP R54, R22 ;  /* 0x0000001600367308 */ /* 0x000eb00000001000 */
[----:B------:R-:W3:Y:S08]  /*3a80*/  MUFU.EX2 R16, R16 ;  /* 0x0000001000107308 */ /* 0x000ef00000000800 */
[----:B------:R-:W3:Y:S08]  /*3a90*/  MUFU.EX2 R24, R24 ;  /* 0x0000001800187308 */ /* 0x000ef00000000800 */
[----:B------:R-:W-:Y:S08]  /*3aa0*/  MUFU.EX2 R31, R31 ;  /* 0x0000001f001f7308 */ /* 0x000ff00000000800 */
[----:B------:R-:W3:Y:S08]  /*3ab0*/  MUFU.RCP R26, R26 ;  /* 0x0000001a001a7308 */ /* 0x000ef00000001000 */
[----:B------:R-:W4:Y:S08]  /*3ac0*/  MUFU.EX2 R28, R28 ;  /* 0x0000001c001c7308 */ /* 0x000f300000000800 */
[----:B------:R-:W4:Y:S08]  /*3ad0*/  MUFU.EX2 R48, R48 ;  /* 0x0000003000307308 */ /* 0x000f300000000800 */
[----:B------:R-:W4:Y:S01]  /*3ae0*/  MUFU.EX2 R40, R40 ;  /* 0x0000002800287308 */ /* 0x000f220000000800 */
[----:B-1----:R-:W-:Y:S01]  /*3af0*/  FMUL.FTZ R55, R55, R21 ;  /* 0x0000001537377220 */ /* 0x002fe20000410000 */
[----:B0-----:R-:W-:Y:S01]  /*3b00*/  FADD.FTZ R21, R29, 1 ;  /* 0x3f8000001d157421 */ /* 0x001fe20000010000 */
[----:B--2---:R-:W-:Y:S01]  /*3b10*/  FMUL.FTZ R54, R18, R54 ;  /* 0x0000003612367220 */ /* 0x004fe20000410000 */
[----:B-----5:R-:W-:Y:S01]  /*3b20*/  FMUL.FTZ R18, R2, -1.4426950216293334961 ;  /* 0xbfb8aa3b02127820 */ /* 0x020fe20000410000 */
[----:B---3--:R-:W-:Y:S01]  /*3b30*/  FADD.FTZ R16, R16, 1 ;  /* 0x3f80000010107421 */ /* 0x008fe20000010000 */
[----:B------:R-:W-:Y:S01]  /*3b40*/  FADD.FTZ R24, R24, 1 ;  /* 0x3f80000018187421 */ /* 0x000fe20000010000 */
[----:B------:R-:W-:Y:S01]  /*3b50*/  FMUL.FTZ R43, R46, -1.4426950216293334961 ;  /* 0xbfb8aa3b2e2b7820 */ /* 0x000fe20000410000 */
[----:B------:R-:W-:Y:S01]  /*3b60*/  FMUL.FTZ R50, R50, R26 ;  /* 0x0000001a32327220 */ /* 0x000fe20000410000 */
[----:B------:R-:W-:Y:S01]  /*3b70*/  FADD.FTZ R31, R31, 1 ;  /* 0x3f8000001f1f7421 */ /* 0x000fe20000010000 */
[----:B------:R-:W0:Y:S01]  /*3b80*/  MUFU.RCP R21, R21 ;  /* 0x0000001500157308 */ /* 0x000e220000001000 */
[----:B----4-:R-:W-:Y:S01]  /*3b90*/  FADD.FTZ R28, R28, 1 ;  /* 0x3f8000001c1c7421 */ /* 0x010fe20000010000 */
[----:B------:R-:W-:Y:S01]  /*3ba0*/  FMUL.FTZ R26, R39, -1.4426950216293334961 ;  /* 0xbfb8aa3b271a7820 */ /* 0x000fe20000410000 */
[----:B------:R-:W-:Y:S01]  /*3bb0*/  FMUL.FTZ R59, R59, R51 ;  /* 0x000000333b3b7220 */ /* 0x000fe20000410000 */
[----:B------:R-:W-:-:S04]  /*3bc0*/  FADD.FTZ R29, R48, 1 ;  /* 0x3f800000301d7421 */ /* 0x000fc80000010000 */
[----:B------:R1:W-:Y:S08]  /*3bd0*/  MUFU.RCP R47, R16 ;  /* 0x00000010002f7308 */ /* 0x0003f00000001000 */
[----:B------:R-:W2:Y:S01]  /*3be0*/  MUFU.EX2 R18, R18 ;  /* 0x0000001200127308 */ /* 0x000ea20000000800 */
[----:B-1----:R-:W-:-:S07]  /*3bf0*/  FADD.FTZ R16, R40, 1 ;  /* 0x3f80000028107421 */ /* 0x002fce0000010000 */
[----:B------:R-:W1:Y:S08]  /*3c00*/  MUFU.RCP R51, R24 ;  /* 0x0000001800337308 */ /* 0x000e700000001000 */
[----:B------:R-:W3:Y:S08]  /*3c10*/  MUFU.RCP R48, R31 ;  /* 0x0000001f00307308 */ /* 0x000ef00000001000 */
[----:B------:R-:W4:Y:S08]  /*3c20*/  MUFU.EX2 R43, R43 ;  /* 0x0000002b002b7308 */ /* 0x000f300000000800 */
[----:B------:R-:W5:Y:S08]  /*3c30*/  MUFU.RCP R28, R28 ;  /* 0x0000001c001c7308 */ /* 0x000f700000001000 */
[----:B------:R-:W-:Y:S08]  /*3c40*/  MUFU.EX2 R26, R26 ;  /* 0x0000001a001a7308 */ /* 0x000ff00000000800 */
[----:B------:R-:W5:Y:S08]  /*3c50*/  MUFU.RCP R29, R29 ;  /* 0x0000001d001d7308 */ /* 0x000f700000001000 */
[----:B------:R-:W5:Y:S01]  /*3c60*/  MUFU.RCP R16, R16 ;  /* 0x0000001000107308 */ /* 0x000f620000001000 */
[----:B0-----:R-:W-:Y:S01]  /*3c70*/  FMUL.FTZ R36, R36, R21 ;  /* 0x0000001524247220 */ /* 0x001fe20000410000 */
[----:B------:R-:W-:Y:S01]  /*3c80*/  FMUL.FTZ R21, R30, -1.4426950216293334961 ;  /* 0xbfb8aa3b1e157820 */ /* 0x000fe20000410000 */
[----:B--2---:R-:W-:Y:S01]  /*3c90*/  FADD.FTZ R18, R18, 1 ;  /* 0x3f80000012127421 */ /* 0x004fe20000010000 */
[----:B-1----:R-:W-:Y:S01]  /*3ca0*/  FMUL.FTZ R51, R6, R51 ;  /* 0x0000003306337220 */ /* 0x002fe20000410000 */
[----:B---3--:R-:W-:Y:S01]  /*3cb0*/  FMUL.FTZ R48, R8, R48 ;  /* 0x0000003008307220 */ /* 0x008fe20000410000 */
[----:B------:R-:W-:Y:S01]  /*3cc0*/  FMUL.FTZ R6, R3, -1.4426950216293334961 ;  /* 0xbfb8aa3b03067820 */ /* 0x000fe20000410000 */
[----:B------:R-:W-:Y:S01]  /*3cd0*/  FMUL.FTZ R52, R17, R52 ;  /* 0x0000003411347220 */ /* 0x000fe20000410000 */
[----:B------:R-:W-:Y:S01]  /*3ce0*/  FMUL.FTZ R8, R58, -1.4426950216293334961 ;  /* 0xbfb8aa3b3a087820 */ /* 0x000fe20000410000 */
[----:B----4-:R-:W-:Y:S01]  /*3cf0*/  FADD.FTZ R17, R43, 1 ;  /* 0x3f8000002b117421 */ /* 0x010fe20000010000 */
[----:B------:R0:W-:Y:S01]  /*3d00*/  MUFU.RCP R58, R18 ;  /* 0x00000012003a7308 */ /* 0x0001e20000001000 */
[----:B------:R-:W-:Y:S01]  /*3d10*/  FMUL.FTZ R22, R44, -1.4426950216293334961 ;  /* 0xbfb8aa3b2c167820 */ /* 0x000fe20000410000 */
[----:B-----5:R-:W-:Y:S01]  /*3d20*/  FMUL.FTZ R37, R37, R28 ;  /* 0x0000001c25257220 */ /* 0x020fe20000410000 */
[----:B------:R-:W-:Y:S01]  /*3d30*/  FMUL.FTZ R28, R41, -1.4426950216293334961 ;  /* 0xbfb8aa3b291c7820 */ /* 0x000fe20000410000 */
[----:B------:R-:W-:Y:S01]  /*3d40*/  FMUL.FTZ R53, R53, R29 ;  /* 0x0000001d35357220 */ /* 0x000fe20000410000 */
[----:B------:R-:W-:Y:S01]  /*3d50*/  FMUL.FTZ R24, R7, -1.4426950216293334961 ;  /* 0xbfb8aa3b07187820 */ /* 0x000fe20000410000 */
[----:B------:R-:W-:Y:S01]  /*3d60*/  FMUL.FTZ R29, R42, -1.4426950216293334961 ;  /* 0xbfb8aa3b2a1d7820 */ /* 0x000fe20000410000 */
[----:B------:R-:W-:Y:S01]  /*3d70*/  FMUL.FTZ R45, R45, R16 ;  /* 0x000000102d2d7220 */ /* 0x000fe20000410000 */
[----:B------:R-:W1:Y:S01]  /*3d80*/  MUFU.EX2 R21, R21 ;  /* 0x0000001500157308 */ /* 0x000e620000000800 */
[----:B0-----:R-:W-:Y:S01]  /*3d90*/  FADD.FTZ R18, R26, 1 ;  /* 0x3f8000001a127421 */ /* 0x001fe20000010000 */
[----:B------:R-:W-:-:S06]  /*3da0*/  FMUL.FTZ R16, R12, -1.4426950216293334961 ;  /* 0xbfb8aa3b0c107820 */ /* 0x000fcc0000410000 */
[----:B------:R-:W0:Y:S08]  /*3db0*/  MUFU.EX2 R6, R6 ;  /* 0x0000000600067308 */ /* 0x000e300000000800 */
[----:B------:R-:W2:Y:S08]  /*3dc0*/  MUFU.RCP R17, R17 ;  /* 0x0000001100117308 */ /* 0x000eb00000001000 */
[----:B------:R-:W-:Y:S08]  /*3dd0*/  MUFU.EX2 R22, R22 ;  /* 0x0000001600167308 */ /* 0x000ff00000000800 */
[----:B------:R-:W3:Y:S08]  /*3de0*/  MUFU.RCP R18, R18 ;  /* 0x0000001200127308 */ /* 0x000ef00000001000 */
[----:B------:R-:W-:Y:S08]  /*3df0*/  MUFU.EX2 R28, R28 ;  /* 0x0000001c001c7308 */ /* 0x000ff00000000800 */
[----:B------:R-:W4:Y:S08]  /*3e00*/  MUFU.EX2 R24, R24 ;  /* 0x0000001800187308 */ /* 0x000f300000000800 */
[----:B------:R-:W5:Y:S08]  /*3e10*/  MUFU.EX2 R29, R29 ;  /* 0x0000001d001d7308 */ /* 0x000f700000000800 */
[----:B------:R-:W5:Y:S01]  /*3e20*/  MUFU.EX2 R16, R16 ;  /* 0x0000001000107308 */ /* 0x000f620000000800 */
[----:B-1----:R-:W-:Y:S01]  /*3e30*/  FADD.FTZ R21, R21, 1 ;  /* 0x3f80000015157421 */ /* 0x002fe20000010000 */
[----:B0-----:R-:W-:Y:S01]  /*3e40*/  FADD.FTZ R6, R6, 1 ;  /* 0x3f80000006067421 */ /* 0x001fe20000010000 */
[----:B------:R-:W-:Y:S01]  /*3e50*/  FMUL.FTZ R47, R0, R47 ;  /* 0x0000002f002f7220 */ /* 0x000fe20000410000 */
[----:B------:R-:W-:Y:S01]  /*3e60*/  FMUL.FTZ R0, R5, -1.4426950216293334961 ;  /* 0xbfb8aa3b05007820 */ /* 0x000fe20000410000 */
[----:B--2---:R-:W-:Y:S01]  /*3e70*/  FMUL.FTZ R46, R46, R17 ;  /* 0x000000112e2e7220 */ /* 0x004fe20000410000 */
[----:B------:R-:W-:Y:S01]  /*3e80*/  FMUL.FTZ R17, R20, -1.4426950216293334961 ;  /* 0xbfb8aa3b14117820 */ /* 0x000fe20000410000 */
[----:B---3--:R-:W-:Y:S01]  /*3e90*/  FMUL.FTZ R39, R39, R18 ;  /* 0x0000001227277220 */ /* 0x008fe20000410000 */
[----:B------:R0:W-:Y:S01]  /*3ea0*/  MUFU.RCP R43, R21 ;  /* 0x00000015002b7308 */ /* 0x0001e20000001000 */
[----:B----4-:R-:W-:-:S07]  /*3eb0*/  FADD.FTZ R24, R24, 1 ;  /* 0x3f80000018187421 */ /* 0x010fce0000010000 */
[----:B------:R1:W-:Y:S01]  /*3ec0*/  MUFU.RCP R18, R6 ;  /* 0x0000000600127308 */ /* 0x0003e20000001000 */
[----:B0-----:R-:W-:Y:S01]  /*3ed0*/  FADD.FTZ R21, R22, 1 ;  /* 0x3f80000016157421 */ /* 0x001fe20000010000 */
[----:B------:R-:W-:Y:S01]  /*3ee0*/  FADD.FTZ R22, R28, 1 ;  /* 0x3f8000001c167421 */ /* 0x000fe20000010000 */
[----:B-----5:R-:W-:Y:S01]  /*3ef0*/  FADD.FTZ R28, R29, 1 ;  /* 0x3f8000001d1c7421 */ /* 0x020fe20000010000 */
[----:B------:R-:W-:Y:S01]  /*3f00*/  FMUL.FTZ R29, R11, -1.4426950216293334961 ;  /* 0xbfb8aa3b0b1d7820 */ /* 0x000fe20000410000 */
[----:B-1----:R-:W-:-:S03]  /*3f10*/  FADD.FTZ R6, R16, 1 ;  /* 0x3f80000010067421 */ /* 0x002fc60000010000 */
[----:B------:R-:W-:Y:S08]  /*3f20*/  MUFU.EX2 R0, R0 ;  /* 0x0000000000007308 */ /* 0x000ff00000000800 */
[----:B------:R-:W0:Y:S08]  /*3f30*/  MUFU.RCP R40, R24 ;  /* 0x0000001800287308 */ /* 0x000e300000001000 */
[----:B------:R-:W1:Y:S08]  /*3f40*/  MUFU.EX2 R17, R17 ;  /* 0x0000001100117308 */ /* 0x000e700000000800 */
[----:B------:R-:W2:Y:S08]  /*3f50*/  MUFU.RCP R6, R6 ;  /* 0x0000000600067308 */ /* 0x000eb00000001000 */
[----:B------:R-:W3:Y:S01]  /*3f60*/  MUFU.EX2 R29, R29 ;  /* 0x0000001d001d7308 */ /* 0x000ee20000000800 */
[----:B0-----:R-:W-:Y:S01]  /*3f70*/  FMUL.FTZ R40, R7, R40 ;  /* 0x0000002807287220 */ /* 0x001fe20000410000 */
[----:B------:R-:W-:Y:S01]  /*3f80*/  FADD.FTZ R0, R0, 1 ;  /* 0x3f80000000007421 */ /* 0x000fe20000010000 */
[----:B-1----:R-:W-:Y:S01]  /*3f90*/  FADD.FTZ R7, R17, 1 ;  /* 0x3f80000011077421 */ /* 0x002fe20000010000 */
[----:B------:R-:W-:Y:S01]  /*3fa0*/  FMUL.FTZ R24, R4, -1.4426950216293334961 ;  /* 0xbfb8aa3b04187820 */ /* 0x000fe20000410000 */
[----:B--2---:R-:W-:-:S03]  /*3fb0*/  FMUL.FTZ R6, R12, R6 ;  /* 0x000000060c067220 */ /* 0x004fc60000410000 */
[----:B------:R-:W0:Y:S01]  /*3fc0*/  MUFU.RCP R0, R0 ;  /* 0x0000000000007308 */ /* 0x000e220000001000 */
[----:B---3--:R-:W-:-:S07]  /*3fd0*/  FADD.FTZ R12, R29, 1 ;  /* 0x3f8000001d0c7421 */ /* 0x008fce0000010000 */
[----:B------:R-:W1:Y:S01]  /*3fe0*/  MUFU.RCP R7, R7 ;  /* 0x0000000700077308 */ /* 0x000e620000001000 */
[----:B------:R-:W-:Y:S04]  /*3ff0*/  STL [R1+0xac], R61 ;  /* 0x0000ac3d01007387 */ /* 0x000fe80000100800 */
[----:B------:R-:W-:Y:S03]  /*4000*/  STL [R1+0xb0], R60 ;  /* 0x0000b03c01007387 */ /* 0x000fe60000100800 */
[----:B------:R-:W2:Y:S01]  /*4010*/  MUFU.RCP R12, R12 ;  /* 0x0000000c000c7308 */ /* 0x000ea20000001000 */
[----:B------:R-:W-:Y:S04]  /*4020*/  STL [R1+0xb4], R32 ;  /* 0x0000b42001007387 */ /* 0x000fe80000100800 */
[----:B------:R-:W-:Y:S03]  /*4030*/  STL [R1+0xb8], R57 ;  /* 0x0000b83901007387 */ /* 0x000fe60000100800 */
[----:B------:R-:W3:Y:S01]  /*4040*/  MUFU.EX2 R24, R24 ;  /* 0x0000001800187308 */ /* 0x000ee20000000800 */
[----:B------:R4:W-:Y:S01]  /*4050*/  STL [R1+0xbc], R59 ;  /* 0x0000bc3b01007387 */ /* 0x0009e20000100800 */
[----:B------:R-:W-:Y:S01]  /*4060*/  FMUL.FTZ R43, R30, R43 ;  /* 0x0000002b1e2b7220 */ /* 0x000fe20000410000 */
[----:B------:R-:W-:Y:S01]  /*4070*/  FMUL.FTZ R58, R2, R58 ;  /* 0x0000003a023a7220 */ /* 0x000fe20000410000 */
[----:B0-----:R-:W-:Y:S01]  /*4080*/  FMUL.FTZ R0, R5, R0 ;  /* 0x0000000005007220 */ /* 0x001fe20000410000 */
[----:B----4-:R-:W4:Y:S04]  /*4090*/  LDL.LU R59, [R1+0x78] ;  /* 0x00007800013b7983 */ /* 0x010f280000300800 */
[----:B------:R-:W5:Y:S04]  /*40a0*/  LDL.LU R57, [R1+0x5c] ;  /* 0x00005c0001397983 */ /* 0x000f680000300800 */
[----:B------:R-:W5:Y:S04]  /*40b0*/  LDL.LU R32, [R1+0xc] ;  /* 0x00000c0001207983 */ /* 0x000f680000300800 */
[----:B------:R-:W5:Y:S04]  /*40c0*/  LDL.LU R60, [R1+0x7c] ;  /* 0x00007c00013c7983 */ /* 0x000f680000300800 */
[----:B------:R-:W5:Y:S01]  /*40d0*/  LDL.LU R61, [R1+0x64] ;  /* 0x00006400013d7983 */ /* 0x000f620000300800 */
[----:B-1----:R-:W-:-:S03]  /*40e0*/  FMUL.FTZ R7, R20, R7 ;  /* 0x0000000714077220 */ /* 0x002fc60000410000 */
[----:B------:R-:W5:Y:S04]  /*40f0*/  LDL.LU R30, [R1+0x10] ;  /* 0x00001000011e7983 */ /* 0x000f680000300800 */
[----:B------:R-:W5:Y:S04]  /*4100*/  LDL.LU R2, [R1+0x80] ;  /* 0x0000800001027983 */ /* 0x000f680000300800 */
[----:B------:R-:W5:Y:S01]  /*4110*/  LDL.LU R4, [R1+0x68] ;  /* 0x0000680001047983 */ /* 0x000f620000300800 */
[----:B--2---:R-:W-:-:S03]  /*4120*/  FMUL.FTZ R11, R11, R12 ;  /* 0x0000000c0b0b7220 */ /* 0x004fc60000410000 */
[----:B------:R-:W2:Y:S01]  /*4130*/  LDL.LU R5, [R1+0x14] ;  /* 0x0000140001057983 */ /* 0x000ea20000300800 */
[----:B---3--:R-:W-:-:S03]  /*4140*/  FADD.FTZ R12, R24, 1 ;  /* 0x3f800000180c7421 */ /* 0x008fc60000010000 */
[----:B------:R-:W3:Y:S04]  /*4150*/  LDL.LU R20, [R1+0x70] ;  /* 0x0000700001147983 */ /* 0x000ee80000300800 */
[----:B------:R-:W2:Y:S01]  /*4160*/  LDL.LU R24, [R1+0x74] ;  /* 0x0000740001187983 */ /* 0x000ea20000300800 */
[----:B------:R-:W0:Y:S08]  /*4170*/  MUFU.RCP R25, R25 ;  /* 0x0000001900197308 */ /* 0x000e300000001000 */
[----:B------:R-:W1:Y:S01]  /*4180*/  MUFU.RCP R21, R21 ;  /* 0x0000001500157308 */ /* 0x000e620000001000 */
[----:B0-----:R-:W-:Y:S01]  /*4190*/  FMUL.FTZ R49, R49, R25 ;  /* 0x0000001931317220 */ /* 0x001fe20000410000 */
[----:B------:R-:W-:-:S06]  /*41a0*/  FMUL.FTZ R25, R38, -1.4426950216293334961 ;  /* 0xbfb8aa3b26197820 */ /* 0x000fcc0000410000 */
[----:B------:R-:W0:Y:S08]  /*41b0*/  MUFU.RCP R22, R22 ;  /* 0x0000001600167308 */ /* 0x000e300000001000 */
[----:B------:R-:W0:Y:S08]  /*41c0*/  MUFU.EX2 R25, R25 ;  /* 0x0000001900197308 */ /* 0x000e300000000800 */
[----:B------:R-:W0:Y:S01]  /*41d0*/  MUFU.RCP R28, R28 ;  /* 0x0000001c001c7308 */ /* 0x000e220000001000 */
[----:B-1----:R-:W-:Y:S01]  /*41e0*/  FMUL.FTZ R44, R44, R21 ;  /* 0x000000152c2c7220 */ /* 0x002fe20000410000 */
[----:B------:R-:W-:Y:S01]  /*41f0*/  FMUL.FTZ R21, R9, -1.4426950216293334961 ;  /* 0xbfb8aa3b09157820 */ /* 0x000fe20000410000 */
[----:B0-----:R-:W-:Y:S01]  /*4200*/  FMUL.FTZ R41, R41, R22 ;  /* 0x0000001629297220 */ /* 0x001fe20000410000 */
[----:B------:R-:W-:Y:S01]  /*4210*/  FMUL.FTZ R22, R10, -1.4426950216293334961 ;  /* 0xbfb8aa3b0a167820 */ /* 0x000fe20000410000 */
[----:B------:R-:W-:-:S03]  /*4220*/  FADD.FTZ R25, R25, 1 ;  /* 0x3f80000019197421 */ /* 0x000fc60000010000 */
[----:B------:R-:W0:Y:S01]  /*4230*/  MUFU.EX2 R8, R8 ;  /* 0x0000000800087308 */ /* 0x000e220000000800 */
[----:B------:R-:W-:Y:S01]  /*4240*/  FMUL.FTZ R26, R14, -1.4426950216293334961 ;  /* 0xbfb8aa3b0e1a7820 */ /* 0x000fe20000410000 */
[----:B------:R-:W-:-:S06]  /*4250*/  FMUL.FTZ R42, R42, R28 ;  /* 0x0000001c2a2a7220 */ /* 0x000fcc0000410000 */
[----:B------:R1:W-:Y:S02]  /*4260*/  MUFU.RCP R28, R25 ;  /* 0x00000019001c7308 */ /* 0x0003e40000001000 */
[----:B-1----:R-:W-:-:S06]  /*4270*/  FMUL.FTZ R25, R13, -1.4426950216293334961 ;  /* 0xbfb8aa3b0d197820 */ /* 0x002fcc0000410000 */
[----:B------:R-:W1:Y:S08]  /*4280*/  MUFU.EX2 R21, R21 ;  /* 0x0000001500157308 */ /* 0x000e700000000800 */
[----:B------:R-:W1:Y:S08]  /*4290*/  MUFU.EX2 R22, R22 ;  /* 0x0000001600167308 */ /* 0x000e700000000800 */
[----:B------:R-:W1:Y:S08]  /*42a0*/  MUFU.EX2 R25, R25 ;  /* 0x0000001900197308 */ /* 0x000e700000000800 */
[----:B------:R-:W1:Y:S01]  /*42b0*/  MUFU.EX2 R26, R26 ;  /* 0x0000001a001a7308 */ /* 0x000e620000000800 */
[----:B0-----:R-:W-:Y:S01]  /*42c0*/  FADD.FTZ R8, R8, 1 ;  /* 0x3f80000008087421 */ /* 0x001fe20000010000 */
[----:B-1----:R-:W-:Y:S01]  /*42d0*/  FADD.FTZ R21, R21, 1 ;  /* 0x3f80000015157421 */ /* 0x002fe20000010000 */
[----:B------:R-:W-:-:S05]  /*42e0*/  FADD.FTZ R22, R22, 1 ;  /* 0x3f80000016167421 */ /* 0x000fca0000010000 */
[----:B------:R-:W-:Y:S01]  /*42f0*/  MUFU.RCP R8, R8 ;  /* 0x0000000800087308 */ /* 0x000fe20000001000 */
[----:B------:R-:W-:-:S07]  /*4300*/  FADD.FTZ R25, R25, 1 ;  /* 0x3f80000019197421 */ /* 0x000fce0000010000 */
[----:B------:R-:W0:Y:S01]  /*4310*/  MUFU.RCP R21, R21 ;  /* 0x0000001500157308 */ /* 0x000e220000001000 */
[----:B------:R-:W-:-:S07]  /*4320*/  FADD.FTZ R26, R26, 1 ;  /* 0x3f8000001a1a7421 */ /* 0x000fce0000010000 */
[----:B------:R-:W1:Y:S08]  /*4330*/  MUFU.RCP R22, R22 ;  /* 0x0000001600167308 */ /* 0x000e700000001000 */
[----:B------:R-:W-:Y:S08]  /*4340*/  MUFU.RCP R12, R12 ;  /* 0x0000000c000c7308 */ /* 0x000ff00000001000 */
[----:B------:R-:W1:Y:S08]  /*4350*/  MUFU.RCP R25, R25 ;  /* 0x0000001900197308 */ /* 0x000e700000001000 */
[----:B------:R-:W1:Y:S01]  /*4360*/  MUFU.RCP R26, R26 ;  /* 0x0000001a001a7308 */ /* 0x000e620000001000 */
[----:B------:R-:W-:Y:S01]  /*4370*/  FMUL.FTZ R3, R3, R18 ;  /* 0x0000001203037220 */ /* 0x000fe20000410000 */
[----:B------:R-:W-:Y:S01]  /*4380*/  FMUL.FTZ R31, R19, -1.4426950216293334961 ;  /* 0xbfb8aa3b131f7820 */ /* 0x000fe20000410000 */
[----:B0-----:R-:W-:Y:S01]  /*4390*/  FMUL.FTZ R9, R9, R21 ;  /* 0x0000001509097220 */ /* 0x001fe20000410000 */
[----:B-1----:R-:W-:Y:S01]  /*43a0*/  FMUL.FTZ R10, R10, R22 ;  /* 0x000000160a0a7220 */ /* 0x002fe20000410000 */
[----:B------:R-:W-:-:S03]  /*43b0*/  FMUL.FTZ R29, R23, -1.4426950216293334961 ;  /* 0xbfb8aa3b171d7820 */ /* 0x000fc60000410000 */
[----:B------:R-:W0:Y:S01]  /*43c0*/  MUFU.EX2 R31, R31 ;  /* 0x0000001f001f7308 */ /* 0x000e220000000800 */
[----:B------:R-:W-:Y:S01]  /*43d0*/  FMUL.FTZ R13, R13, R25 ;  /* 0x000000190d0d7220 */ /* 0x000fe20000410000 */
[----:B------:R-:W-:-:S06]  /*43e0*/  FMUL.FTZ R14, R14, R26 ;  /* 0x0000001a0e0e7220 */ /* 0x000fcc0000410000 */
[----:B------:R-:W1:Y:S01]  /*43f0*/  MUFU.EX2 R29, R29 ;  /* 0x0000001d001d7308 */ /* 0x000e620000000800 */
[----:B0-----:R-:W-:-:S07]  /*4400*/  FADD.FTZ R31, R31, 1 ;  /* 0x3f8000001f1f7421 */ /* 0x001fce0000010000 */
[----:B------:R-:W0:Y:S01]  /*4410*/  MUFU.RCP R31, R31 ;  /* 0x0000001f001f7308 */ /* 0x000e220000001000 */
[----:B-1----:R-:W-:-:S07]  /*4420*/  FADD.FTZ R29, R29, 1 ;  /* 0x3f8000001d1d7421 */ /* 0x002fce0000010000 */
[----:B------:R-:W1:Y:S01]  /*4430*/  MUFU.RCP R29, R29 ;  /* 0x0000001d001d7308 */ /* 0x000e620000001000 */
[----:B0-----:R-:W-:Y:S01]  /*4440*/  FMUL.FTZ R19, R19, R31 ;  /* 0x0000001f13137220 */ /* 0x001fe20000410000 */
[----:B-1----:R-:W-:Y:S01]  /*4450*/  FMUL.FTZ R23, R23, R29 ;  /* 0x0000001d17177220 */ /* 0x002fe20000410000 */
[----:B----4-:R-:W-:Y:S01]  /*4460*/  FMUL.FTZ R16, R59, -1.4426950216293334961 ;  /* 0xbfb8aa3b3b107820 */ /* 0x010fe20000410000 */
[----:B-----5:R-:W-:Y:S01]  /*4470*/  FMUL.FTZ R17, R57, -1.4426950216293334961 ;  /* 0xbfb8aa3b39117820 */ /* 0x020fe20000410000 */
[----:B------:R-:W-:-:S04]  /*4480*/  FMUL.FTZ R18, R32, -1.4426950216293334961 ;  /* 0xbfb8aa3b20127820 */ /* 0x000fc80000410000 */
[----:B------:R-:W0:Y:S01]  /*4490*/  MUFU.EX2 R16, R16 ;  /* 0x0000001000107308 */ /* 0x000e220000000800 */
[----:B------:R-:W-:-:S07]  /*44a0*/  FMUL.FTZ R21, R61, -1.4426950216293334961 ;  /* 0xbfb8aa3b3d157820 */ /* 0x000fce0000410000 */
[----:B------:R-:W1:Y:S01]  /*44b0*/  MUFU.EX2 R17, R17 ;  /* 0x0000001100117308 */ /* 0x000e620000000800 */
[----:B------:R-:W-:-:S07]  /*44c0*/  FMUL.FTZ R22, R30, -1.4426950216293334961 ;  /* 0xbfb8aa3b1e167820 */ /* 0x000fce0000410000 */
[----:B------:R-:W4:Y:S01]  /*44d0*/  MUFU.EX2 R18, R18 ;  /* 0x0000001200127308 */ /* 0x000f220000000800 */
[----:B------:R-:W-:Y:S01]  /*44e0*/  FMUL.FTZ R25, R4, -1.4426950216293334961 ;  /* 0xbfb8aa3b04197820 */ /* 0x000fe20000410000 */
[----:B---3--:R-:W-:Y:S01]  /*44f0*/  FMUL.FTZ R8, R20, R8 ;  /* 0x0000000814087220 */ /* 0x008fe20000410000 */
[----:B------:R-:W-:Y:S01]  /*4500*/  FMUL.FTZ R20, R60, -1.4426950216293334961 ;  /* 0xbfb8aa3b3c147820 */ /* 0x000fe20000410000 */
[----:B--2---:R-:W-:Y:S01]  /*4510*/  FMUL.FTZ R12, R24, R12 ;  /* 0x0000000c180c7220 */ /* 0x004fe20000410000 */
[----:B------:R-:W-:Y:S01]  /*4520*/  FMUL.FTZ R24, R2, -1.4426950216293334961 ;  /* 0xbfb8aa3b02187820 */ /* 0x000fe20000410000 */
[----:B------:R-:W-:-:S03]  /*4530*/  FMUL.FTZ R26, R5, -1.4426950216293334961 ;  /* 0xbfb8aa3b051a7820 */ /* 0x000fc60000410000 */
[----:B------:R-:W2:Y:S08]  /*4540*/  MUFU.EX2 R20, R20 ;  /* 0x0000001400147308 */ /* 0x000eb00000000800 */
[----:B------:R-:W3:Y:S08]  /*4550*/  MUFU.EX2 R21, R21 ;  /* 0x0000001500157308 */ /* 0x000ef00000000800 */
[----:B------:R-:W5:Y:S08]  /*4560*/  MUFU.EX2 R22, R22 ;  /* 0x0000001600167308 */ /* 0x000f700000000800 */
[----:B------:R-:W5:Y:S08]  /*4570*/  MUFU.EX2 R24, R24 ;  /* 0x0000001800187308 */ /* 0x000f700000000800 */
[----:B------:R-:W5:Y:S01]  /*4580*/  MUFU.EX2 R25, R25 ;  /* 0x0000001900197308 */ /* 0x000f620000000800 */
[----:B0-----:R-:W-:-:S07]  /*4590*/  FADD.FTZ R16, R16, 1 ;  /* 0x3f80000010107421 */ /* 0x001fce0000010000 */
[----:B------:R-:W0:Y:S01]  /*45a0*/  MUFU.EX2 R26, R26 ;  /* 0x0000001a001a7308 */ /* 0x000e220000000800 */
[----:B-1----:R-:W-:Y:S01]  /*45b0*/  FADD.FTZ R17, R17, 1 ;  /* 0x3f80000011117421 */ /* 0x002fe20000010000 */
[----:B----4-:R-:W-:Y:S01]  /*45c0*/  FADD.FTZ R18, R18, 1 ;  /* 0x3f80000012127421 */ /* 0x010fe20000010000 */
[----:B--2---:R-:W-:Y:S01]  /*45d0*/  FADD.FTZ R20, R20, 1 ;  /* 0x3f80000014147421 */ /* 0x004fe20000010000 */
[----:B---3--:R-:W-:Y:S01]  /*45e0*/  FADD.FTZ R21, R21, 1 ;  /* 0x3f80000015157421 */ /* 0x008fe20000010000 */
[----:B-----5:R-:W-:Y:S01]  /*45f0*/  FADD.FTZ R22, R22, 1 ;  /* 0x3f80000016167421 */ /* 0x020fe20000010000 */
[----:B------:R-:W-:Y:S02]  /*4600*/  FADD.FTZ R24, R24, 1 ;  /* 0x3f80000018187421 */ /* 0x000fe40000010000 */
[----:B------:R-:W1:Y:S01]  /*4610*/  MUFU.RCP R16, R16 ;  /* 0x0000001000107308 */ /* 0x000e620000001000 */
[----:B------:R-:W-:-:S07]  /*4620*/  FADD.FTZ R25, R25, 1 ;  /* 0x3f80000019197421 */ /* 0x000fce0000010000 */
[----:B------:R-:W2:Y:S01]  /*4630*/  MUFU.RCP R17, R17 ;  /* 0x0000001100117308 */ /* 0x000ea20000001000 */
[----:B0-----:R-:W-:-:S07]  /*4640*/  FADD.FTZ R26, R26, 1 ;  /* 0x3f8000001a1a7421 */ /* 0x001fce0000010000 */
[----:B------:R-:W0:Y:S08]  /*4650*/  MUFU.RCP R18, R18 ;  /* 0x0000001200127308 */ /* 0x000e300000001000 */
[----:B------:R-:W3:Y:S08]  /*4660*/  MUFU.RCP R20, R20 ;  /* 0x0000001400147308 */ /* 0x000ef00000001000 */
[----:B------:R-:W4:Y:S08]  /*4670*/  MUFU.RCP R21, R21 ;  /* 0x0000001500157308 */ /* 0x000f300000001000 */
[----:B------:R-:W5:Y:S08]  /*4680*/  MUFU.RCP R22, R22 ;  /* 0x0000001600167308 */ /* 0x000f700000001000 */
[----:B------:R-:W5:Y:S08]  /*4690*/  MUFU.RCP R24, R24 ;  /* 0x0000001800187308 */ /* 0x000f700000001000 */
[----:B------:R-:W5:Y:S01]  /*46a0*/  MUFU.RCP R25, R25 ;  /* 0x0000001900197308 */ /* 0x000f620000001000 */
[----:B-1----:R-:W-:-:S07]  /*46b0*/  FMUL.FTZ R16, R59, R16 ;  /* 0x000000103b107220 */ /* 0x002fce0000410000 */
[----:B------:R-:W1:Y:S01]  /*46c0*/  MUFU.RCP R26, R26 ;  /* 0x0000001a001a7308 */ /* 0x000e620000001000 */
[----:B------:R-:W5:Y:S01]  /*46d0*/  LDL.LU R59, [R1+0xbc] ;  /* 0x0000bc00013b7983 */ /* 0x000f620000300800 */
[----:B--2---:R-:W-:Y:S01]  /*46e0*/  FMUL.FTZ R17, R57, R17 ;  /* 0x0000001139117220 */ /* 0x004fe20000410000 */
[----:B0-----:R-:W-:Y:S02]  /*46f0*/  FMUL.FTZ R18, R32, R18 ;  /* 0x0000001220127220 */ /* 0x001fe40000410000 */
[----:B------:R-:W2:Y:S01]  /*4700*/  LDL.LU R57, [R1+0xb8] ;  /* 0x0000b80001397983 */ /* 0x000ea20000300800 */
[----:B---3--:R-:W-:Y:S01]  /*4710*/  FMUL.FTZ R20, R60, R20 ;  /* 0x000000143c147220 */ /* 0x008fe20000410000 */
[----:B----4-:R-:W-:Y:S02]  /*4720*/  FMUL.FTZ R21, R61, R21 ;  /* 0x000000153d157220 */ /* 0x010fe40000410000 */
[----:B------:R-:W2:Y:S01]  /*4730*/  LDL.LU R32, [R1+0xb4] ;  /* 0x0000b40001207983 */ /* 0x000ea20000300800 */
[----:B-----5:R-:W-:-:S03]  /*4740*/  FMUL.FTZ R22, R30, R22 ;  /* 0x000000161e167220 */ /* 0x020fc60000410000 */
[----:B------:R-:W3:Y:S01]  /*4750*/  LDL.LU R31, [R1+0x1c] ;  /* 0x00001c00011f7983 */ /* 0x000ee20000300800 */
[----:B------:R-:W-:-:S03]  /*4760*/  FMUL.FTZ R24, R2, R24 ;  /* 0x0000001802187220 */ /* 0x000fc60000410000 */
[----:B------:R-:W4:Y:S01]  /*4770*/  LDL.LU R60, [R1+0xb0] ;  /* 0x0000b000013c7983 */ /* 0x000f220000300800 */
[----:B------:R-:W-:-:S03]  /*4780*/  FMUL.FTZ R25, R4, R25 ;  /* 0x0000001904197220 */ /* 0x000fc60000410000 */
[----:B------:R-:W4:Y:S01]  /*4790*/  LDL.LU R61, [R1+0xac] ;  /* 0x0000ac00013d7983 */ /* 0x000f220000300800 */
[----:B-1----:R-:W-:-:S03]  /*47a0*/  FMUL.FTZ R26, R5, R26 ;  /* 0x0000001a051a7220 */ /* 0x002fc60000410000 */
[----:B------:R-:W5:Y:S04]  /*47b0*/  LDL.LU R30, [R1+0xa8] ;  /* 0x0000a800011e7983 */ /* 0x000f680000300800 */
[----:B------:R-:W3:Y:S04]  /*47c0*/  LDL.LU R29, [R1+0x18] ;  /* 0x00001800011d7983 */ /* 0x000ee80000300800 */
[----:B------:R-:W5:Y:S04]  /*47d0*/  LDL.LU R2, [R1+0xa4] ;  /* 0x0000a40001027983 */ /* 0x000f680000300800 */
[----:B------:R-:W2:Y:S04]  /*47e0*/  LDL.LU R4, [R1+0xa0] ;  /* 0x0000a00001047983 */ /* 0x000ea80000300800 */
[----:B------:R-:W2:Y:S01]  /*47f0*/  LDL.LU R5, [R1+0x9c] ;  /* 0x00009c0001057983 */ /* 0x000ea20000300800 */
[----:B------:R-:W-:Y:S01]  /*4800*/  FMUL.FTZ R38, R38, R28 ;  /* 0x0000001c26267220 */ /* 0x000fe20000410000 */
[----:B------:R-:W-:-:S06]  /*4810*/  FMUL.FTZ R28, R15, -1.4426950216293334961 ;  /* 0xbfb8aa3b0f1c7820 */ /* 0x000fcc0000410000 */
[----:B------:R-:W0:Y:S02]  /*4820*/  MUFU.EX2 R28, R28 ;  /* 0x0000001c001c7308 */ /* 0x000e240000000800 */
[----:B0-----:R-:W-:-:S06]  /*4830*/  FADD.FTZ R28, R28, 1 ;  /* 0x3f8000001c1c7421 */ /* 0x001fcc0000010000 */
[----:B------:R-:W0:Y:S02]  /*4840*/  MUFU.RCP R28, R28 ;  /* 0x0000001c001c7308 */ /* 0x000e240000001000 */
[----:B0-----:R-:W-:Y:S01]  /*4850*/  FMUL.FTZ R15, R15, R28 ;  /* 0x0000001c0f0f7220 */ /* 0x001fe20000410000 */
[----:B------:R-:W-:-:S06]  /*4860*/  FMUL.FTZ R28, R27, -1.4426950216293334961 ;  /* 0xbfb8aa3b1b1c7820 */ /* 0x000fcc0000410000 */
[----:B------:R-:W0:Y:S02]  /*4870*/  MUFU.EX2 R28, R28 ;  /* 0x0000001c001c7308 */ /* 0x000e240000000800 */
[----:B0-----:R-:W-:-:S06]  /*4880*/  FADD.FTZ R28, R28, 1 ;  /* 0x3f8000001c1c7421 */ /* 0x001fcc0000010000 */
[----:B------:R-:W0:Y:S02]  /*4890*/  MUFU.RCP R28, R28 ;  /* 0x0000001c001c7308 */ /* 0x000e240000001000 */
[----:B0-----:R-:W-:Y:S01]  /*48a0*/  FMUL.FTZ R27, R27, R28 ;  /* 0x0000001c1b1b7220 */ /* 0x001fe20000410000 */
[----:B---3--:R-:W-:Y:S02]  /*48b0*/  F2FP.BF16.F32.PACK_AB R28, R29, R31 ;  /* 0x0000001f1d1c723e */ /* 0x008fe400000010ff */
[----:B-----5:R-:W-:Y:S02]  /*48c0*/  F2FP.BF16.F32.PACK_AB R30, R30, R2 ;  /* 0x000000021e1e723e */ /* 0x020fe400000010ff */
[----:B----4-:R-:W-:Y:S02]  /*48d0*/  F2FP.BF16.F32.PACK_AB R31, R60, R61 ;  /* 0x0000003d3c1f723e */ /* 0x010fe400000010ff */
[----:B--2---:R-:W-:Y:S02]  /*48e0*/  F2FP.BF16.F32.PACK_AB R29, R4, R5 ;  /* 0x00000005041d723e */ /* 0x004fe400000010ff */
[----:B------:R-:W2:Y:S04]  /*48f0*/  LDL.LU R4, [R1+0x98] ;  /* 0x0000980001047983 */ /* 0x000ea80000300800 */
[----:B------:R-:W2:Y:S04]  /*4900*/  LDL.LU R5, [R1+0x94] ;  /* 0x0000940001057983 */ /* 0x000ea80000300800 */
[----:B------:R-:W3:Y:S04]  /*4910*/  LDL.LU R2, [R1+0x90] ;  /* 0x0000900001027983 */ /* 0x000ee80000300800 */
[----:B------:R-:W4:Y:S01]  /*4920*/  LDL.LU R60, [R1+0x58] ;  /* 0x00005800013c7983 */ /* 0x000f220000300800 */
        /* <DEDUP_REMOVED lines=16> */
[----:B------:R-:W-:Y:S01]  /*4a30*/  ULOP3.LUT UR4, UR4, 0x1, URZ, 0x3c, !UPT ;  /* 0x0000000104047892 */ /* 0x000fe2000f8e3cff */
[----:B--2---:R0:W-:Y:S01]  /*4a40*/  STG.E.64 desc[UR8][R4.64+0xf00], R28 ;  /* 0x000f001c04007986 */ /* 0x0041e2000c101b08 */
[----:B---3--:R-:W-:-:S03]  /*4a50*/  IADD3 R2, P1, PT, R2, 0x2, RZ ;  /* 0x0000000202027810 */ /* 0x008fc60007f3e0ff */
[----:B------:R1:W-:Y:S01]  /*4a60*/  STG.E.64 desc[UR8][R4.64+0x1e00], R30 ;  /* 0x001e001e04007986 */ /* 0x0003e2000c101b08 */
[----:B----4-:R-:W-:-:S03]  /*4a70*/  IADD3.X R60, PT, PT, RZ, R60, RZ, P1, !PT ;  /* 0x0000003cff3c7210 */ /* 0x010fc60000ffe4ff */
[----:B------:R2:W-:Y:S04]  /*4a80*/  STG.E.64 desc[UR8][R4.64+0x2d00], R32 ;  /* 0x002d002004007986 */ /* 0x0005e8000c101b08 */
[----:B------:R3:W-:Y:S01]  /*4a90*/  STG.E.64 desc[UR8][R4.64+0x3c00], R34 ;  /* 0x003c002204007986 */ /* 0x0007e2000c101b08 */
[----:B0-----:R-:W-:Y:S02]  /*4aa0*/  F2FP.BF16.F32.PACK_AB R28, R52, R51 ;  /* 0x00000033341c723e */ /* 0x001fe400000010ff */
[----:B------:R-:W-:Y:S01]  /*4ab0*/  F2FP.BF16.F32.PACK_AB R29, R50, R49 ;  /* 0x00000031321d723e */ /* 0x000fe200000010ff */
[----:B------:R0:W-:Y:S01]  /*4ac0*/  STG.E.64 desc[UR8][R4.64+0x4b00], R36 ;  /* 0x004b002404007986 */ /* 0x0001e2000c101b08 */
[----:B-1----:R-:W-:Y:S02]  /*4ad0*/  F2FP.BF16.F32.PACK_AB R30, R48, R47 ;  /* 0x0000002f301e723e */ /* 0x002fe400000010ff */
[----:B------:R-:W-:-:S02]  /*4ae0*/  F2FP.BF16.F32.PACK_AB R31, R46, R45 ;  /* 0x0000002d2e1f723e */ /* 0x000fc400000010ff */
[----:B--2---:R-:W-:Y:S02]  /*4af0*/  F2FP.BF16.F32.PACK_AB R32, R44, R43 ;  /* 0x0000002b2c20723e */ /* 0x004fe400000010ff */
[----:B------:R-:W-:Y:S02]  /*4b00*/  F2FP.BF16.F32.PACK_AB R33, R42, R41 ;  /* 0x000000292a21723e */ /* 0x000fe400000010ff */
[----:B---3--:R-:W-:Y:S02]  /*4b10*/  F2FP.BF16.F32.PACK_AB R34, R40, R58 ;  /* 0x0000003a2822723e */ /* 0x008fe400000010ff */
[----:B------:R-:W-:Y:S02]  /*4b20*/  F2FP.BF16.F32.PACK_AB R35, R39, R38 ;  /* 0x000000262723723e */ /* 0x000fe400000010ff */
[----:B0-----:R-:W-:Y:S02]  /*4b30*/  F2FP.BF16.F32.PACK_AB R36, R3, R0 ;  /* 0x000000000324723e */ /* 0x001fe400000010ff */
[----:B------:R-:W-:Y:S01]  /*4b40*/  F2FP.BF16.F32.PACK_AB R37, R7, R6 ;  /* 0x000000060725723e */ /* 0x000fe200000010ff */
        /* <DEDUP_REMOVED lines=15> */
.L_x_702:
        /* <DEDUP_REMOVED lines=12> */
.L_x_1427:


//--------------------- .text._ZN13group_norm_v218gn_bwd_cuda_kernelI6__halfLi480ELi3ELi32ELi30ELi4096ELb0ELb1ELi16ELi960ELi960ELi4ELb1ELi1ELb1ELb0ELNS_15WgradSyncMethodE3ENS_16CompileConditionILi1000EEEEEvPT_S6_S6_PKS5_S8_S8_S8_PKfflPfPj --------------------------
	.section	.text._ZN13group_norm_v218gn_bwd_cuda_kernelI6__halfLi480ELi3ELi32ELi30ELi4096ELb0ELb1ELi16ELi960ELi960ELi4ELb1ELi1ELb1ELb0ELNS_15WgradSyncMethodE3ENS_16CompileConditionILi1000EEEEEvPT_S6_S6_PKS5_S8_S8_S8_PKfflPfPj,"ax",@progbits
	.align	128
        .global         _ZN13group_norm_v218gn_bwd_cuda_kernelI6__halfLi480ELi3ELi32ELi30ELi4096ELb0ELb1ELi16ELi960ELi960ELi4ELb1ELi1ELb1ELb0ELNS_15WgradSyncMethodE3ENS_16CompileConditionILi1000EEEEEvPT_S6_S6_PKS5_S8_S8_S8_PKfflPfPj
        .type           _ZN13group_norm_v218gn_bwd_cuda_kernelI6__halfLi480ELi3ELi32ELi30ELi4096ELb0ELb1ELi16ELi960ELi960ELi4ELb1ELi1ELb1ELb0ELNS_15WgradSyncMethodE3ENS_16CompileConditionILi1000EEEEEvPT_S6_S6_PKS5_S8_S8_S8_PKfflPfPj,@function
        .size           _ZN13group_norm_v218gn_bwd_cuda_kernelI6__halfLi480ELi3ELi32ELi30ELi4096ELb0ELb1ELi16ELi960ELi960ELi4ELb1ELi1ELb1ELb0ELNS_15WgradSyncMethodE3ENS_16CompileConditionILi1000EEEEEvPT_S6_S6_PKS5_S8_S8_S8_PKfflPfPj,(.L_x_1428 - _ZN13group_norm_v218gn_bwd_cuda_kernelI6__halfLi480ELi3ELi32ELi30ELi4096ELb0ELb1ELi16ELi960ELi960ELi4ELb1ELi1ELb1ELb0ELNS_15WgradSyncMethodE3ENS_16CompileConditionILi1000EEEEEvPT_S6_S6_PKS5_S8_S8_S8_PKfflPfPj)
        .other          _ZN13group_norm_v218gn_bwd_cuda_kernelI6__halfLi480ELi3ELi32ELi30ELi4096ELb0ELb1ELi16ELi960ELi960ELi4ELb1ELi1ELb1ELb0ELNS_15WgradSyncMethodE3ENS_16CompileConditionILi1000EEEEEvPT_S6_S6_PKS5_S8_S8_S8_PKfflPfPj,@"STO_CUDA_ENTRY STV_DEFAULT"
_ZN13group_norm_v218gn_bwd_cuda_kernelI6__halfLi480ELi3ELi32ELi30ELi4096ELb0ELb1ELi16ELi960ELi960ELi4ELb1ELi1ELb1ELb0ELNS_15WgradSyncMethodE3ENS_16CompileConditionILi1000EEEEEvPT_S6_S6_PKS5_S8_S8_S8_PKfflPfPj:
.text._ZN13group_norm_v218gn_bwd_cuda_kernelI6__halfLi480ELi3ELi32ELi30ELi4096ELb0ELb1ELi16ELi960ELi960ELi4ELb1ELi1ELb1ELb0ELNS_15WgradSyncMethodE3ENS_16CompileConditionILi1000EEEEEvPT_S6_S6_PKS5_S8_S8_S8_PKfflPfPj:
        /* <DEDUP_REMOVED lines=29> */
.L_x_705:
        /* <DEDUP_REMOVED lines=8> */
.L_x_704:
[----:B------:R-:W-:Y:S05]  /*0250*/  WARPSYNC.ALL ;  /* 0x0000000000007948 */ /* 0x000fea0003800000 */
[----:B------:R-:W-:Y:S06]  /*0260*/  BAR.SYNC.DEFER_BLOCKING 0x0 ;  /* 0x0000000000007b1d */ /* 0x000fec0000010000 */
[----:B------:R-:W-:Y:S05]  /*0270*/  BRA `(.L_x_706) ;  /* 0x0000005400bc7947 */ /* 0x000fea0003800000 */
.L_x_703:
        /* <DEDUP_REMOVED lines=31> */
[--C-:B--2---:R-:W-:Y:S02]  /*0470*/  HADD2.F32 R24, -RZ, R2.reuse.H0_H0 ;  /* 0x20000002ff187230 */ /* 0x104fe40000004100 */
[----:B------:R-:W-:Y:S01]  /*0480*/  HADD2.F32 R23, -RZ, R2.H1_H1 ;  /* 0x30000002ff177230 */ /* 0x000fe20000004100 */
[----:B------:R-:W-:Y:S01]  /*0490*/  SHF.R.U32.HI R2, RZ, 0x10, R5 ;  /* 0x00000010ff027819 */ /* 0x000fe20000011605 */
[--C-:B------:R-:W-:Y:S02]  /*04a0*/  HADD2.F32 R22, -RZ, R3.reuse.H0_H0 ;  /* 0x20000003ff167230 */ /* 0x100fe40000004100 */
[----:B------:R-:W-:Y:S02]  /*04b0*/  HADD2.F32 R21, -RZ, R3.H1_H1 ;  /* 0x30000003ff157230 */ /* 0x000fe40000004100 */
[----:B------:R1:W-:Y:S05]  /*04c0*/  STL [R1+0x130], R2 ;  /* 0x0001300201007387 */ /* 0x0003ea0000100800 */
.L_x_721:
[----:B------:R-:W2:Y:S01]  /*04d0*/  LDL R11, [R1+0x130] ;  /* 0x00013000010b7983 */ /* 0x000ea20000100800 */
[----:B------:R-:W0:Y:S03]  /*04e0*/  LDCU.64 UR16, c[0x0][0x3b8] ;  /* 0x00007700ff1077ac */ /* 0x000e260008000a00 */
[----:B------:R-:W3:Y:S04]  /*04f0*/  LDL R10, [R1+0x124] ;  /* 0x00012400010a7983 */ /* 0x000ee80000100800 */
[----:B------:R-:W4:Y:S01]  /*0500*/  LDL R6, [R1+0x12c] ;  /* 0x00012c0001067983 */ /* 0x000f220000100800 */
[----:B------:R-:W-:Y:S02]  /*0510*/  USHF.L.U64.HI UR9, UR10, 0x6, UR5 ;  /* 0x000000060a097899 */ /* 0x000fe40008010205 */
[----:B------:R-:W-:Y:S01]  /*0520*/  USHF.L.U32 UR11, UR10, 0x6, URZ ;  /* 0x000000060a0b7899 */ /* 0x000fe200080006ff */
[----:B-1----:R-:W1:Y:S01]  /*0530*/  S2R R0, SR_TID.X ;  /* 0x0000000000007919 */ /* 0x002e620000002100 */
[----:B------:R-:W-:-:S02]  /*0540*/  UIMAD.WIDE.U32 UR12, UR10, 0x3c0000, URZ ;  /* 0x003c00000a0c78a5 */ /* 0x000fc4000f8e00ff */
[----:B------:R-:W-:Y:S01]  /*0550*/  MOV R5, UR9 ;  /* 0x0000000900057c02 */ /* 0x000fe20008000f00 */
[----:B------:R-:W-:Y:S01]  /*0560*/  UIMAD UR8, UR5, 0x3c0000, URZ ;  /* 0x003c0000050878a4 */ /* 0x000fe2000f8e02ff */
[----:B------:R-:W-:Y:S01]  /*0570*/  MOV R4, UR11 ;  /* 0x0000000b00047c02 */ /* 0x000fe20008000f00 */
[----:B-----5:R-:W5:Y:S01]  /*0580*/  LDCU.64 UR18, c[0x0][0x3a0] ;  /* 0x00007400ff1277ac */ /* 0x020f620008000a00 */
[----:B------:R-:W5:Y:S01]  /*0590*/  LDL.LU R37, [R1+0x110] ;  /* 0x0001100001257983 */ /* 0x000f620000300800 */
[----:B------:R-:W-:Y:S01]  /*05a0*/  UIADD3 UR8, UPT, UPT, UR13, UR8, URZ ;  /* 0x000000080d087290 */ /* 0x000fe2000fffe0ff */
[----:B------:R-:W5:Y:S01]  /*05b0*/  LDCU.64 UR20, c[0x0][0x398] ;  /* 0x00007300ff1477ac */ /* 0x000f620008000a00 */
[----:B-1----:R-:W-:Y:S01]  /*05c0*/  LOP3.LUT R2, R0, 0xffff, RZ, 0xc0, !PT ;  /* 0x0000ffff00027812 */ /* 0x002fe200078ec0ff */
[----:B---3--:R-:W-:Y:S01]  /*05d0*/  IMAD R26, R10, 0x3c0, RZ ;  /* 0x000003c00a1a7824 */ /* 0x008fe200078e02ff */
[----:B------:R-:W1:Y:S03]  /*05e0*/  S2UR UR9, SR_CgaCtaId ;  /* 0x00000000000979c3 */ /* 0x000e660000008800 */
[----:B------:R-:W-:Y:S01]  /*05f0*/  IMAD R2, R2, 0x445, RZ ;  /* 0x0000044502027824 */ /* 0x000fe200078e02ff */
[----:B------:R-:W3:Y:S01]  /*0600*/  LDCU UR11, c[0x0][0x3c0] ;  /* 0x00007800ff0b77ac */ /* 0x000ee20008000800 */
[----:B------:R-:W-:Y:S03]  /*0610*/  STL [R1+0x118], R26 ;  /* 0x0001181a01007387 */ /* 0x000fe60000100800 */
[----:B------:R-:W-:-:S04]  /*0620*/  SHF.R.U32.HI R7, RZ, 0x12, R2 ;  /* 0x00000012ff077819 */ /* 0x000fc80000011602 */
[----:B------:R-:W-:-:S05]  /*0630*/  PRMT R2, R7, 0x9910, RZ ;  /* 0x0000991007027816 */ /* 0x000fca00000000ff */
[----:B------:R-:W-:-:S05]  /*0640*/  IMAD R2, R2, 0xf0, RZ ;  /* 0x000000f002027824 */ /* 0x000fca00078e02ff */
[----:B------:R-:W-:-:S04]  /*0650*/  IADD3 R2, PT, PT, RZ, -R2, RZ ;  /* 0x80000002ff027210 */ /* 0x000fc80007ffe0ff */
[----:B------:R-:W-:-:S04]  /*0660*/  PRMT R3, R2, 0x7710, RZ ;  /* 0x0000771002037816 */ /* 0x000fc800000000ff */
[----:B------:R-:W-:-:S04]  /*0670*/  IADD3 R3, PT, PT, R3, R0, RZ ;  /* 0x0000000003037210 */ /* 0x000fc80007ffe0ff */
[----:B------:R-:W-:Y:S01]  /*0680*/  LOP3.LUT R14, R3, 0xffff, RZ, 0xc0, !PT ;  /* 0x0000ffff030e7812 */ /* 0x000fe200078ec0ff */
[----:B--2---:R-:W-:-:S04]  /*0690*/  IMAD.WIDE.U32 R2, R11, 0x2, R4 ;  /* 0x000000020b027825 */ /* 0x004fc800078e0004 */
[----:B------:R-:W-:Y:S01]  /*06a0*/  IMAD.WIDE.U32 R8, R14, 0x4, RZ ;  /* 0x000000040e087825 */ /* 0x000fe200078e00ff */
[----:B0-----:R-:W-:-:S03]  /*06b0*/  LEA R12, P0, R2, UR16, 0x2 ;  /* 0x00000010020c7c11 */ /* 0x001fc6000f8010ff */
[----:B----4-:R-:W-:Y:S01]  /*06c0*/  IMAD.WIDE.U32 R4, R6, 0x2, R4 ;  /* 0x0000000206047825 */ /* 0x010fe200078e0004 */
[----:B------:R-:W-:Y:S02]  /*06d0*/  LOP3.LUT R20, R8, UR12, RZ, 0xfc, !PT ;  /* 0x0000000c08147c12 */ /* 0x000fe4000f8efcff */
[----:B------:R-:W-:Y:S02]  /*06e0*/  LOP3.LUT R15, R9, UR8, RZ, 0xfc, !PT ;  /* 0x00000008090f7c12 */ /* 0x000fe4000f8efcff */
[----:B------:R-:W-:Y:S02]  /*06f0*/  IADD3 R0, P1, PT, R26, R20, RZ ;  /* 0x000000141a007210 */ /* 0x000fe40007f3e0ff */
[----:B------:R-:W-:Y:S02]  /*0700*/  LEA.HI.X R13, R2, UR17, R3, 0x2, P0 ;  /* 0x00000011020d7c11 */ /* 0x000fe400080f1403 */
[----:B------:R-:W-:Y:S02]  /*0710*/  IADD3.X R3, PT, PT, RZ, R15, RZ, P1, !PT ;  /* 0x0000000fff037210 */ /* 0x000fe40000ffe4ff */
[----:B------:R-:W-:-:S02]  /*0720*/  SHF.L.U32 R16, R0, 0x1, RZ ;  /* 0x0000000100107819 */ /* 0x000fc400000006ff */
[----:B------:R-:W-:Y:S01]  /*0730*/  SHF.L.U64.HI R0, R0, 0x1, R3 ;  /* 0x0000000100007819 */ /* 0x000fe20000010203 */
[----:B------:R-:W3:Y:S01]  /*0740*/  LDG.E.64.CONSTANT R12, desc[UR14][R12.64] ;  /* 0x0000000e0c0c7981 */ /* 0x000ee2000c1e9b00 */
[----:B-----5:R-:W-:Y:S02]  /*0750*/  IADD3 R18, P1, PT, R16, UR18, RZ ;  /* 0x0000001210127c10 */ /* 0x020fe4000ff3e0ff */
[----:B------:R-:W-:Y:S02]  /*0760*/  LEA R2, P0, R4, UR16, 0x2 ;  /* 0x0000001004027c11 */ /* 0x000fe4000f8010ff */
[----:B------:R-:W-:Y:S02]  /*0770*/  IADD3.X R19, PT, PT, R0, UR19, RZ, P1, !PT ;  /* 0x0000001300137c10 */ /* 0x000fe40008ffe4ff */
[----:B------:R-:W-:Y:S02]  /*0780*/  IADD3 R16, P1, PT, R16, UR20, RZ ;  /* 0x0000001410107c10 */ /* 0x000fe4000ff3e0ff */
[----:B------:R-:W-:-:S02]  /*0790*/  IADD3 R6, PT, PT, R26, 0x780, RZ ;  /* 0x000007801a067810 */ /* 0x000fc40007ffe0ff */
[----:B------:R-:W-:Y:S01]  /*07a0*/  LEA.HI.X R3, R4, UR17, R5, 0x2, P0 ;  /* 0x0000001104037c11 */ /* 0x000fe200080f1405 */
[----:B------:R-:W2:Y:S01]  /*07b0*/  LDG.E.64.CONSTANT R18, desc[UR14][R18.64] ;  /* 0x0000000e12127981 */ /* 0x000ea2000c1e9b00 */
[----:B------:R-:W-:Y:S01]  /*07c0*/  IADD3.X R17, PT, PT, R0, UR21, RZ, P1, !PT ;  /* 0x0000001500117c10 */ /* 0x000fe20008ffe4ff */
[----:B------:R-:W-:Y:S01]  /*07d0*/  UMOV UR8, 0x400 ;  /* 0x0000040000087882 */ /* 0x000fe20000000000 */
[----:B------:R-:W-:Y:S01]  /*07e0*/  IADD3 R0, P0, PT, R6, R20, RZ ;  /* 0x0000001406007210 */ /* 0x000fe20007f1e0ff */
[----:B------:R0:W-:Y:S01]  /*07f0*/  STL [R1+0x120], R6 ;  /* 0x0001200601007387 */ /* 0x0001e20000100800 */
[----:B------:R-:W4:Y:S02]  /*0800*/  LDCU.64 UR16, c[0x0][0x3c8] ;  /* 0x00007900ff1077ac */ /* 0x000f240008000a00 */
[----:B------:R-:W-:Y:S01]  /*0810*/  IADD3.X R5, PT, PT, RZ, R15, RZ, P0, !PT ;  /* 0x0000000fff057210 */ /* 0x000fe200007fe4ff */
[----:B------:R-:W5:Y:S01]  /*0820*/  LDG.E.64.CONSTANT R16, desc[UR14][R16.64] ;  /* 0x0000000e10107981 */ /* 0x000f62000c1e9b00 */
[----:B------:R-:W-:-:S02]  /*0830*/  SHF.L.U32 R10, R0, 0x1, RZ ;  /* 0x00000001000a7819 */ /* 0x000fc400000006ff */
[----:B------:R-:W-:Y:S01]  /*0840*/  SHF.L.U64.HI R0, R0, 0x1, R5 ;  /* 0x0000000100007819 */ /* 0x000fe20000010205 */
[----:B------:R-:W4:Y:S01]  /*0850*/  LDG.E.64.CONSTANT R2, desc[UR14][R2.64] ;  /* 0x0000000e02027981 */ /* 0x000f22000c1e9b00 */
[----:B------:R-:W-:Y:S02]  /*0860*/  IADD3 R4, P0, PT, R10, UR18, RZ ;  /* 0x000000120a047c10 */ /* 0x000fe4000ff1e0ff */
[----:B0-----:R-:W-:Y:S02]  /*0870*/  IADD3 R6, PT, PT, R26, 0xf00, RZ ;  /* 0x00000f001a067810 */ /* 0x001fe40007ffe0ff */
[----:B------:R-:W-:Y:S02]  /*0880*/  IADD3.X R5, PT, PT, R0, UR19, RZ, P0, !PT ;  /* 0x0000001300057c10 */ /* 0x000fe400087fe4ff */
[----:B------:R-:W-:-:S04]  /*0890*/  IADD3 R10, P0, PT, R10, UR20, RZ ;  /* 0x000000140a0a7c10 */ /* 0x000fc8000ff1e0ff */
[----:B------:R-:W-:Y:S01]  /*08a0*/  IADD3.X R11, PT, PT, R0, UR21, RZ, P0, !PT ;  /* 0x00000015000b7c10 */ /* 0x000fe200087fe4ff */
[----:B------:R0:W-:Y:S01]  /*08b0*/  STL [R1+0x13c], R6 ;  /* 0x00013c0601007387 */ /* 0x0001e20000100800 */
[----:B------:R-:W-:Y:S01]  /*08c0*/  IADD3 R25, P0, PT, R6, R20, RZ ;  /* 0x0000001406197210 */ /* 0x000fe20007f1e0ff */
[----:B------:R-:W-:Y:S02]  /*08d0*/  UIADD3 UR8, UPT, UPT, UR8, 0x3c00, URZ ;  /* 0x00003c0008087890 */ /* 0x000fe4000fffe0ff */
[----:B------:R-:W4:Y:S01]  /*08e0*/  LDG.E.64.CONSTANT R4, desc[UR14][R4.64] ;  /* 0x0000000e04047981 */ /* 0x000f22000c1e9b00 */
[----:B------:R-:W-:-:S03]  /*08f0*/  IADD3.X R0, PT, PT, RZ, R15, RZ, P0, !PT ;  /* 0x0000000fff007210 */ /* 0x000fc600007fe4ff */
[----:B------:R-:W4:Y:S01]  /*0900*/  LDG.E.64.CONSTANT R10, desc[UR14][R10.64] ;  /* 0x0000000e0a0a7981 */ /* 0x000f22000c1e9b00 */
[----:B-1----:R-:W-:Y:S01]  /*0910*/  ULEA UR8, UR9, UR8, 0x18 ;  /* 0x0000000809087291 */ /* 0x002fe2000f8ec0ff */
[C---:B0-----:R-:W-:Y:S02]  /*0920*/  SHF.L.U32 R6, R25.reuse, 0x1, RZ ;  /* 0x0000000119067819 */ /* 0x041fe400000006ff */
[----:B------:R-:W-:Y:S02]  /*0930*/  SHF.L.U64.HI R25, R25, 0x1, R0 ;  /* 0x0000000119197819 */ /* 0x000fe40000010200 */
[----:B------:R-:W-:-:S04]  /*0940*/  IADD3 R8, P0, PT, R6, UR18, RZ ;  /* 0x0000001206087c10 */ /* 0x000fc8000ff1e0ff */
[----:B------:R-:W-:Y:S02]  /*0950*/  IADD3.X R9, PT, PT, R25, UR19, RZ, P0, !PT ;  /* 0x0000001319097c10 */ /* 0x000fe400087fe4ff */
[----:B------:R-:W-:-:S04]  /*0960*/  IADD3 R6, P0, PT, R6, UR20, RZ ;  /* 0x0000001406067c10 */ /* 0x000fc8000ff1e0ff */
[----:B------:R-:W4:Y:S01]  /*0970*/  LDG.E.64.CONSTANT R8, desc[UR14][R8.64] ;  /* 0x0000000e08087981 */ /* 0x000f22000c1e9b00 */
[----:B---3--:R-:W-:Y:S01]  /*0980*/  FADD.FTZ R0, R13, UR11 ;  /* 0x0000000b0d007e21 */ /* 0x008fe20008010000 */
[----:B------:R-:W-:-:S05]  /*0990*/  LEA R13, R7, UR8, 0x3 ;  /* 0x00000008070d7c11 */ /* 0x000fca000f8e18ff */
[----:B------:R-:W0:Y:S01]  /*09a0*/  MUFU.RSQ R0, R0 ;  /* 0x0000000000007308 */ /* 0x000e220000001400 */
[----:B------:R-:W-:Y:S01]  /*09b0*/  IADD3.X R7, PT, PT, R25, UR21, RZ, P0, !PT ;  /* 0x0000001519077c10 */ /* 0x000fe200087fe4ff */
[----:B--2---:R-:W-:-:S05]  /*09c0*/  HADD2.F32 R25, -RZ, R18.H0_H0 ;  /* 0x20000012ff197230 */ /* 0x004fca0000004100 */
[----:B------:R-:W2:Y:S01]  /*09d0*/  LDG.E.64.CONSTANT R6, desc[UR14][R6.64] ;  /* 0x0000000e06067981 */ /* 0x000ea2000c1e9b00 */
[----:B-----5:R-:W-:-:S03]  /*09e0*/  HADD2.F32 R36, -RZ, R16.H1_H1 ;  /* 0x30000010ff247230 */ /* 0x020fc60000004100 */
[----:B----4-:R1:W-:Y:S02]  /*09f0*/  STL [R1+0x154], R9 ;  /* 0x0001540901007387 */ /* 0x0103e40000100800 */
[----:B-1----:R-:W-:-:S05]  /*0a00*/  IMAD R9, R14, 0x18, R13 ;  /* 0x000000180e097824 */ /* 0x002fca00078e020d */
[----:B------:R1:W-:Y:S01]  /*0a10*/  STL [R1+0x11c], R9 ;  /* 0x00011c0901007387 */ /* 0x0003e20000100800 */
[----:B------:R-:W-:Y:S01]  /*0a20*/  FADD.FTZ R14, -R12, R25 ;  /* 0x000000190c0e7221 */ /* 0x000fe20000010100 */
[----:B------:R-:W-:Y:S01]  /*0a30*/  HADD2.F32 R13, -RZ, R16.H0_H0 ;  /* 0x20000010ff0d7230 */ /* 0x000fe20000004100 */
[----:B-1----:R-:W-:-:S04]  /*0a40*/  IADD3 R9, PT, PT, R26, 0x1680, RZ ;  /* 0x000016801a097810 */ /* 0x002fc80007ffe0ff */
[----:B------:R-:W-:Y:S01]  /*0a50*/  IADD3 R26, P0, PT, R9, R20, RZ ;  /* 0x00000014091a7210 */ /* 0x000fe20007f1e0ff */
[----:B0-----:R-:W-:-:S03]  /*0a60*/  FMUL.FTZ R14, R0, R14 ;  /* 0x0000000e000e7220 */ /* 0x001fc60000410000 */
[----:B------:R-:W-:Y:S02]  /*0a70*/  SHF.L.U32 R16, R26, 0x1, RZ ;  /* 0x000000011a107819 */ /* 0x000fe400000006ff */
[----:B------:R-:W-:Y:S01]  /*0a80*/  IADD3.X R27, PT, PT, RZ, R15, RZ, P0, !PT ;  /* 0x0000000fff1b7210 */ /* 0x000fe200007fe4ff */
[----:B------:R-:W-:Y:S01]  /*0a90*/  FADD.FTZ R35, R13, R35 ;  /* 0x000000230d237221 */ /* 0x000fe20000010000 */
[-C--:B------:R-:W-:Y:S01]  /*0aa0*/  FFMA.FTZ R25, R14, R13.reuse, R34 ;  /* 0x0000000d0e197223 */ /* 0x080fe20000010022 */
[----:B------:R-:W-:Y:S01]  /*0ab0*/  FMUL.FTZ R31, R24, R13 ;  /* 0x0000000d181f7220 */ /* 0x000fe20000410000 */
[----:B------:R-:W-:Y:S01]  /*0ac0*/  IADD3 R28, P0, PT, R16, UR18, RZ ;  /* 0x00000012101c7c10 */ /* 0x000fe2000ff1e0ff */
[----:B------:R-:W-:Y:S01]  /*0ad0*/  HADD2.F32 R18, -RZ, R18.H1_H1 ;  /* 0x30000012ff127230 */ /* 0x000fe20000004100 */
[----:B------:R-:W-:Y:S01]  /*0ae0*/  SHF.L.U64.HI R13, R26, 0x1, R27 ;  /* 0x000000011a0d7819 */ /* 0x000fe2000001021b */
[----:B------:R0:W-:Y:S01]  /*0af0*/  STL [R1+0x144], R9 ;  /* 0x0001440901007387 */ /* 0x0001e20000100800 */
[----:B------:R-:W-:Y:S01]  /*0b00*/  IADD3 R16, P1, PT, R16, UR20, RZ ;  /* 0x0000001410107c10 */ /* 0x000fe2000ff3e0ff */
[----:B------:R-:W-:-:S02]  /*0b10*/  HADD2.F32 R27, -RZ, R17.H0_H0 ;  /* 0x20000011ff1b7230 */ /* 0x000fc40000004100 */
[----:B------:R-:W-:Y:S01]  /*0b20*/  HADD2.F32 R26, -RZ, R17.H1_H1 ;  /* 0x30000011ff1a7230 */ /* 0x000fe20000004100 */
[----:B------:R-:W-:Y:S01]  /*0b30*/  IADD3.X R17, PT, PT, R13, UR21, RZ, P1, !PT ;  /* 0x000000150d117c10 */ /* 0x000fe20008ffe4ff */
[----:B------:R-:W3:Y:S05]  /*0b40*/  LDL.LU R34, [R1+0x114] ;  /* 0x0001140001227983 */ /* 0x000eea0000300800 */
[----:B------:R-:W4:Y:S01]  /*0b50*/  LDG.E.64.CONSTANT R16, desc[UR14][R16.64] ;  /* 0x0000000e10107981 */ /* 0x000f22000c1e9b00 */
[----:B------:R-:W-:Y:S01]  /*0b60*/  FADD.FTZ R30, -R12, R18 ;  /* 0x000000120c1e7221 */ /* 0x000fe20000010100 */
[----:B------:R-:W-:-:S03]  /*0b70*/  FMUL.FTZ R18, R23, R36 ;  /* 0x0000002417127220 */ /* 0x000fc60000410000 */
[----:B------:R-:W-:Y:S01]  /*0b80*/  FMUL.FTZ R30, R0, R30 ;  /* 0x0000001e001e7220 */ /* 0x000fe20000410000 */
[----:B0-----:R-:W-:Y:S01]  /*0b90*/  FADD.FTZ R9, R36, R33 ;  /* 0x0000002124097221 */ /* 0x001fe20000010000 */
[----:B------:R-:W-:Y:S02]  /*0ba0*/  IADD3.X R29, PT, PT, R13, UR19, RZ, P0, !PT ;  /* 0x000000130d1d7c10 */ /* 0x000fe400087fe4ff */
[----:B------:R-:W-:Y:S01]  /*0bb0*/  FFMA.FTZ R36, R30, R36, R32 ;  /* 0x000000241e247223 */ /* 0x000fe20000010020 */
[----:B------:R-:W5:Y:S04]  /*0bc0*/  LDL.LU R13, [R1+0x108] ;  /* 0x00010800010d7983 */ /* 0x000f680000300800 */
[----:B------:R-:W2:Y:S01]  /*0bd0*/  LDL.LU R32, [R1+0x104] ;  /* 0x0001040001207983 */ /* 0x000ea20000300800 */
[----:B------:R-:W-:Y:S01]  /*0be0*/  FADD.FTZ R3, R3, UR11 ;  /* 0x0000000b03037e21 */ /* 0x000fe20008010000 */
[----:B------:R-:W-:-:S02]  /*0bf0*/  FFMA.FTZ R14, R14, R31, RZ ;  /* 0x0000001f0e0e7223 */ /* 0x000fc400000100ff */
[----:B------:R-:W3:Y:S03]  /*0c00*/  LDG.E.64.CONSTANT R28, desc[UR14][R28.64] ;  /* 0x0000000e1c1c7981 */ /* 0x000ee6000c1e9b00 */
[----:B------:R-:W0:Y:S01]  /*0c10*/  MUFU.RSQ R3, R3 ;  /* 0x0000000300037308 */ /* 0x000e220000001400 */
[----:B------:R-:W-:Y:S01]  /*0c20*/  FFMA.FTZ R30, R30, R18, R14 ;  /* 0x000000121e1e7223 */ /* 0x000fe2000001000e */
[--C-:B------:R-:W-:Y:S01]  /*0c30*/  HADD2.F32 R14, -RZ, R19.reuse.H0_H0 ;  /* 0x20000013ff0e7230 */ /* 0x100fe20000004100 */
[----:B----4-:R1:W-:Y:S04]  /*0c40*/  STL [R1+0x148], R17 ;  /* 0x0001481101007387 */ /* 0x0103e80000100800 */
[----:B-1----:R-:W4:Y:S01]  /*0c50*/  LDL R17, [R1+0x118] ;  /* 0x0001180001117983 */ /* 0x002f220000100800 */
[----:B------:R-:W-:-:S02]  /*0c60*/  HADD2.F32 R19, -RZ, R19.H1_H1 ;  /* 0x30000013ff137230 */ /* 0x000fc40000004100 */
[----:B------:R-:W-:Y:S01]  /*0c70*/  FADD.FTZ R31, RZ, R31 ;  /* 0x0000001fff1f7221 */ /* 0x000fe20000010000 */
[----:B------:R-:W-:-:S03]  /*0c80*/  FADD.FTZ R14, -R2, R14 ;  /* 0x0000000e020e7221 */ /* 0x000fc60000010100 */
[----:B------:R-:W-:Y:S01]  /*0c90*/  FADD.FTZ R31, R31, R18 ;  /* 0x000000121f1f7221 */ /* 0x000fe20000010000 */
[----:B------:R-:W-:Y:S01]  /*0ca0*/  FADD.FTZ R19, -R2, R19 ;  /* 0x0000001302137221 */ /* 0x000fe20000010100 */
[----:B0-----:R-:W-:-:S03]  /*0cb0*/  FMUL.FTZ R18, R3, R14 ;  /* 0x0000000e03127220 */ /* 0x001fc60000410000 */
[----:B------:R-:W-:Y:S01]  /*0cc0*/  FMUL.FTZ R33, R3, R19 ;  /* 0x0000001303217220 */ /* 0x000fe20000410000 */
[----:B-----5:R-:W-:Y:S01]  /*0cd0*/  FADD.FTZ R19, R27, R13 ;  /* 0x0000000d1b137221 */ /* 0x020fe20000010000 */
[-C--:B--2---:R-:W-:Y:S01]  /*0ce0*/  FFMA.FTZ R32, R18, R27.reuse, R32 ;  /* 0x0000001b12207223 */ /* 0x084fe20000010020 */
[----:B------:R-:W-:Y:S01]  /*0cf0*/  FMUL.FTZ R27, R22, R27 ;  /* 0x0000001b161b7220 */ /* 0x000fe20000410000 */
[----:B---3--:R-:W-:Y:S01]  /*0d00*/  FADD.FTZ R13, R26, R34 ;  /* 0x000000221a0d7221 */ /* 0x008fe20000010000 */
[-C--:B------:R-:W-:Y:S01]  /*0d10*/  FFMA.FTZ R14, R33, R26.reuse, R37 ;  /* 0x0000001a210e7223 */ /* 0x080fe20000010025 */
[----:B------:R-:W-:Y:S02]  /*0d20*/  HADD2.F32 R34, -RZ, R4.H0_H0 ;  /* 0x20000004ff227230 */ /* 0x000fe40000004100 */
[----:B------:R-:W-:Y:S01]  /*0d30*/  FMUL.FTZ R26, R21, R26 ;  /* 0x0000001a151a7220 */ /* 0x000fe20000410000 */
[----:B------:R-:W-:Y:S01]  /*0d40*/  FFMA.FTZ R18, R18, R27, RZ ;  /* 0x0000001b12127223 */ /* 0x000fe200000100ff */
[----:B------:R-:W-:Y:S01]  /*0d50*/  FADD.FTZ R37, RZ, R27 ;  /* 0x0000001bff257221 */ /* 0x000fe20000010000 */
[----:B------:R-:W-:-:S02]  /*0d60*/  FADD.FTZ R34, -R12, R34 ;  /* 0x000000220c227221 */ /* 0x000fc40000010100 */
[----:B------:R-:W-:Y:S01]  /*0d70*/  FFMA.FTZ R33, R33, R26, R18 ;  /* 0x0000001a21217223 */ /* 0x000fe20000010012 */
[--C-:B------:R-:W-:Y:S02]  /*0d80*/  HADD2.F32 R18, -RZ, R10.reuse.H0_H0 ;  /* 0x2000000aff127230 */ /* 0x100fe40000004100 */
[----:B------:R-:W-:Y:S01]  /*0d90*/  FMUL.FTZ R27, R0, R34 ;  /* 0x00000022001b7220 */ /* 0x000fe20000410000 */
[----:B------:R-:W-:Y:S01]  /*0da0*/  FADD.FTZ R34, R37, R26 ;  /* 0x0000001a25227221 */ /* 0x000fe20000010000 */
[----:B------:R-:W-:Y:S02]  /*0db0*/  HADD2.F32 R10, -RZ, R10.H1_H1 ;  /* 0x3000000aff0a7230 */ /* 0x000fe40000004100 */
[-C--:B------:R-:W-:Y:S01]  /*0dc0*/  FMUL.FTZ R26, R24, R18.reuse ;  /* 0x00000012181a7220 */ /* 0x080fe20000410000 */
[----:B------:R-:W-:-:S03]  /*0dd0*/  FFMA.FTZ R25, R27, R18, R25 ;  /* 0x000000121b197223 */ /* 0x000fc60000010019 */
[----:B------:R-:W-:Y:S01]  /*0de0*/  FFMA.FTZ R30, R27, R26, R30 ;  /* 0x0000001a1b1e7223 */ /* 0x000fe2000001001e */
[----:B------:R-:W-:Y:S01]  /*0df0*/  HADD2.F32 R4, -RZ, R4.H1_H1 ;  /* 0x30000004ff047230 */ /* 0x000fe20000004100 */
[----:B----4-:R-:W-:-:S04]  /*0e00*/  IADD3 R37, PT, PT, R17, 0x1e00, RZ ;  /* 0x00001e0011257810 */ /* 0x010fc80007ffe0ff */
[----:B------:R-:W-:Y:S01]  /*0e10*/  IADD3 R27, P0, PT, R37, R20, RZ ;  /* 0x00000014251b7210 */ /* 0x000fe20007f1e0ff */
[----:B------:R0:W-:Y:S02]  /*0e20*/  STL [R1+0x140], R37 ;  /* 0x0001402501007387 */ /* 0x0001e40000100800 */
[----:B0-----:R-:W-:Y:S02]  /*0e30*/  FADD.FTZ R37, R9, R10 ;  /* 0x0000000a09257221 */ /* 0x001fe40000010000 */
[----:B------:R-:W2:Y:S01]  /*0e40*/  LDL.LU R9, [R1+0x154] ;  /* 0x0001540001097983 */ /* 0x000ea20000300800 */
[----:B------:R-:W-:-:S03]  /*0e50*/  FADD.FTZ R4, -R12, R4 ;  /* 0x000000040c047221 */ /* 0x000fc60000010100 */
[----:B------:R0:W-:Y:S01]  /*0e60*/  STL [R1+0x150], R28 ;  /* 0x0001501c01007387 */ /* 0x0001e20000100800 */
[----:B------:R-:W-:-:S04]  /*0e70*/  FMUL.FTZ R4, R0, R4 ;  /* 0x0000000400047220 */ /* 0x000fc80000410000 */
[-C--:B------:R-:W-:Y:S01]  /*0e80*/  FFMA.FTZ R36, R4, R10.reuse, R36 ;  /* 0x0000000a04247223 */ /* 0x080fe20000010024 */
[----:B0-----:R-:W-:Y:S01]  /*0e90*/  FADD.FTZ R28, R35, R18 ;  /* 0x00000012231c7221 */ /* 0x001fe20000010000 */
[--C-:B------:R-:W-:Y:S02]  /*0ea0*/  HADD2.F32 R18, -RZ, R5.reuse.H0_H0 ;  /* 0x20000005ff127230 */ /* 0x100fe40000004100 */
[----:B------:R-:W-:Y:S01]  /*0eb0*/  FMUL.FTZ R10, R23, R10 ;  /* 0x0000000a170a7220 */ /* 0x000fe20000410000 */
[----:B------:R-:W-:Y:S02]  /*0ec0*/  HADD2.F32 R5, -RZ, R5.H1_H1 ;  /* 0x30000005ff057230 */ /* 0x000fe40000004100 */
[----:B------:R-:W-:Y:S01]  /*0ed0*/  FADD.FTZ R18, -R2, R18 ;  /* 0x0000001202127221 */ /* 0x000fe20000010100 */
[--C-:B------:R-:W-:Y:S02]  /*0ee0*/  HADD2.F32 R35, -RZ, R11.reuse.H0_H0 ;  /* 0x2000000bff237230 */ /* 0x100fe40000004100 */
[----:B------:R-:W-:Y:S01]  /*0ef0*/  FFMA.FTZ R30, R4, R10, R30 ;  /* 0x0000000a041e7223 */ /* 0x000fe2000001001e */
[----:B------:R-:W-:Y:S01]  /*0f00*/  FADD.FTZ R4, -R2, R5 ;  /* 0x0000000502047221 */ /* 0x000fe20000010100 */
[----:B------:R-:W-:Y:S01]  /*0f10*/  FMUL.FTZ R18, R3, R18 ;  /* 0x0000001203127220 */ /* 0x000fe20000410000 */
[----:B------:R0:W-:Y:S01]  /*0f20*/  STL [R1+0x14c], R29 ;  /* 0x00014c1d01007387 */ /* 0x0001e20000100800 */
[----:B------:R-:W-:-:S02]  /*0f30*/  HADD2.F32 R11, -RZ, R11.H1_H1 ;  /* 0x3000000bff0b7230 */ /* 0x000fc40000004100 */
[----:B------:R-:W-:Y:S01]  /*0f40*/  FMUL.FTZ R4, R3, R4 ;  /* 0x0000000403047220 */ /* 0x000fe20000410000 */
[-C--:B------:R-:W-:Y:S02]  /*0f50*/  FFMA.FTZ R32, R18, R35.reuse, R32 ;  /* 0x0000002312207223 */ /* 0x080fe40000010020 */
[----:B------:R-:W-:Y:S01]  /*0f60*/  FADD.FTZ R13, R13, R11 ;  /* 0x0000000b0d0d7221 */ /* 0x000fe20000010000 */
[----:B0-----:R-:W-:Y:S01]  /*0f70*/  FADD.FTZ R29, R19, R35 ;  /* 0x00000023131d7221 */ /* 0x001fe20000010000 */
[----:B------:R-:W-:Y:S01]  /*0f80*/  FMUL.FTZ R35, R22, R35 ;  /* 0x0000002316237220 */ /* 0x000fe20000410000 */
[-C--:B------:R-:W-:Y:S01]  /*0f90*/  FFMA.FTZ R14, R4, R11.reuse, R14 ;  /* 0x0000000b040e7223 */ /* 0x080fe2000001000e */
[----:B------:R-:W-:Y:S02]  /*0fa0*/  FMUL.FTZ R11, R21, R11 ;  /* 0x0000000b150b7220 */ /* 0x000fe40000410000 */
[----:B------:R-:W-:Y:S01]  /*0fb0*/  FFMA.FTZ R33, R18, R35, R33 ;  /* 0x0000002312217223 */ /* 0x000fe20000010021 */
[----:B------:R-:W-:-:S03]  /*0fc0*/  FADD.FTZ R31, R31, R26 ;  /* 0x0000001a1f1f7221 */ /* 0x000fc60000010000 */
[----:B------:R-:W-:Y:S01]  /*0fd0*/  FFMA.FTZ R33, R4, R11, R33 ;  /* 0x0000000b04217223 */ /* 0x000fe20000010021 */
[----:B------:R-:W-:Y:S02]  /*0fe0*/  HADD2.F32 R4, -RZ, R8.H0_H0 ;  /* 0x20000008ff047230 */ /* 0x000fe40000004100 */
[----:B------:R-:W-:Y:S01]  /*0ff0*/  FADD.FTZ R34, R34, R35 ;  /* 0x0000002322227221 */ /* 0x000fe20000010000 */
[----:B------:R-:W-:Y:S02]  /*1000*/  FADD.FTZ R31, R31, R10 ;  /* 0x0000000a1f1f7221 */ /* 0x000fe40000010000 */
[----:B------:R-:W-:Y:S01]  /*1010*/  FADD.FTZ R4, -R12, R4 ;  /* 0x000000040c047221 */ /* 0x000fe20000010100 */
[----:B------:R-:W-:Y:S01]  /*1020*/  FADD.FTZ R10, R34, R11 ;  /* 0x0000000b220a7221 */ /* 0x000fe20000010000 */
[----:B------:R-:W-:Y:S02]  /*1030*/  HADD2.F32 R11, -RZ, R6.H0_H0 ;  /* 0x20000006ff0b7230 */ /* 0x000fe40000004100 */
[----:B------:R-:W-:-:S04]  /*1040*/  FMUL.FTZ R4, R0, R4 ;  /* 0x0000000400047220 */ /* 0x000fc80000410000 */
[-C--:B------:R-:W-:Y:S01]  /*1050*/  FFMA.FTZ R34, R4, R11.reuse, R25 ;  /* 0x0000000b04227223 */ /* 0x080fe20000010019 */
[----:B------:R-:W-:Y:S01]  /*1060*/  FADD.FTZ R5, R28, R11 ;  /* 0x0000000b1c057221 */ /* 0x000fe20000010000 */
[----:B------:R-:W-:Y:S01]  /*1070*/  FMUL.FTZ R11, R24, R11 ;  /* 0x0000000b180b7220 */ /* 0x000fe20000410000 */
[--C-:B------:R-:W-:Y:S01]  /*1080*/  HADD2.F32 R35, -RZ, R7.reuse.H0_H0 ;  /* 0x20000007ff237230 */ /* 0x100fe20000004100 */
[----:B------:R-:W3:Y:S01]  /*1090*/  LDL.LU R28, [R1+0x150] ;  /* 0x00015000011c7983 */ /* 0x000ee20000300800 */
[----:B------:R-:W-:Y:S02]  /*10a0*/  HADD2.F32 R8, -RZ, R8.H1_H1 ;  /* 0x30000008ff087230 */ /* 0x000fe40000004100 */
[----:B------:R-:W-:Y:S01]  /*10b0*/  FFMA.FTZ R30, R4, R11, R30 ;  /* 0x0000000b041e7223 */ /* 0x000fe2000001001e */
[----:B------:R-:W-:Y:S01]  /*10c0*/  FADD.FTZ R4, R29, R35 ;  /* 0x000000231d047221 */ /* 0x000fe20000010000 */
[----:B------:R-:W-:Y:S01]  /*10d0*/  FADD.FTZ R31, R31, R11 ;  /* 0x0000000b1f1f7221 */ /* 0x000fe20000010000 */
[----:B------:R-:W-:Y:S01]  /*10e0*/  FADD.FTZ R11, -R12, R8 ;  /* 0x000000080c0b7221 */ /* 0x000fe20000010100 */
[----:B------:R-:W-:Y:S01]  /*10f0*/  HADD2.F32 R8, -RZ, R7.H1_H1 ;  /* 0x30000007ff087230 */ /* 0x000fe20000004100 */
[----:B------:R-:W4:Y:S01]  /*1100*/  LDL.LU R29, [R1+0x14c] ;  /* 0x00014c00011d7983 */ /* 0x000f220000300800 */
[----:B--2---:R-:W-:-:S05]  /*1110*/  HADD2.F32 R25, -RZ, R9.H0_H0 ;  /* 0x20000009ff197230 */ /* 0x004fca0000004100 */
[----:B------:R-:W-:-:S04]  /*1120*/  FADD.FTZ R25, -R2, R25 ;  /* 0x0000001902197221 */ /* 0x000fc80000010100 */
[----:B------:R-:W-:Y:S01]  /*1130*/  FMUL.FTZ R25, R3, R25 ;  /* 0x0000001903197220 */ /* 0x000fe20000410000 */
[----:B------:R-:W-:-:S03]  /*1140*/  HADD2.F32 R9, -RZ, R9.H1_H1 ;  /* 0x30000009ff097230 */ /* 0x000fc60000004100 */
[-C--:B------:R-:W-:Y:S01]  /*1150*/  FFMA.FTZ R32, R25, R35.reuse, R32 ;  /* 0x0000002319207223 */ /* 0x080fe20000010020 */
[----:B------:R-:W-:-:S04]  /*1160*/  FMUL.FTZ R35, R22, R35 ;  /* 0x0000002316237220 */ /* 0x000fc80000410000 */
[----:B------:R-:W-:Y:S01]  /*1170*/  FFMA.FTZ R33, R25, R35, R33 ;  /* 0x0000002319217223 */ /* 0x000fe20000010021 */
[----:B------:R-:W-:Y:S01]  /*1180*/  FADD.FTZ R10, R10, R35 ;  /* 0x000000230a0a7221 */ /* 0x000fe20000010000 */
[----:B------:R-:W-:Y:S02]  /*1190*/  HADD2.F32 R35, -RZ, R6.H1_H1 ;  /* 0x30000006ff237230 */ /* 0x000fe40000004100 */
[----:B------:R-:W-:Y:S01]  /*11a0*/  FADD.FTZ R6, -R2, R9 ;  /* 0x0000000902067221 */ /* 0x000fe20000010100 */
[----:B------:R-:W-:-:S03]  /*11b0*/  FMUL.FTZ R9, R0, R11 ;  /* 0x0000000b00097220 */ /* 0x000fc60000410000 */
[----:B------:R-:W-:Y:S01]  /*11c0*/  FMUL.FTZ R6, R3, R6 ;  /* 0x0000000603067220 */ /* 0x000fe20000410000 */
[-C--:B------:R-:W-:Y:S01]  /*11d0*/  FFMA.FTZ R11, R9, R35.reuse, R36 ;  /* 0x00000023090b7223 */ /* 0x080fe20000010024 */
[----:B------:R-:W-:Y:S01]  /*11e0*/  FMUL.FTZ R36, R23, R35 ;  /* 0x0000002317247220 */ /* 0x000fe20000410000 */
[----:B------:R-:W-:Y:S01]  /*11f0*/  FADD.FTZ R25, R37, R35 ;  /* 0x0000002325197221 */ /* 0x000fe20000010000 */
[----:B------:R-:W-:Y:S01]  /*1200*/  FADD.FTZ R37, R13, R8 ;  /* 0x000000080d257221 */ /* 0x000fe20000010000 */
[-C--:B------:R-:W-:Y:S01]  /*1210*/  FFMA.FTZ R35, R6, R8.reuse, R14 ;  /* 0x0000000806237223 */ /* 0x080fe2000001000e */
[----:B------:R-:W-:Y:S01]  /*1220*/  FMUL.FTZ R13, R21, R8 ;  /* 0x00000008150d7220 */ /* 0x000fe20000410000 */
[----:B------:R-:W-:Y:S01]  /*1230*/  FADD.FTZ R8, R31, R36 ;  /* 0x000000241f087221 */ /* 0x000fe20000010000 */
[----:B------:R-:W-:Y:S01]  /*1240*/  FFMA.FTZ R9, R9, R36, R30 ;  /* 0x0000002409097223 */ /* 0x000fe2000001001e */
[----:B------:R-:W-:Y:S02]  /*1250*/  IADD3 R36, PT, PT, R17, 0x2580, RZ ;  /* 0x0000258011247810 */ /* 0x000fe40007ffe0ff */
[----:B------:R-:W2:Y:S01]  /*1260*/  LDL.LU R17, [R1+0x148] ;  /* 0x0001480001117983 */ /* 0x000ea20000300800 */
[----:B------:R-:W-:-:S02]  /*1270*/  IADD3.X R18, PT, PT, RZ, R15, RZ, P0, !PT ;  /* 0x0000000fff127210 */ /* 0x000fc400007fe4ff */
[C---:B------:R-:W-:Y:S02]  /*1280*/  SHF.L.U32 R26, R27.reuse, 0x1, RZ ;  /* 0x000000011b1a7819 */ /* 0x040fe400000006ff */
[----:B------:R-:W-:Y:S02]  /*1290*/  SHF.L.U64.HI R27, R27, 0x1, R18 ;  /* 0x000000011b1b7819 */ /* 0x000fe40000010212 */
[----:B------:R-:W-:Y:S01]  /*12a0*/  IADD3 R18, P0, PT, R26, UR18, RZ ;  /* 0x000000121a127c10 */ /* 0x000fe2000ff1e0ff */
[----:B------:R-:W-:Y:S01]  /*12b0*/  FADD.FTZ R31, R10, R13 ;  /* 0x0000000d0a1f7221 */ /* 0x000fe20000010000 */
[----:B------:R-:W-:Y:S01]  /*12c0*/  FFMA.FTZ R10, R6, R13, R33 ;  /* 0x0000000d060a7223 */ /* 0x000fe20000010021 */
[----:B------:R-:W-:Y:S01]  /*12d0*/  HADD2.F32 R14, -RZ, R16.H0_H0 ;  /* 0x20000010ff0e7230 */ /* 0x000fe20000004100 */
[----:B------:R-:W-:Y:S02]  /*12e0*/  IADD3.X R19, PT, PT, R27, UR19, RZ, P0, !PT ;  /* 0x000000131b137c10 */ /* 0x000fe400087fe4ff */
[----:B------:R-:W-:Y:S01]  /*12f0*/  IADD3 R26, P0, PT, R26, UR20, RZ ;  /* 0x000000141a1a7c10 */ /* 0x000fe2000ff1e0ff */
[----:B------:R2:W-:Y:S01]  /*1300*/  STL [R1+0x138], R36 ;  /* 0x0001382401007387 */ /* 0x0005e20000100800 */
[----:B------:R-:W-:-:S02]  /*1310*/  FADD.FTZ R30, R5, R14 ;  /* 0x0000000e051e7221 */ /* 0x000fc40000010000 */
[----:B------:R-:W-:Y:S01]  /*1320*/  IADD3.X R27, PT, PT, R27, UR21, RZ, P0, !PT ;  /* 0x000000151b1b7c10 */ /* 0x000fe200087fe4ff */
[----:B------:R-:W5:Y:S01]  /*1330*/  LDG.E.64.CONSTANT R18, desc[UR14][R18.64] ;  /* 0x0000000e12127981 */ /* 0x000f62000c1e9b00 */
[----:B---3--:R-:W-:Y:S01]  /*1340*/  HADD2.F32 R7, -RZ, R28.H0_H0 ;  /* 0x2000001cff077230 */ /* 0x008fe20000004100 */
[----:B------:R-:W-:Y:S01]  /*1350*/  IADD3 R5, P0, PT, R36, R20, RZ ;  /* 0x0000001424057210 */ /* 0x000fe20007f1e0ff */
[----:B----4-:R-:W-:-:S03]  /*1360*/  HADD2.F32 R6, -RZ, R29.H0_H0 ;  /* 0x2000001dff067230 */ /* 0x010fc60000004100 */
[----:B------:R-:W-:Y:S01]  /*1370*/  FADD.FTZ R7, -R12, R7 ;  /* 0x000000070c077221 */ /* 0x000fe20000010100 */
[----:B------:R-:W-:Y:S01]  /*1380*/  FMUL.FTZ R13, R24, R14 ;  /* 0x0000000e180d7220 */ /* 0x000fe20000410000 */
[----:B------:R-:W3:Y:S01]  /*1390*/  LDG.E.64.CONSTANT R26, desc[UR14][R26.64] ;  /* 0x0000000e1a1a7981 */ /* 0x000ee2000c1e9b00 */
[----:B------:R-:W-:Y:S01]  /*13a0*/  FADD.FTZ R6, -R2, R6 ;  /* 0x0000000602067221 */ /* 0x000fe20000010100 */
[----:B------:R-:W-:-:S03]  /*13b0*/  FMUL.FTZ R7, R0, R7 ;  /* 0x0000000700077220 */ /* 0x000fc60000410000 */
[----:B------:R-:W-:Y:S01]  /*13c0*/  FMUL.FTZ R33, R3, R6 ;  /* 0x0000000603217220 */ /* 0x000fe20000410000 */
[C---:B------:R-:W-:Y:S01]  /*13d0*/  FFMA.FTZ R34, R7.reuse, R14, R34 ;  /* 0x0000000e07227223 */ /* 0x040fe20000010022 */
[----:B------:R-:W-:Y:S01]  /*13e0*/  FADD.FTZ R8, R8, R13 ;  /* 0x0000000d08087221 */ /* 0x000fe20000010000 */
[----:B------:R-:W-:Y:S01]  /*13f0*/  FFMA.FTZ R9, R7, R13, R9 ;  /* 0x0000000d07097223 */ /* 0x000fe20000010009 */
[----:B--2---:R-:W-:-:S05]  /*1400*/  HADD2.F32 R36, -RZ, R17.H0_H0 ;  /* 0x20000011ff247230 */ /* 0x004fca0000004100 */
[----:B------:R-:W-:Y:S01]  /*1410*/  FADD.FTZ R13, R4, R36 ;  /* 0x00000024040d7221 */ /* 0x000fe20000010000 */
[-C--:B------:R-:W-:Y:S01]  /*1420*/  FFMA.FTZ R14, R33, R36.reuse, R32 ;  /* 0x00000024210e7223 */ /* 0x080fe20000010020 */
[----:B------:R-:W-:-:S04]  /*1430*/  FMUL.FTZ R36, R22, R36 ;  /* 0x0000002416247220 */ /* 0x000fc80000410000 */
[----:B------:R-:W-:Y:S01]  /*1440*/  FFMA.FTZ R10, R33, R36, R10 ;  /* 0x00000024210a7223 */ /* 0x000fe2000001000a */
[----:B------:R-:W-:Y:S02]  /*1450*/  FADD.FTZ R31, R31, R36 ;  /* 0x000000241f1f7221 */ /* 0x000fe40000010000 */
[----:B------:R-:W2:Y:S01]  /*1460*/  LDL R36, [R1+0x118] ;  /* 0x0001180001247983 */ /* 0x000ea20000100800 */
[----:B------:R-:W-:Y:S02]  /*1470*/  HADD2.F32 R28, -RZ, R28.H1_H1 ;  /* 0x3000001cff1c7230 */ /* 0x000fe40000004100 */
[----:B------:R-:W-:-:S03]  /*1480*/  HADD2.F32 R29, -RZ, R29.H1_H1 ;  /* 0x3000001dff1d7230 */ /* 0x000fc60000004100 */
[----:B------:R-:W-:Y:S01]  /*1490*/  FADD.FTZ R28, -R12, R28 ;  /* 0x0000001c0c1c7221 */ /* 0x000fe20000010100 */
[----:B------:R-:W-:Y:S02]  /*14a0*/  HADD2.F32 R32, -RZ, R16.H1_H1 ;  /* 0x30000010ff207230 */ /* 0x000fe40000004100 */
[----:B------:R-:W-:Y:S01]  /*14b0*/  FADD.FTZ R16, -R2, R29 ;  /* 0x0000001d02107221 */ /* 0x000fe20000010100 */
[----:B------:R-:W-:Y:S01]  /*14c0*/  FMUL.FTZ R29, R0, R28 ;  /* 0x0000001c001d7220 */ /* 0x000fe20000410000 */
[----:B------:R-:W-:Y:S02]  /*14d0*/  HADD2.F32 R33, -RZ, R17.H1_H1 ;  /* 0x30000011ff217230 */ /* 0x000fe40000004100 */
[----:B------:R-:W-:Y:S01]  /*14e0*/  FADD.FTZ R28, R25, R32 ;  /* 0x00000020191c7221 */ /* 0x000fe20000010000 */
[----:B-----5:R-:W-:Y:S02]  /*14f0*/  HADD2.F32 R25, -RZ, R18.H0_H0 ;  /* 0x20000012ff197230 */ /* 0x020fe40000004100 */
[-C--:B------:R-:W-:Y:S01]  /*1500*/  FFMA.FTZ R17, R29, R32.reuse, R11 ;  /* 0x000000201d117223 */ /* 0x080fe2000001000b */
[----:B------:R-:W-:Y:S01]  /*1510*/  FMUL.FTZ R32, R23, R32 ;  /* 0x0000002017207220 */ /* 0x000fe20000410000 */
[----:B------:R-:W-:Y:S01]  /*1520*/  FMUL.FTZ R16, R3, R16 ;  /* 0x0000001003107220 */ /* 0x000fe20000410000 */
[----:B------:R-:W-:-:S02]  /*1530*/  IADD3.X R7, PT, PT, RZ, R15, RZ, P0, !PT ;  /* 0x0000000fff077210 */ /* 0x000fc400007fe4ff */
[----:B------:R-:W-:Y:S01]  /*1540*/  FFMA.FTZ R9, R29, R32, R9 ;  /* 0x000000201d097223 */ /* 0x000fe20000010009 */
[----:B------:R-:W-:Y:S01]  /*1550*/  FADD.FTZ R8, R8, R32 ;  /* 0x0000002008087221 */ /* 0x000fe20000010000 */
[----:B------:R-:W-:Y:S01]  /*1560*/  SHF.L.U32 R6, R5, 0x1, RZ ;  /* 0x0000000105067819 */ /* 0x000fe200000006ff */
[----:B------:R-:W-:Y:S01]  /*1570*/  FADD.FTZ R32, -R12, R25 ;  /* 0x000000190c207221 */ /* 0x000fe20000010100 */
[----:B------:R-:W-:Y:S01]  /*1580*/  FADD.FTZ R37, R37, R33 ;  /* 0x0000002125257221 */ /* 0x000fe20000010000 */
[-C--:B------:R-:W-:Y:S01]  /*1590*/  FFMA.FTZ R35, R16, R33.reuse, R35 ;  /* 0x0000002110237223 */ /* 0x080fe20000010023 */
[----:B------:R-:W-:Y:S01]  /*15a0*/  FMUL.FTZ R11, R21, R33 ;  /* 0x00000021150b7220 */ /* 0x000fe20000410000 */
[----:B---3--:R-:W-:Y:S01]  /*15b0*/  HADD2.F32 R33, -RZ, R26.H0_H0 ;  /* 0x2000001aff217230 */ /* 0x008fe20000004100 */
[----:B------:R-:W-:Y:S01]  /*15c0*/  SHF.L.U64.HI R7, R5, 0x1, R7 ;  /* 0x0000000105077819 */ /* 0x000fe20000010207 */
[----:B------:R-:W-:Y:S01]  /*15d0*/  FMUL.FTZ R32, R0, R32 ;  /* 0x0000002000207220 */ /* 0x000fe20000410000 */
[----:B------:R-:W-:Y:S01]  /*15e0*/  IADD3 R4, P0, PT, R6, UR18, RZ ;  /* 0x0000001206047c10 */ /* 0x000fe2000ff1e0ff */
[----:B------:R-:W-:-:S02]  /*15f0*/  HADD2.F32 R18, -RZ, R18.H1_H1 ;  /* 0x30000012ff127230 */ /* 0x000fc40000004100 */
[----:B------:R-:W-:Y:S01]  /*1600*/  FADD.FTZ R30, R30, R33 ;  /* 0x000000211e1e7221 */ /* 0x000fe20000010000 */
[-C--:B------:R-:W-:Y:S01]  /*1610*/  FFMA.FTZ R34, R32, R33.reuse, R34 ;  /* 0x0000002120227223 */ /* 0x080fe20000010022 */
[C---:B------:R-:W-:Y:S01]  /*1620*/  IADD3.X R5, PT, PT, R7.reuse, UR19, RZ, P0, !PT ;  /* 0x0000001307057c10 */ /* 0x040fe200087fe4ff */
[----:B------:R-:W-:Y:S01]  /*1630*/  FMUL.FTZ R33, R24, R33 ;  /* 0x0000002118217220 */ /* 0x000fe20000410000 */
[----:B------:R-:W-:Y:S01]  /*1640*/  IADD3 R6, P0, PT, R6, UR20, RZ ;  /* 0x0000001406067c10 */ /* 0x000fe2000ff1e0ff */
[----:B------:R-:W-:Y:S01]  /*1650*/  FADD.FTZ R18, -R12, R18 ;  /* 0x000000120c127221 */ /* 0x000fe20000010100 */
[----:B------:R-:W-:Y:S02]  /*1660*/  HADD2.F32 R29, -RZ, R26.H1_H1 ;  /* 0x3000001aff1d7230 */ /* 0x000fe40000004100 */
[----:B------:R-:W-:Y:S01]  /*1670*/  FFMA.FTZ R32, R32, R33, R9 ;  /* 0x0000002120207223 */ /* 0x000fe20000010009 */
[----:B------:R-:W-:Y:S01]  /*1680*/  IADD3.X R7, PT, PT, R7, UR21, RZ, P0, !PT ;  /* 0x0000001507077c10 */ /* 0x000fe200087fe4ff */
[----:B------:R-:W3:Y:S01]  /*1690*/  LDG.E.64.CONSTANT R4, desc[UR14][R4.64] ;  /* 0x0000000e04047981 */ /* 0x000ee2000c1e9b00 */
[----:B--2---:R-:W-:Y:S01]  /*16a0*/  IADD3 R36, PT, PT, R36, 0x2d00, RZ ;  /* 0x00002d0024247810 */ /* 0x004fe20007ffe0ff */
[----:B------:R-:W-:-:S03]  /*16b0*/  HADD2.F32 R25, -RZ, R19.H0_H0 ;  /* 0x20000013ff197230 */ /* 0x000fc60000004100 */
[----:B------:R-:W2:Y:S01]  /*16c0*/  LDG.E.64.CONSTANT R6, desc[UR14][R6.64] ;  /* 0x0000000e06067981 */ /* 0x000ea2000c1e9b00 */
[----:B------:R-:W-:-:S03]  /*16d0*/  IADD3 R9, P0, PT, R36, R20, RZ ;  /* 0x0000001424097210 */ /* 0x000fc60007f1e0ff */
[----:B------:R0:W-:Y:S02]  /*16e0*/  STL [R1+0x134], R36 ;  /* 0x0001342401007387 */ /* 0x0001e40000100800 */
[----:B0-----:R-:W-:Y:S01]  /*16f0*/  FMUL.FTZ R36, R0, R18 ;  /* 0x0000001200247220 */ /* 0x001fe20000410000 */
[----:B------:R-:W-:Y:S02]  /*1700*/  FADD.FTZ R18, R28, R29 ;  /* 0x0000001d1c127221 */ /* 0x000fe40000010000 */
[----:B------:R-:W4:Y:S01]  /*1710*/  LDL R28, [R1+0x118] ;  /* 0x00011800011c7983 */ /* 0x000f220000100800 */
[----:B------:R-:W-:Y:S01]  /*1720*/  FADD.FTZ R25, -R2, R25 ;  /* 0x0000001902197221 */ /* 0x000fe20000010100 */
[----:B------:R-:W-:Y:S01]  /*1730*/  FFMA.FTZ R10, R16, R11, R10 ;  /* 0x0000000b100a7223 */ /* 0x000fe2000001000a */
[----:B------:R-:W-:Y:S02]  /*1740*/  HADD2.F32 R16, -RZ, R27.H0_H0 ;  /* 0x2000001bff107230 */ /* 0x000fe40000004100 */
[----:B------:R-:W-:-:S03]  /*1750*/  FMUL.FTZ R25, R3, R25 ;  /* 0x0000001903197220 */ /* 0x000fc60000410000 */
[----:B------:R-:W-:Y:S01]  /*1760*/  FADD.FTZ R13, R13, R16 ;  /* 0x000000100d0d7221 */ /* 0x000fe20000010000 */
[-C--:B------:R-:W-:Y:S01]  /*1770*/  FFMA.FTZ R14, R25, R16.reuse, R14 ;  /* 0x00000010190e7223 */ /* 0x080fe2000001000e */
[----:B------:R-:W-:Y:S01]  /*1780*/  FMUL.FTZ R16, R22, R16 ;  /* 0x0000001016107220 */ /* 0x000fe20000410000 */
[----:B------:R-:W-:Y:S01]  /*1790*/  FADD.FTZ R31, R31, R11 ;  /* 0x0000000b1f1f7221 */ /* 0x000fe20000010000 */
[----:B------:R-:W-:Y:S02]  /*17a0*/  IADD3.X R11, PT, PT, RZ, R15, RZ, P0, !PT ;  /* 0x0000000fff0b7210 */ /* 0x000fe400007fe4ff */
[----:B------:R-:W-:Y:S01]  /*17b0*/  FFMA.FTZ R25, R25, R16, R10 ;  /* 0x0000001019197223 */ /* 0x000fe2000001000a */
[C---:B------:R-:W-:Y:S01]  /*17c0*/  SHF.L.U32 R10, R9.reuse, 0x1, RZ ;  /* 0x00000001090a7819 */ /* 0x040fe200000006ff */
[----:B------:R-:W-:Y:S01]  /*17d0*/  FADD.FTZ R33, R8, R33 ;  /* 0x0000002108217221 */ /* 0x000fe20000010000 */
[----:B------:R-:W-:Y:S02]  /*17e0*/  SHF.L.U64.HI R11, R9, 0x1, R11 ;  /* 0x00000001090b7819 */ /* 0x000fe4000001020b */
[----:B------:R-:W-:-:S04]  /*17f0*/  IADD3 R8, P0, PT, R10, UR18, RZ ;  /* 0x000000120a087c10 */ /* 0x000fc8000ff1e0ff */
[----:B------:R-:W-:Y:S02]  /*1800*/  IADD3.X R9, PT, PT, R11, UR19, RZ, P0, !PT ;  /* 0x000000130b097c10 */ /* 0x000fe400087fe4ff */
[----:B------:R-:W-:-:S04]  /*1810*/  IADD3 R10, P1, PT, R10, UR20, RZ ;  /* 0x000000140a0a7c10 */ /* 0x000fc8000ff3e0ff */
[----:B------:R-:W5:Y:S01]  /*1820*/  LDG.E.64.CONSTANT R8, desc[UR14][R8.64] ;  /* 0x0000000e08087981 */ /* 0x000f62000c1e9b00 */
[----:B------:R-:W-:-:S06]  /*1830*/  IADD3.X R11, PT, PT, R11, UR21, RZ, P1, !PT ;  /* 0x000000150b0b7c10 */ /* 0x000fcc0008ffe4ff */
[----:B------:R-:W5:Y:S01]  /*1840*/  LDG.E.64.CONSTANT R10, desc[UR14][R10.64] ;  /* 0x0000000e0a0a7981 */ /* 0x000f62000c1e9b00 */
[-C--:B------:R-:W-:Y:S01]  /*1850*/  FFMA.FTZ R26, R36, R29.reuse, R17 ;  /* 0x0000001d241a7223 */ /* 0x080fe20000010011 */
[----:B------:R-:W-:Y:S01]  /*1860*/  FADD.FTZ R31, R31, R16 ;  /* 0x000000101f1f7221 */ /* 0x000fe20000010000 */
[----:B------:R-:W-:-:S04]  /*1870*/  FMUL.FTZ R29, R23, R29 ;  /* 0x0000001d171d7220 */ /* 0x000fc80000410000 */
[----:B------:R-:W-:Y:S01]  /*1880*/  FFMA.FTZ R32, R36, R29, R32 ;  /* 0x0000001d24207223 */ /* 0x000fe20000010020 */
[----:B------:R-:W-:Y:S01]  /*1890*/  FADD.FTZ R33, R33, R29 ;  /* 0x0000001d21217221 */ /* 0x000fe20000010000 */
[----:B------:R-:W-:Y:S02]  /*18a0*/  HADD2.F32 R19, -RZ, R19.H1_H1 ;  /* 0x30000013ff137230 */ /* 0x000fe40000004100 */
[----:B------:R-:W-:-:S03]  /*18b0*/  HADD2.F32 R27, -RZ, R27.H1_H1 ;  /* 0x3000001bff1b7230 */ /* 0x000fc60000004100 */
[----:B------:R-:W-:-:S04]  /*18c0*/  FADD.FTZ R19, -R2, R19 ;  /* 0x0000001302137221 */ /* 0x000fc80000010100 */
[----:B------:R-:W-:Y:S01]  /*18d0*/  FMUL.FTZ R19, R3, R19 ;  /* 0x0000001303137220 */ /* 0x000fe20000410000 */
[----:B----4-:R-:W-:-:S04]  /*18e0*/  IADD3 R28, PT, PT, R28, 0x3480, RZ ;  /* 0x000034801c1c7810 */ /* 0x010fc80007ffe0ff */
[----:B------:R-:W-:Y:S01]  /*18f0*/  IADD3 R17, P0, PT, R28, R20, RZ ;  /* 0x000000141c117210 */ /* 0x000fe20007f1e0ff */
[----:B------:R0:W-:Y:S03]  /*1900*/  STL [R1+0x128], R28 ;  /* 0x0001281c01007387 */ /* 0x0001e60000100800 */
[----:B------:R-:W-:Y:S02]  /*1910*/  SHF.L.U32 R16, R17, 0x1, RZ ;  /* 0x0000000111107819 */ /* 0x000fe400000006ff */
[----:B0-----:R-:W-:-:S04]  /*1920*/  IADD3.X R28, PT, PT, RZ, R15, RZ, P0, !PT ;  /* 0x0000000fff1c7210 */ /* 0x001fc800007fe4ff */
[----:B------:R-:W-:Y:S02]  /*1930*/  SHF.L.U64.HI R17, R17, 0x1, R28 ;  /* 0x0000000111117819 */ /* 0x000fe4000001021c */
[----:B------:R-:W-:-:S04]  /*1940*/  IADD3 R28, P0, PT, R16, UR18, RZ ;  /* 0x00000012101c7c10 */ /* 0x000fc8000ff1e0ff */
[----:B------:R-:W-:-:S06]  /*1950*/  IADD3.X R29, PT, PT, R17, UR19, RZ, P0, !PT ;  /* 0x00000013111d7c10 */ /* 0x000fcc00087fe4ff */
[----:B------:R-:W4:Y:S01]  /*1960*/  LDG.E.64.CONSTANT R28, desc[UR14][R28.64] ;  /* 0x0000000e1c1c7981 */ /* 0x000f22000c1e9b00 */
[----:B------:R-:W-:Y:S01]  /*1970*/  FADD.FTZ R37, R37, R27 ;  /* 0x0000001b25257221 */ /* 0x000fe20000010000 */
[-C--:B------:R-:W-:Y:S01]  /*1980*/  FFMA.FTZ R35, R19, R27.reuse, R35 ;  /* 0x0000001b13237223 */ /* 0x080fe20000010023 */
[----:B------:R-:W-:-:S04]  /*1990*/  FMUL.FTZ R27, R21, R27 ;  /* 0x0000001b151b7220 */ /* 0x000fc80000410000 */
[----:B------:R-:W-:Y:S01]  /*19a0*/  FFMA.FTZ R25, R19, R27, R25 ;  /* 0x0000001b13197223 */ /* 0x000fe20000010019 */
[----:B------:R-:W-:Y:S01]  /*19b0*/  FADD.FTZ R31, R31, R27 ;  /* 0x0000001b1f1f7221 */ /* 0x000fe20000010000 */
[----:B---3--:R-:W-:Y:S02]  /*19c0*/  HADD2.F32 R27, -RZ, R4.H0_H0 ;  /* 0x20000004ff1b7230 */ /* 0x008fe40000004100 */
[----:B--2---:R-:W-:-:S03]  /*19d0*/  HADD2.F32 R19, -RZ, R6.H0_H0 ;  /* 0x20000006ff137230 */ /* 0x004fc60000004100 */
[----:B------:R-:W-:Y:S01]  /*19e0*/  FADD.FTZ R27, -R12, R27 ;  /* 0x0000001b0c1b7221 */ /* 0x000fe20000010100 */
[----:B------:R-:W-:-:S03]  /*19f0*/  HADD2.F32 R4, -RZ, R4.H1_H1 ;  /* 0x30000004ff047230 */ /* 0x000fc60000004100 */
[----:B------:R-:W-:Y:S01]  /*1a00*/  FMUL.FTZ R27, R0, R27 ;  /* 0x0000001b001b7220 */ /* 0x000fe20000410000 */
[----:B------:R-:W-:Y:S01]  /*1a10*/  FADD.FTZ R30, R30, R19 ;  /* 0x000000131e1e7221 */ /* 0x000fe20000010000 */
[----:B------:R-:W-:Y:S02]  /*1a20*/  FADD.FTZ R4, -R12, R4 ;  /* 0x000000040c047221 */ /* 0x000fe40000010100 */
[CC--:B------:R-:W-:Y:S01]  /*1a30*/  FFMA.FTZ R34, R27.reuse, R19.reuse, R34 ;  /* 0x000000131b227223 */ /* 0x0c0fe20000010022 */
[----:B------:R-:W-:Y:S01]  /*1a40*/  FMUL.FTZ R19, R24, R19 ;  /* 0x0000001318137220 */ /* 0x000fe20000410000 */
[----:B------:R-:W-:Y:S02]  /*1a50*/  HADD2.F32 R6, -RZ, R6.H1_H1 ;  /* 0x30000006ff067230 */ /* 0x000fe40000004100 */
[----:B------:R-:W-:Y:S01]  /*1a60*/  FMUL.FTZ R4, R0, R4 ;  /* 0x0000000400047220 */ /* 0x000fe20000410000 */
[----:B------:R-:W-:Y:S01]  /*1a70*/  FFMA.FTZ R32, R27, R19, R32 ;  /* 0x000000131b207223 */ /* 0x000fe20000010020 */
[----:B------:R-:W-:-:S02]  /*1a80*/  HADD2.F32 R27, -RZ, R5.H0_H0 ;  /* 0x20000005ff1b7230 */ /* 0x000fc40000004100 */
[----:B------:R-:W-:Y:S01]  /*1a90*/  FADD.FTZ R18, R18, R6 ;  /* 0x0000000612127221 */ /* 0x000fe20000010000 */
[-C--:B------:R-:W-:Y:S01]  /*1aa0*/  FFMA.FTZ R26, R4, R6.reuse, R26 ;  /* 0x00000006041a7223 */ /* 0x080fe2000001001a */
[----:B------:R-:W-:Y:S02]  /*1ab0*/  HADD2.F32 R5, -RZ, R5.H1_H1 ;  /* 0x30000005ff057230 */ /* 0x000fe40000004100 */
[----:B------:R-:W-:Y:S01]  /*1ac0*/  FMUL.FTZ R6, R23, R6 ;  /* 0x0000000617067220 */ /* 0x000fe20000410000 */
[----:B------:R-:W-:Y:S01]  /*1ad0*/  FADD.FTZ R27, -R2, R27 ;  /* 0x0000001b021b7221 */ /* 0x000fe20000010100 */
[----:B------:R-:W-:Y:S01]  /*1ae0*/  FADD.FTZ R33, R33, R19 ;  /* 0x0000001321217221 */ /* 0x000fe20000010000 */
[--C-:B------:R-:W-:Y:S02]  /*1af0*/  HADD2.F32 R19, -RZ, R7.reuse.H0_H0 ;  /* 0x20000007ff137230 */ /* 0x100fe40000004100 */
[----:B------:R-:W-:Y:S01]  /*1b00*/  FFMA.FTZ R32, R4, R6, R32 ;  /* 0x0000000604207223 */ /* 0x000fe20000010020 */
[----:B------:R-:W-:Y:S01]  /*1b10*/  FMUL.FTZ R27, R3, R27 ;  /* 0x0000001b031b7220 */ /* 0x000fe20000410000 */
[----:B------:R-:W-:Y:S01]  /*1b20*/  FADD.FTZ R4, -R2, R5 ;  /* 0x0000000502047221 */ /* 0x000fe20000010100 */
[----:B------:R-:W-:-:S02]  /*1b30*/  HADD2.F32 R7, -RZ, R7.H1_H1 ;  /* 0x30000007ff077230 */ /* 0x000fc40000004100 */
[----:B------:R-:W-:Y:S01]  /*1b40*/  FADD.FTZ R13, R13, R19 ;  /* 0x000000130d0d7221 */ /* 0x000fe20000010000 */
[-C--:B------:R-:W-:Y:S01]  /*1b50*/  FFMA.FTZ R14, R27, R19.reuse, R14 ;  /* 0x000000131b0e7223 */ /* 0x080fe2000001000e */
[----:B------:R-:W-:Y:S01]  /*1b60*/  FMUL.FTZ R4, R3, R4 ;  /* 0x0000000403047220 */ /* 0x000fe20000410000 */
[----:B------:R-:W-:Y:S01]  /*1b70*/  IADD3 R16, P1, PT, R16, UR20, RZ ;  /* 0x0000001410107c10 */ /* 0x000fe2000ff3e0ff */
[----:B------:R-:W-:Y:S01]  /*1b80*/  FMUL.FTZ R19, R22, R19 ;  /* 0x0000001316137220 */ /* 0x000fe20000410000 */
[----:B-----5:R-:W-:Y:S02]  /*1b90*/  HADD2.F32 R5, -RZ, R8.H0_H0 ;  /* 0x20000008ff057230 */ /* 0x020fe40000004100 */
[----:B------:R-:W-:Y:S01]  /*1ba0*/  FADD.FTZ R37, R37, R7 ;  /* 0x0000000725257221 */ /* 0x000fe20000010000 */
[----:B------:R-:W-:Y:S01]  /*1bb0*/  FFMA.FTZ R35, R4, R7, R35 ;  /* 0x0000000704237223 */ /* 0x000fe20000010023 */
[----:B------:R-:W-:Y:S01]  /*1bc0*/  IADD3.X R17, PT, PT, R17, UR21, RZ, P1, !PT ;  /* 0x0000001511117c10 */ /* 0x000fe20008ffe4ff */
[----:B------:R-:W-:Y:S01]  /*1bd0*/  FFMA.FTZ R25, R27, R19, R25 ;  /* 0x000000131b197223 */ /* 0x000fe20000010019 */
[----:B------:R-:W-:Y:S01]  /*1be0*/  FMUL.FTZ R7, R21, R7 ;  /* 0x0000000715077220 */ /* 0x000fe20000410000 */
[----:B------:R-:W-:-:S03]  /*1bf0*/  FADD.FTZ R5, -R12, R5 ;  /* 0x000000050c057221 */ /* 0x000fc60000010100 */
[----:B------:R-:W-:Y:S01]  /*1c00*/  FFMA.FTZ R25, R4, R7, R25 ;  /* 0x0000000704197223 */ /* 0x000fe20000010019 */
[----:B------:R-:W-:Y:S01]  /*1c10*/  HADD2.F32 R4, -RZ, R10.H0_H0 ;  /* 0x2000000aff047230 */ /* 0x000fe20000004100 */
[----:B------:R-:W2:Y:S01]  /*1c20*/  LDG.E.64.CONSTANT R16, desc[UR14][R16.64] ;  /* 0x0000000e10107981 */ /* 0x000ea2000c1e9b00 */
[----:B------:R-:W-:Y:S01]  /*1c30*/  FMUL.FTZ R5, R0, R5 ;  /* 0x0000000500057220 */ /* 0x000fe20000410000 */
[----:B------:R-:W-:Y:S02]  /*1c40*/  FADD.FTZ R33, R33, R6 ;  /* 0x0000000621217221 */ /* 0x000fe40000010000 */
[----:B------:R-:W-:Y:S01]  /*1c50*/  FADD.FTZ R30, R4, R30 ;  /* 0x0000001e041e7221 */ /* 0x000fe20000010000 */
[-C--:B------:R-:W-:Y:S01]  /*1c60*/  FFMA.FTZ R34, R5, R4.reuse, R34 ;  /* 0x0000000405227223 */ /* 0x080fe20000010022 */
[----:B------:R-:W-:Y:S01]  /*1c70*/  FMUL.FTZ R6, R24, R4 ;  /* 0x0000000418067220 */ /* 0x000fe20000410000 */
[----:B------:R-:W-:-:S03]  /*1c80*/  HADD2.F32 R4, -RZ, R9.H0_H0 ;  /* 0x20000009ff047230 */ /* 0x000fc60000004100 */
[----:B------:R-:W-:Y:S02]  /*1c90*/  FFMA.FTZ R32, R5, R6, R32 ;  /* 0x0000000605207223 */ /* 0x000fe40000010020 */
[----:B------:R-:W-:Y:S01]  /*1ca0*/  FADD.FTZ R4, -R2, R4 ;  /* 0x0000000402047221 */ /* 0x000fe20000010100 */
[----:B------:R-:W-:Y:S01]  /*1cb0*/  FADD.FTZ R33, R6, R33 ;  /* 0x0000002106217221 */ /* 0x000fe20000010000 */
[----:B------:R-:W-:Y:S02]  /*1cc0*/  HADD2.F32 R6, -RZ, R11.H0_H0 ;  /* 0x2000000bff067230 */ /* 0x000fe40000004100 */
[----:B------:R-:W-:Y:S01]  /*1cd0*/  FMUL.FTZ R5, R3, R4 ;  /* 0x0000000403057220 */ /* 0x000fe20000410000 */
[----:B------:R-:W-:Y:S01]  /*1ce0*/  FADD.FTZ R31, R31, R19 ;  /* 0x000000131f1f7221 */ /* 0x000fe20000010000 */
[----:B------:R-:W-:Y:S02]  /*1cf0*/  HADD2.F32 R8, -RZ, R8.H1_H1 ;  /* 0x30000008ff087230 */ /* 0x000fe40000004100 */
[----:B------:R-:W-:Y:S01]  /*1d00*/  FADD.FTZ R13, R6, R13 ;  /* 0x0000000d060d7221 */ /* 0x000fe20000010000 */
[-C--:B------:R-:W-:Y:S01]  /*1d10*/  FFMA.FTZ R14, R5, R6.reuse, R14 ;  /* 0x00000006050e7223 */ /* 0x080fe2000001000e */
[----:B------:R-:W-:Y:S01]  /*1d20*/  FMUL.FTZ R6, R22, R6 ;  /* 0x0000000616067220 */ /* 0x000fe20000410000 */
[----:B------:R-:W-:-:S02]  /*1d30*/  HADD2.F32 R10, -RZ, R10.H1_H1 ;  /* 0x3000000aff0a7230 */ /* 0x000fc40000004100 */
[----:B------:R-:W-:Y:S01]  /*1d40*/  FADD.FTZ R31, R31, R7 ;  /* 0x000000071f1f7221 */ /* 0x000fe20000010000 */
[----:B------:R-:W-:Y:S01]  /*1d50*/  FADD.FTZ R4, -R12, R8 ;  /* 0x000000080c047221 */ /* 0x000fe20000010100 */
[----:B------:R-:W-:Y:S02]  /*1d60*/  HADD2.F32 R27, -RZ, R11.H1_H1 ;  /* 0x3000000bff1b7230 */ /* 0x000fe40000004100 */
[----:B------:R-:W-:Y:S01]  /*1d70*/  FFMA.FTZ R25, R5, R6, R25 ;  /* 0x0000000605197223 */ /* 0x000fe20000010019 */
[----:B------:R-:W-:Y:S01]  /*1d80*/  FADD.FTZ R31, R6, R31 ;  /* 0x0000001f061f7221 */ /* 0x000fe20000010000 */
[----:B------:R-:W-:Y:S01]  /*1d90*/  FMUL.FTZ R5, R23, R10 ;  /* 0x0000000a17057220 */ /* 0x000fe20000410000 */
[----:B------:R-:W-:Y:S01]  /*1da0*/  FMUL.FTZ R4, R0, R4 ;  /* 0x0000000400047220 */ /* 0x000fe20000410000 */
[----:B------:R-:W-:Y:S02]  /*1db0*/  FMUL.FTZ R7, R21, R27 ;  /* 0x0000001b15077220 */ /* 0x000fe40000410000 */
[----:B------:R-:W-:Y:S01]  /*1dc0*/  FADD.FTZ R33, R33, R5 ;  /* 0x0000000521217221 */ /* 0x000fe20000010000 */
[C---:B------:R-:W-:Y:S01]  /*1dd0*/  FFMA.FTZ R26, R4.reuse, R10, R26 ;  /* 0x0000000a041a7223 */ /* 0x040fe2000001001a */
[----:B------:R-:W-:Y:S01]  /*1de0*/  FFMA.FTZ R5, R4, R5, R32 ;  /* 0x0000000504057223 */ /* 0x000fe20000010020 */
[----:B----4-:R-:W-:-:S05]  /*1df0*/  HADD2.F32 R6, -RZ, R28.H0_H0 ;  /* 0x2000001cff067230 */ /* 0x010fca0000004100 */
[----:B------:R-:W-:Y:S01]  /*1e00*/  FADD.FTZ R4, -R12, R6 ;  /* 0x000000060c047221 */ /* 0x000fe20000010100 */
[----:B------:R-:W-:Y:S02]  /*1e10*/  FADD.FTZ R6, R31, R7 ;  /* 0x000000071f067221 */ /* 0x000fe40000010000 */
[----:B------:R-:W3:Y:S01]  /*1e20*/  LDL.LU R31, [R1+0x11c] ;  /* 0x00011c00011f7983 */ /* 0x000ee20000300800 */
[----:B------:R-:W-:-:S05]  /*1e30*/  HADD2.F32 R9, -RZ, R9.H1_H1 ;  /* 0x30000009ff097230 */ /* 0x000fca0000004100 */
[----:B------:R-:W-:-:S04]  /*1e40*/  FADD.FTZ R9, -R2, R9 ;  /* 0x0000000902097221 */ /* 0x000fc80000010100 */
[----:B------:R-:W-:Y:S01]  /*1e50*/  FMUL.FTZ R11, R3, R9 ;  /* 0x00000009030b7220 */ /* 0x000fe20000410000 */
[----:B------:R-:W-:Y:S02]  /*1e60*/  HADD2.F32 R9, -RZ, R29.H0_H0 ;  /* 0x2000001dff097230 */ /* 0x000fe40000004100 */
[----:B------:R-:W-:Y:S01]  /*1e70*/  FADD.FTZ R18, R10, R18 ;  /* 0x000000120a127221 */ /* 0x000fe20000010000 */
[----:B------:R-:W-:Y:S01]  /*1e80*/  FFMA.FTZ R7, R11, R7, R25 ;  /* 0x000000070b077223 */ /* 0x000fe20000010019 */
[----:B------:R-:W-:Y:S01]  /*1e90*/  FMUL.FTZ R25, R0, R4 ;  /* 0x0000000400197220 */ /* 0x000fe20000410000 */
[----:B------:R-:W-:Y:S01]  /*1ea0*/  FADD.FTZ R9, -R2, R9 ;  /* 0x0000000902097221 */ /* 0x000fe20000010100 */
[----:B------:R-:W-:-:S03]  /*1eb0*/  HADD2.F32 R28, -RZ, R28.H1_H1 ;  /* 0x3000001cff1c7230 */ /* 0x000fc60000004100 */
[----:B------:R-:W-:Y:S02]  /*1ec0*/  FMUL.FTZ R9, R3, R9 ;  /* 0x0000000903097220 */ /* 0x000fe40000410000 */
[----:B------:R-:W-:Y:S01]  /*1ed0*/  FADD.FTZ R28, -R12, R28 ;  /* 0x0000001c0c1c7221 */ /* 0x000fe20000010100 */
[----:B------:R-:W-:-:S03]  /*1ee0*/  HADD2.F32 R29, -RZ, R29.H1_H1 ;  /* 0x3000001dff1d7230 */ /* 0x000fc60000004100 */
[----:B------:R-:W-:Y:S01]  /*1ef0*/  FMUL.FTZ R32, R0, R28 ;  /* 0x0000001c00207220 */ /* 0x000fe20000410000 */
[----:B--2---:R-:W-:Y:S02]  /*1f00*/  HADD2.F32 R19, -RZ, R16.H0_H0 ;  /* 0x20000010ff137230 */ /* 0x004fe40000004100 */
[----:B------:R-:W-:-:S03]  /*1f10*/  HADD2.F32 R8, -RZ, R17.H0_H0 ;  /* 0x20000011ff087230 */ /* 0x000fc60000004100 */
[----:B------:R-:W-:Y:S01]  /*1f20*/  FMUL.FTZ R10, R24, R19 ;  /* 0x00000013180a7220 */ /* 0x000fe20000410000 */
[----:B------:R-:W-:-:S03]  /*1f30*/  HADD2.F32 R16, -RZ, R16.H1_H1 ;  /* 0x30000010ff107230 */ /* 0x000fc60000004100 */
[----:B------:R-:W-:Y:S01]  /*1f40*/  FADD.FTZ R4, R33, R10 ;  /* 0x0000000a21047221 */ /* 0x000fe20000010000 */
[----:B------:R-:W-:Y:S01]  /*1f50*/  FFMA.FTZ R5, R25, R10, R5 ;  /* 0x0000000a19057223 */ /* 0x000fe20000010005 */
[----:B------:R-:W-:-:S04]  /*1f60*/  FMUL.FTZ R10, R22, R8 ;  /* 0x00000008160a7220 */ /* 0x000fc80000410000 */
[----:B------:R-:W-:Y:S01]  /*1f70*/  FADD.FTZ R6, R6, R10 ;  /* 0x0000000a06067221 */ /* 0x000fe20000010000 */
[----:B------:R-:W-:Y:S01]  /*1f80*/  FFMA.FTZ R7, R9, R10, R7 ;  /* 0x0000000a09077223 */ /* 0x000fe20000010007 */
[----:B------:R-:W-:Y:S01]  /*1f90*/  FMUL.FTZ R10, R23, R16 ;  /* 0x00000010170a7220 */ /* 0x000fe20000410000 */
[----:B------:R-:W-:-:S03]  /*1fa0*/  HADD2.F32 R17, -RZ, R17.H1_H1 ;  /* 0x30000011ff117230 */ /* 0x000fc60000004100 */
[----:B------:R-:W-:Y:S01]  /*1fb0*/  FADD.FTZ R4, R4, R10 ;  /* 0x0000000a04047221 */ /* 0x000fe20000010000 */
[----:B------:R-:W-:Y:S01]  /*1fc0*/  FFMA.FTZ R5, R32, R10, R5 ;  /* 0x0000000a20057223 */ /* 0x000fe20000010005 */
[----:B------:R-:W-:Y:S01]  /*1fd0*/  FADD.FTZ R10, -R2, R29 ;  /* 0x0000001d020a7221 */ /* 0x000fe20000010100 */
[----:B------:R-:W-:-:S03]  /*1fe0*/  FMUL.FTZ R28, R21, R17 ;  /* 0x00000011151c7220 */ /* 0x000fc60000410000 */
[----:B------:R-:W-:Y:S01]  /*1ff0*/  FMUL.FTZ R10, R3, R10 ;  /* 0x0000000a030a7220 */ /* 0x000fe20000410000 */
[----:B------:R-:W0:Y:S01]  /*2000*/  S2R R36, SR_TID.X ;  /* 0x0000000000247919 */ /* 0x000e220000002100 */
[----:B------:R-:W-:Y:S02]  /*2010*/  FADD.FTZ R6, R6, R28 ;  /* 0x0000001c06067221 */ /* 0x000fe40000010000 */
[----:B------:R-:W-:Y:S01]  /*2020*/  FFMA.FTZ R7, R10, R28, R7 ;  /* 0x0000001c0a077223 */ /* 0x000fe20000010007 */
[----:B------:R-:W-:Y:S01]  /*2030*/  FFMA.FTZ R11, R11, R27, R35 ;  /* 0x0000001b0b0b7223 */ /* 0x000fe20000010023 */
[----:B------:R-:W-:Y:S01]  /*2040*/  FADD.FTZ R37, R27, R37 ;  /* 0x000000251b257221 */ /* 0x000fe20000010000 */
[----:B------:R-:W-:Y:S01]  /*2050*/  FADD.FTZ R35, R30, R19 ;  /* 0x000000131e237221 */ /* 0x000fe20000010000 */
[----:B------:R-:W-:Y:S01]  /*2060*/  FFMA.FTZ R30, R9, R8, R14 ;  /* 0x00000008091e7223 */ /* 0x000fe2000001000e */
[----:B------:R-:W-:Y:S01]  /*2070*/  FFMA.FTZ R28, R10, R17, R11 ;  /* 0x000000110a1c7223 */ /* 0x000fe2000001000b */
[----:B------:R-:W-:Y:S01]  /*2080*/  FADD.FTZ R29, R37, R17 ;  /* 0x00000011251d7221 */ /* 0x000fe20000010000 */
[----:B------:R-:W-:-:S02]  /*2090*/  UIADD3 UR10, UP0, UPT, UR10, 0x1, URZ ;  /* 0x000000010a0a7890 */ /* 0x000fc4000ff1e0ff */
[----:B------:R-:W-:Y:S04]  /*20a0*/  STL [R1+0x104], R30 ;  /* 0x0001041e01007387 */ /* 0x000fe80000100800 */
[----:B------:R-:W-:Y:S01]  /*20b0*/  STL.64 [R1+0x110], R28 ;  /* 0x0001101c01007387 */ /* 0x000fe20000100a00 */
[----:B------:R-:W-:Y:S02]  /*20c0*/  UIADD3.X UR11, UPT, UPT, URZ, UR5, URZ, UP0, !UPT ;  /* 0x00000005ff0b7290 */ /* 0x000fe400087fe4ff */
[----:B------:R-:W-:-:S04]  /*20d0*/  UISETP.GE.U32.AND UP0, UPT, UR10, UR16, UPT ;  /* 0x000000100a00728c */ /* 0x000fc8000bf06070 */
[----:B------:R-:W-:Y:S01]  /*20e0*/  UISETP.GE.AND.EX UP0, UPT, UR11, UR17, UPT, UP0 ;  /* 0x000000110b00728c */ /* 0x000fe2000bf06300 */
[----:B------:R-:W-:Y:S02]  /*20f0*/  HFMA2 R10, -RZ, RZ, 0, 0 ;  /* 0x00000000ff0a7431 */ /* 0x000fe400000001ff */
[----:B------:R-:W-:Y:S01]  /*2100*/  FFMA.FTZ R34, R25, R19, R34 ;  /* 0x0000001319227223 */ /* 0x000fe20000010022 */
[----:B------:R-:W-:Y:S01]  /*2110*/  FADD.FTZ R33, R18, R16 ;  /* 0x0000001012217221 */ /* 0x000fe20000010000 */
[----:B------:R-:W-:Y:S01]  /*2120*/  FFMA.FTZ R32, R32, R16, R26 ;  /* 0x0000001020207223 */ /* 0x000fe2000001001a */
[----:B0-----:R-:W-:Y:S01]  /*2130*/  ISETP.GT.U32.AND P0, PT, R36, 0x3f, PT ;  /* 0x0000003f2400780c */ /* 0x001fe20003f04070 */
[----:B---3--:R-:W-:Y:S04]  /*2140*/  STS.64 [R31], R4 ;  /* 0x000000041f007388 */ /* 0x008fe80000000a00 */
[----:B------:R0:W-:Y:S02]  /*2150*/  STS.64 [R31+0x1680], R6 ;  /* 0x001680061f007388 */ /* 0x0001e40000000a00 */
[----:B0-----:R-:W-:-:S05]  /*2160*/  FADD.FTZ R31, R13, R8 ;  /* 0x000000080d1f7221 */ /* 0x001fca0000010000 */
[----:B------:R0:W-:Y:S01]  /*2170*/  STL [R1+0x108], R31 ;  /* 0x0001081f01007387 */ /* 0x0001e20000100800 */
[----:B------:R-:W-:Y:S06]  /*2180*/  BAR.SYNC.DEFER_BLOCKING 0x0 ;  /* 0x0000000000007b1d */ /* 0x000fec0000010000 */
[----:B------:R-:W-:Y:S05]  /*2190*/  BRA.U !UP0, `(.L_x_707) ;  /* 0x0000000108e47547 */ /* 0x000fea000b800000 */
[----:B------:R-:W1:Y:S01]  /*21a0*/  S2UR UR8, SR_CgaCtaId ;  /* 0x00000000000879c3 */ /* 0x000e620000008800 */
[----:B------:R-:W-:Y:S01]  /*21b0*/  UMOV UR5, 0x400 ;  /* 0x0000040000057882 */ /* 0x000fe20000000000 */
[----:B------:R-:W-:-:S04]  /*21c0*/  SHF.L.U32 R4, R36, 0x1, RZ ;  /* 0x0000000124047819 */ /* 0x000fc800000006ff */
[----:B------:R-:W-:-:S04]  /*21d0*/  LOP3.LUT R5, R4, 0x18, RZ, 0xc0, !PT ;  /* 0x0000001804057812 */ /* 0x000fc800078ec0ff */
[C---:B------:R-:W-:Y:S02]  /*21e0*/  LOP3.LUT R7, R5.reuse, 0x8, RZ, 0x3c, !PT ;  /* 0x0000000805077812 */ /* 0x040fe400078e3cff */
[C---:B------:R-:W-:Y:S02]  /*21f0*/  LOP3.LUT R9, R5.reuse, 0x10, RZ, 0x3c, !PT ;  /* 0x0000001005097812 */ /* 0x040fe400078e3cff */
[----:B------:R-:W-:Y:S01]  /*2200*/  LOP3.LUT R11, R5, 0x18, RZ, 0x3c, !PT ;  /* 0x00000018050b7812 */ /* 0x000fe200078e3cff */
[----:B-1----:R-:W-:-:S06]  /*2210*/  ULEA UR5, UR8, UR5, 0x18 ;  /* 0x0000000508057291 */ /* 0x002fcc000f8ec0ff */
[----:B------:R-:W-:-:S04]  /*2220*/  LEA R4, R36, UR5, 0x5 ;  /* 0x0000000524047c11 */ /* 0x000fc8000f8e28ff */
[C---:B------:R-:W-:Y:S02]  /*2230*/  IADD3 R6, PT, PT, R4.reuse, R5, RZ ;  /* 0x0000000504067210 */ /* 0x040fe40007ffe0ff */
[C---:B------:R-:W-:Y:S02]  /*2240*/  IADD3 R8, PT, PT, R4.reuse, R7, RZ ;  /* 0x0000000704087210 */ /* 0x040fe40007ffe0ff */
[C---:B------:R-:W-:Y:S01]  /*2250*/  IADD3 R9, PT, PT, R4.reuse, R9, RZ ;  /* 0x0000000904097210 */ /* 0x040fe20007ffe0ff */
[----:B------:R-:W-:Y:S01]  /*2260*/  STS.64 [R6], R34 ;  /* 0x0000002206007388 */ /* 0x000fe20000000a00 */
[----:B------:R-:W-:Y:S02]  /*2270*/  IADD3 R11, PT, PT, R4, R11, RZ ;  /* 0x0000000b040b7210 */ /* 0x000fe40007ffe0ff */
[----:B------:R-:W-:Y:S01]  /*2280*/  SHF.R.U32.HI R4, RZ, 0x4, R36 ;  /* 0x00000004ff047819 */ /* 0x000fe20000011624 */
[----:B------:R-:W-:Y:S01]  /*2290*/  STS.64 [R8], R32 ;  /* 0x0000002008007388 */ /* 0x000fe20000000a00 */
[----:B------:R-:W-:-:S02]  /*22a0*/  SHF.L.U32 R5, R36, 0x3, RZ ;  /* 0x0000000324057819 */ /* 0x000fc400000006ff */
[----:B------:R-:W-:Y:S01]  /*22b0*/  LOP3.LUT R4, R4, R36, RZ, 0x3c, !PT ;  /* 0x0000002404047212 */ /* 0x000fe200078e3cff */
[----:B------:R-:W-:Y:S01]  /*22c0*/  STS.64 [R9], R30 ;  /* 0x0000001e09007388 */ /* 0x000fe20000000a00 */
[----:B------:R-:W-:Y:S02]  /*22d0*/  LOP3.LUT R5, R5, 0x1fe0, RZ, 0xc0, !PT ;  /* 0x00001fe005057812 */ /* 0x000fe400078ec0ff */
[----:B------:R-:W-:Y:S01]  /*22e0*/  SHF.L.U32 R4, R4, 0x3, RZ ;  /* 0x0000000304047819 */ /* 0x000fe200000006ff */
[----:B------:R-:W-:Y:S03]  /*22f0*/  STS.64 [R11], R28 ;  /* 0x0000001c0b007388 */ /* 0x000fe60000000a00 */
[----:B------:R-:W-:-:S04]  /*2300*/  LOP3.LUT R4, R4, 0x18, RZ, 0xc0, !PT ;  /* 0x0000001804047812 */ /* 0x000fc800078ec0ff */
[----:B------:R-:W-:Y:S01]  /*2310*/  IADD3 R13, PT, PT, R5, UR5, R4 ;  /* 0x00000005050d7c10 */ /* 0x000fe2000fffe004 */
[----:B------:R-:W-:Y:S06]  /*2320*/  BAR.SYNC.DEFER_BLOCKING 0x0 ;  /* 0x0000000000007b1d */ /* 0x000fec0000010000 */
[----:B------:R-:W1:Y:S04]  /*2330*/  LDS.64 R4, [R13] ;  /* 0x000000000d047984 */ /* 0x000e680000000a00 */
[----:B------:R-:W2:Y:S01]  /*2340*/  LDS.64 R6, [R13+0x1e00] ;  /* 0x001e00000d067984 */ /* 0x000ea20000000a00 */
[----:B-1----:R-:W-:Y:S01]  /*2350*/  FADD.FTZ R17, RZ, R4 ;  /* 0x00000004ff117221 */ /* 0x002fe20000010000 */
[----:B------:R-:W-:-:S03]  /*2360*/  FADD.FTZ R8, RZ, R5 ;  /* 0x00000005ff087221 */ /* 0x000fc60000010000 */
[----:B--2---:R-:W-:Y:S01]  /*2370*/  FADD.FTZ R4, R17, R6 ;  /* 0x0000000611047221 */ /* 0x004fe20000010000 */
[----:B------:R-:W-:Y:S01]  /*2380*/  FADD.FTZ R5, R8, R7 ;  /* 0x0000000708057221 */ /* 0x000fe20000010000 */
[----:B------:R-:W1:Y:S01]  /*2390*/  S2R R6, SR_CTAID.X ;  /* 0x0000000000067919 */ /* 0x000e620000002500 */
[----:B------:R-:W2:Y:S01]  /*23a0*/  S2R R7, SR_CTAID.Y ;  /* 0x0000000000077919 */ /* 0x000ea20000002600 */
[----:B-1----:R-:W-:-:S04]  /*23b0*/  LOP3.LUT R6, R6, 0xff, RZ, 0xc0, !PT ;  /* 0x000000ff06067812 */ /* 0x002fc800078ec0ff */
[----:B--2---:R-:W-:Y:S02]  /*23c0*/  LEA R8, R7, R6, 0x8 ;  /* 0x0000000607087211 */ /* 0x004fe400078e40ff */
[----:B------:R-:W1:Y:S03]  /*23d0*/  LDC.64 R6, c[0x0][0x3d0] ;  /* 0x0000f400ff067b82 */ /* 0x000e660000000a00 */
[----:B------:R-:W-:-:S05]  /*23e0*/  IMAD R8, R8, 0x3c0, R36 ;  /* 0x000003c008087824 */ /* 0x000fca00078e0224 */
[----:B------:R-:W-:-:S05]  /*23f0*/  SHF.L.U32 R11, R8, 0x1, RZ ;  /* 0x00000001080b7819 */ /* 0x000fca00000006ff */
[C---:B-1----:R-:W-:Y:S01]  /*2400*/  IMAD.WIDE.U32 R8, R11.reuse, 0x4, R6 ;  /* 0x000000040b087825 */ /* 0x042fe200078e0006 */
[----:B------:R-:W-:-:S04]  /*2410*/  IADD3 R11, PT, PT, R11, 0x3c0, RZ ;  /* 0x000003c00b0b7810 */ /* 0x000fc80007ffe0ff */
[----:B------:R-:W-:Y:S01]  /*2420*/  STG.E.64 desc[UR14][R8.64+0x20000], R4 ;  /* 0x0200000408007986 */ /* 0x000fe2000c101b0e */
        /* <DEDUP_REMOVED lines=9> */
[----:B------:R-:W1:Y:S04]  /*24c0*/  LDS.64 R4, [R13] ;  /* 0x000000000d047984 */ /* 0x000e680000000a00 */
[----:B------:R-:W2:Y:S01]  /*24d0*/  LDS.64 R8, [R13+0x1e00] ;  /* 0x001e00000d087984 */ /* 0x000ea20000000a00 */
[----:B-1----:R-:W-:Y:S01]  /*24e0*/  FADD.FTZ R4, RZ, R4 ;  /* 0x00000004ff047221 */ /* 0x002fe20000010000 */
[----:B------:R-:W-:-:S03]  /*24f0*/  FADD.FTZ R5, RZ, R5 ;  /* 0x00000005ff057221 */ /* 0x000fc60000010000 */
[----:B--2---:R-:W-:Y:S01]  /*2500*/  FADD.FTZ R8, R4, R8 ;  /* 0x0000000804087221 */ /* 0x004fe20000010000 */
[----:B------:R-:W-:-:S05]  /*2510*/  FADD.FTZ R9, R5, R9 ;  /* 0x0000000905097221 */ /* 0x000fca0000010000 */
[----:B------:R1:W-:Y:S02]  /*2520*/  STG.E.64 desc[UR14][R6.64+0x20000], R8 ;  /* 0x0200000806007986 */ /* 0x0003e4000c101b0e */
.L_x_707:
[----:B------:R-:W-:Y:S01]  /*2530*/  BSSY.RECONVERGENT B0, `(.L_x_708) ;  /* 0x000008b000007945 */ /* 0x000fe20003800200 */
[----:B-1----:R-:W-:-:S03]  /*2540*/  MOV R6, RZ ;  /* 0x000000ff00067202 */ /* 0x002fc60000000f00 */
[----:B------:R-:W-:Y:S05]  /*2550*/  @P0 BRA `(.L_x_709) ;  /* 0x0000000800200947 */ /* 0x000fea0003800000 */
[----:B------:R-:W1:Y:S01]  /*2560*/  S2R R7, SR_CgaCtaId ;  /* 0x0000000000077919 */ /* 0x000e620000008800 */
[----:B------:R-:W-:Y:S02]  /*2570*/  SHF.R.U32.HI R4, RZ, 0x1, R36 ;  /* 0x00000001ff047819 */ /* 0x000fe40000011624 */
[----:B------:R-:W-:-:S03]  /*2580*/  SHF.L.U32 R10, R36, 0x3, RZ ;  /* 0x00000003240a7819 */ /* 0x000fc600000006ff */
[C---:B------:R-:W-:Y:S02]  /*2590*/  IMAD R6, R4.reuse, 0x1e, RZ ;  /* 0x0000001e04067824 */ /* 0x040fe400078e02ff */
[----:B------:R-:W-:Y:S01]  /*25a0*/  IMAD R5, R4, -0x80000000, RZ ;  /* 0x8000000004057824 */ /* 0x000fe200078e02ff */
[----:B------:R-:W-:Y:S02]  /*25b0*/  MOV R4, 0x400 ;  /* 0x0000040000047802 */ /* 0x000fe40000000f00 */
[----:B------:R-:W-:Y:S02]  /*25c0*/  LOP3.LUT P0, RZ, R6, 0x2, RZ, 0xc0, !PT ;  /* 0x0000000206ff7812 */ /* 0x000fe4000780c0ff */
[----:B------:R-:W-:Y:S02]  /*25d0*/  SHF.R.S32.HI R5, RZ, 0x1f, R5 ;  /* 0x0000001fff057819 */ /* 0x000fe40000011405 */
[----:B------:R-:W-:Y:S02]  /*25e0*/  IADD3 R4, PT, PT, R4, 0x3c00, RZ ;  /* 0x00003c0004047810 */ /* 0x000fe40007ffe0ff */
[----:B------:R-:W-:-:S02]  /*25f0*/  IADD3 R8, PT, PT, R6, 0x2, RZ ;  /* 0x0000000206087810 */ /* 0x000fc40007ffe0ff */
[----:B------:R-:W-:Y:S02]  /*2600*/  LOP3.LUT R5, R5, 0xf0, RZ, 0xc0, !PT ;  /* 0x000000f005057812 */ /* 0x000fe400078ec0ff */
[----:B------:R-:W-:Y:S02]  /*2610*/  SHF.R.U32.HI R9, RZ, 0x2, R8 ;  /* 0x00000002ff097819 */ /* 0x000fe40000011608 */
[----:B------:R-:W-:Y:S02]  /*2620*/  LEA.HI R8, R8, 0xf0, RZ, 0x1e ;  /* 0x000000f008087811 */ /* 0x000fe400078ff0ff */
[----:B------:R-:W-:Y:S02]  /*2630*/  @P0 IADD3 R8, PT, PT, R9, RZ, RZ ;  /* 0x000000ff09080210 */ /* 0x000fe40007ffe0ff */
[----:B------:R-:W-:-:S04]  /*2640*/  IADD3 R16, PT, PT, R6, 0x1c, RZ ;  /* 0x0000001c06107810 */ /* 0x000fc80007ffe0ff */
[-C--:B------:R-:W-:Y:S02]  /*2650*/  LEA.HI R16, R16, R5.reuse, RZ, 0x1e ;  /* 0x0000000510107211 */ /* 0x080fe400078ff0ff */
[----:B-1----:R-:W-:Y:S02]  /*2660*/  LEA R7, R7, R4, 0x18 ;  /* 0x0000000407077211 */ /* 0x002fe400078ec0ff */
[----:B------:R-:W-:-:S03]  /*2670*/  LEA.HI R4, R6, R5, RZ, 0x1e ;  /* 0x0000000506047211 */ /* 0x000fc600078ff0ff */
[--C-:B------:R-:W-:Y:S02]  /*2680*/  IMAD R13, R8, 0x18, R7.reuse ;  /* 0x00000018080d7824 */ /* 0x100fe400078e0207 */
[----:B------:R-:W-:Y:S01]  /*2690*/  IMAD R9, R4, 0x18, R7 ;  /* 0x0000001804097824 */ /* 0x000fe200078e0207 */
[----:B------:R-:W-:-:S04]  /*26a0*/  LOP3.LUT R4, R10, 0x8, RZ, 0xc0, !PT ;  /* 0x000000080a047812 */ /* 0x000fc800078ec0ff */
[----:B------:R-:W-:Y:S02]  /*26b0*/  IADD3 R14, PT, PT, R9, R4, RZ ;  /* 0x00000004090e7210 */ /* 0x000fe40007ffe0ff */
[----:B------:R-:W-:-:S03]  /*26c0*/  IADD3 R13, PT, PT, R4, R13, RZ ;  /* 0x0000000d040d7210 */ /* 0x000fc60007ffe0ff */
[----:B------:R-:W1:Y:S04]  /*26d0*/  LDS.64 R8, [R14] ;  /* 0x000000000e087984 */ /* 0x000e680000000a00 */
[----:B------:R-:W2:Y:S01]  /*26e0*/  LDS.64 R10, [R13] ;  /* 0x000000000d0a7984 */ /* 0x000ea20000000a00 */
[----:B-1----:R-:W-:Y:S01]  /*26f0*/  FADD.FTZ R8, RZ, R8 ;  /* 0x00000008ff087221 */ /* 0x002fe20000010000 */
[----:B------:R-:W-:-:S03]  /*2700*/  FADD.FTZ R9, RZ, R9 ;  /* 0x00000009ff097221 */ /* 0x000fc60000010000 */
[----:B--2---:R-:W-:Y:S01]  /*2710*/  FADD.FTZ R10, R8, R10 ;  /* 0x0000000a080a7221 */ /* 0x004fe20000010000 */
[----:B------:R-:W-:Y:S01]  /*2720*/  IADD3 R8, PT, PT, R6, 0x4, RZ ;  /* 0x0000000406087810 */ /* 0x000fe20007ffe0ff */
[----:B------:R-:W-:-:S03]  /*2730*/  FADD.FTZ R11, R9, R11 ;  /* 0x0000000b090b7221 */ /* 0x000fc60000010000 */
[----:B------:R-:W-:-:S05]  /*2740*/  LEA.HI R8, R8, R5, RZ, 0x1e ;  /* 0x0000000508087211 */ /* 0x000fca00078ff0ff */
[----:B------:R-:W-:-:S05]  /*2750*/  IMAD R8, R8, 0x18, R7 ;  /* 0x0000001808087824 */ /* 0x000fca00078e0207 */
[----:B------:R-:W-:-:S06]  /*2760*/  IADD3 R8, PT, PT, R4, R8, RZ ;  /* 0x0000000804087210 */ /* 0x000fcc0007ffe0ff */
[----:B------:R-:W1:Y:S02]  /*2770*/  LDS.64 R8, [R8] ;  /* 0x0000000008087984 */ /* 0x000e640000000a00 */
[----:B-1----:R-:W-:Y:S01]  /*2780*/  FADD.FTZ R11, R11, R9 ;  /* 0x000000090b0b7221 */ /* 0x002fe20000010000 */
[----:B------:R-:W-:Y:S01]  /*2790*/  IADD3 R9, PT, PT, R6, 0x6, RZ ;  /* 0x0000000606097810 */ /* 0x000fe20007ffe0ff */
[----:B------:R-:W-:-:S03]  /*27a0*/  FADD.FTZ R10, R10, R8 ;  /* 0x000000080a0a7221 */ /* 0x000fc60000010000 */
[----:B------:R-:W-:-:S04]  /*27b0*/  SHF.L.U32 R8, R9, 0x1e, RZ ;  /* 0x0000001e09087819 */ /* 0x000fc800000006ff */
[----:B------:R-:W-:-:S04]  /*27c0*/  SHF.R.S32.HI R8, RZ, 0x1f, R8 ;  /* 0x0000001fff087819 */ /* 0x000fc80000011408 */
[----:B------:R-:W-:-:S04]  /*27d0*/  LOP3.LUT R8, R8, 0xf0, RZ, 0xc0, !PT ;  /* 0x000000f008087812 */ /* 0x000fc800078ec0ff */
[----:B------:R-:W-:-:S05]  /*27e0*/  LEA.HI R14, R9, R8, RZ, 0x1e ;  /* 0x00000008090e7211 */ /* 0x000fca00078ff0ff */
[----:B------:R-:W-:-:S05]  /*27f0*/  IMAD R9, R14, 0x18, R7 ;  /* 0x000000180e097824 */ /* 0x000fca00078e0207 */
[----:B------:R-:W-:-:S05]  /*2800*/  IADD3 R13, PT, PT, R4, R9, RZ ;  /* 0x00000009040d7210 */ /* 0x000fca0007ffe0ff */
[----:B------:R-:W1:Y:S02]  /*2810*/  LDS.64 R8, [R13] ;  /* 0x000000000d087984 */ /* 0x000e640000000a00 */
[----:B-1----:R-:W-:Y:S01]  /*2820*/  FADD.FTZ R10, R10, R8 ;  /* 0x000000080a0a7221 */ /* 0x002fe20000010000 */
        /* <DEDUP_REMOVED lines=32> */
[----:B------:R1:W2:Y:S02]  /*2a30*/  LDS.64 R8, [R14] ;  /* 0x000000000e087984 */ /* 0x0002a40000000a00 */
[----:B-1----:R-:W-:-:S04]  /*2a40*/  IADD3 R14, PT, PT, R6, 0x14, RZ ;  /* 0x00000014060e7810 */ /* 0x002fc80007ffe0ff */
        /* <DEDUP_REMOVED lines=15> */
[----:B------:R-:W-:Y:S02]  /*2b40*/  LEA.HI R9, R9, R8, RZ, 0x1e ;  /* 0x0000000809097211 */ /* 0x000fe400078ff0ff */
[----:B------:R-:W-:-:S04]  /*2b50*/  IADD3 R8, PT, PT, R6, 0x16, RZ ;  /* 0x0000001606087810 */ /* 0x000fc80007ffe0ff */
[----:B------:R-:W-:-:S04]  /*2b60*/  SHF.L.U32 R10, R8, 0x1e, RZ ;  /* 0x0000001e080a7819 */ /* 0x000fc800000006ff */
[----:B------:R-:W-:-:S04]  /*2b70*/  SHF.R.S32.HI R10, RZ, 0x1f, R10 ;  /* 0x0000001fff0a7819 */ /* 0x000fc8000001140a */
[----:B------:R-:W-:-:S04]  /*2b80*/  LOP3.LUT R10, R10, 0xf0, RZ, 0xc0, !PT ;  /* 0x000000f00a0a7812 */ /* 0x000fc800078ec0ff */
[----:B------:R-:W-:Y:S02]  /*2b90*/  LEA.HI R8, R8, R10, RZ, 0x1e ;  /* 0x0000000a08087211 */ /* 0x000fe400078ff0ff */
[C---:B------:R-:W-:Y:S02]  /*2ba0*/  IADD3 R10, PT, PT, R6.reuse, 0x18, RZ ;  /* 0x00000018060a7810 */ /* 0x040fe40007ffe0ff */
[----:B------:R-:W-:Y:S02]  /*2bb0*/  IADD3 R6, PT, PT, R6, 0x1a, RZ ;  /* 0x0000001a06067810 */ /* 0x000fe40007ffe0ff */
        /* <DEDUP_REMOVED lines=12> */
[----:B------:R-:W-:-:S02]  /*2c80*/  IADD3 R7, PT, PT, R4, R14, RZ ;  /* 0x0000000e04077210 */ /* 0x000fc40007ffe0ff */
[C---:B------:R-:W-:Y:S02]  /*2c90*/  IADD3 R6, PT, PT, R4.reuse, R6, RZ ;  /* 0x0000000604067210 */ /* 0x040fe40007ffe0ff */
[C---:B------:R-:W-:Y:S02]  /*2ca0*/  IADD3 R9, PT, PT, R4.reuse, R9, RZ ;  /* 0x0000000904097210 */ /* 0x040fe40007ffe0ff */
[----:B------:R-:W-:Y:S02]  /*2cb0*/  IADD3 R8, PT, PT, R4, R8, RZ ;  /* 0x0000000804087210 */ /* 0x000fe40007ffe0ff */
[----:B------:R-:W1:Y:S02]  /*2cc0*/  LDS.64 R4, [R5] ;  /* 0x0000000005047984 */ /* 0x000e640000000a00 */
[----:B-1----:R-:W-:Y:S01]  /*2cd0*/  FADD.FTZ R11, R11, R4 ;  /* 0x000000040b0b7221 */ /* 0x002fe20000010000 */
[----:B------:R-:W-:Y:S02]  /*2ce0*/  FADD.FTZ R13, R13, R5 ;  /* 0x000000050d0d7221 */ /* 0x000fe40000010000 */
[----:B------:R-:W1:Y:S04]  /*2cf0*/  LDS.64 R4, [R7] ;  /* 0x0000000007047984 */ /* 0x000e680000000a00 */
[----:B------:R-:W2:Y:S01]  /*2d00*/  LDS.64 R6, [R6] ;  /* 0x0000000006067984 */ /* 0x000ea20000000a00 */
[----:B-1----:R-:W-:Y:S01]  /*2d10*/  FADD.FTZ R11, R11, R4 ;  /* 0x000000040b0b7221 */ /* 0x002fe20000010000 */
[----:B------:R-:W-:-:S02]  /*2d20*/  FADD.FTZ R13, R13, R5 ;  /* 0x000000050d0d7221 */ /* 0x000fc40000010000 */
[----:B------:R-:W1:Y:S01]  /*2d30*/  LDS.64 R4, [R10] ;  /* 0x000000000a047984 */ /* 0x000e620000000a00 */
[----:B--2---:R-:W-:Y:S01]  /*2d40*/  FADD.FTZ R11, R11, R6 ;  /* 0x000000060b0b7221 */ /* 0x004fe20000010000 */
[----:B------:R-:W-:Y:S02]  /*2d50*/  FADD.FTZ R13, R13, R7 ;  /* 0x000000070d0d7221 */ /* 0x000fe40000010000 */
[----:B------:R-:W2:Y:S04]  /*2d60*/  LDS.64 R6, [R9] ;  /* 0x0000000009067984 */ /* 0x000ea80000000a00 */
[----:B------:R-:W3:Y:S01]  /*2d70*/  LDS.64 R8, [R8] ;  /* 0x0000000008087984 */ /* 0x000ee20000000a00 */
[----:B-1----:R-:W-:Y:S01]  /*2d80*/  FADD.FTZ R11, R11, R4 ;  /* 0x000000040b0b7221 */ /* 0x002fe20000010000 */
[----:B------:R-:W-:-:S03]  /*2d90*/  FADD.FTZ R4, R13, R5 ;  /* 0x000000050d047221 */ /* 0x000fc60000010000 */
[----:B--2---:R-:W-:Y:S01]  /*2da0*/  FADD.FTZ R11, R11, R6 ;  /* 0x000000060b0b7221 */ /* 0x004fe20000010000 */
[----:B------:R-:W-:-:S03]  /*2db0*/  FADD.FTZ R4, R4, R7 ;  /* 0x0000000704047221 */ /* 0x000fc60000010000 */
[----:B---3--:R-:W-:Y:S01]  /*2dc0*/  FADD.FTZ R6, R11, R8 ;  /* 0x000000080b067221 */ /* 0x008fe20000010000 */
[----:B------:R-:W-:-:S07]  /*2dd0*/  FADD.FTZ R10, R4, R9 ;  /* 0x00000009040a7221 */ /* 0x000fce0000010000 */
.L_x_709:
[----:B------:R-:W-:Y:S05]  /*2de0*/  BSYNC.RECONVERGENT B0 ;  /* 0x0000000000007941 */ /* 0x000fea0003800200 */
.L_x_708:
[----:B------:R-:W1:Y:S01]  /*2df0*/  SHFL.BFLY PT, R5, R6, 0x1, 0x1f ;  /* 0x0c201f0006057f89 */ /* 0x000e6200000e0000 */
[----:B------:R-:W-:Y:S01]  /*2e00*/  LOP3.LUT P0, RZ, R36, 0x3c1, RZ, 0xc0, !PT ;  /* 0x000003c124ff7812 */ /* 0x000fe2000780c0ff */
[----:B------:R-:W2:Y:S01]  /*2e10*/  S2UR UR9, SR_CTAID.Y ;  /* 0x00000000000979c3 */ /* 0x000ea20000002600 */
[----:B------:R-:W-:Y:S01]  /*2e20*/  BSSY.RECONVERGENT B0, `(.L_x_710) ;  /* 0x0000010000007945 */ /* 0x000fe20003800200 */
[----:B------:R-:W3:Y:S01]  /*2e30*/  SHFL.BFLY PT, R7, R10, 0x1, 0x1f ;  /* 0x0c201f000a077f89 */ /* 0x000ee200000e0000 */
[----:B-1----:R-:W-:Y:S01]  /*2e40*/  FADD.FTZ R4, R5, R6 ;  /* 0x0000000605047221 */ /* 0x002fe20000010000 */
[----:B---3--:R-:W-:-:S08]  /*2e50*/  FADD.FTZ R5, R7, R10 ;  /* 0x0000000a07057221 */ /* 0x008fd00000010000 */
[----:B--2---:R-:W-:Y:S05]  /*2e60*/  @P0 BRA `(.L_x_711) ;  /* 0x00000000002c0947 */ /* 0x004fea0003800000 */
[----:B------:R-:W1:Y:S01]  /*2e70*/  S2UR UR5, SR_CTAID.X ;  /* 0x00000000000579c3 */ /* 0x000e620000002500 */
[----:B------:R-:W2:Y:S07]  /*2e80*/  S2R R7, SR_CTAID.Y ;  /* 0x0000000000077919 */ /* 0x000eae0000002600 */
[----:B------:R-:W2:Y:S01]  /*2e90*/  LDC R6, c[0x0][0x374] ;  /* 0x0000dd00ff067b82 */ /* 0x000ea20000000800 */
[----:B-1----:R-:W-:-:S04]  /*2ea0*/  USHF.L.U32 UR5, UR5, 0x1, URZ ;  /* 0x0000000105057899 */ /* 0x002fc800080006ff */
[----:B------:R-:W-:Y:S01]  /*2eb0*/  ULOP3.LUT UR5, UR5, 0x1fe, URZ, 0xc0, !UPT ;  /* 0x000001fe05057892 */ /* 0x000fe2000f8ec0ff */
[----:B--2---:R-:W-:-:S05]  /*2ec0*/  IMAD R6, R6, UR4, R7 ;  /* 0x0000000406067c24 */ /* 0x004fca000f8e0207 */
[----:B------:R-:W-:-:S04]  /*2ed0*/  LEA R7, R36, UR5, 0x8 ;  /* 0x0000000524077c11 */ /* 0x000fc8000f8e40ff */
[----:B------:R-:W-:Y:S02]  /*2ee0*/  LEA R9, R6, R7, 0xe ;  /* 0x0000000706097211 */ /* 0x000fe400078e70ff */
[----:B------:R-:W1:Y:S03]  /*2ef0*/  LDC.64 R6, c[0x0][0x3d0] ;  /* 0x0000f400ff067b82 */ /* 0x000e660000000a00 */
[----:B-1----:R-:W-:-:S05]  /*2f00*/  IMAD.WIDE.U32 R6, R9, 0x4, R6 ;  /* 0x0000000409067825 */ /* 0x002fca00078e0006 */
[----:B------:R1:W-:Y:S02]  /*2f10*/  STG.E.64 desc[UR14][R6.64], R4 ;  /* 0x0000000406007986 */ /* 0x0003e4000c101b0e */
.L_x_711:
[----:B------:R-:W-:Y:S05]  /*2f20*/  BSYNC.RECONVERGENT B0 ;  /* 0x0000000000007941 */ /* 0x000fea0003800200 */
.L_x_710:
[----:B------:R-:W-:Y:S05]  /*2f30*/  BRA.U !UP0, `(.L_x_712) ;  /* 0x0000000108607547 */ /* 0x000fea000b800000 */
[----:B------:R-:W-:Y:S01]  /*2f40*/  BAR.SYNC.DEFER_BLOCKING 0x0 ;  /* 0x0000000000007b1d */ /* 0x000fe20000010000 */
[----:B------:R-:W-:-:S13]  /*2f50*/  ISETP.NE.AND P0, PT, R36, RZ, PT ;  /* 0x000000ff2400720c */ /* 0x000fda0003f05270 */
[----:B------:R-:W-:Y:S05]  /*2f60*/  @P0 BRA `(.L_x_713) ;  /* 0x0000000000480947 */ /* 0x000fea0003800000 */
[----:B------:R-:W2:Y:S01]  /*2f70*/  S2UR UR5, SR_CTAID.X ;  /* 0x00000000000579c3 */ /* 0x000ea20000002500 */
[----:B-1----:R-:W-:Y:S02]  /*2f80*/  MOV R4, UR6 ;  /* 0x0000000600047c02 */ /* 0x002fe40008000f00 */
        /* <DEDUP_REMOVED lines=9> */
[----:B-1----:R-:W1:Y:S02]  /*3020*/  LDC.64 R4, c[0x0][0x3d8] ;  /* 0x0000f600ff047b82 */ /* 0x002e640000000a00 */
.L_x_714:
[----:B-1----:R-:W2:Y:S04]  /*3030*/  LD.E.STRONG.GPU R7, desc[UR14][R4.64+0x4] ;  /* 0x0000040e04077980 */ /* 0x002ea8000c10f900 */
[----:B--2---:R-:W-:Y:S01]  /*3040*/  CCTL.IVALL ;  /* 0x00000000ff00798f */ /* 0x004fe20002000000 */
[----:B------:R-:W-:Y:S05]  /*3050*/  YIELD ;  /* 0x0000000000007946 */ /* 0x000fea0003800000 */
[----:B-----5:R-:W-:-:S04]  /*3060*/  LOP3.LUT R7, R7, R6, RZ, 0x3c, !PT ;  /* 0x0000000607077212 */ /* 0x020fc800078e3cff */
[----:B------:R-:W-:-:S13]  /*3070*/  ISETP.GT.AND P0, PT, R7, -0x1, PT ;  /* 0xffffffff0700780c */ /* 0x000fda0003f04270 */
[----:B------:R-:W-:Y:S05]  /*3080*/  @P0 BRA `(.L_x_714) ;  /* 0xfffffffc00e80947 */ /* 0x000fea000383ffff */
.L_x_713:
[----:B------:R-:W-:Y:S05]  /*3090*/  WARPSYNC.ALL ;  /* 0x0000000000007948 */ /* 0x000fea0003800000 */
[----:B------:R-:W-:Y:S06]  /*30a0*/  BAR.SYNC.DEFER_BLOCKING 0x0 ;  /* 0x0000000000007b1d */ /* 0x000fec0000010000 */
[----:B------:R-:W-:Y:S05]  /*30b0*/  BRA `(.L_x_715) ;  /* 0x0000000000647947 */ /* 0x000fea0003800000 */
.L_x_712:
[----:B-1----:R-:W1:Y:S01]  /*30c0*/  S2R R4, SR_TID.X ;  /* 0x0000000000047919 */ /* 0x002e620000002100 */
[----:B------:R-:W-:Y:S01]  /*30d0*/  BAR.SYNC.DEFER_BLOCKING 0x0 ;  /* 0x0000000000007b1d */ /* 0x000fe20000010000 */
[----:B-1----:R-:W-:-:S13]  /*30e0*/  ISETP.NE.AND P0, PT, R4, RZ, PT ;  /* 0x000000ff0400720c */ /* 0x002fda0003f05270 */
[----:B------:R-:W-:Y:S05]  /*30f0*/  @P0 BRA `(.L_x_716) ;  /* 0x00000000004c0947 */ /* 0x000fea0003800000 */
[----:B------:R-:W1:Y:S01]  /*3100*/  S2UR UR8, SR_CTAID.X ;  /* 0x00000000000879c3 */ /* 0x000e620000002500 */
[----:B------:R-:W2:Y:S01]  /*3110*/  LDCU.64 UR12, c[0x0][0x3d8] ;  /* 0x00007b00ff0c77ac */ /* 0x000ea20008000a00 */
[----:B------:R-:W-:Y:S01]  /*3120*/  MOV R7, 0x7fffff01 ;  /* 0x7fffff0100077802 */ /* 0x000fe20000000f00 */
[----:B--2---:R-:W-:Y:S01]  /*3130*/  ULEA UR5, UP0, UR9, UR12, 0x2 ;  /* 0x0000000c09057291 */ /* 0x004fe2000f8010ff */
[----:B-1----:R-:W-:-:S03]  /*3140*/  ISETP.NE.AND P0, PT, RZ, UR8, PT ;  /* 0x00000008ff007c0c */ /* 0x002fc6000bf05270 */
        /* <DEDUP_REMOVED lines=8> */
.L_x_717:
[----:B------:R-:W2:Y:S04]  /*31d0*/  LD.E.STRONG.GPU R6, desc[UR14][R4.64] ;  /* 0x0000000e04067980 */ /* 0x000ea8000c10f900 */
[----:B--2---:R-:W-:Y:S01]  /*31e0*/  CCTL.IVALL ;  /* 0x00000000ff00798f */ /* 0x004fe20002000000 */
[----:B------:R-:W-:Y:S05]  /*31f0*/  YIELD ;  /* 0x0000000000007946 */ /* 0x000fea0003800000 */
[----:B-----5:R-:W-:-:S04]  /*3200*/  LOP3.LUT R6, R6, R7, RZ, 0x3c, !PT ;  /* 0x0000000706067212 */ /* 0x020fc800078e3cff */
[----:B------:R-:W-:-:S13]  /*3210*/  ISETP.GT.AND P0, PT, R6, -0x1, PT ;  /* 0xffffffff0600780c */ /* 0x000fda0003f04270 */
[----:B------:R-:W-:Y:S05]  /*3220*/  @P0 BRA `(.L_x_717) ;  /* 0xfffffffc00e80947 */ /* 0x000fea000383ffff */
.L_x_716:
[----:B------:R-:W-:Y:S05]  /*3230*/  WARPSYNC.ALL ;  /* 0x0000000000007948 */ /* 0x000fea0003800000 */
[----:B------:R-:W-:Y:S06]  /*3240*/  BAR.SYNC.DEFER_BLOCKING 0x0 ;  /* 0x0000000000007b1d */ /* 0x000fec0000010000 */
.L_x_715:
[----:B-1----:R-:W1:Y:S01]  /*3250*/  S2R R6, SR_TID.X ;  /* 0x0000000000067919 */ /* 0x002e620000002100 */
[----:B------:R-:W-:Y:S01]  /*3260*/  BSSY.RECONVERGENT B0, `(.L_x_718) ;  /* 0x00000e4000007945 */ /* 0x000fe20003800200 */
[----:B------:R-:W-:Y:S01]  /*3270*/  HFMA2 R18, -RZ, RZ, 0, 0 ;  /* 0x00000000ff127431 */ /* 0x000fe200000001ff */
[----:B------:R-:W-:Y:S02]  /*3280*/  MOV R14, RZ ;  /* 0x000000ff000e7202 */ /* 0x000fe40000000f00 */
[----:B-1----:R-:W-:-:S13]  /*3290*/  ISETP.GT.U32.AND P0, PT, R6, 0xff, PT ;  /* 0x000000ff0600780c */ /* 0x002fda0003f04070 */
[----:B------:R-:W-:Y:S05]  /*32a0*/  @P0 BRA `(.L_x_719) ;  /* 0x0000000c007c0947 */ /* 0x000fea0003800000 */
[----:B------:R-:W1:Y:S01]  /*32b0*/  LDCU UR5, c[0x0][0x374] ;  /* 0x00006e80ff0577ac */ /* 0x000e620008000800 */
[C---:B------:R-:W-:Y:S01]  /*32c0*/  SHF.L.U32 R4, R6.reuse, 0x5, RZ ;  /* 0x0000000506047819 */ /* 0x040fe200000006ff */
[----:B------:R-:W2:Y:S01]  /*32d0*/  LDC.64 R18, c[0x0][0x3d0] ;  /* 0x0000f400ff127b82 */ /* 0x000ea20000000a00 */
[----:B------:R-:W-:Y:S02]  /*32e0*/  LOP3.LUT R13, R6, 0x7, RZ, 0xc0, !PT ;  /* 0x00000007060d7812 */ /* 0x000fe400078ec0ff */
[----:B------:R-:W-:Y:S01]  /*32f0*/  LOP3.LUT R4, R4, 0x1f00, RZ, 0xc0, !PT ;  /* 0x00001f0004047812 */ /* 0x000fe200078ec0ff */
[----:B-1----:R-:W-:-:S06]  /*3300*/  UIMAD UR5, UR5, UR4, UR9 ;  /* 0x00000004050572a4 */ /* 0x002fcc000f8e0209 */
[----:B------:R-:W-:-:S04]  /*3310*/  MOV R5, UR5 ;  /* 0x0000000500057c02 */ /* 0x000fc80008000f00 */
[----:B------:R-:W-:-:S04]  /*3320*/  LEA R4, R5, R4, 0xd ;  /* 0x0000000405047211 */ /* 0x000fc800078e68ff */
[----:B------:R-:W-:-:S04]  /*3330*/  IADD3 R4, PT, PT, R4, R13, RZ ;  /* 0x0000000d04047210 */ /* 0x000fc80007ffe0ff */
[----:B------:R-:W-:-:S04]  /*3340*/  SHF.L.U32 R14, R4, 0x1, RZ ;  /* 0x00000001040e7819 */ /* 0x000fc800000006ff */
[C---:B------:R-:W-:Y:S01]  /*3350*/  IADD3 R7, PT, PT, R14.reuse, 0x10, RZ ;  /* 0x000000100e077810 */ /* 0x040fe20007ffe0ff */
        /* <DEDUP_REMOVED lines=9> */
[----:B-1----:R-:W-:-:S04]  /*33f0*/  IMAD.WIDE.U32 R4, R11, 0x4, R18 ;  /* 0x000000040b047825 */ /* 0x002fc800078e0012 */
        /* <DEDUP_REMOVED lines=9> */
[----:B-1----:R-:W-:-:S02]  /*3490*/  IADD3 R4, PT, PT, R14, 0x60, RZ ;  /* 0x000000600e047810 */ /* 0x002fc40007ffe0ff */
        /* <DEDUP_REMOVED lines=72> */
[C---:B-1----:R-:W-:Y:S02]  /*3920*/  IADD3 R4, PT, PT, R14.reuse, 0x1a0, RZ ;  /* 0x000001a00e047810 */ /* 0x042fe40007ffe0ff */
[----:B------:R-:W-:-:S02]  /*3930*/  IADD3 R6, PT, PT, R14, 0x1b0, RZ ;  /* 0x000001b00e067810 */ /* 0x000fc40007ffe0ff */
        /* <DEDUP_REMOVED lines=12> */
[----:B------:R-:W4:Y:S01]  /*3a00*/  LDG.E.64 R18, desc[UR14][R18.64] ;  /* 0x0000000e12127981 */ /* 0x000f22000c1e1b00 */
[----:B------:R-:W-:Y:S01]  /*3a10*/  MOV R14, RZ ;  /* 0x000000ff000e7202 */ /* 0x000fe20000000f00 */
[----:B------:R-:W-:Y:S02]  /*3a20*/  UMOV UR5, URZ ;  /* 0x000000ff00057c82 */ /* 0x000fe40008000000 */
[----:B--2---:R-:W-:Y:S04]  /*3a30*/  STL.128 [R1+0xd0], R4 ;  /* 0x0000d00401007387 */ /* 0x004fe80000100c00 */
[----:B---3--:R-:W-:Y:S04]  /*3a40*/  STL.128 [R1+0xe0], R8 ;  /* 0x0000e00801007387 */ /* 0x008fe80000100c00 */
[----:B----4-:R1:W-:Y:S02]  /*3a50*/  STL.128 [R1+0xf0], R16 ;  /* 0x0000f01001007387 */ /* 0x0103e40000100c00 */
[----:B-1----:R-:W-:-:S07]  /*3a60*/  MOV R18, RZ ;  /* 0x000000ff00127202 */ /* 0x002fce0000000f00 */
.L_x_720:
        /* <DEDUP_REMOVED lines=8> */
[----:B------:R-:W-:-:S04]  /*3af0*/  LOP3.LUT R6, R6, 0xfffffff8, RZ, 0xc0, !PT ;  /* 0xfffffff806067812 */ /* 0x000fc800078ec0ff */
[----:B------:R-:W-:-:S05]  /*3b00*/  IADD3 R6, PT, PT, R1, R6, RZ ;  /* 0x0000000601067210 */ /* 0x000fca0007ffe0ff */
[----:B------:R1:W4:Y:S02]  /*3b10*/  LDL.64 R16, [R6] ;  /* 0x0000000006107983 */ /* 0x0003240000100a00 */
[----:B-1----:R-:W-:-:S04]  /*3b20*/  IADD3 R6, PT, PT, R13, 0x18, RZ ;  /* 0x000000180d067810 */ /* 0x002fc80007ffe0ff */
[----:B------:R-:W-:-:S04]  /*3b30*/  LOP3.LUT R6, R6, 0xfffffff8, RZ, 0xc0, !PT ;  /* 0xfffffff806067812 */ /* 0x000fc800078ec0ff */
[----:B------:R-:W-:-:S06]  /*3b40*/  IADD3 R6, PT, PT, R1, R6, RZ ;  /* 0x0000000601067210 */ /* 0x000fcc0007ffe0ff */
[----:B------:R-:W5:Y:S01]  /*3b50*/  LDL.64 R6, [R6] ;  /* 0x0000000006067983 */ /* 0x000f620000100a00 */
[C---:B------:R-:W-:Y:S02]  /*3b60*/  IADD3 R10, PT, PT, R13.reuse, 0x28, RZ ;  /* 0x000000280d0a7810 */ /* 0x040fe40007ffe0ff */
[----:B------:R-:W-:Y:S01]  /*3b70*/  IADD3 R11, PT, PT, R13, 0x30, RZ ;  /* 0x000000300d0b7810 */ /* 0x000fe20007ffe0ff */
[----:B--2---:R-:W-:Y:S01]  /*3b80*/  FADD.FTZ R4, R4, R14 ;  /* 0x0000000e04047221 */ /* 0x004fe20000010000 */
[----:B------:R-:W-:Y:S01]  /*3b90*/  FADD.FTZ R14, R5, R18 ;  /* 0x00000012050e7221 */ /* 0x000fe20000010000 */
[----:B------:R-:W-:-:S04]  /*3ba0*/  IADD3 R5, PT, PT, R13, 0x20, RZ ;  /* 0x000000200d057810 */ /* 0x000fc80007ffe0ff */
[----:B------:R-:W-:Y:S01]  /*3bb0*/  LOP3.LUT R5, R5, 0xfffffff8, RZ, 0xc0, !PT ;  /* 0xfffffff805057812 */ /* 0x000fe200078ec0ff */
[----:B---3--:R-:W-:Y:S01]  /*3bc0*/  FADD.FTZ R4, R4, R8 ;  /* 0x0000000804047221 */ /* 0x008fe20000010000 */
[----:B------:R-:W-:Y:S01]  /*3bd0*/  LOP3.LUT R8, R10, 0xfffffff8, RZ, 0xc0, !PT ;  /* 0xfffffff80a087812 */ /* 0x000fe200078ec0ff */
[----:B------:R-:W-:Y:S01]  /*3be0*/  FADD.FTZ R14, R14, R9 ;  /* 0x000000090e0e7221 */ /* 0x000fe20000010000 */
[C---:B------:R-:W-:Y:S02]  /*3bf0*/  IADD3 R5, PT, PT, R1.reuse, R5, RZ ;  /* 0x0000000501057210 */ /* 0x040fe40007ffe0ff */
[----:B------:R-:W-:-:S03]  /*3c00*/  IADD3 R10, PT, PT, R1, R8, RZ ;  /* 0x00000008010a7210 */ /* 0x000fc60007ffe0ff */
[----:B------:R1:W2:Y:S02]  /*3c10*/  LDL.64 R8, [R5] ;  /* 0x0000000005087983 */ /* 0x0002a40000100a00 */
[----:B-1----:R-:W-:Y:S02]  /*3c20*/  LOP3.LUT R5, R11, 0xfffffff8, RZ, 0xc0, !PT ;  /* 0xfffffff80b057812 */ /* 0x002fe400078ec0ff */
[----:B------:R-:W3:Y:S01]  /*3c30*/  LDL.64 R10, [R10] ;  /* 0x000000000a0a7983 */ /* 0x000ee20000100a00 */
[----:B----4-:R-:W-:Y:S01]  /*3c40*/  FADD.FTZ R16, R4, R16 ;  /* 0x0000001004107221 */ /* 0x010fe20000010000 */
[----:B------:R-:W-:Y:S01]  /*3c50*/  IADD3 R5, PT, PT, R1, R5, RZ ;  /* 0x0000000501057210 */ /* 0x000fe20007ffe0ff */
[----:B------:R-:W-:-:S05]  /*3c60*/  FADD.FTZ R14, R14, R17 ;  /* 0x000000110e0e7221 */ /* 0x000fca0000010000 */
[----:B------:R-:W4:Y:S01]  /*3c70*/  LDL.64 R4, [R5] ;  /* 0x0000000005047983 */ /* 0x000f220000100a00 */
[----:B------:R-:W-:-:S04]  /*3c80*/  IADD3 R17, PT, PT, R13, 0x38, RZ ;  /* 0x000000380d117810 */ /* 0x000fc80007ffe0ff */
[----:B------:R-:W-:-:S04]  /*3c90*/  LOP3.LUT R17, R17, 0xfffffff8, RZ, 0xc0, !PT ;  /* 0xfffffff811117812 */ /* 0x000fc800078ec0ff */
[----:B------:R-:W-:Y:S01]  /*3ca0*/  IADD3 R17, PT, PT, R1, R17, RZ ;  /* 0x0000001101117210 */ /* 0x000fe20007ffe0ff */
[----:B-----5:R-:W-:-:S05]  /*3cb0*/  FADD.FTZ R6, R16, R6 ;  /* 0x0000000610067221 */ /* 0x020fca0000010000 */
        /* <DEDUP_REMOVED lines=14> */
[----:B------:R-:W-:Y:S02]  /*3da0*/  LOP3.LUT R5, R8, 0xfffffff8, RZ, 0xc0, !PT ;  /* 0xfffffff808057812 */ /* 0x000fe400078ec0ff */
[----:B------:R-:W-:-:S02]  /*3db0*/  IADD3 R8, PT, PT, R1, R6, RZ ;  /* 0x0000000601087210 */ /* 0x000fc40007ffe0ff */
        /* <DEDUP_REMOVED lines=15> */
[C---:B------:R-:W-:Y:S02]  /*3eb0*/  IADD3 R9, PT, PT, R13.reuse, 0x68, RZ ;  /* 0x000000680d097810 */ /* 0x040fe40007ffe0ff */
        /* <DEDUP_REMOVED lines=11> */
[----:B------:R-:W-:Y:S02]  /*3f70*/  LOP3.LUT R10, R11, 0xfffffff8, RZ, 0xc0, !PT ;  /* 0xfffffff80b0a7812 */ /* 0x000fe400078ec0ff */
[----:B------:R-:W-:-:S02]  /*3f80*/  IADD3 R11, PT, PT, R1, R8, RZ ;  /* 0x00000008010b7210 */ /* 0x000fc40007ffe0ff */
        /* <DEDUP_REMOVED lines=17> */
.L_x_719:
[----:B------:R-:W-:Y:S05]  /*40a0*/  BSYNC.RECONVERGENT B0 ;  /* 0x0000000000007941 */ /* 0x000fea0003800200 */
.L_x_718:
[----:B------:R-:W2:Y:S04]  /*40b0*/  LDL.LU R4, [R1+0x118] ;  /* 0x0001180001047983 */ /* 0x000ea80000300800 */
[----:B------:R-:W3:Y:S04]  /*40c0*/  LDL R19, [R1+0x130] ;  /* 0x0001300001137983 */ /* 0x000ee80000100800 */
[----:B------:R-:W4:Y:S04]  /*40d0*/  LDL R26, [R1+0x12c] ;  /* 0x00012c00011a7983 */ /* 0x000f280000100800 */
[----:B------:R-:W4:Y:S04]  /*40e0*/  LDL.LU R8, [R1+0x120] ;  /* 0x0001200001087983 */ /* 0x000f280000300800 */
[----:B------:R-:W1:Y:S01]  /*40f0*/  SHFL.BFLY PT, R5, R14, 0x4, 0x1f ;  /* 0x0c801f000e057f89 */ /* 0x000e6200000e0000 */
[----:B------:R-:W0:Y:S01]  /*4100*/  S2R R9, SR_TID.X ;  /* 0x0000000000097919 */ /* 0x000e220000002100 */
[----:B------:R-:W0:Y:S01]  /*4110*/  S2UR UR8, SR_CgaCtaId ;  /* 0x00000000000879c3 */ /* 0x000e220000008800 */
[----:B------:R-:W-:Y:S01]  /*4120*/  UMOV UR5, 0x400 ;  /* 0x0000040000057882 */ /* 0x000fe20000000000 */
[----:B------:R-:W4:Y:S01]  /*4130*/  LDCU.64 UR12, c[0x0][0x380] ;  /* 0x00007000ff0c77ac */ /* 0x000f220008000a00 */
[----:B------:R-:W4:Y:S04]  /*4140*/  LDL.LU R29, [R1+0x13c] ;  /* 0x00013c00011d7983 */ /* 0x000f280000300800 */
[----:B------:R-:W4:Y:S04]  /*4150*/  LDL.LU R30, [R1+0x144] ;  /* 0x00014400011e7983 */ /* 0x000f280000300800 */
[----:B------:R-:W-:Y:S04]  /*4160*/  STL [R1+0x154], R35 ;  /* 0x0001542301007387 */ /* 0x000fe80000100800 */
[----:B------:R0:W-:Y:S01]  /*4170*/  STL [R1+0x148], R32 ;  /* 0x0001482001007387 */ /* 0x0001e20000100800 */
[----:B-1----:R-:W-:-:S03]  /*4180*/  FADD.FTZ R5, R5, R14 ;  /* 0x0000000e05057221 */ /* 0x002fc60000010000 */
[----:B------:R1:W-:Y:S04]  /*4190*/  STL [R1+0x14c], R33 ;  /* 0x00014c2101007387 */ /* 0x0003e80000100800 */
[----:B------:R-:W1:Y:S01]  /*41a0*/  SHFL.BFLY PT, R7, R5, 0x2, 0x1f ;  /* 0x0c401f0005077f89 */ /* 0x000e6200000e0000 */
[----:B------:R-:W-:-:S03]  /*41b0*/  UIADD3 UR5, UPT, UPT, UR5, 0x6900, URZ ;  /* 0x0000690005057890 */ /* 0x000fc6000fffe0ff */
[----:B0-----:R-:W4:Y:S04]  /*41c0*/  LDL.LU R32, [R1+0x138] ;  /* 0x0001380001207983 */ /* 0x001f280000300800 */
[----:B-1----:R-:W4:Y:S04]  /*41d0*/  LDL.LU R33, [R1+0x134] ;  /* 0x0001340001217983 */ /* 0x002f280000300800 */
[----:B------:R-:W-:Y:S01]  /*41e0*/  STL [R1+0x150], R34 ;  /* 0x0001502201007387 */ /* 0x000fe20000100800 */
[----:B------:R-:W-:Y:S01]  /*41f0*/  FADD.FTZ R7, R5, R7 ;  /* 0x0000000705077221 */ /* 0x000fe20000010000 */
[----:B--2---:R-:W-:-:S04]  /*4200*/  IADD3 R13, P0, PT, R4, R20, RZ ;  /* 0x00000014040d7210 */ /* 0x004fc80007f1e0ff */
[----:B------:R-:W-:Y:S02]  /*4210*/  IADD3.X R4, PT, PT, RZ, R15, RZ, P0, !PT ;  /* 0x0000000fff047210 */ /* 0x000fe400007fe4ff */
[C---:B------:R-:W-:Y:S02]  /*4220*/  SHF.L.U32 R28, R13.reuse, 0x1, RZ ;  /* 0x000000010d1c7819 */ /* 0x040fe400000006ff */
[----:B------:R-:W-:Y:S02]  /*4230*/  SHF.L.U64.HI R13, R13, 0x1, R4 ;  /* 0x000000010d0d7819 */ /* 0x000fe40000010204 */
[C---:B------:R-:W-:Y:S02]  /*4240*/  IADD3 R16, P0, PT, R28.reuse, UR18, RZ ;  /* 0x000000121c107c10 */ /* 0x040fe4000ff1e0ff */
[----:B------:R-:W-:Y:S02]  /*4250*/  IADD3 R10, P1, PT, R28, UR20, RZ ;  /* 0x000000141c0a7c10 */ /* 0x000fe4000ff3e0ff */
[----:B------:R-:W-:-:S02]  /*4260*/  IADD3.X R17, PT, PT, R13, UR19, RZ, P0, !PT ;  /* 0x000000130d117c10 */ /* 0x000fc400087fe4ff */
        /* <DEDUP_REMOVED lines=10> */
[----:B------:R-:W-:Y:S01]  /*4310*/  ULEA UR5, UR8, UR5, 0x18 ;  /* 0x0000000508057291 */ /* 0x000fe2000f8ec0ff */
[----:B0-----:R-:W-:Y:S01]  /*4320*/  FADD.FTZ R4, R7, R4 ;  /* 0x0000000407047221 */ /* 0x001fe20000010000 */
[----:B-1----:R-:W-:-:S03]  /*4330*/  FADD.FTZ R5, R6, R5 ;  /* 0x0000000506057221 */ /* 0x002fc60000010000 */
[----:B------:R-:W-:Y:S01]  /*4340*/  @!P0 FMUL.FTZ R4, R4, 8.1380212577641941607e-06 ;  /* 0x3708888904048820 */ /* 0x000fe20000410000 */
[----:B------:R-:W-:-:S05]  /*4350*/  @!P0 FMUL.FTZ R5, R5, 8.1380212577641941607e-06 ;  /* 0x3708888905058820 */ /* 0x000fca0000410000 */
[----:B------:R0:W-:Y:S01]  /*4360*/  @!P0 STS.64 [R9+UR5], R4 ;  /* 0x0000000409008988 */ /* 0x0001e20008000a05 */
[----:B---3--:R-:W-:Y:S01]  /*4370*/  LEA R18, R19, UR5, 0x3 ;  /* 0x0000000513127c11 */ /* 0x008fe2000f8e18ff */
[----:B------:R-:W-:Y:S01]  /*4380*/  BAR.SYNC.DEFER_BLOCKING 0x0 ;  /* 0x0000000000007b1d */ /* 0x000fe20000010000 */
[----:B----4-:R-:W-:-:S05]  /*4390*/  LEA R6, R26, UR5, 0x3 ;  /* 0x000000051a067c11 */ /* 0x010fca000f8e18ff */
[----:B------:R-:W1:Y:S01]  /*43a0*/  LDS.64 R18, [R18] ;  /* 0x0000000012127984 */ /* 0x000e620000000a00 */
[----:B------:R-:W-:-:S03]  /*43b0*/  IADD3 R14, P0, PT, R8, R20, RZ ;  /* 0x00000014080e7210 */ /* 0x000fc60007f1e0ff */
[----:B------:R-:W3:Y:S01]  /*43c0*/  LDS.64 R6, [R6] ;  /* 0x0000000006067984 */ /* 0x000ee20000000a00 */
[----:B0-----:R-:W-:Y:S02]  /*43d0*/  IADD3.X R4, PT, PT, RZ, R15, RZ, P0, !PT ;  /* 0x0000000fff047210 */ /* 0x001fe400007fe4ff */
[C---:B------:R-:W-:Y:S02]  /*43e0*/  SHF.L.U32 R25, R14.reuse, 0x1, RZ ;  /* 0x000000010e197819 */ /* 0x040fe400000006ff */
[----:B------:R-:W-:Y:S02]  /*43f0*/  SHF.L.U64.HI R14, R14, 0x1, R4 ;  /* 0x000000010e0e7819 */ /* 0x000fe40000010204 */
[C---:B------:R-:W-:Y:S02]  /*4400*/  IADD3 R4, P0, PT, R25.reuse, UR18, RZ ;  /* 0x0000001219047c10 */ /* 0x040fe4000ff1e0ff */
[----:B------:R-:W-:Y:S02]  /*4410*/  IADD3 R8, P1, PT, R25, UR20, RZ ;  /* 0x0000001419087c10 */ /* 0x000fe4000ff3e0ff */
[----:B------:R-:W-:-:S02]  /*4420*/  IADD3.X R5, PT, PT, R14, UR19, RZ, P0, !PT ;  /* 0x000000130e057c10 */ /* 0x000fc400087fe4ff */
[----:B------:R-:W-:-:S04]  /*4430*/  IADD3.X R9, PT, PT, R14, UR21, RZ, P1, !PT ;  /* 0x000000150e097c10 */ /* 0x000fc80008ffe4ff */
[----:B------:R-:W4:Y:S04]  /*4440*/  LDG.E.64.CONSTANT R4, desc[UR14][R4.64] ;  /* 0x0000000e04047981 */ /* 0x000f28000c1e9b00 */
[----:B------:R-:W4:Y:S01]  /*4450*/  LDG.E.64.CONSTANT R8, desc[UR14][R8.64] ;  /* 0x0000000e08087981 */ /* 0x000f22000c1e9b00 */
[----:B------:R-:W-:-:S04]  /*4460*/  IADD3 R31, P0, PT, R29, R20, RZ ;  /* 0x000000141d1f7210 */ /* 0x000fc80007f1e0ff */
[----:B------:R-:W-:Y:S01]  /*4470*/  SHF.L.U32 R37, R31, 0x1, RZ ;  /* 0x000000011f257819 */ /* 0x000fe200000006ff */
[----:B--2---:R-:W-:Y:S02]  /*4480*/  HADD2.F32 R27, -RZ, R16.H0_H0 ;  /* 0x20000010ff1b7230 */ /* 0x004fe40000004100 */
[----:B------:R-:W-:-:S03]  /*4490*/  HADD2.F32 R26, -RZ, R10.H0_H0 ;  /* 0x2000000aff1a7230 */ /* 0x000fc60000004100 */
[----:B------:R-:W-:Y:S01]  /*44a0*/  FADD.FTZ R27, -R12, R27 ;  /* 0x0000001b0c1b7221 */ /* 0x000fe20000010100 */
[----:B------:R-:W-:Y:S02]  /*44b0*/  HADD2.F32 R16, -RZ, R16.H1_H1 ;  /* 0x30000010ff107230 */ /* 0x000fe40000004100 */
[----:B------:R-:W-:Y:S02]  /*44c0*/  HADD2.F32 R10, -RZ, R10.H1_H1 ;  /* 0x3000000aff0a7230 */ /* 0x000fe40000004100 */
[----:B------:R-:W-:Y:S01]  /*44d0*/  FMUL.FTZ R27, R0, R27 ;  /* 0x0000001b001b7220 */ /* 0x000fe20000410000 */
[----:B-1----:R-:W-:Y:S01]  /*44e0*/  FFMA.FTZ R26, R24, R26, -R18 ;  /* 0x0000001a181a7223 */ /* 0x002fe20000010812 */
[----:B------:R-:W-:-:S03]  /*44f0*/  FADD.FTZ R16, -R12, R16 ;  /* 0x000000100c107221 */ /* 0x000fc60000010100 */
[----:B------:R-:W-:Y:S01]  /*4500*/  FFMA.FTZ R26, R19, -R27, R26 ;  /* 0x8000001b131a7223 */ /* 0x000fe2000001001a */
[----:B------:R-:W-:Y:S01]  /*4510*/  FFMA.FTZ R27, R23, R10, -R18 ;  /* 0x0000000a171b7223 */ /* 0x000fe20000010812 */
[--C-:B------:R-:W-:Y:S02]  /*4520*/  HADD2.F32 R10, -RZ, R17.reuse.H0_H0 ;  /* 0x20000011ff0a7230 */ /* 0x100fe40000004100 */
[----:B------:R-:W-:Y:S01]  /*4530*/  FMUL.FTZ R16, R0, R16 ;  /* 0x0000001000107220 */ /* 0x000fe20000410000 */
[----:B------:R-:W-:-:S03]  /*4540*/  HADD2.F32 R17, -RZ, R17.H1_H1 ;  /* 0x30000011ff117230 */ /* 0x000fc60000004100 */
[----:B------:R-:W-:Y:S02]  /*4550*/  FFMA.FTZ R16, R19, -R16, R27 ;  /* 0x8000001013107223 */ /* 0x000fe4000001001b */
[C---:B------:R-:W-:Y:S01]  /*4560*/  FADD.FTZ R27, -R2.reuse, R17 ;  /* 0x00000011021b7221 */ /* 0x040fe20000010100 */
[--C-:B------:R-:W-:Y:S02]  /*4570*/  HADD2.F32 R17, -RZ, R11.reuse.H0_H0 ;  /* 0x2000000bff117230 */ /* 0x100fe40000004100 */
[----:B------:R-:W-:Y:S01]  /*4580*/  FADD.FTZ R10, -R2, R10 ;  /* 0x0000000a020a7221 */ /* 0x000fe20000010100 */
[----:B------:R-:W-:Y:S02]  /*4590*/  HADD2.F32 R11, -RZ, R11.H1_H1 ;  /* 0x3000000bff0b7230 */ /* 0x000fe40000004100 */
[C---:B------:R-:W-:Y:S01]  /*45a0*/  FMUL.FTZ R27, R3.reuse, R27 ;  /* 0x0000001b031b7220 */ /* 0x040fe20000410000 */
[----:B------:R-:W-:Y:S01]  /*45b0*/  FMUL.FTZ R10, R3, R10 ;  /* 0x0000000a030a7220 */ /* 0x000fe20000410000 */
[--C-:B---3--:R-:W-:Y:S01]  /*45c0*/  FFMA.FTZ R17, R22, R17, -R6.reuse ;  /* 0x0000001116117223 */ /* 0x108fe20000010806 */
[----:B------:R-:W-:-:S03]  /*45d0*/  FFMA.FTZ R11, R21, R11, -R6 ;  /* 0x0000000b150b7223 */ /* 0x000fc60000010806 */
[C---:B------:R-:W-:Y:S01]  /*45e0*/  FFMA.FTZ R10, R7.reuse, -R10, R17 ;  /* 0x8000000a070a7223 */ /* 0x040fe20000010011 */
[----:B------:R-:W-:-:S03]  /*45f0*/  FFMA.FTZ R11, R7, -R27, R11 ;  /* 0x8000001b070b7223 */ /* 0x000fc6000001000b */
[C---:B------:R-:W-:Y:S01]  /*4600*/  FMUL.FTZ R10, R3.reuse, R10 ;  /* 0x0000000a030a7220 */ /* 0x040fe20000410000 */
[----:B------:R-:W-:-:S05]  /*4610*/  FMUL.FTZ R11, R3, R11 ;  /* 0x0000000b030b7220 */ /* 0x000fca0000410000 */
[----:B------:R-:W-:Y:S02]  /*4620*/  F2FP.F16.F32.PACK_AB R27, R11, R10 ;  /* 0x0000000a0b1b723e */ /* 0x000fe400000000ff */
[----:B------:R-:W-:Y:S01]  /*4630*/  IADD3.X R10, PT, PT, RZ, R15, RZ, P0, !PT ;  /* 0x0000000fff0a7210 */ /* 0x000fe200007fe4ff */
[C---:B------:R-:W-:Y:S01]  /*4640*/  FMUL.FTZ R26, R0.reuse, R26 ;  /* 0x0000001a001a7220 */ /* 0x040fe20000410000 */
[----:B------:R-:W-:Y:S02]  /*4650*/  FMUL.FTZ R16, R0, R16 ;  /* 0x0000001000107220 */ /* 0x000fe40000410000 */
[----:B------:R-:W-:Y:S02]  /*4660*/  SHF.L.U64.HI R31, R31, 0x1, R10 ;  /* 0x000000011f1f7819 */ /* 0x000fe4000001020a */
[----:B------:R-:W-:Y:S02]  /*4670*/  IADD3 R10, P0, PT, R37, UR18, RZ ;  /* 0x00000012250a7c10 */ /* 0x000fe4000ff1e0ff */
[----:B------:R-:W-:-:S02]  /*4680*/  F2FP.F16.F32.PACK_AB R26, R16, R26 ;  /* 0x0000001a101a723e */ /* 0x000fc400000000ff */
[----:B------:R-:W-:Y:S02]  /*4690*/  IADD3.X R11, PT, PT, R31, UR19, RZ, P0, !PT ;  /* 0x000000131f0b7c10 */ /* 0x000fe400087fe4ff */
[----:B------:R-:W-:-:S04]  /*46a0*/  IADD3 R16, P0, PT, R37, UR20, RZ ;  /* 0x0000001425107c10 */ /* 0x000fc8000ff1e0ff */
[----:B------:R-:W-:Y:S01]  /*46b0*/  IADD3.X R17, PT, PT, R31, UR21, RZ, P0, !PT ;  /* 0x000000151f117c10 */ /* 0x000fe200087fe4ff */
[----:B------:R-:W2:Y:S05]  /*46c0*/  LDG.E.64.CONSTANT R10, desc[UR14][R10.64] ;  /* 0x0000000e0a0a7981 */ /* 0x000eaa000c1e9b00 */
[----:B------:R-:W3:Y:S01]  /*46d0*/  LDG.E.64.CONSTANT R16, desc[UR14][R16.64] ;  /* 0x0000000e10107981 */ /* 0x000ee2000c1e9b00 */
[----:B------:R-:W-:-:S04]  /*46e0*/  IADD3 R28, P0, PT, R28, UR12, RZ ;  /* 0x0000000c1c1c7c10 */ /* 0x000fc8000ff1e0ff */
[----:B------:R-:W-:-:S05]  /*46f0*/  IADD3.X R29, PT, PT, R13, UR13, RZ, P0, !PT ;  /* 0x0000000d0d1d7c10 */ /* 0x000fca00087fe4ff */
[----:B------:R0:W-:Y:S04]  /*4700*/  STG.E.64 desc[UR14][R28.64], R26 ;  /* 0x0000001a1c007986 */ /* 0x0001e8000c101b0e */
[----:B0-----:R-:W3:Y:S01]  /*4710*/  LDL.LU R28, [R1+0x140] ;  /* 0x00014000011c7983 */ /* 0x001ee20000300800 */
[----:B------:R-:W-:-:S04]  /*4720*/  IADD3 R30, P1, PT, R30, R20, RZ ;  /* 0x000000141e1e7210 */ /* 0x000fc80007f3e0ff */
[----:B------:R-:W-:Y:S01]  /*4730*/  SHF.L.U32 R36, R30, 0x1, RZ ;  /* 0x000000011e247819 */ /* 0x000fe200000006ff */
[----:B----4-:R-:W-:Y:S02]  /*4740*/  HADD2.F32 R26, -RZ, R4.H0_H0 ;  /* 0x20000004ff1a7230 */ /* 0x010fe40000004100 */
[----:B------:R-:W-:-:S03]  /*4750*/  HADD2.F32 R13, -RZ, R8.H0_H0 ;  /* 0x20000008ff0d7230 */ /* 0x000fc60000004100 */
[----:B------:R-:W-:Y:S01]  /*4760*/  FADD.FTZ R26, -R12, R26 ;  /* 0x0000001a0c1a7221 */ /* 0x000fe20000010100 */
[----:B------:R-:W-:Y:S02]  /*4770*/  HADD2.F32 R4, -RZ, R4.H1_H1 ;  /* 0x30000004ff047230 */ /* 0x000fe40000004100 */
[----:B------:R-:W-:Y:S02]  /*4780*/  HADD2.F32 R8, -RZ, R8.H1_H1 ;  /* 0x30000008ff087230 */ /* 0x000fe40000004100 */
[----:B------:R-:W-:Y:S01]  /*4790*/  FMUL.FTZ R26, R0, R26 ;  /* 0x0000001a001a7220 */ /* 0x000fe20000410000 */
[----:B------:R-:W-:Y:S01]  /*47a0*/  FFMA.FTZ R13, R24, R13, -R18 ;  /* 0x0000000d180d7223 */ /* 0x000fe20000010812 */
        /* <DEDUP_REMOVED lines=13> */
[--C-:B------:R-:W-:Y:S01]  /*4880*/  FFMA.FTZ R5, R22, R5, -R6.reuse ;  /* 0x0000000516057223 */ /* 0x100fe20000010806 */
[----:B------:R-:W-:-:S03]  /*4890*/  FFMA.FTZ R9, R21, R9, -R6 ;  /* 0x0000000915097223 */ /* 0x000fc60000010806 */
[C---:B------:R-:W-:Y:S01]  /*48a0*/  FFMA.FTZ R5, R7.reuse, -R8, R5 ;  /* 0x8000000807057223 */ /* 0x040fe20000010005 */
[----:B------:R-:W-:Y:S01]  /*48b0*/  FFMA.FTZ R26, R7, -R26, R9 ;  /* 0x8000001a071a7223 */ /* 0x000fe20000010009 */
[C---:B------:R-:W-:Y:S01]  /*48c0*/  FMUL.FTZ R8, R0.reuse, R13 ;  /* 0x0000000d00087220 */ /* 0x040fe20000410000 */
[----:B------:R-:W-:Y:S01]  /*48d0*/  FMUL.FTZ R13, R0, R4 ;  /* 0x00000004000d7220 */ /* 0x000fe20000410000 */
[C---:B------:R-:W-:Y:S01]  /*48e0*/  FMUL.FTZ R9, R3.reuse, R5 ;  /* 0x0000000503097220 */ /* 0x040fe20000410000 */
[----:B------:R-:W-:Y:S01]  /*48f0*/  FMUL.FTZ R4, R3, R26 ;  /* 0x0000001a03047220 */ /* 0x000fe20000410000 */
[----:B------:R-:W-:-:S04]  /*4900*/  IADD3 R26, P0, PT, R25, UR12, RZ ;  /* 0x0000000c191a7c10 */ /* 0x000fc8000ff1e0ff */
[----:B------:R-:W-:Y:S02]  /*4910*/  F2FP.F16.F32.PACK_AB R9, R4, R9 ;  /* 0x000000090409723e */ /* 0x000fe400000000ff */
[----:B------:R-:W-:Y:S02]  /*4920*/  IADD3.X R4, PT, PT, RZ, R15, RZ, P1, !PT ;  /* 0x0000000fff047210 */ /* 0x000fe40000ffe4ff */
[----:B------:R-:W-:Y:S02]  /*4930*/  F2FP.F16.F32.PACK_AB R8, R13, R8 ;  /* 0x000000080d08723e */ /* 0x000fe400000000ff */
[----:B------:R-:W-:Y:S02]  /*4940*/  IADD3.X R27, PT, PT, R14, UR13, RZ, P0, !PT ;  /* 0x0000000d0e1b7c10 */ /* 0x000fe400087fe4ff */
[----:B------:R-:W-:Y:S02]  /*4950*/  SHF.L.U64.HI R30, R30, 0x1, R4 ;  /* 0x000000011e1e7819 */ /* 0x000fe40000010204 */
[----:B------:R-:W-:Y:S01]  /*4960*/  IADD3 R4, P0, PT, R36, UR18, RZ ;  /* 0x0000001224047c10 */ /* 0x000fe2000ff1e0ff */
[----:B------:R0:W-:Y:S03]  /*4970*/  STG.E.64 desc[UR14][R26.64], R8 ;  /* 0x000000081a007986 */ /* 0x0001e6000c101b0e */
[----:B------:R-:W-:-:S06]  /*4980*/  IADD3.X R5, PT, PT, R30, UR19, RZ, P0, !PT ;  /* 0x000000131e057c10 */ /* 0x000fcc00087fe4ff */
[----:B------:R-:W4:Y:S01]  /*4990*/  LDG.E.64.CONSTANT R4, desc[UR14][R4.64] ;  /* 0x0000000e04047981 */ /* 0x000f22000c1e9b00 */
[----:B0-----:R-:W-:-:S04]  /*49a0*/  IADD3 R8, P1, PT, R36, UR20, RZ ;  /* 0x0000001424087c10 */ /* 0x001fc8000ff3e0ff */
[----:B------:R-:W-:-:S06]  /*49b0*/  IADD3.X R9, PT, PT, R30, UR21, RZ, P1, !PT ;  /* 0x000000151e097c10 */ /* 0x000fcc0008ffe4ff */
[----:B------:R-:W4:Y:S01]  /*49c0*/  LDG.E.64.CONSTANT R8, desc[UR14][R8.64] ;  /* 0x0000000e08087981 */ /* 0x000f22000c1e9b00 */
[--C-:B--2---:R-:W-:Y:S02]  /*49d0*/  HADD2.F32 R13, -RZ, R10.reuse.H0_H0 ;  /* 0x2000000aff0d7230 */ /* 0x104fe40000004100 */
[----:B------:R-:W-:Y:S02]  /*49e0*/  HADD2.F32 R10, -RZ, R10.H1_H1 ;  /* 0x3000000aff0a7230 */ /* 0x000fe40000004100 */
[--C-:B---3--:R-:W-:Y:S02]  /*49f0*/  HADD2.F32 R14, -RZ, R16.reuse.H0_H0 ;  /* 0x20000010ff0e7230 */ /* 0x108fe40000004100 */
[C---:B------:R-:W-:Y:S01]  /*4a00*/  FADD.FTZ R13, -R12.reuse, R13 ;  /* 0x0000000d0c0d7221 */ /* 0x040fe20000010100 */
[----:B------:R-:W-:Y:S02]  /*4a10*/  HADD2.F32 R16, -RZ, R16.H1_H1 ;  /* 0x30000010ff107230 */ /* 0x000fe40000004100 */
[----:B------:R-:W-:Y:S01]  /*4a20*/  FADD.FTZ R10, -R12, R10 ;  /* 0x0000000a0c0a7221 */ /* 0x000fe20000010100 */
[----:B------:R-:W-:Y:S01]  /*4a30*/  FMUL.FTZ R13, R0, R13 ;  /* 0x0000000d000d7220 */ /* 0x000fe20000410000 */
[----:B------:R-:W-:Y:S01]  /*4a40*/  FFMA.FTZ R14, R24, R14, -R18 ;  /* 0x0000000e180e7223 */ /* 0x000fe20000010812 */
[----:B------:R-:W-:-:S02]  /*4a50*/  HADD2.F32 R27, -RZ, R11.H1_H1 ;  /* 0x3000000bff1b7230 */ /* 0x000fc40000004100 */
[----:B------:R-:W-:Y:S01]  /*4a60*/  FFMA.FTZ R16, R23, R16, -R18 ;  /* 0x0000001017107223 */ /* 0x000fe20000010812 */
[----:B------:R-:W-:Y:S02]  /*4a70*/  HADD2.F32 R25, -RZ, R11.H0_H0 ;  /* 0x2000000bff197230 */ /* 0x000fe40000004100 */
[C---:B------:R-:W-:Y:S01]  /*4a80*/  FFMA.FTZ R13, R19.reuse, -R13, R14 ;  /* 0x8000000d130d7223 */ /* 0x040fe2000001000e */
[----:B------:R-:W-:Y:S01]  /*4a90*/  FMUL.FTZ R14, R0, R10 ;  /* 0x0000000a000e7220 */ /* 0x000fe20000410000 */
[--C-:B------:R-:W-:Y:S02]  /*4aa0*/  HADD2.F32 R11, -RZ, R17.reuse.H1_H1 ;  /* 0x30000011ff0b7230 */ /* 0x100fe40000004100 */
[C---:B------:R-:W-:Y:S01]  /*4ab0*/  FADD.FTZ R27, -R2.reuse, R27 ;  /* 0x0000001b021b7221 */ /* 0x040fe20000010100 */
[----:B------:R-:W-:Y:S01]  /*4ac0*/  FFMA.FTZ R14, R19, -R14, R16 ;  /* 0x8000000e130e7223 */ /* 0x000fe20000010010 */
[----:B------:R-:W-:Y:S02]  /*4ad0*/  HADD2.F32 R16, -RZ, R17.H0_H0 ;  /* 0x20000011ff107230 */ /* 0x000fe40000004100 */
[----:B------:R-:W-:Y:S01]  /*4ae0*/  FADD.FTZ R25, -R2, R25 ;  /* 0x0000001902197221 */ /* 0x000fe20000010100 */
[----:B------:R-:W-:Y:S01]  /*4af0*/  FMUL.FTZ R27, R3, R27 ;  /* 0x0000001b031b7220 */ /* 0x000fe20000410000 */
[----:B------:R-:W-:-:S02]  /*4b00*/  FFMA.FTZ R11, R21, R11, -R6 ;  /* 0x0000000b150b7223 */ /* 0x000fc40000010806 */
[----:B------:R-:W-:Y:S01]  /*4b10*/  FMUL.FTZ R25, R3, R25 ;  /* 0x0000001903197220 */ /* 0x000fe20000410000 */
[----:B------:R-:W-:Y:S01]  /*4b20*/  IADD3 R10, P0, PT, R28, R20, RZ ;  /* 0x000000141c0a7210 */ /* 0x000fe20007f1e0ff */
[----:B------:R-:W-:Y:S01]  /*4b30*/  FFMA.FTZ R16, R22, R16, -R6 ;  /* 0x0000001016107223 */ /* 0x000fe20000010806 */
[C---:B------:R-:W-:Y:S02]  /*4b40*/  FFMA.FTZ R27, R7.reuse, -R27, R11 ;  /* 0x8000001b071b7223 */ /* 0x040fe4000001000b */
[----:B------:R-:W-:Y:S02]  /*4b50*/  IADD3.X R11, PT, PT, RZ, R15, RZ, P0, !PT ;  /* 0x0000000fff0b7210 */ /* 0x000fe400007fe4ff */
[C---:B------:R-:W-:Y:S01]  /*4b60*/  SHF.L.U32 R26, R10.reuse, 0x1, RZ ;  /* 0x000000010a1a7819 */ /* 0x040fe200000006ff */
[----:B------:R-:W-:Y:S01]  /*4b70*/  FFMA.FTZ R25, R7, -R25, R16 ;  /* 0x8000001907197223 */ /* 0x000fe20000010010 */
[----:B------:R-:W-:Y:S02]  /*4b80*/  SHF.L.U64.HI R35, R10, 0x1, R11 ;  /* 0x000000010a237819 */ /* 0x000fe4000001020b */
[----:B------:R-:W-:-:S04]  /*4b90*/  IADD3 R16, P0, PT, R26, UR18, RZ ;  /* 0x000000121a107c10 */ /* 0x000fc8000ff1e0ff */
[----:B------:R-:W-:Y:S02]  /*4ba0*/  IADD3.X R17, PT, PT, R35, UR19, RZ, P0, !PT ;  /* 0x0000001323117c10 */ /* 0x000fe400087fe4ff */
[----:B------:R-:W-:-:S04]  /*4bb0*/  IADD3 R10, P0, PT, R26, UR20, RZ ;  /* 0x000000141a0a7c10 */ /* 0x000fc8000ff1e0ff */
[----:B------:R-:W-:Y:S01]  /*4bc0*/  IADD3.X R11, PT, PT, R35, UR21, RZ, P0, !PT ;  /* 0x00000015230b7c10 */ /* 0x000fe200087fe4ff */
[----:B------:R-:W2:Y:S01]  /*4bd0*/  LDG.E.64.CONSTANT R16, desc[UR14][R16.64] ;  /* 0x0000000e10107981 */ /* 0x000ea2000c1e9b00 */
[----:B------:R-:W-:-:S04]  /*4be0*/  IADD3 R28, P0, PT, R37, UR12, RZ ;  /* 0x0000000c251c7c10 */ /* 0x000fc8000ff1e0ff */
[----:B------:R-:W-:Y:S01]  /*4bf0*/  IADD3.X R29, PT, PT, R31, UR13, RZ, P0, !PT ;  /* 0x0000000d1f1d7c10 */ /* 0x000fe200087fe4ff */
[----:B------:R-:W3:Y:S04]  /*4c00*/  LDG.E.64.CONSTANT R10, desc[UR14][R10.64] ;  /* 0x0000000e0a0a7981 */ /* 0x000ee8000c1e9b00 */
[----:B------:R-:W2:Y:S01]  /*4c10*/  LDL.LU R31, [R1+0x128] ;  /* 0x00012800011f7983 */ /* 0x000ea20000300800 */
[C---:B------:R-:W-:Y:S01]  /*4c20*/  FMUL.FTZ R13, R0.reuse, R13 ;  /* 0x0000000d000d7220 */ /* 0x040fe20000410000 */
[----:B------:R-:W-:Y:S02]  /*4c30*/  FMUL.FTZ R14, R0, R14 ;  /* 0x0000000e000e7220 */ /* 0x000fe40000410000 */
[----:B------:R0:W-:Y:S01]  /*4c40*/  STL [R1+0x100], R26 ;  /* 0x0001001a01007387 */ /* 0x0001e20000100800 */
[C---:B------:R-:W-:Y:S01]  /*4c50*/  FMUL.FTZ R25, R3.reuse, R25 ;  /* 0x0000001903197220 */ /* 0x040fe20000410000 */
[----:B------:R-:W-:Y:S01]  /*4c60*/  FMUL.FTZ R27, R3, R27 ;  /* 0x0000001b031b7220 */ /* 0x000fe20000410000 */
[----:B0-----:R-:W-:-:S04]  /*4c70*/  F2FP.F16.F32.PACK_AB R26, R14, R13 ;  /* 0x0000000d0e1a723e */ /* 0x001fc800000000ff */
[----:B------:R-:W-:-:S05]  /*4c80*/  F2FP.F16.F32.PACK_AB R27, R27, R25 ;  /* 0x000000191b1b723e */ /* 0x000fca00000000ff */
[----:B------:R0:W-:Y:S01]  /*4c90*/  STG.E.64 desc[UR14][R28.64], R26 ;  /* 0x0000001a1c007986 */ /* 0x0001e2000c101b0e */
[--C-:B----4-:R-:W-:Y:S02]  /*4ca0*/  HADD2.F32 R14, -RZ, R4.reuse.H0_H0 ;  /* 0x20000004ff0e7230 */ /* 0x110fe40000004100 */
[----:B------:R-:W-:-:S03]  /*4cb0*/  HADD2.F32 R4, -RZ, R4.H1_H1 ;  /* 0x30000004ff047230 */ /* 0x000fc60000004100 */
[C---:B------:R-:W-:Y:S02]  /*4cc0*/  FADD.FTZ R14, -R12.reuse, R14 ;  /* 0x0000000e0c0e7221 */ /* 0x040fe40000010100 */
[----:B------:R-:W-:Y:S01]  /*4cd0*/  FADD.FTZ R4, -R12, R4 ;  /* 0x000000040c047221 */ /* 0x000fe20000010100 */
[----:B------:R-:W-:-:S03]  /*4ce0*/  HADD2.F32 R13, -RZ, R8.H1_H1 ;  /* 0x30000008ff0d7230 */ /* 0x000fc60000004100 */
[C---:B------:R-:W-:Y:S01]  /*4cf0*/  FMUL.FTZ R4, R0.reuse, R4 ;  /* 0x0000000400047220 */ /* 0x040fe20000410000 */
[----:B------:R-:W-:Y:S02]  /*4d00*/  HADD2.F32 R25, -RZ, R8.H0_H0 ;  /* 0x20000008ff197230 */ /* 0x000fe40000004100 */
[----:B------:R-:W-:Y:S01]  /*4d10*/  FMUL.FTZ R8, R0, R14 ;  /* 0x0000000e00087220 */ /* 0x000fe20000410000 */
[----:B------:R-:W-:Y:S02]  /*4d20*/  HADD2.F32 R14, -RZ, R5.H0_H0 ;  /* 0x20000005ff0e7230 */ /* 0x000fe40000004100 */
[--C-:B------:R-:W-:Y:S01]  /*4d30*/  FFMA.FTZ R13, R23, R13, -R18.reuse ;  /* 0x0000000d170d7223 */ /* 0x100fe20000010812 */
[----:B------:R-:W-:-:S03]  /*4d40*/  FFMA.FTZ R25, R24, R25, -R18 ;  /* 0x0000001918197223 */ /* 0x000fc60000010812 */
[C---:B------:R-:W-:Y:S01]  /*4d50*/  FFMA.FTZ R4, R19.reuse, -R4, R13 ;  /* 0x8000000413047223 */ /* 0x040fe2000001000d */
[----:B------:R-:W-:Y:S02]  /*4d60*/  HADD2.F32 R13, -RZ, R9.H0_H0 ;  /* 0x20000009ff0d7230 */ /* 0x000fe40000004100 */
[----:B------:R-:W-:Y:S01]  /*4d70*/  FADD.FTZ R14, -R2, R14 ;  /* 0x0000000e020e7221 */ /* 0x000fe20000010100 */
[----:B------:R-:W-:Y:S01]  /*4d80*/  FFMA.FTZ R8, R19, -R8, R25 ;  /* 0x8000000813087223 */ /* 0x000fe20000010019 */
[----:B------:R-:W-:Y:S02]  /*4d90*/  HADD2.F32 R5, -RZ, R5.H1_H1 ;  /* 0x30000005ff057230 */ /* 0x000fe40000004100 */
[----:B------:R-:W-:Y:S01]  /*4da0*/  FMUL.FTZ R14, R3, R14 ;  /* 0x0000000e030e7220 */ /* 0x000fe20000410000 */
[----:B------:R-:W-:Y:S01]  /*4db0*/  FFMA.FTZ R25, R22, R13, -R6 ;  /* 0x0000000d16197223 */ /* 0x000fe20000010806 */
[----:B------:R-:W-:Y:S01]  /*4dc0*/  IADD3 R13, P0, PT, R32, R20, RZ ;  /* 0x00000014200d7210 */ /* 0x000fe20007f1e0ff */
[----:B------:R-:W-:-:S02]  /*4dd0*/  HADD2.F32 R9, -RZ, R9.H1_H1 ;  /* 0x30000009ff097230 */ /* 0x000fc40000004100 */
[----:B------:R-:W-:Y:S01]  /*4de0*/  FADD.FTZ R5, -R2, R5 ;  /* 0x0000000502057221 */ /* 0x000fe20000010100 */
[----:B------:R-:W-:Y:S01]  /*4df0*/  FFMA.FTZ R14, R7, -R14, R25 ;  /* 0x8000000e070e7223 */ /* 0x000fe20000010019 */
[----:B------:R-:W-:Y:S02]  /*4e00*/  IADD3.X R25, PT, PT, RZ, R15, RZ, P0, !PT ;  /* 0x0000000fff197210 */ /* 0x000fe400007fe4ff */
[----:B------:R-:W-:Y:S01]  /*4e10*/  SHF.L.U32 R34, R13, 0x1, RZ ;  /* 0x000000010d227819 */ /* 0x000fe200000006ff */
[----:B------:R-:W-:Y:S01]  /*4e20*/  FMUL.FTZ R5, R3, R5 ;  /* 0x0000000503057220 */ /* 0x000fe20000410000 */
[----:B------:R-:W-:Y:S01]  /*4e30*/  FFMA.FTZ R9, R21, R9, -R6 ;  /* 0x0000000915097223 */ /* 0x000fe20000010806 */
[C---:B0-----:R-:W-:Y:S01]  /*4e40*/  FMUL.FTZ R26, R0.reuse, R8 ;  /* 0x00000008001a7220 */ /* 0x041fe20000410000 */
[----:B------:R-:W-:Y:S01]  /*4e50*/  FMUL.FTZ R4, R0, R4 ;  /* 0x0000000400047220 */ /* 0x000fe20000410000 */
[----:B------:R-:W-:Y:S02]  /*4e60*/  SHF.L.U64.HI R32, R13, 0x1, R25 ;  /* 0x000000010d207819 */ /* 0x000fe40000010219 */
[----:B------:R-:W-:-:S02]  /*4e70*/  IADD3 R8, P0, PT, R34, UR18, RZ ;  /* 0x0000001222087c10 */ /* 0x000fc4000ff1e0ff */
[----:B------:R-:W-:Y:S01]  /*4e80*/  IADD3 R28, P1, PT, R34, UR20, RZ ;  /* 0x00000014221c7c10 */ /* 0x000fe2000ff3e0ff */
[----:B------:R-:W-:Y:S01]  /*4e90*/  FFMA.FTZ R5, R7, -R5, R9 ;  /* 0x8000000507057223 */ /* 0x000fe20000010009 */
[----:B------:R-:W-:Y:S02]  /*4ea0*/  F2FP.F16.F32.PACK_AB R26, R4, R26 ;  /* 0x0000001a041a723e */ /* 0x000fe400000000ff */
[----:B------:R-:W-:Y:S02]  /*4eb0*/  IADD3.X R9, PT, PT, R32, UR19, RZ, P0, !PT ;  /* 0x0000001320097c10 */ /* 0x000fe400087fe4ff */
[----:B------:R-:W-:Y:S02]  /*4ec0*/  IADD3 R4, P0, PT, R36, UR12, RZ ;  /* 0x0000000c24047c10 */ /* 0x000fe4000ff1e0ff */
[----:B------:R-:W-:Y:S01]  /*4ed0*/  IADD3.X R29, PT, PT, R32, UR21, RZ, P1, !PT ;  /* 0x00000015201d7c10 */ /* 0x000fe20008ffe4ff */
[C---:B------:R-:W-:Y:S01]  /*4ee0*/  FMUL.FTZ R14, R3.reuse, R14 ;  /* 0x0000000e030e7220 */ /* 0x040fe20000410000 */
[----:B------:R-:W-:Y:S01]  /*4ef0*/  FMUL.FTZ R5, R3, R5 ;  /* 0x0000000503057220 */ /* 0x000fe20000410000 */
[----:B------:R-:W4:Y:S04]  /*4f00*/  LDG.E.64.CONSTANT R8, desc[UR14][R8.64] ;  /* 0x0000000e08087981 */ /* 0x000f28000c1e9b00 */
[----:B------:R-:W-:Y:S01]  /*4f10*/  F2FP.F16.F32.PACK_AB R27, R5, R14 ;  /* 0x0000000e051b723e */ /* 0x000fe200000000ff */
[----:B------:R-:W4:Y:S01]  /*4f20*/  LDG.E.64.CONSTANT R28, desc[UR14][R28.64] ;  /* 0x0000000e1c1c7981 */ /* 0x000f22000c1e9b00 */
[----:B------:R-:W-:-:S02]  /*4f30*/  IADD3.X R5, PT, PT, R30, UR13, RZ, P0, !PT ;  /* 0x0000000d1e057c10 */ /* 0x000fc400087fe4ff */
[----:B------:R-:W-:-:S03]  /*4f40*/  IADD3 R13, P0, PT, R33, R20, RZ ;  /* 0x00000014210d7210 */ /* 0x000fc60007f1e0ff */
[----:B------:R0:W-:Y:S01]  /*4f50*/  STG.E.64 desc[UR14][R4.64], R26 ;  /* 0x0000001a04007986 */ /* 0x0001e2000c101b0e */
[----:B------:R-:W-:Y:S02]  /*4f60*/  IADD3.X R37, PT, PT, RZ, R15, RZ, P0, !PT ;  /* 0x0000000fff257210 */ /* 0x000fe400007fe4ff */
[C---:B------:R-:W-:Y:S02]  /*4f70*/  SHF.L.U32 R33, R13.reuse, 0x1, RZ ;  /* 0x000000010d217819 */ /* 0x040fe400000006ff */
[----:B------:R-:W-:Y:S02]  /*4f80*/  SHF.L.U64.HI R37, R13, 0x1, R37 ;  /* 0x000000010d257819 */ /* 0x000fe40000010225 */
[----:B--2---:R-:W-:Y:S02]  /*4f90*/  IADD3 R36, P1, PT, R31, R20, RZ ;  /* 0x000000141f247210 */ /* 0x004fe40007f3e0ff */
[----:B------:R-:W2:Y:S01]  /*4fa0*/  LDL.LU R31, [R1+0x100] ;  /* 0x00010000011f7983 */ /* 0x000ea20000300800 */
[----:B0-----:R-:W-:-:S02]  /*4fb0*/  HADD2.F32 R4, -RZ, R16.H0_H0 ;  /* 0x20000010ff047230 */ /* 0x001fc40000004100 */
[----:B---3--:R-:W-:Y:S02]  /*4fc0*/  HADD2.F32 R5, -RZ, R10.H0_H0 ;  /* 0x2000000aff057230 */ /* 0x008fe40000004100 */
[----:B------:R-:W-:Y:S02]  /*4fd0*/  HADD2.F32 R14, -RZ, R16.H1_H1 ;  /* 0x30000010ff0e7230 */ /* 0x000fe40000004100 */
[----:B------:R-:W-:Y:S01]  /*4fe0*/  FADD.FTZ R13, -R12, R4 ;  /* 0x000000040c0d7221 */ /* 0x000fe20000010100 */
[----:B------:R-:W-:Y:S02]  /*4ff0*/  HADD2.F32 R10, -RZ, R10.H1_H1 ;  /* 0x3000000aff0a7230 */ /* 0x000fe40000004100 */
[----:B------:R-:W-:Y:S01]  /*5000*/  FFMA.FTZ R5, R24, R5, -R18 ;  /* 0x0000000518057223 */ /* 0x000fe20000010812 */
[----:B------:R-:W-:Y:S01]  /*5010*/  IADD3 R4, P0, PT, R33, UR18, RZ ;  /* 0x0000001221047c10 */ /* 0x000fe2000ff1e0ff */
[----:B------:R-:W-:Y:S01]  /*5020*/  FMUL.FTZ R13, R0, R13 ;  /* 0x0000000d000d7220 */ /* 0x000fe20000410000 */
[----:B------:R-:W-:Y:S01]  /*5030*/  FADD.FTZ R14, -R12, R14 ;  /* 0x0000000e0c0e7221 */ /* 0x000fe20000010100 */
[----:B------:R-:W-:-:S02]  /*5040*/  FFMA.FTZ R10, R23, R10, -R18 ;  /* 0x0000000a170a7223 */ /* 0x000fc40000010812 */
[----:B------:R-:W-:Y:S01]  /*5050*/  FFMA.FTZ R13, R19, -R13, R5 ;  /* 0x8000000d130d7223 */ /* 0x000fe20000010005 */
[----:B------:R-:W-:Y:S01]  /*5060*/  IADD3.X R5, PT, PT, R37, UR19, RZ, P0, !PT ;  /* 0x0000001325057c10 */ /* 0x000fe200087fe4ff */
[----:B------:R-:W-:Y:S01]  /*5070*/  FMUL.FTZ R14, R0, R14 ;  /* 0x0000000e000e7220 */ /* 0x000fe20000410000 */
[----:B------:R-:W-:Y:S01]  /*5080*/  IADD3 R16, P0, PT, R33, UR20, RZ ;  /* 0x0000001421107c10 */ /* 0x000fe2000ff1e0ff */
[--C-:B------:R-:W-:Y:S02]  /*5090*/  HADD2.F32 R20, -RZ, R17.reuse.H1_H1 ;  /* 0x30000011ff147230 */ /* 0x100fe40000004100 */
[----:B------:R-:W-:Y:S01]  /*50a0*/  FFMA.FTZ R14, R19, -R14, R10 ;  /* 0x8000000e130e7223 */ /* 0x000fe2000001000a */
[----:B------:R-:W-:Y:S01]  /*50b0*/  HADD2.F32 R10, -RZ, R17.H0_H0 ;  /* 0x20000011ff0a7230 */ /* 0x000fe20000004100 */
[----:B------:R-:W3:Y:S01]  /*50c0*/  LDG.E.64.CONSTANT R4, desc[UR14][R4.64] ;  /* 0x0000000e04047981 */ /* 0x000ee2000c1e9b00 */
[----:B------:R-:W-:Y:S01]  /*50d0*/  IADD3.X R17, PT, PT, R37, UR21, RZ, P0, !PT ;  /* 0x0000001525117c10 */ /* 0x000fe200087fe4ff */
[----:B------:R-:W-:-:S02]  /*50e0*/  HADD2.F32 R25, -RZ, R11.H0_H0 ;  /* 0x2000000bff197230 */ /* 0x000fc40000004100 */
[----:B------:R-:W-:Y:S02]  /*50f0*/  HADD2.F32 R26, -RZ, R11.H1_H1 ;  /* 0x3000000bff1a7230 */ /* 0x000fe40000004100 */
[C---:B------:R-:W-:Y:S02]  /*5100*/  FADD.FTZ R27, -R2.reuse, R10 ;  /* 0x0000000a021b7221 */ /* 0x040fe40000010100 */
[----:B------:R0:W3:Y:S01]  /*5110*/  LDG.E.64.CONSTANT R10, desc[UR14][R16.64] ;  /* 0x0000000e100a7981 */ /* 0x0000e2000c1e9b00 */
[----:B------:R-:W-:Y:S01]  /*5120*/  FADD.FTZ R20, -R2, R20 ;  /* 0x0000001402147221 */ /* 0x000fe20000010100 */
[----:B0-----:R-:W-:Y:S01]  /*5130*/  IADD3.X R16, PT, PT, RZ, R15, RZ, P1, !PT ;  /* 0x0000000fff107210 */ /* 0x001fe20000ffe4ff */
[----:B------:R-:W-:-:S03]  /*5140*/  FMUL.FTZ R15, R0, R13 ;  /* 0x0000000d000f7220 */ /* 0x000fc60000410000 */
[C---:B------:R-:W-:Y:S02]  /*5150*/  SHF.L.U64.HI R13, R36.reuse, 0x1, R16 ;  /* 0x00000001240d7819 */ /* 0x040fe40000010210 */
[----:B------:R-:W-:Y:S01]  /*5160*/  SHF.L.U32 R36, R36, 0x1, RZ ;  /* 0x0000000124247819 */ /* 0x000fe200000006ff */
[----:B------:R-:W-:Y:S01]  /*5170*/  FMUL.FTZ R20, R3, R20 ;  /* 0x0000001403147220 */ /* 0x000fe20000410000 */
[--C-:B------:R-:W-:Y:S02]  /*5180*/  FFMA.FTZ R26, R21, R26, -R6.reuse ;  /* 0x0000001a151a7223 */ /* 0x100fe40000010806 */
[----:B------:R-:W-:Y:S01]  /*5190*/  IADD3 R16, P0, PT, R36, UR18, RZ ;  /* 0x0000001224107c10 */ /* 0x000fe2000ff1e0ff */
[----:B------:R-:W-:Y:S01]  /*51a0*/  FMUL.FTZ R27, R3, R27 ;  /* 0x0000001b031b7220 */ /* 0x000fe20000410000 */
[----:B------:R-:W-:Y:S02]  /*51b0*/  FFMA.FTZ R25, R22, R25, -R6 ;  /* 0x0000001916197223 */ /* 0x000fe40000010806 */
[----:B------:R-:W-:Y:S01]  /*51c0*/  IADD3.X R17, PT, PT, R13, UR19, RZ, P0, !PT ;  /* 0x000000130d117c10 */ /* 0x000fe200087fe4ff */
[C---:B------:R-:W-:Y:S01]  /*51d0*/  FFMA.FTZ R20, R7.reuse, -R20, R26 ;  /* 0x8000001407147223 */ /* 0x040fe2000001001a */
[----:B------:R-:W-:Y:S01]  /*51e0*/  IADD3 R26, P0, PT, R36, UR20, RZ ;  /* 0x00000014241a7c10 */ /* 0x000fe2000ff1e0ff */
[----:B------:R-:W-:-:S03]  /*51f0*/  FFMA.FTZ R25, R7, -R27, R25 ;  /* 0x8000001b07197223 */ /* 0x000fc60000010019 */
[----:B------:R-:W3:Y:S01]  /*5200*/  LDG.E.64.CONSTANT R16, desc[UR14][R16.64] ;  /* 0x0000000e10107981 */ /* 0x000ee2000c1e9b00 */
[----:B------:R-:W-:-:S06]  /*5210*/  IADD3.X R27, PT, PT, R13, UR21, RZ, P0, !PT ;  /* 0x000000150d1b7c10 */ /* 0x000fcc00087fe4ff */
[----:B------:R-:W3:Y:S01]  /*5220*/  LDG.E.64.CONSTANT R26, desc[UR14][R26.64] ;  /* 0x0000000e1a1a7981 */ /* 0x000ee2000c1e9b00 */
[----:B------:R-:W-:Y:S01]  /*5230*/  FMUL.FTZ R14, R0, R14 ;  /* 0x0000000e000e7220 */ /* 0x000fe20000410000 */
[----:B------:R-:W-:-:S04]  /*5240*/  FMUL.FTZ R20, R3, R20 ;  /* 0x0000001403147220 */ /* 0x000fc80000410000 */
[----:B------:R-:W-:Y:S01]  /*5250*/  F2FP.F16.F32.PACK_AB R14, R14, R15 ;  /* 0x0000000f0e0e723e */ /* 0x000fe200000000ff */
[----:B------:R-:W-:-:S05]  /*5260*/  FMUL.FTZ R15, R3, R25 ;  /* 0x00000019030f7220 */ /* 0x000fca0000410000 */
[----:B------:R-:W-:Y:S01]  /*5270*/  F2FP.F16.F32.PACK_AB R15, R20, R15 ;  /* 0x0000000f140f723e */ /* 0x000fe200000000ff */
[--C-:B----4-:R-:W-:Y:S02]  /*5280*/  HADD2.F32 R20, -RZ, R9.reuse.H0_H0 ;  /* 0x20000009ff147230 */ /* 0x110fe40000004100 */
[----:B------:R-:W-:-:S05]  /*5290*/  HADD2.F32 R9, -RZ, R9.H1_H1 ;  /* 0x30000009ff097230 */ /* 0x000fca0000004100 */
[----:B------:R-:W-:-:S04]  /*52a0*/  FADD.FTZ R9, -R2, R9 ;  /* 0x0000000902097221 */ /* 0x000fc80000010100 */
[----:B------:R-:W-:Y:S01]  /*52b0*/  FMUL.FTZ R9, R3, R9 ;  /* 0x0000000903097220 */ /* 0x000fe20000410000 */
[----:B--2---:R-:W-:-:S04]  /*52c0*/  IADD3 R30, P0, PT, R31, UR12, RZ ;  /* 0x0000000c1f1e7c10 */ /* 0x004fc8000ff1e0ff */
[----:B------:R-:W-:Y:S02]  /*52d0*/  IADD3.X R31, PT, PT, R35, UR13, RZ, P0, !PT ;  /* 0x0000000d231f7c10 */ /* 0x000fe400087fe4ff */
[----:B------:R0:W5:Y:S04]  /*52e0*/  LDL.LU R35, [R1+0x154] ;  /* 0x0001540001237983 */ /* 0x0001680000300800 */
[----:B------:R1:W-:Y:S02]  /*52f0*/  STG.E.64 desc[UR14][R30.64], R14 ;  /* 0x0000000e1e007986 */ /* 0x0003e4000c101b0e */
[----:B-1----:R-:W-:Y:S02]  /*5300*/  HADD2.F32 R14, -RZ, R8.H0_H0 ;  /* 0x20000008ff0e7230 */ /* 0x002fe40000004100 */
[----:B------:R-:W-:-:S02]  /*5310*/  HADD2.F32 R15, -RZ, R28.H0_H0 ;  /* 0x2000001cff0f7230 */ /* 0x000fc40000004100 */
[----:B------:R-:W-:Y:S02]  /*5320*/  HADD2.F32 R8, -RZ, R8.H1_H1 ;  /* 0x30000008ff087230 */ /* 0x000fe40000004100 */
[----:B------:R-:W-:Y:S01]  /*5330*/  FADD.FTZ R14, -R12, R14 ;  /* 0x0000000e0c0e7221 */ /* 0x000fe20000010100 */
[----:B------:R-:W-:Y:S02]  /*5340*/  HADD2.F32 R28, -RZ, R28.H1_H1 ;  /* 0x3000001cff1c7230 */ /* 0x000fe40000004100 */
[----:B------:R-:W-:Y:S01]  /*5350*/  FFMA.FTZ R15, R24, R15, -R18 ;  /* 0x0000000f180f7223 */ /* 0x000fe20000010812 */
[----:B------:R-:W-:Y:S01]  /*5360*/  FMUL.FTZ R14, R0, R14 ;  /* 0x0000000e000e7220 */ /* 0x000fe20000410000 */
[----:B------:R-:W-:-:S03]  /*5370*/  FADD.FTZ R8, -R12, R8 ;  /* 0x000000080c087221 */ /* 0x000fc60000010100 */
[----:B------:R-:W-:Y:S01]  /*5380*/  FFMA.FTZ R14, R19, -R14, R15 ;  /* 0x8000000e130e7223 */ /* 0x000fe2000001000f */
[----:B------:R-:W-:Y:S01]  /*5390*/  FMUL.FTZ R8, R0, R8 ;  /* 0x0000000800087220 */ /* 0x000fe20000410000 */
[----:B------:R-:W-:-:S04]  /*53a0*/  FFMA.FTZ R15, R23, R28, -R18 ;  /* 0x0000001c170f7223 */ /* 0x000fc80000010812 */
[----:B------:R-:W-:Y:S01]  /*53b0*/  FFMA.FTZ R15, R19, -R8, R15 ;  /* 0x80000008130f7223 */ /* 0x000fe2000001000f */
[----:B------:R-:W-:Y:S01]  /*53c0*/  FADD.FTZ R8, -R2, R20 ;  /* 0x0000001402087221 */ /* 0x000fe20000010100 */
[--C-:B------:R-:W-:Y:S02]  /*53d0*/  HADD2.F32 R20, -RZ, R29.reuse.H0_H0 ;  /* 0x2000001dff147230 */ /* 0x100fe40000004100 */
[----:B------:R-:W-:Y:S02]  /*53e0*/  HADD2.F32 R29, -RZ, R29.H1_H1 ;  /* 0x3000001dff1d7230 */ /* 0x000fe40000004100 */
[----:B------:R-:W-:Y:S01]  /*53f0*/  FMUL.FTZ R8, R3, R8 ;  /* 0x0000000803087220 */ /* 0x000fe20000410000 */
[----:B------:R-:W-:Y:S01]  /*5400*/  FFMA.FTZ R20, R22, R20, -R6 ;  /* 0x0000001416147223 */ /* 0x000fe20000010806 */
[----:B---3--:R-:W-:-:S03]  /*5410*/  HADD2.F32 R25, -RZ, R4.H0_H0 ;  /* 0x20000004ff197230 */ /* 0x008fc60000004100 */
[----:B------:R-:W-:Y:S01]  /*5420*/  FFMA.FTZ R8, R7, -R8, R20 ;  /* 0x8000000807087223 */ /* 0x000fe20000010014 */
[----:B------:R-:W-:-:S04]  /*5430*/  FFMA.FTZ R20, R21, R29, -R6 ;  /* 0x0000001d15147223 */ /* 0x000fc80000010806 */
[----:B------:R-:W-:Y:S01]  /*5440*/  FFMA.FTZ R20, R7, -R9, R20 ;  /* 0x8000000907147223 */ /* 0x000fe20000010014 */
[----:B------:R-:W-:Y:S01]  /*5450*/  FADD.FTZ R9, -R12, R25 ;  /* 0x000000190c097221 */ /* 0x000fe20000010100 */
[----:B------:R-:W-:Y:S02]  /*5460*/  HADD2.F32 R25, -RZ, R10.H0_H0 ;  /* 0x2000000aff197230 */ /* 0x000fe40000004100 */
[----:B------:R-:W-:Y:S02]  /*5470*/  HADD2.F32 R4, -RZ, R4.H1_H1 ;  /* 0x30000004ff047230 */ /* 0x000fe40000004100 */
[----:B------:R-:W-:Y:S01]  /*5480*/  FMUL.FTZ R9, R0, R9 ;  /* 0x0000000900097220 */ /* 0x000fe20000410000 */
[----:B------:R-:W-:Y:S02]  /*5490*/  HADD2.F32 R10, -RZ, R10.H1_H1 ;  /* 0x3000000aff0a7230 */ /* 0x000fe40000004100 */
[----:B------:R-:W-:Y:S01]  /*54a0*/  FFMA.FTZ R25, R24, R25, -R18 ;  /* 0x0000001918197223 */ /* 0x000fe20000010812 */
[----:B------:R-:W-:-:S03]  /*54b0*/  FADD.FTZ R4, -R12, R4 ;  /* 0x000000040c047221 */ /* 0x000fc60000010100 */
[----:B------:R-:W-:Y:S01]  /*54c0*/  FFMA.FTZ R9, -R9, R19, R25 ;  /* 0x0000001309097223 */ /* 0x000fe20000010119 */
[----:B------:R-:W-:Y:S01]  /*54d0*/  FFMA.FTZ R25, R23, R10, -R18 ;  /* 0x0000000a17197223 */ /* 0x000fe20000010812 */
[--C-:B------:R-:W-:Y:S02]  /*54e0*/  HADD2.F32 R10, -RZ, R5.reuse.H0_H0 ;  /* 0x20000005ff0a7230 */ /* 0x100fe40000004100 */
[----:B------:R-:W-:Y:S01]  /*54f0*/  FMUL.FTZ R4, R0, R4 ;  /* 0x0000000400047220 */ /* 0x000fe20000410000 */
[----:B------:R-:W-:-:S03]  /*5500*/  HADD2.F32 R5, -RZ, R5.H1_H1 ;  /* 0x30000005ff057230 */ /* 0x000fc60000004100 */
[----:B------:R-:W-:Y:S02]  /*5510*/  FFMA.FTZ R4, -R4, R19, R25 ;  /* 0x0000001304047223 */ /* 0x000fe40000010119 */
[C---:B------:R-:W-:Y:S01]  /*5520*/  FADD.FTZ R25, -R2.reuse, R5 ;  /* 0x0000000502197221 */ /* 0x040fe20000010100 */
[--C-:B------:R-:W-:Y:S02]  /*5530*/  HADD2.F32 R5, -RZ, R11.reuse.H0_H0 ;  /* 0x2000000bff057230 */ /* 0x100fe40000004100 */
[----:B------:R-:W-:Y:S02]  /*5540*/  HADD2.F32 R11, -RZ, R11.H1_H1 ;  /* 0x3000000bff0b7230 */ /* 0x000fe40000004100 */
[----:B------:R-:W-:Y:S01]  /*5550*/  FADD.FTZ R10, -R2, R10 ;  /* 0x0000000a020a7221 */ /* 0x000fe20000010100 */
[----:B------:R-:W-:Y:S01]  /*5560*/  FMUL.FTZ R25, R3, R25 ;  /* 0x0000001903197220 */ /* 0x000fe20000410000 */
[--C-:B------:R-:W-:Y:S01]  /*5570*/  FFMA.FTZ R5, R22, R5, -R6.reuse ;  /* 0x0000000516057223 */ /* 0x100fe20000010806 */
[----:B------:R-:W-:Y:S01]  /*5580*/  FFMA.FTZ R11, R21, R11, -R6 ;  /* 0x0000000b150b7223 */ /* 0x000fe20000010806 */
[----:B------:R-:W-:-:S03]  /*5590*/  FMUL.FTZ R10, R3, R10 ;  /* 0x0000000a030a7220 */ /* 0x000fc60000410000 */
[-C--:B------:R-:W-:Y:S01]  /*55a0*/  FFMA.FTZ R11, -R25, R7.reuse, R11 ;  /* 0x00000007190b7223 */ /* 0x080fe2000001010b */
[--C-:B------:R-:W-:Y:S02]  /*55b0*/  HADD2.F32 R25, -RZ, R17.reuse.H0_H0 ;  /* 0x20000011ff197230 */ /* 0x100fe40000004100 */
[----:B------:R-:W-:Y:S01]  /*55c0*/  FFMA.FTZ R5, -R10, R7, R5 ;  /* 0x000000070a057223 */ /* 0x000fe20000010105 */
[----:B------:R-:W-:Y:S02]  /*55d0*/  HADD2.F32 R17, -RZ, R17.H1_H1 ;  /* 0x30000011ff117230 */ /* 0x000fe40000004100 */
[--C-:B------:R-:W-:Y:S02]  /*55e0*/  HADD2.F32 R10, -RZ, R16.reuse.H0_H0 ;  /* 0x20000010ff0a7230 */ /* 0x100fe40000004100 */
[----:B------:R-:W-:Y:S02]  /*55f0*/  HADD2.F32 R16, -RZ, R16.H1_H1 ;  /* 0x30000010ff107230 */ /* 0x000fe40000004100 */
[C---:B------:R-:W-:Y:S01]  /*5600*/  FADD.FTZ R25, -R2.reuse, R25 ;  /* 0x0000001902197221 */ /* 0x040fe20000010100 */
[----:B------:R-:W-:Y:S01]  /*5610*/  FADD.FTZ R17, -R2, R17 ;  /* 0x0000001102117221 */ /* 0x000fe20000010100 */
[----:B------:R-:W-:-:S02]  /*5620*/  HADD2.F32 R2, -RZ, R26.H0_H0 ;  /* 0x2000001aff027230 */ /* 0x000fc40000004100 */
[C---:B------:R-:W-:Y:S01]  /*5630*/  FADD.FTZ R10, -R12.reuse, R10 ;  /* 0x0000000a0c0a7221 */ /* 0x040fe20000010100 */
[----:B------:R-:W-:Y:S01]  /*5640*/  FADD.FTZ R16, -R12, R16 ;  /* 0x000000100c107221 */ /* 0x000fe20000010100 */
[--C-:B------:R-:W-:Y:S02]  /*5650*/  HADD2.F32 R12, -RZ, R27.reuse.H0_H0 ;  /* 0x2000001bff0c7230 */ /* 0x100fe40000004100 */
[----:B------:R-:W-:Y:S02]  /*5660*/  HADD2.F32 R26, -RZ, R26.H1_H1 ;  /* 0x3000001aff1a7230 */ /* 0x000fe40000004100 */
[----:B------:R-:W-:Y:S02]  /*5670*/  HADD2.F32 R27, -RZ, R27.H1_H1 ;  /* 0x3000001bff1b7230 */ /* 0x000fe40000004100 */
[--C-:B------:R-:W-:Y:S01]  /*5680*/  FFMA.FTZ R2, R24, R2, -R18.reuse ;  /* 0x0000000218027223 */ /* 0x100fe20000010812 */
[----:B------:R-:W-:Y:S01]  /*5690*/  FMUL.FTZ R10, R0, R10 ;  /* 0x0000000a000a7220 */ /* 0x000fe20000410000 */
[----:B------:R-:W-:Y:S01]  /*56a0*/  FFMA.FTZ R26, R23, R26, -R18 ;  /* 0x0000001a171a7223 */ /* 0x000fe20000010812 */
[--C-:B------:R-:W-:Y:S01]  /*56b0*/  FFMA.FTZ R12, R22, R12, -R6.reuse ;  /* 0x0000000c160c7223 */ /* 0x100fe20000010806 */
[----:B------:R-:W-:Y:S01]  /*56c0*/  FFMA.FTZ R27, R21, R27, -R6 ;  /* 0x0000001b151b7223 */ /* 0x000fe20000010806 */
[----:B------:R-:W-:Y:S01]  /*56d0*/  FMUL.FTZ R16, R0, R16 ;  /* 0x0000001000107220 */ /* 0x000fe20000410000 */
[C---:B------:R-:W-:Y:S01]  /*56e0*/  FMUL.FTZ R25, R3.reuse, R25 ;  /* 0x0000001903197220 */ /* 0x040fe20000410000 */
[----:B------:R-:W-:Y:S01]  /*56f0*/  FMUL.FTZ R17, R3, R17 ;  /* 0x0000001103117220 */ /* 0x000fe20000410000 */
[-C--:B------:R-:W-:Y:S01]  /*5700*/  FFMA.FTZ R2, -R10, R19.reuse, R2 ;  /* 0x000000130a027223 */ /* 0x080fe20000010102 */
[----:B------:R-:W-:Y:S01]  /*5710*/  FFMA.FTZ R16, -R16, R19, R26 ;  /* 0x0000001310107223 */ /* 0x000fe2000001011a */
[-C--:B------:R-:W-:Y:S01]  /*5720*/  FFMA.FTZ R12, -R25, R7.reuse, R12 ;  /* 0x00000007190c7223 */ /* 0x080fe2000001010c */
[----:B------:R-:W-:Y:S01]  /*5730*/  FFMA.FTZ R17, -R17, R7, R27 ;  /* 0x0000000711117223 */ /* 0x000fe2000001011b */
[----:B------:R-:W-:Y:S01]  /*5740*/  FMUL.FTZ R7, R0, R2 ;  /* 0x0000000200077220 */ /* 0x000fe20000410000 */
[----:B------:R-:W-:Y:S01]  /*5750*/  IADD3 R2, P0, PT, R34, UR12, RZ ;  /* 0x0000000c22027c10 */ /* 0x000fe2000ff1e0ff */
        /* <DEDUP_REMOVED lines=17> */
[----:B------:R-:W-:Y:S02]  /*5870*/  F2FP.F16.F32.PACK_AB R14, R15, R14 ;  /* 0x0000000e0f0e723e */ /* 0x000fe400000000ff */
[----:B------:R-:W-:Y:S02]  /*5880*/  F2FP.F16.F32.PACK_AB R15, R20, R8 ;  /* 0x00000008140f723e */ /* 0x000fe400000000ff */
[----:B------:R-:W-:-:S02]  /*5890*/  IADD3.X R5, PT, PT, R37, UR13, RZ, P1, !PT ;  /* 0x0000000d25057c10 */ /* 0x000fc40008ffe4ff */
[----:B------:R-:W-:Y:S02]  /*58a0*/  F2FP.F16.F32.PACK_AB R10, R6, R9 ;  /* 0x00000009060a723e */ /* 0x000fe400000000ff */
[----:B------:R-:W-:Y:S02]  /*58b0*/  F2FP.F16.F32.PACK_AB R11, R11, R0 ;  /* 0x000000000b0b723e */ /* 0x000fe400000000ff */
[----:B------:R-:W-:Y:S02]  /*58c0*/  IADD3.X R37, PT, PT, R13, UR13, RZ, P2, !PT ;  /* 0x0000000d0d257c10 */ /* 0x000fe400097fe4ff */
[----:B------:R-:W-:Y:S02]  /*58d0*/  F2FP.F16.F32.PACK_AB R16, R16, R7 ;  /* 0x000000071010723e */ /* 0x000fe400000000ff */
[----:B------:R-:W-:Y:S01]  /*58e0*/  F2FP.F16.F32.PACK_AB R17, R17, R12 ;  /* 0x0000000c1111723e */ /* 0x000fe200000000ff */
        /* <DEDUP_REMOVED lines=8> */
.L_x_706:
        /* <DEDUP_REMOVED lines=25> */
[----:B------:R-:W-:Y:S02]  /*5b00*/  IADD3.X R7, PT, PT, RZ, RZ, RZ, P0, !PT ;  /* 0x000000ffff077210 */ /* 0x000fe400007fe4ff */
[----:B------:R-:W-:Y:S02]  /*5b10*/  MOV R6, R5 ;  /* 0x0000000500067202 */ /* 0x000fe40000000f00 */
        /* <DEDUP_REMOVED lines=15> */
.L_x_734:
        /* <DEDUP_REMOVED lines=14> */
[----:B------:R-:W-:-:S02]  /*5cf0*/  MOV R32, R9 ;  /* 0x0000000900207202 */ /* 0x000fc40000000f00 */
[----:B------:R-:W-:Y:S02]  /*5d00*/  IADD3 R14, P0, PT, R7, R14, RZ ;  /* 0x0000000e070e7210 */ /* 0x000fe40007f1e0ff */
[----:B------:R-:W-:Y:S02]  /*5d10*/  MOV R33, R10 ;  /* 0x0000000a00217202 */ /* 0x000fe40000000f00 */
[----:B------:R-:W-:Y:S02]  /*5d20*/  IADD3.X R15, PT, PT, R11, UR4, R15, P0, !PT ;  /* 0x000000040b0f7c10 */ /* 0x000fe400087fe40f */
[----:B------:R-:W-:Y:S02]  /*5d30*/  MOV R29, R0 ;  /* 0x00000000001d7202 */ /* 0x000fe40000000f00 */
[----:B0-----:R-:W-:-:S04]  /*5d40*/  LEA R18, P0, R14, R12, 0x3 ;  /* 0x0000000c0e127211 */ /* 0x001fc800078018ff */
[----:B------:R-:W-:Y:S02]  /*5d50*/  LEA.HI.X R14, R14, R13, R15, 0x3, P0 ;  /* 0x0000000d0e0e7211 */ /* 0x000fe400000f1c0f */
[----:B------:R-:W-:-:S04]  /*5d60*/  IADD3 R18, P0, PT, R18, 0x74600, RZ ;  /* 0x0007460012127810 */ /* 0x000fc80007f1e0ff */
[----:B------:R-:W-:-:S09]  /*5d70*/  IADD3.X R19, PT, PT, RZ, R14, RZ, P0, !PT ;  /* 0x0000000eff137210 */ /* 0x000fd200007fe4ff */
.L_x_725:
        /* <DEDUP_REMOVED lines=34> */
.L_x_724:
        /* <DEDUP_REMOVED lines=24> */
.L_x_727:
[----:B------:R-:W-:Y:S05]  /*6120*/  BSYNC.RECONVERGENT B1 ;  /* 0x0000000000017941 */ /* 0x000fea0003800200 */
.L_x_726:
        /* <DEDUP_REMOVED lines=28> */
.L_x_723:
[----:B------:R-:W-:Y:S05]  /*62f0*/  BSYNC.RECONVERGENT B0 ;  /* 0x0000000000007941 */ /* 0x000fea0003800200 */
.L_x_722:
[----:B------:R0:W-:Y:S01]  /*6300*/  STS [R5], R30 ;  /* 0x0000001e05007388 */ /* 0x0001e20000000800 */
[----:B------:R-:W1:Y:S01]  /*6310*/  LDC.64 R12, c[0x0][0x388] ;  /* 0x0000e200ff0c7b82 */ /* 0x000e620000000a00 */
[----:B------:R-:W-:Y:S02]  /*6320*/  ISETP.NE.AND P0, PT, R6, 0xf, PT ;  /* 0x0000000f0600780c */ /* 0x000fe40003f05270 */
[----:B------:R0:W-:Y:S01]  /*6330*/  STS [R5+0x780], R31 ;  /* 0x0007801f05007388 */ /* 0x0001e20000000800 */
[----:B------:R-:W-:-:S04]  /*6340*/  MOV R16, R34 ;  /* 0x0000002200107202 */ /* 0x000fc80000000f00 */
[----:B------:R-:W2:Y:S08]  /*6350*/  LDC.64 R14, c[0x0][0x390] ;  /* 0x0000e400ff0e7b82 */ /* 0x000eb00000000a00 */
[----:B0-----:R-:W-:Y:S06]  /*6360*/  BAR.SYNC.DEFER_BLOCKING 0x0 ;  /* 0x0000000000007b1d */ /* 0x001fec0000010000 */
.L_x_733:
        /* <DEDUP_REMOVED lines=15> */
.L_x_729:
[----:B------:R-:W-:Y:S05]  /*6460*/  BSYNC.RECONVERGENT B0 ;  /* 0x0000000000007941 */ /* 0x000fea0003800200 */
.L_x_728:
[----:B------:R-:W-:-:S03]  /*6470*/  UMOV UR4, 0xffff ;  /* 0x0000ffff00047882 */ /* 0x000fc60000000000 */
[----:B------:R-:W-:Y:S05]  /*6480*/  BRA.DIV UR4, `(.L_x_730) ;  /* 0x0000000204ac7947 */ /* 0x000fea000b800000 */
[----:B------:R-:W-:Y:S02]  /*6490*/  MOV R22, 0xffff ;  /* 0x0000ffff00167802 */ /* 0x000fe40000000f00 */
[----:B------:R-:W-:Y:S02]  /*64a0*/  MOV R24, 0xffff ;  /* 0x0000ffff00187802 */ /* 0x000fe40000000f00 */
[----:B------:R-:W-:Y:S01]  /*64b0*/  MOV R23, 0xffff ;  /* 0x0000ffff00177802 */ /* 0x000fe20000000f00 */
[----:B0--3--:R-:W0:Y:S01]  /*64c0*/  SHFL.BFLY PT, R18, R11, 0x8, 0x101f ;  /* 0x0d101f000b127f89 */ /* 0x009e2200000e0000 */
[----:B------:R-:W-:Y:S02]  /*64d0*/  MOV R25, 0xffff ;  /* 0x0000ffff00197802 */ /* 0x000fe40000000f00 */
[----:B------:R-:W-:Y:S01]  /*64e0*/  MOV R26, 0xffff ;  /* 0x0000ffff001a7802 */ /* 0x000fe20000000f00 */
[----:B----4-:R-:W3:Y:S01]  /*64f0*/  SHFL.BFLY PT, R20, R17, 0x8, 0x101f ;  /* 0x0d101f0011147f89 */ /* 0x010ee200000e0000 */
[----:B------:R-:W-:-:S02]  /*6500*/  MOV R28, 0xffff ;  /* 0x0000ffff001c7802 */ /* 0x000fc40000000f00 */
        /* <DEDUP_REMOVED lines=15> */
.L_x_744:
[----:B------:R-:W-:Y:S01]  /*6600*/  BSSY.RECONVERGENT B0, `(.L_x_731) ;  /* 0x000000a000007945 */ /* 0x000fe20003800200 */
[----:B----4-:R-:W-:-:S03]  /*6610*/  FADD.FTZ R24, R24, R17 ;  /* 0x0000001118187221 */ /* 0x010fc60000010000 */
[----:B------:R-:W-:Y:S05]  /*6620*/  @P1 BRA `(.L_x_732) ;  /* 0x00000000001c1947 */ /* 0x000fea0003800000 */
[----:B------:R-:W-:Y:S02]  /*6630*/  IADD3 R21, PT, PT, R16, R7, RZ ;  /* 0x0000000710157210 */ /* 0x000fe40007ffe0ff */
[----:B------:R-:W-:-:S03]  /*6640*/  F2FP.F16.F32.PACK_AB R11, R24, R11 ;  /* 0x0000000b180b723e */ /* 0x000fc600000000ff */
[----:B-1----:R-:W-:Y:S01]  /*6650*/  IMAD.WIDE R18, R21, 0x2, R12 ;  /* 0x0000000215127825 */ /* 0x002fe200078e020c */
[----:B------:R-:W-:-:S03]  /*6660*/  PRMT R17, R11, 0x7632, R17 ;  /* 0x000076320b117816 */ /* 0x000fc60000000011 */
[----:B--2---:R-:W-:Y:S01]  /*6670*/  IMAD.WIDE R20, R21, 0x2, R14 ;  /* 0x0000000215147825 */ /* 0x004fe200078e020e */
[----:B------:R0:W-:Y:S04]  /*6680*/  STG.E.U16 desc[UR14][R18.64], R11 ;  /* 0x0000000b12007986 */ /* 0x0001e8000c10150e */
[----:B------:R0:W-:Y:S02]  /*6690*/  STG.E.U16 desc[UR14][R20.64], R17 ;  /* 0x0000001114007986 */ /* 0x0001e4000c10150e */
.L_x_732:
[----:B------:R-:W-:Y:S05]  /*66a0*/  BSYNC.RECONVERGENT B0 ;  /* 0x0000000000007941 */ /* 0x000fea0003800200 */
.L_x_731:
        /* <DEDUP_REMOVED lines=9> */
.L_x_730:
        /* <DEDUP_REMOVED lines=8> */
.L_x_736:
[----:B------:R-:W-:Y:S05]  /*67c0*/  BSYNC B0 ;  /* 0x0000000000007941 */ /* 0x000fea0003800000 */
.L_x_735:
        /* <DEDUP_REMOVED lines=8> */
.L_x_737:
[----:B------:R-:W-:Y:S01]  /*6850*/  FADD.FTZ R18, R18, R11 ;  /* 0x0000000b12127221 */ /* 0x000fe20000010000 */
[----:B------:R-:W-:-:S04]  /*6860*/  HFMA2 R27, -RZ, RZ, 0, 2.384185791015625e-07 ;  /* 0x00000004ff1b7431 */ /* 0x000fc800000001ff */
[----:B------:R-:W-:Y:S02]  /*6870*/  MOV R26, R18 ;  /* 0x00000012001a7202 */ /* 0x000fe40000000f00 */
[----:B------:R-:W-:-:S07]  /*6880*/  MOV R20, R25 ;  /* 0x0000001900147202 */ /* 0x000fce0000000f00 */
[----:B------:R-:W-:Y:S05]  /*6890*/  WARPSYNC.COLLECTIVE R23, `(.L_x_738) ;  /* 0x0000000017087348 */ /* 0x000fea0003c00000 */
[----:B------:R0:W1:Y:S02]  /*68a0*/  SHFL.BFLY P2, R25, R26, R27, R28 ;  /* 0x0c00001b1a197389 */ /* 0x000064000004001c */
[----:B01----:R-:W-:Y:S05]  /*68b0*/  ENDCOLLECTIVE ;  /* 0x000000000000791b */ /* 0x003fea0003800000 */
.L_x_738:
[----:B------:R-:W-:-:S05]  /*68c0*/  FADD.FTZ R20, R20, R17 ;  /* 0x0000001114147221 */ /* 0x000fca0000010000 */
[----:B------:R-:W-:Y:S02]  /*68d0*/  MOV R26, R20 ;  /* 0x00000014001a7202 */ /* 0x000fe40000000f00 */
[----:B------:R-:W-:-:S07]  /*68e0*/  MOV R19, R25 ;  /* 0x0000001900137202 */ /* 0x000fce0000000f00 */
[----:B------:R-:W-:Y:S05]  /*68f0*/  WARPSYNC.COLLECTIVE R23, `(.L_x_739) ;  /* 0x0000000017087348 */ /* 0x000fea0003c00000 */
[----:B------:R0:W1:Y:S02]  /*6900*/  SHFL.BFLY P2, R25, R26, R27, R28 ;  /* 0x0c00001b1a197389 */ /* 0x000064000004001c */
[----:B01----:R-:W-:Y:S05]  /*6910*/  ENDCOLLECTIVE ;  /* 0x000000000000791b */ /* 0x003fea0003800000 */
.L_x_739:
[----:B------:R-:W-:Y:S01]  /*6920*/  FADD.FTZ R19, R18, R19 ;  /* 0x0000001312137221 */ /* 0x000fe20000010000 */
[----:B------:R-:W-:-:S04]  /*6930*/  HFMA2 R27, -RZ, RZ, 0, 1.1920928955078125e-07 ;  /* 0x00000002ff1b7431 */ /* 0x000fc800000001ff */
[----:B------:R-:W-:Y:S02]  /*6940*/  MOV R26, R19 ;  /* 0x00000013001a7202 */ /* 0x000fe40000000f00 */
[----:B------:R-:W-:-:S07]  /*6950*/  MOV R21, R25 ;  /* 0x0000001900157202 */ /* 0x000fce0000000f00 */
[----:B------:R-:W-:Y:S05]  /*6960*/  WARPSYNC.COLLECTIVE R23, `(.L_x_740) ;  /* 0x0000000017087348 */ /* 0x000fea0003c00000 */
[----:B------:R0:W1:Y:S02]  /*6970*/  SHFL.BFLY P2, R25, R26, R27, R28 ;  /* 0x0c00001b1a197389 */ /* 0x000064000004001c */
[----:B01----:R-:W-:Y:S05]  /*6980*/  ENDCOLLECTIVE ;  /* 0x000000000000791b */ /* 0x003fea0003800000 */
.L_x_740:
[----:B------:R-:W-:-:S05]  /*6990*/  FADD.FTZ R21, R20, R21 ;  /* 0x0000001514157221 */ /* 0x000fca0000010000 */
[----:B------:R-:W-:Y:S02]  /*69a0*/  MOV R26, R21 ;  /* 0x00000015001a7202 */ /* 0x000fe40000000f00 */
[----:B------:R-:W-:-:S07]  /*69b0*/  MOV R22, R25 ;  /* 0x0000001900167202 */ /* 0x000fce0000000f00 */
[----:B------:R-:W-:Y:S05]  /*69c0*/  WARPSYNC.COLLECTIVE R23, `(.L_x_741) ;  /* 0x0000000017087348 */ /* 0x000fea0003c00000 */
[----:B------:R0:W1:Y:S02]  /*69d0*/  SHFL.BFLY P2, R25, R26, R27, R28 ;  /* 0x0c00001b1a197389 */ /* 0x000064000004001c */
[----:B01----:R-:W-:Y:S05]  /*69e0*/  ENDCOLLECTIVE ;  /* 0x000000000000791b */ /* 0x003fea0003800000 */
.L_x_741:
[----:B------:R-:W-:Y:S01]  /*69f0*/  FADD.FTZ R22, R19, R22 ;  /* 0x0000001613167221 */ /* 0x000fe20000010000 */
[----:B------:R-:W-:-:S04]  /*6a00*/  HFMA2 R27, -RZ, RZ, 0, 5.9604644775390625e-08 ;  /* 0x00000001ff1b7431 */ /* 0x000fc800000001ff */
[----:B------:R-:W-:Y:S02]  /*6a10*/  MOV R26, R22 ;  /* 0x00000016001a7202 */ /* 0x000fe40000000f00 */
[----:B------:R-:W-:-:S07]  /*6a20*/  MOV R24, R25 ;  /* 0x0000001900187202 */ /* 0x000fce0000000f00 */
[----:B------:R-:W-:Y:S05]  /*6a30*/  WARPSYNC.COLLECTIVE R23, `(.L_x_742) ;  /* 0x0000000017087348 */ /* 0x000fea0003c00000 */
[----:B------:R0:W1:Y:S02]  /*6a40*/  SHFL.BFLY P2, R25, R26, R27, R28 ;  /* 0x0c00001b1a197389 */ /* 0x000064000004001c */
[----:B01----:R-:W-:Y:S05]  /*6a50*/  ENDCOLLECTIVE ;  /* 0x000000000000791b */ /* 0x003fea0003800000 */
.L_x_742:
[----:B------:R-:W-:-:S05]  /*6a60*/  FADD.FTZ R24, R21, R24 ;  /* 0x0000001815187221 */ /* 0x000fca0000010000 */
[----:B------:R-:W-:Y:S02]  /*6a70*/  MOV R26, R24 ;  /* 0x00000018001a7202 */ /* 0x000fe40000000f00 */
[----:B------:R-:W-:-:S07]  /*6a80*/  MOV R11, R25 ;  /* 0x00000019000b7202 */ /* 0x000fce0000000f00 */
[----:B------:R-:W-:Y:S05]  /*6a90*/  WARPSYNC.COLLECTIVE R23, `(.L_x_743) ;  /* 0x0000000017087348 */ /* 0x000fea0003c00000 */
[----:B------:R0:W1:Y:S02]  /*6aa0*/  SHFL.BFLY P2, R25, R26, R27, R28 ;  /* 0x0c00001b1a197389 */ /* 0x000064000004001c */
[----:B01----:R-:W-:Y:S05]  /*6ab0*/  ENDCOLLECTIVE ;  /* 0x000000000000791b */ /* 0x003fea0003800000 */
.L_x_743:
[----:B------:R-:W-:Y:S01]  /*6ac0*/  FADD.FTZ R11, R22, R11 ;  /* 0x0000000b160b7221 */ /* 0x000fe20000010000 */
[----:B------:R-:W-:Y:S01]  /*6ad0*/  MOV R17, R25 ;  /* 0x0000001900117202 */ /* 0x000fe20000000f00 */
[----:B------:R-:W-:Y:S06]  /*6ae0*/  BRA `(.L_x_744) ;  /* 0xfffffff800c47947 */ /* 0x000fec000383ffff */
.L_x_745:
        /* <DEDUP_REMOVED lines=9> */
.L_x_1428:


//--------------------- .text._ZN13group_norm_v218gn_bwd_cuda_kernelI6__halfLi480ELi1ELi32ELi30ELi4096ELb0ELb1ELi32ELi960ELi960ELi4ELb1ELi1ELb0ELb0ELNS_15WgradSyncMethodE3ENS_16CompileConditionILi1000EEEEEvPT_S6_S6_PKS5_S8_S8_S8_PKfflPfPj --------------------------
	.section	.text._ZN13group_norm_v218gn_bwd_cuda_kernelI6__halfLi480ELi1ELi32ELi30ELi4096ELb0ELb1ELi32ELi960ELi960ELi4ELb1ELi1ELb0ELb0ELNS_15WgradSyncMethodE3ENS_16CompileConditionILi1000EEEEEvPT_S6_S6_PKS5_S8_S8_S8_PKfflPfPj,"ax",@progbits
	.align	128
        .global         _ZN13group_norm_v218gn_bwd_cuda_kernelI6__halfLi480ELi1ELi32ELi30ELi4096ELb0ELb1ELi32ELi960ELi960ELi4ELb1ELi1ELb0ELb0ELNS_15WgradSyncMethodE3ENS_16CompileConditionILi1000EEEEEvPT_S6_S6_PKS5_S8_S8_S8_PKfflPfPj
        .type           _ZN13group_norm_v218gn_bwd_cuda_kernelI6__halfLi480ELi1ELi32ELi30ELi4096ELb0ELb1ELi32ELi960ELi960ELi4ELb1ELi1ELb0ELb0ELNS_15WgradSyncMethodE3ENS_16CompileConditionILi1000EEEEEvPT_S6_S6_PKS5_S8_S8_S8_PKfflPfPj,@function
        .size           _ZN13group_norm_v218gn_bwd_cuda_kernelI6__halfLi480ELi1ELi32ELi30ELi4096ELb0ELb1ELi32ELi960ELi960ELi4ELb1ELi1ELb0ELb0ELNS_15WgradSyncMethodE3ENS_16CompileConditionILi1000EEEEEvPT_S6_S6_PKS5_S8_S8_S8_PKfflPfPj,(.L_x_1429 - _ZN13group_norm_v218gn_bwd_cuda_kernelI6__halfLi480ELi1ELi32ELi30ELi4096ELb0ELb1ELi32ELi960ELi960ELi4ELb1ELi1ELb0ELb0ELNS_15WgradSyncMethodE3ENS_16CompileConditionILi1000EEEEEvPT_S6_S6_PKS5_S8_S8_S8_PKfflPfPj)
        .other          _ZN13group_norm_v218gn_bwd_cuda_kernelI6__halfLi480ELi1ELi32ELi30ELi4096ELb0ELb1ELi32ELi960ELi960ELi4ELb1ELi1ELb0ELb0ELNS_15WgradSyncMethodE3ENS_16CompileConditionILi1000EEEEEvPT_S6_S6_PKS5_S8_S8_S8_PKfflPfPj,@"STO_CUDA_ENTRY STV_DEFAULT"
_ZN13group_norm_v218gn_bwd_cuda_kernelI6__halfLi480ELi1ELi32ELi30ELi4096ELb0ELb1ELi32ELi960ELi960ELi4ELb1ELi1ELb0ELb0ELNS_15WgradSyncMethodE3ENS_16CompileConditionILi1000EEEEEvPT_S6_S6_PKS5_S8_S8_S8_PKfflPfPj:
.text._ZN13group_norm_v218gn_bwd_cuda_kernelI6__halfLi480ELi1ELi32ELi30ELi4096ELb0ELb1ELi32ELi960ELi960ELi4ELb1ELi1ELb0ELb0ELNS_15WgradSyncMethodE3ENS_16CompileConditionILi1000EEEEEvPT_S6_S6_PKS5_S8_S8_S8_PKfflPfPj:
        /* <DEDUP_REMOVED lines=28> */
.L_x_748:
        /* <DEDUP_REMOVED lines=8> */
.L_x_747:
[----:B------:R-:W-:Y:S05]  /*0240*/  WARPSYNC.ALL ;  /* 0x0000000000007948 */ /* 0x000fea0003800000 */
[----:B------:R-:W-:Y:S06]  /*0250*/  BAR.SYNC.DEFER_BLOCKING 0x0 ;  /* 0x0000000000007b1d */ /* 0x000fec0000010000 */
[----:B------:R-:W-:Y:S05]  /*0260*/  BRA `(.L_x_749) ;  /* 0x00000058006c7947 */ /* 0x000fea0003800000 */
.L_x_746:
        /* <DEDUP_REMOVED lines=11> */
[----:B------:R0:W-:Y:S03]  /*0320*/  STL [R1+0x90], R7 ;  /* 0x0000900701007387 */ /* 0x0001e60000100800 */
[----:B0-----:R-:W-:-:S05]  /*0330*/  SHF.L.U32 R7, R9, 0x2, RZ ;  /* 0x0000000209077819 */ /* 0x001fca00000006ff */
[----:B-1----:R-:W-:-:S06]  /*0340*/  IMAD.WIDE.U32 R4, R7, 0x2, R4 ;  /* 0x0000000207047825 */ /* 0x002fcc00078e0004 */
[----:B------:R-:W2:Y:S01]  /*0350*/  LDG.E.64.CONSTANT R4, desc[UR12][R4.64] ;  /* 0x0000000c04047981 */ /* 0x000ea2000c1e9b00 */
[----:B------:R-:W0:Y:S01]  /*0360*/  S2UR UR8, SR_CgaCtaId ;  /* 0x00000000000879c3 */ /* 0x000e220000008800 */
[----:B------:R-:W-:Y:S01]  /*0370*/  UMOV UR4, 0x400 ;  /* 0x0000040000047882 */ /* 0x000fe20000000000 */
[----:B------:R-:W-:Y:S01]  /*0380*/  SHF.L.U32 R3, R3, 0x5, RZ ;  /* 0x0000000503037819 */ /* 0x000fe200000006ff */
[----:B------:R-:W-:Y:S01]  /*0390*/  UIADD3 UR4, UPT, UPT, UR4, 0x3c00, URZ ;  /* 0x00003c0004047890 */ /* 0x000fe2000fffe0ff */
[----:B------:R-:W-:Y:S02]  /*03a0*/  SHF.R.U32.HI R6, RZ, 0x1, R6 ;  /* 0x00000001ff067819 */ /* 0x000fe40000011606 */
[----:B------:R-:W-:Y:S02]  /*03b0*/  CS2R R60, SRZ ;  /* 0x00000000003c7805 */ /* 0x000fe4000001ff00 */
[----:B------:R-:W-:Y:S02]  /*03c0*/  LOP3.LUT R3, R0, 0xfe0, R3, 0xf8, !PT ;  /* 0x00000fe000037812 */ /* 0x000fe400078ef803 */
[----:B------:R-:W-:-:S02]  /*03d0*/  CS2R R58, SRZ ;  /* 0x00000000003a7805 */ /* 0x000fc4000001ff00 */
[----:B------:R-:W-:Y:S02]  /*03e0*/  CS2R R56, SRZ ;  /* 0x0000000000387805 */ /* 0x000fe4000001ff00 */
[----:B------:R-:W-:Y:S01]  /*03f0*/  CS2R R54, SRZ ;  /* 0x0000000000367805 */ /* 0x000fe2000001ff00 */
[----:B------:R-:W-:Y:S01]  /*0400*/  IMAD R6, R6, 0x1e, RZ ;  /* 0x0000001e06067824 */ /* 0x000fe200078e02ff */
[----:B0-----:R-:W-:-:S06]  /*0410*/  ULEA UR4, UR8, UR4, 0x18 ;  /* 0x0000000408047291 */ /* 0x001fcc000f8ec0ff */
[----:B------:R-:W-:Y:S01]  /*0420*/  LEA R2, R0, UR4, 0x3 ;  /* 0x0000000400027c11 */ /* 0x000fe2000f8e18ff */
[----:B------:R-:W-:-:S04]  /*0430*/  UMOV UR4, URZ ;  /* 0x000000ff00047c82 */ /* 0x000fc80008000000 */
[----:B------:R-:W-:-:S05]  /*0440*/  IMAD R0, R9, 0x18, R2 ;  /* 0x0000001809007824 */ /* 0x000fca00078e0202 */
[----:B------:R0:W-:Y:S02]  /*0450*/  STL [R1+0x84], R0 ;  /* 0x0000840001007387 */ /* 0x0001e40000100800 */
[C---:B0-----:R-:W-:Y:S02]  /*0460*/  IADD3 R0, PT, PT, R7.reuse, 0x2, RZ ;  /* 0x0000000207007810 */ /* 0x041fe40007ffe0ff */
[----:B------:R-:W-:Y:S02]  /*0470*/  LOP3.LUT R7, R7, 0xffff, RZ, 0xc0, !PT ;  /* 0x0000ffff07077812 */ /* 0x000fe400078ec0ff */
[----:B------:R-:W-:-:S03]  /*0480*/  LOP3.LUT R0, R0, 0xffff, RZ, 0xc0, !PT ;  /* 0x0000ffff00007812 */ /* 0x000fc600078ec0ff */
[----:B------:R-:W-:Y:S02]  /*0490*/  IMAD R7, R7, 0x889, RZ ;  /* 0x0000088907077824 */ /* 0x000fe400078e02ff */
[----:B------:R-:W-:-:S03]  /*04a0*/  IMAD R0, R0, 0x889, RZ ;  /* 0x0000088900007824 */ /* 0x000fc600078e02ff */
[----:B------:R-:W-:Y:S02]  /*04b0*/  SHF.R.U32.HI R7, RZ, 0x10, R7 ;  /* 0x00000010ff077819 */ /* 0x000fe40000011607 */
[----:B------:R-:W-:-:S03]  /*04c0*/  SHF.R.U32.HI R0, RZ, 0x10, R0 ;  /* 0x00000010ff007819 */ /* 0x000fc60000011600 */
[----:B------:R0:W-:Y:S04]  /*04d0*/  STL [R1+0x8c], R7 ;  /* 0x00008c0701007387 */ /* 0x0001e80000100800 */
[----:B------:R0:W-:Y:S01]  /*04e0*/  STL [R1+0x88], R0 ;  /* 0x0000880001007387 */ /* 0x0001e20000100800 */
[--C-:B--2---:R-:W-:Y:S02]  /*04f0*/  HADD2.F32 R2, -RZ, R4.reuse.H0_H0 ;  /* 0x20000004ff027230 */ /* 0x104fe40000004100 */
[----:B------:R-:W-:Y:S02]  /*0500*/  HADD2.F32 R3, -RZ, R4.H1_H1 ;  /* 0x30000004ff037230 */ /* 0x000fe40000004100 */
[--C-:B------:R-:W-:Y:S02]  /*0510*/  HADD2.F32 R4, -RZ, R5.reuse.H0_H0 ;  /* 0x20000005ff047230 */ /* 0x100fe40000004100 */
[----:B0-----:R-:W-:-:S07]  /*0520*/  HADD2.F32 R5, -RZ, R5.H1_H1 ;  /* 0x30000005ff057230 */ /* 0x001fce0000004100 */
.L_x_763:
[----:B--2---:R-:W2:Y:S01]  /*0530*/  LDL R0, [R1+0x90] ;  /* 0x0000900001007983 */ /* 0x004ea20000100800 */
[----:B------:R-:W0:Y:S03]  /*0540*/  LDCU.64 UR16, c[0x0][0x3b8] ;  /* 0x00007700ff1077ac */ /* 0x000e260008000a00 */
[----:B------:R-:W3:Y:S01]  /*0550*/  LDL R7, [R1+0x8c] ;  /* 0x00008c0001077983 */ /* 0x000ee20000100800 */
[----:B------:R-:W-:Y:S02]  /*0560*/  USHF.L.U64.HI UR10, UR9, 0x6, UR5 ;  /* 0x00000006090a7899 */ /* 0x000fe40008010205 */
[----:B------:R-:W-:Y:S01]  /*0570*/  USHF.L.U32 UR11, UR9, 0x6, URZ ;  /* 0x00000006090b7899 */ /* 0x000fe200080006ff */
[----:B------:R-:W1:Y:S01]  /*0580*/  S2R R12, SR_CTAID.X ;  /* 0x00000000000c7919 */ /* 0x000e620000002500 */
[----:B------:R-:W-:Y:S02]  /*0590*/  UIMAD.WIDE.U32 UR14, UR9, 0x3c0000, URZ ;  /* 0x003c0000090e78a5 */ /* 0x000fe4000f8e00ff */
[----:B------:R-:W-:Y:S01]  /*05a0*/  MOV R9, UR10 ;  /* 0x0000000a00097c02 */ /* 0x000fe20008000f00 */
[----:B------:R-:W-:Y:S01]  /*05b0*/  UIMAD UR8, UR5, 0x3c0000, URZ ;  /* 0x003c0000050878a4 */ /* 0x000fe2000f8e02ff */
[----:B------:R-:W-:Y:S01]  /*05c0*/  MOV R8, UR11 ;  /* 0x0000000b00087c02 */ /* 0x000fe20008000f00 */
[----:B------:R-:W4:Y:S02]  /*05d0*/  LDCU.64 UR18, c[0x0][0x3a0] ;  /* 0x00007400ff1277ac */ /* 0x000f240008000a00 */
[----:B------:R-:W-:-:S02]  /*05e0*/  UIADD3 UR8, UPT, UPT, UR15, UR8, URZ ;  /* 0x000000080f087290 */ /* 0x000fc4000fffe0ff */
[----:B-----5:R-:W5:Y:S01]  /*05f0*/  LDCU.64 UR10, c[0x0][0x398] ;  /* 0x00007300ff0a77ac */ /* 0x020f620008000a00 */
[----:B-1----:R-:W-:Y:S02]  /*0600*/  SHF.L.U32 R12, R12, 0x5, RZ ;  /* 0x000000050c0c7819 */ /* 0x002fe400000006ff */
[----:B--2---:R-:W-:Y:S02]  /*0610*/  LOP3.LUT R10, R0, 0xffff, RZ, 0xc0, !PT ;  /* 0x0000ffff000a7812 */ /* 0x004fe400078ec0ff */
[----:B------:R-:W1:Y:S01]  /*0620*/  S2R R0, SR_TID.X ;  /* 0x0000000000007919 */ /* 0x000e620000002100 */
[----:B---3--:R-:W-:-:S04]  /*0630*/  IMAD.WIDE.U32 R14, R7, 0x2, R8 ;  /* 0x00000002070e7825 */ /* 0x008fc800078e0008 */
[----:B------:R-:W-:Y:S01]  /*0640*/  IMAD.WIDE.U32 R10, R10, 0x4, RZ ;  /* 0x000000040a0a7825 */ /* 0x000fe200078e00ff */
[----:B0-----:R-:W-:-:S04]  /*0650*/  LEA R118, P0, R14, UR16, 0x2 ;  /* 0x000000100e767c11 */ /* 0x001fc8000f8010ff */
[----:B------:R-:W-:Y:S02]  /*0660*/  LEA.HI.X R119, R14, UR17, R15, 0x2, P0 ;  /* 0x000000110e777c11 */ /* 0x000fe400080f140f */
[----:B------:R-:W-:Y:S01]  /*0670*/  LOP3.LUT R7, R11, UR8, RZ, 0xfc, !PT ;  /* 0x000000080b077c12 */ /* 0x000fe2000f8efcff */
[----:B------:R-:W0:Y:S03]  /*0680*/  LDCU UR8, c[0x0][0x3c0] ;  /* 0x00007800ff0877ac */ /* 0x000e260008000800 */
[----:B------:R-:W0:Y:S01]  /*0690*/  LDG.E.64.CONSTANT R118, desc[UR12][R118.64] ;  /* 0x0000000c76767981 */ /* 0x000e22000c1e9b00 */
[----:B-1----:R-:W-:-:S05]  /*06a0*/  LOP3.LUT R0, R0, 0xffff, RZ, 0xc0, !PT ;  /* 0x0000ffff00007812 */ /* 0x002fca00078ec0ff */
[----:B------:R-:W-:-:S05]  /*06b0*/  IMAD R0, R0, 0x445, RZ ;  /* 0x0000044500007824 */ /* 0x000fca00078e02ff */
[----:B------:R-:W-:-:S04]  /*06c0*/  SHF.R.U32.HI R0, RZ, 0x12, R0 ;  /* 0x00000012ff007819 */ /* 0x000fc80000011600 */
[----:B------:R-:W-:-:S05]  /*06d0*/  LOP3.LUT R0, R0, 0xfe0, R12, 0xf8, !PT ;  /* 0x00000fe000007812 */ /* 0x000fca00078ef80c */
[----:B------:R-:W-:Y:S01]  /*06e0*/  IMAD R13, R0, 0x3c0, RZ ;  /* 0x000003c0000d7824 */ /* 0x000fe200078e02ff */
[----:B------:R-:W-:Y:S01]  /*06f0*/  LOP3.LUT R0, R10, UR14, RZ, 0xfc, !PT ;  /* 0x0000000e0a007c12 */ /* 0x000fe2000f8efcff */
[----:B------:R-:W1:Y:S03]  /*0700*/  LDCU.64 UR14, c[0x0][0x3c8] ;  /* 0x00007900ff0e77ac */ /* 0x000e660008000a00 */
[----:B------:R-:W-:-:S04]  /*0710*/  IADD3 R0, P1, PT, R13, R0, RZ ;  /* 0x000000000d007210 */ /* 0x000fc80007f3e0ff */
[----:B------:R-:W-:Y:S02]  /*0720*/  IADD3.X R7, PT, PT, RZ, R7, RZ, P1, !PT ;  /* 0x00000007ff077210 */ /* 0x000fe40000ffe4ff */
[C---:B------:R-:W-:Y:S02]  /*0730*/  SHF.L.U32 R16, R0.reuse, 0x1, RZ ;  /* 0x0000000100107819 */ /* 0x040fe400000006ff */
[----:B------:R-:W-:Y:S02]  /*0740*/  SHF.L.U64.HI R12, R0, 0x1, R7 ;  /* 0x00000001000c7819 */ /* 0x000fe40000010207 */
[C---:B----4-:R-:W-:Y:S01]  /*0750*/  IADD3 R10, P0, PT, R16.reuse, UR18, RZ ;  /* 0x00000012100a7c10 */ /* 0x050fe2000ff1e0ff */
[----:B------:R-:W-:Y:S01]  /*0760*/  STL [R1+0x7c], R16 ;  /* 0x00007c1001007387 */ /* 0x000fe20000100800 */
[----:B-----5:R-:W-:Y:S02]  /*0770*/  IADD3 R78, P1, PT, R16, UR10, RZ ;  /* 0x0000000a104e7c10 */ /* 0x020fe4000ff3e0ff */
[C---:B------:R-:W-:Y:S01]  /*0780*/  IADD3.X R11, PT, PT, R12.reuse, UR19, RZ, P0, !PT ;  /* 0x000000130c0b7c10 */ /* 0x040fe200087fe4ff */
[----:B------:R2:W-:Y:S01]  /*0790*/  STL [R1+0x80], R12 ;  /* 0x0000800c01007387 */ /* 0x0005e20000100800 */
[----:B------:R-:W-:-:S03]  /*07a0*/  IADD3.X R79, PT, PT, R12, UR11, RZ, P1, !PT ;  /* 0x0000000b0c4f7c10 */ /* 0x000fc60008ffe4ff */
[----:B------:R-:W3:Y:S04]  /*07b0*/  LDG.E.64.CONSTANT R28, desc[UR12][R10.64] ;  /* 0x0000000c0a1c7981 */ /* 0x000ee8000c1e9b00 */
[----:B------:R-:W4:Y:S04]  /*07c0*/  LDL R0, [R1+0x88] ;  /* 0x0000880001007983 */ /* 0x000f280000100800 */
        /* <DEDUP_REMOVED lines=18> */
[----:B--2---:R-:W2:Y:S04]  /*08f0*/  LDG.E.64.CONSTANT R12, desc[UR12][R78.64+0x3c00] ;  /* 0x003c000c4e0c7981 */ /* 0x004ea8000c1e9b00 */
[----:B------:R-:W2:Y:S04]  /*0900*/  LDG.E.64.CONSTANT R72, desc[UR12][R10.64+0xd200] ;  /* 0x00d2000c0a487981 */ /* 0x000ea8000c1e9b00 */
        /* <DEDUP_REMOVED lines=10> */
[----:B------:R1:W2:Y:S01]  /*09b0*/  LDG.E.64.CONSTANT R50, desc[UR12][R78.64+0xd200] ;  /* 0x00d2000c4e327981 */ /* 0x0002a2000c1e9b00 */
[----:B0-----:R-:W-:-:S06]  /*09c0*/  FADD.FTZ R7, R119, UR8 ;  /* 0x0000000877077e21 */ /* 0x001fcc0008010000 */
[----:B------:R-:W0:Y:S01]  /*09d0*/  MUFU.RSQ R7, R7 ;  /* 0x0000000700077308 */ /* 0x000e220000001400 */
[--C-:B---3--:R-:W-:Y:S02]  /*09e0*/  HADD2.F32 R92, -RZ, R28.reuse.H1_H1 ;  /* 0x3000001cff5c7230 */ /* 0x108fe40000004100 */
[----:B------:R-:W-:Y:S02]  /*09f0*/  HADD2.F32 R100, -RZ, R28.H0_H0 ;  /* 0x2000001cff647230 */ /* 0x000fe40000004100 */
[----:B----4-:R-:W-:-:S04]  /*0a00*/  IMAD.WIDE.U32 R8, R0, 0x2, R8 ;  /* 0x0000000200087825 */ /* 0x010fc800078e0008 */
[----:B------:R-:W-:Y:S01]  /*0a10*/  FADD.FTZ R92, -R118, R92 ;  /* 0x0000005c765c7221 */ /* 0x000fe20000010100 */
[--C-:B-----5:R-:W-:Y:S01]  /*0a20*/  HADD2.F32 R117, -RZ, R44.reuse.H0_H0 ;  /* 0x2000002cff757230 */ /* 0x120fe20000004100 */
[----:B------:R-:W-:Y:S01]  /*0a30*/  LEA R98, P0, R8, UR16, 0x2 ;  /* 0x0000001008627c11 */ /* 0x000fe2000f8010ff */
[----:B------:R-:W-:Y:S02]  /*0a40*/  HADD2.F32 R119, -RZ, R44.H1_H1 ;  /* 0x3000002cff777230 */ /* 0x000fe40000004100 */
[--C-:B------:R-:W-:Y:S02]  /*0a50*/  HADD2.F32 R88, -RZ, R32.reuse.H1_H1 ;  /* 0x30000020ff587230 */ /* 0x100fe40000004100 */
[----:B------:R-:W-:Y:S01]  /*0a60*/  FADD.FTZ R100, -R118, R100 ;  /* 0x0000006476647221 */ /* 0x000fe20000010100 */
[----:B------:R-:W-:Y:S02]  /*0a70*/  HADD2.F32 R90, -RZ, R32.H0_H0 ;  /* 0x20000020ff5a7230 */ /* 0x000fe40000004100 */
[----:B------:R-:W-:-:S02]  /*0a80*/  HADD2.F32 R121, -RZ, R42.H0_H0 ;  /* 0x2000002aff797230 */ /* 0x000fc40000004100 */
[C---:B------:R-:W-:Y:S01]  /*0a90*/  FADD.FTZ R88, -R118.reuse, R88 ;  /* 0x0000005876587221 */ /* 0x040fe20000010100 */
[--C-:B------:R-:W-:Y:S02]  /*0aa0*/  HADD2.F32 R105, -RZ, R64.reuse.H0_H0 ;  /* 0x20000040ff697230 */ /* 0x100fe40000004100 */
[----:B------:R-:W-:Y:S02]  /*0ab0*/  HADD2.F32 R107, -RZ, R64.H1_H1 ;  /* 0x30000040ff6b7230 */ /* 0x000fe40000004100 */
[----:B------:R-:W-:Y:S01]  /*0ac0*/  FADD.FTZ R64, -R118, R117 ;  /* 0x0000007576407221 */ /* 0x000fe20000010100 */
[----:B-1----:R-:W-:Y:S02]  /*0ad0*/  HADD2.F32 R78, -RZ, R30.H1_H1 ;  /* 0x3000001eff4e7230 */ /* 0x002fe40000004100 */
[----:B0-----:R-:W-:Y:S01]  /*0ae0*/  FMUL.FTZ R117, R7, R92 ;  /* 0x0000005c07757220 */ /* 0x001fe20000410000 */
[----:B------:R-:W-:Y:S01]  /*0af0*/  HADD2.F32 R84, -RZ, R34.H1_H1 ;  /* 0x30000022ff547230 */ /* 0x000fe20000004100 */
[----:B------:R-:W-:Y:S01]  /*0b00*/  LEA.HI.X R99, R8, UR17, R9, 0x2, P0 ;  /* 0x0000001108637c11 */ /* 0x000fe200080f1409 */
[----:B------:R-:W-:-:S02]  /*0b10*/  HADD2.F32 R123, -RZ, R42.H1_H1 ;  /* 0x3000002aff7b7230 */ /* 0x000fc40000004100 */
[--C-:B------:R-:W-:Y:S02]  /*0b20*/  HADD2.F32 R109, -RZ, R52.reuse.H0_H0 ;  /* 0x20000034ff6d7230 */ /* 0x100fe40000004100 */
[----:B------:R-:W-:Y:S02]  /*0b30*/  HADD2.F32 R111, -RZ, R52.H1_H1 ;  /* 0x30000034ff6f7230 */ /* 0x000fe40000004100 */
[C---:B------:R-:W-:Y:S01]  /*0b40*/  FADD.FTZ R52, -R118.reuse, R119 ;  /* 0x0000007776347221 */ /* 0x040fe20000010100 */
[--C-:B------:R-:W-:Y:S02]  /*0b50*/  HADD2.F32 R93, -RZ, R68.reuse.H0_H0 ;  /* 0x20000044ff5d7230 */ /* 0x100fe40000004100 */
[----:B------:R-:W-:Y:S01]  /*0b60*/  FMUL.FTZ R119, R7, R100 ;  /* 0x0000006407777220 */ /* 0x000fe20000410000 */
[----:B------:R-:W-:Y:S02]  /*0b70*/  HADD2.F32 R101, -RZ, R68.H1_H1 ;  /* 0x30000044ff657230 */ /* 0x000fe40000004100 */
[----:B------:R-:W-:Y:S01]  /*0b80*/  FADD.FTZ R68, -R118, R121 ;  /* 0x0000007976447221 */ /* 0x000fe20000010100 */
[----:B------:R-:W-:-:S02]  /*0b90*/  HADD2.F32 R116, -RZ, R76.H0_H0 ;  /* 0x2000004cff747230 */ /* 0x000fc40000004100 */
[C---:B------:R-:W-:Y:S01]  /*0ba0*/  FADD.FTZ R90, -R118.reuse, R90 ;  /* 0x0000005a765a7221 */ /* 0x040fe20000010100 */
[----:B------:R-:W-:Y:S02]  /*0bb0*/  HADD2.F32 R8, -RZ, R30.H0_H0 ;  /* 0x2000001eff087230 */ /* 0x000fe40000004100 */
[----:B------:R-:W-:Y:S01]  /*0bc0*/  FADD.FTZ R84, -R118, R84 ;  /* 0x0000005476547221 */ /* 0x000fe20000010100 */
[----:B------:R-:W-:Y:S02]  /*0bd0*/  HADD2.F32 R86, -RZ, R34.H0_H0 ;  /* 0x20000022ff567230 */ /* 0x000fe40000004100 */
[----:B------:R-:W-:Y:S01]  /*0be0*/  FADD.FTZ R100, R78, R59 ;  /* 0x0000003b4e647221 */ /* 0x000fe20000010000 */
[----:B------:R-:W-:Y:S02]  /*0bf0*/  HADD2.F32 R82, -RZ, R36.H1_H1 ;  /* 0x30000024ff527230 */ /* 0x000fe40000004100 */
[----:B------:R-:W-:Y:S01]  /*0c00*/  FFMA.FTZ R102, R117, R78, R58 ;  /* 0x0000004e75667223 */ /* 0x000fe2000001003a */
[----:B------:R-:W-:-:S02]  /*0c10*/  HADD2.F32 R76, -RZ, R76.H1_H1 ;  /* 0x3000004cff4c7230 */ /* 0x000fc40000004100 */
[----:B------:R-:W-:Y:S01]  /*0c20*/  FMUL.FTZ R121, R7, R88 ;  /* 0x0000005807797220 */ /* 0x000fe20000410000 */
[----:B------:R-:W-:Y:S02]  /*0c30*/  HADD2.F32 R113, -RZ, R48.H0_H0 ;  /* 0x20000030ff717230 */ /* 0x000fe40000004100 */
[C---:B------:R-:W-:Y:S01]  /*0c40*/  FADD.FTZ R30, -R118.reuse, R101 ;  /* 0x00000065761e7221 */ /* 0x040fe20000010100 */
[----:B------:R-:W-:Y:S02]  /*0c50*/  HADD2.F32 R80, -RZ, R38.H0_H0 ;  /* 0x20000026ff507230 */ /* 0x000fe40000004100 */
[----:B------:R-:W-:Y:S01]  /*0c60*/  FADD.FTZ R86, -R118, R86 ;  /* 0x0000005676567221 */ /* 0x000fe20000010100 */
[----:B------:R-:W-:Y:S02]  /*0c70*/  HADD2.F32 R83, -RZ, R36.H0_H0 ;  /* 0x20000024ff537230 */ /* 0x000fe40000004100 */
[--C-:B------:R-:W-:Y:S02]  /*0c80*/  HADD2.F32 R9, -RZ, R66.reuse.H0_H0 ;  /* 0x20000042ff097230 */ /* 0x100fe40000004100 */
[----:B------:R-:W-:-:S02]  /*0c90*/  HADD2.F32 R103, -RZ, R66.H1_H1 ;  /* 0x30000042ff677230 */ /* 0x000fc40000004100 */
[C---:B------:R-:W-:Y:S01]  /*0ca0*/  FADD.FTZ R66, -R118.reuse, R123 ;  /* 0x0000007b76427221 */ /* 0x040fe20000010100 */
[----:B------:R-:W-:Y:S02]  /*0cb0*/  HADD2.F32 R38, -RZ, R38.H1_H1 ;  /* 0x30000026ff267230 */ /* 0x000fe40000004100 */
[----:B------:R-:W-:Y:S01]  /*0cc0*/  FADD.FTZ R82, -R118, R82 ;  /* 0x0000005276527221 */ /* 0x000fe20000010100 */
[----:B------:R-:W-:Y:S02]  /*0cd0*/  HADD2.F32 R125, -RZ, R40.H0_H0 ;  /* 0x20000028ff7d7230 */ /* 0x000fe40000004100 */
[----:B------:R-:W-:Y:S01]  /*0ce0*/  FFMA.FTZ R101, R119, R8, R60 ;  /* 0x0000000877657223 */ /* 0x000fe2000001003c */
[----:B------:R-:W-:Y:S02]  /*0cf0*/  HADD2.F32 R112, -RZ, R94.H1_H1 ;  /* 0x3000005eff707230 */ /* 0x000fe40000004100 */
[----:B------:R-:W-:Y:S01]  /*0d00*/  FMUL.FTZ R123, R7, R90 ;  /* 0x0000005a077b7220 */ /* 0x000fe20000410000 */
[----:B------:R-:W-:-:S02]  /*0d10*/  HADD2.F32 R40, -RZ, R40.H1_H1 ;  /* 0x30000028ff287230 */ /* 0x000fc40000004100 */
[----:B------:R-:W-:Y:S01]  /*0d20*/  FADD.FTZ R100, R100, R76 ;  /* 0x0000004c64647221 */ /* 0x000fe20000010000 */
[----:B------:R-:W-:Y:S02]  /*0d30*/  HADD2.F32 R115, -RZ, R48.H1_H1 ;  /* 0x30000030ff737230 */ /* 0x000fe40000004100 */
[----:B------:R-:W-:Y:S01]  /*0d40*/  FFMA.FTZ R102, R121, R76, R102 ;  /* 0x0000004c79667223 */ /* 0x000fe20000010066 */
[----:B------:R-:W-:Y:S01]  /*0d50*/  FMUL.FTZ R84, R7, R84 ;  /* 0x0000005407547220 */ /* 0x000fe20000410000 */
[----:B------:R-:W-:Y:S01]  /*0d60*/  FADD.FTZ R48, -R118, R113 ;  /* 0x0000007176307221 */ /* 0x000fe20000010100 */
[----:B------:R-:W-:Y:S02]  /*0d70*/  HADD2.F32 R113, -RZ, R94.H0_H0 ;  /* 0x2000005eff717230 */ /* 0x000fe40000004100 */
[----:B------:R-:W-:Y:S01]  /*0d80*/  FADD.FTZ R61, R8, R61 ;  /* 0x0000003d083d7221 */ /* 0x000fe20000010000 */
[--C-:B------:R-:W-:Y:S02]  /*0d90*/  HADD2.F32 R81, -RZ, R74.reuse.H0_H0 ;  /* 0x2000004aff517230 */ /* 0x100fe40000004100 */
[----:B------:R-:W-:Y:S01]  /*0da0*/  FADD.FTZ R83, -R118, R83 ;  /* 0x0000005376537221 */ /* 0x000fe20000010100 */
[----:B------:R-:W-:-:S02]  /*0db0*/  HADD2.F32 R79, -RZ, R74.H1_H1 ;  /* 0x3000004aff4f7230 */ /* 0x000fc40000004100 */
[----:B------:R-:W-:Y:S01]  /*0dc0*/  FADD.FTZ R74, -R118, R38 ;  /* 0x00000026764a7221 */ /* 0x000fe20000010100 */
[----:B------:R-:W-:Y:S02]  /*0dd0*/  HADD2.F32 R94, -RZ, R96.H1_H1 ;  /* 0x30000060ff5e7230 */ /* 0x000fe40000004100 */
[----:B------:R-:W-:Y:S01]  /*0de0*/  FMUL.FTZ R8, R2, R8 ;  /* 0x0000000802087220 */ /* 0x000fe20000410000 */
[--C-:B------:R-:W-:Y:S02]  /*0df0*/  HADD2.F32 R89, -RZ, R70.reuse.H0_H0 ;  /* 0x20000046ff597230 */ /* 0x100fe40000004100 */
[----:B------:R-:W-:Y:S01]  /*0e00*/  FFMA.FTZ R101, R123, R116, R101 ;  /* 0x000000747b657223 */ /* 0x000fe20000010065 */
[----:B------:R-:W-:Y:S02]  /*0e10*/  HADD2.F32 R91, -RZ, R70.H1_H1 ;  /* 0x30000046ff5b7230 */ /* 0x000fe40000004100 */
[C---:B------:R-:W-:Y:S01]  /*0e20*/  FMUL.FTZ R86, R7.reuse, R86 ;  /* 0x0000005607567220 */ /* 0x040fe20000410000 */
[----:B------:R-:W-:Y:S01]  /*0e30*/  FADD.FTZ R100, R100, R112 ;  /* 0x0000007064647221 */ /* 0x000fe20000010000 */
[----:B------:R-:W-:Y:S01]  /*0e40*/  FFMA.FTZ R102, R84, R112, R102 ;  /* 0x0000007054667223 */ /* 0x000fe20000010066 */
[----:B------:R-:W-:Y:S01]  /*0e50*/  FMUL.FTZ R82, R7, R82 ;  /* 0x0000005207527220 */ /* 0x000fe20000410000 */
[C---:B------:R-:W-:Y:S01]  /*0e60*/  FADD.FTZ R70, -R118.reuse, R40 ;  /* 0x0000002876467221 */ /* 0x040fe20000010100 */
[C---:B------:R-:W-:Y:S01]  /*0e70*/  FADD.FTZ R44, -R118.reuse, R115 ;  /* 0x00000073762c7221 */ /* 0x040fe20000010100 */
[----:B------:R-:W-:Y:S01]  /*0e80*/  FADD.FTZ R40, -R118, R111 ;  /* 0x0000006f76287221 */ /* 0x000fe20000010100 */
[----:B------:R-:W-:-:S02]  /*0e90*/  HADD2.F32 R111, -RZ, R96.H0_H0 ;  /* 0x20000060ff6f7230 */ /* 0x000fc40000004100 */
[C---:B------:R-:W-:Y:S01]  /*0ea0*/  FMUL.FTZ R115, R3.reuse, R76 ;  /* 0x0000004c03737220 */ /* 0x040fe20000410000 */
[----:B--2---:R-:W-:Y:S02]  /*0eb0*/  HADD2.F32 R92, -RZ, R12.H1_H1 ;  /* 0x3000000cff5c7230 */ /* 0x004fe40000004100 */
[----:B------:R-:W-:Y:S01]  /*0ec0*/  FADD.FTZ R80, -R118, R80 ;  /* 0x0000005076507221 */ /* 0x000fe20000010100 */
[----:B------:R-:W-:Y:S01]  /*0ed0*/  FMUL.FTZ R78, R3, R78 ;  /* 0x0000004e034e7220 */ /* 0x000fe20000410000 */
[----:B------:R-:W-:Y:S01]  /*0ee0*/  FFMA.FTZ R101, R86, R113, R101 ;  /* 0x0000007156657223 */ /* 0x000fe20000010065 */
[C---:B------:R-:W-:Y:S01]  /*0ef0*/  FMUL.FTZ R83, R7.reuse, R83 ;  /* 0x0000005307537220 */ /* 0x040fe20000410000 */
[----:B------:R-:W-:Y:S01]  /*0f00*/  FADD.FTZ R100, R100, R94 ;  /* 0x0000005e64647221 */ /* 0x000fe20000010000 */
[----:B------:R-:W-:Y:S01]  /*0f10*/  FFMA.FTZ R102, R82, R94, R102 ;  /* 0x0000005e52667223 */ /* 0x000fe20000010066 */
[----:B------:R-:W-:Y:S01]  /*0f20*/  FMUL.FTZ R110, R7, R74 ;  /* 0x0000004a076e7220 */ /* 0x000fe20000410000 */
[----:B------:R-:W-:Y:S01]  /*0f30*/  FADD.FTZ R76, RZ, R8 ;  /* 0x00000008ff4c7221 */ /* 0x000fe20000010000 */
[----:B------:R-:W-:Y:S01]  /*0f40*/  FFMA.FTZ R74, R119, R8, RZ ;  /* 0x00000008774a7223 */ /* 0x000fe200000100ff */
[----:B------:R-:W-:-:S02]  /*0f50*/  HADD2.F32 R85, -RZ, R72.H0_H0 ;  /* 0x20000048ff557230 */ /* 0x000fc40000004100 */
[C---:B------:R-:W-:Y:S01]  /*0f60*/  FADD.FTZ R32, -R118.reuse, R93 ;  /* 0x0000005d76207221 */ /* 0x040fe20000010100 */
[----:B------:R-:W-:Y:S02]  /*0f70*/  HADD2.F32 R87, -RZ, R72.H1_H1 ;  /* 0x30000048ff577230 */ /* 0x000fe40000004100 */
[----:B------:R-:W-:Y:S01]  /*0f80*/  FADD.FTZ R72, -R118, R125 ;  /* 0x0000007d76487221 */ /* 0x000fe20000010100 */
[----:B------:R-:W-:Y:S02]  /*0f90*/  HADD2.F32 R93, -RZ, R12.H0_H0 ;  /* 0x2000000cff5d7230 */ /* 0x000fe40000004100 */
[----:B------:R-:W-:Y:S01]  /*0fa0*/  FADD.FTZ R61, R61, R116 ;  /* 0x000000743d3d7221 */ /* 0x000fe20000010000 */
[----:B------:R-:W-:Y:S02]  /*0fb0*/  HADD2.F32 R59, -RZ, R14.H1_H1 ;  /* 0x3000000eff3b7230 */ /* 0x000fe40000004100 */
[----:B------:R-:W-:Y:S01]  /*0fc0*/  FMUL.FTZ R116, R2, R116 ;  /* 0x0000007402747220 */ /* 0x000fe20000410000 */
[----:B------:R-:W-:-:S02]  /*0fd0*/  HADD2.F32 R114, -RZ, R62.H0_H0 ;  /* 0x2000003eff727230 */ /* 0x000fc40000004100 */
[----:B------:R-:W-:Y:S01]  /*0fe0*/  FFMA.FTZ R101, R83, R111, R101 ;  /* 0x0000006f53657223 */ /* 0x000fe20000010065 */
[----:B------:R-:W-:Y:S02]  /*0ff0*/  HADD2.F32 R104, -RZ, R62.H1_H1 ;  /* 0x3000003eff687230 */ /* 0x000fe40000004100 */
[C---:B------:R-:W-:Y:S01]  /*1000*/  FMUL.FTZ R125, R7.reuse, R80 ;  /* 0x00000050077d7220 */ /* 0x040fe20000410000 */
[----:B------:R-:W-:Y:S01]  /*1010*/  FADD.FTZ R100, R100, R92 ;  /* 0x0000005c64647221 */ /* 0x000fe20000010000 */
[----:B------:R-:W-:Y:S01]  /*1020*/  FFMA.FTZ R62, R110, R92, R102 ;  /* 0x0000005c6e3e7223 */ /* 0x000fe20000010066 */
[----:B------:R-:W-:Y:S01]  /*1030*/  FMUL.FTZ R106, R7, R70 ;  /* 0x00000046076a7220 */ /* 0x000fe20000410000 */
[----:B------:R-:W-:Y:S01]  /*1040*/  FADD.FTZ R76, R76, R78 ;  /* 0x0000004e4c4c7221 */ /* 0x000fe20000010000 */
[----:B------:R-:W-:Y:S01]  /*1050*/  FFMA.FTZ R74, R117, R78, R74 ;  /* 0x0000004e754a7223 */ /* 0x000fe2000001004a */
[----:B------:R-:W-:Y:S01]  /*1060*/  FADD.FTZ R0, -R118, R91 ;  /* 0x0000005b76007221 */ /* 0x000fe20000010100 */
[----:B------:R-:W-:-:S02]  /*1070*/  HADD2.F32 R91, -RZ, R14.H0_H0 ;  /* 0x2000000eff5b7230 */ /* 0x000fc40000004100 */
[----:B------:R-:W-:Y:S01]  /*1080*/  FMUL.FTZ R96, R7, R68 ;  /* 0x0000004407607220 */ /* 0x000fe20000410000 */
[--C-:B------:R-:W-:Y:S02]  /*1090*/  HADD2.F32 R58, -RZ, R16.reuse.H1_H1 ;  /* 0x30000010ff3a7230 */ /* 0x100fe40000004100 */
[----:B------:R-:W-:Y:S01]  /*10a0*/  FFMA.FTZ R101, R125, R93, R101 ;  /* 0x0000005d7d657223 */ /* 0x000fe20000010065 */
[C---:B------:R-:W-:Y:S01]  /*10b0*/  FMUL.FTZ R108, R7.reuse, R72 ;  /* 0x00000048076c7220 */ /* 0x040fe20000410000 */
[----:B------:R-:W-:Y:S01]  /*10c0*/  FADD.FTZ R70, R100, R59 ;  /* 0x0000003b64467221 */ /* 0x000fe20000010000 */
[----:B------:R-:W-:Y:S01]  /*10d0*/  FFMA.FTZ R62, R106, R59, R62 ;  /* 0x0000003b6a3e7223 */ /* 0x000fe2000001003e */
[----:B------:R-:W-:Y:S01]  /*10e0*/  FADD.FTZ R68, R76, R116 ;  /* 0x000000744c447221 */ /* 0x000fe20000010000 */
[----:B------:R-:W-:Y:S01]  /*10f0*/  FMUL.FTZ R80, R7, R66 ;  /* 0x0000004207507220 */ /* 0x000fe20000410000 */
[----:B------:R-:W-:Y:S01]  /*1100*/  FFMA.FTZ R74, R123, R116, R74 ;  /* 0x000000747b4a7223 */ /* 0x000fe2000001004a */
[----:B------:R-:W-:Y:S01]  /*1110*/  FADD.FTZ R28, -R118, R89 ;  /* 0x00000059761c7221 */ /* 0x000fe20000010100 */
[----:B------:R-:W-:-:S02]  /*1120*/  HADD2.F32 R89, -RZ, R16.H0_H0 ;  /* 0x20000010ff597230 */ /* 0x000fc40000004100 */
[----:B------:R-:W-:Y:S01]  /*1130*/  FADD.FTZ R61, R61, R113 ;  /* 0x000000713d3d7221 */ /* 0x000fe20000010000 */
[----:B------:R-:W-:Y:S01]  /*1140*/  FMUL.FTZ R113, R2, R113 ;  /* 0x0000007102717220 */ /* 0x000fe20000410000 */
[----:B------:R-:W-:Y:S01]  /*1150*/  FFMA.FTZ R72, R108, R91, R101 ;  /* 0x0000005b6c487223 */ /* 0x000fe20000010065 */
[----:B------:R-:W-:Y:S01]  /*1160*/  FADD.FTZ R68, R68, R115 ;  /* 0x0000007344447221 */ /* 0x000fe20000010000 */
[----:B------:R-:W-:Y:S01]  /*1170*/  FADD.FTZ R66, R70, R58 ;  /* 0x0000003a46427221 */ /* 0x000fe20000010000 */
[-C--:B------:R-:W-:Y:S01]  /*1180*/  FFMA.FTZ R62, R80, R58.reuse, R62 ;  /* 0x0000003a503e7223 */ /* 0x080fe2000001003e */
[----:B------:R-:W-:Y:S01]  /*1190*/  FMUL.FTZ R88, R3, R58 ;  /* 0x0000003a03587220 */ /* 0x000fe20000410000 */
[----:B------:R-:W-:Y:S01]  /*11a0*/  FFMA.FTZ R58, R121, R115, R74 ;  /* 0x00000073793a7223 */ /* 0x000fe2000001004a */
[----:B------:R-:W-:Y:S01]  /*11b0*/  FADD.FTZ R122, -R118, R87 ;  /* 0x00000057767a7221 */ /* 0x000fe20000010100 */
[--C-:B------:R-:W-:Y:S02]  /*11c0*/  HADD2.F32 R87, -RZ, R18.reuse.H0_H0 ;  /* 0x20000012ff577230 */ /* 0x100fe40000004100 */
[----:B------:R-:W-:Y:S01]  /*11d0*/  FMUL.FTZ R90, R3, R59 ;  /* 0x0000003b035a7220 */ /* 0x000fe20000410000 */
[----:B------:R-:W-:Y:S01]  /*11e0*/  FMUL.FTZ R76, R7, R64 ;  /* 0x00000040074c7220 */ /* 0x000fe20000410000 */
[----:B------:R-:W-:Y:S01]  /*11f0*/  FFMA.FTZ R59, R96, R89, R72 ;  /* 0x00000059603b7223 */ /* 0x000fe20000010048 */
[----:B------:R-:W-:Y:S01]  /*1200*/  FADD.FTZ R64, R68, R113 ;  /* 0x0000007144407221 */ /* 0x000fe20000010000 */
[----:B------:R-:W-:Y:S01]  /*1210*/  FMUL.FTZ R112, R3, R112 ;  /* 0x0000007003707220 */ /* 0x000fe20000410000 */
[----:B------:R-:W-:Y:S01]  /*1220*/  FFMA.FTZ R68, R86, R113, R58 ;  /* 0x0000007156447223 */ /* 0x000fe2000001003a */
[----:B------:R-:W-:Y:S01]  /*1230*/  FADD.FTZ R124, -R118, R85 ;  /* 0x00000055767c7221 */ /* 0x000fe20000010100 */
[----:B------:R-:W-:Y:S01]  /*1240*/  STL [R1+0x2c], R119 ;  /* 0x00002c7701007387 */ /* 0x000fe20000100800 */
[----:B------:R-:W-:-:S02]  /*1250*/  HADD2.F32 R18, -RZ, R18.H1_H1 ;  /* 0x30000012ff127230 */ /* 0x000fc40000004100 */
[----:B------:R-:W-:Y:S01]  /*1260*/  FMUL.FTZ R72, R7, R52 ;  /* 0x0000003407487220 */ /* 0x000fe20000410000 */
[----:B------:R-:W-:Y:S01]  /*1270*/  HADD2.F32 R85, -RZ, R20.H0_H0 ;  /* 0x20000014ff557230 */ /* 0x000fe20000004100 */
[----:B------:R-:W-:Y:S01]  /*1280*/  STL [R1+0x3c], R117 ;  /* 0x00003c7501007387 */ /* 0x000fe20000100800 */
[----:B------:R-:W-:Y:S01]  /*1290*/  FADD.FTZ R61, R61, R111 ;  /* 0x0000006f3d3d7221 */ /* 0x000fe20000010000 */
[----:B------:R-:W-:Y:S01]  /*12a0*/  FFMA.FTZ R59, R76, R87, R59 ;  /* 0x000000574c3b7223 */ /* 0x000fe2000001003b */
[----:B------:R-:W-:Y:S01]  /*12b0*/  FMUL.FTZ R70, R7, R48 ;  /* 0x0000003007467220 */ /* 0x000fe20000410000 */
[----:B------:R-:W-:Y:S01]  /*12c0*/  STL [R1+0x78], R123 ;  /* 0x0000787b01007387 */ /* 0x000fe20000100800 */
[----:B------:R-:W-:Y:S01]  /*12d0*/  FMUL.FTZ R111, R2, R111 ;  /* 0x0000006f026f7220 */ /* 0x000fe20000410000 */
[----:B------:R-:W-:Y:S02]  /*12e0*/  FFMA.FTZ R48, R84, R112, R68 ;  /* 0x0000007054307223 */ /* 0x000fe40000010044 */
[----:B------:R-:W-:Y:S01]  /*12f0*/  STL [R1+0x74], R121 ;  /* 0x0000747901007387 */ /* 0x000fe20000100800 */
[----:B------:R-:W-:Y:S01]  /*1300*/  FADD.FTZ R58, R66, R18 ;  /* 0x00000012423a7221 */ /* 0x000fe20000010000 */
[----:B------:R-:W-:-:S02]  /*1310*/  FFMA.FTZ R52, R72, R18, R62 ;  /* 0x0000001248347223 */ /* 0x000fc4000001003e */
[----:B------:R0:W-:Y:S01]  /*1320*/  STL [R1+0x70], R86 ;  /* 0x0000705601007387 */ /* 0x0001e20000100800 */
[----:B------:R-:W-:Y:S01]  /*1330*/  FMUL.FTZ R94, R3, R94 ;  /* 0x0000005e035e7220 */ /* 0x000fe20000410000 */
[----:B------:R-:W-:Y:S01]  /*1340*/  FADD.FTZ R61, R61, R93 ;  /* 0x0000005d3d3d7221 */ /* 0x000fe20000010000 */
[----:B------:R-:W-:Y:S01]  /*1350*/  FMUL.FTZ R93, R2, R93 ;  /* 0x0000005d025d7220 */ /* 0x000fe20000410000 */
[----:B------:R-:W2:Y:S01]  /*1360*/  LDG.E.64.CONSTANT R98, desc[UR12][R98.64] ;  /* 0x0000000c62627981 */ /* 0x000ea2000c1e9b00 */
[----:B0-----:R-:W-:Y:S01]  /*1370*/  FMUL.FTZ R86, R3, R18 ;  /* 0x0000001203567220 */ /* 0x001fe20000410000 */
[----:B------:R-:W-:Y:S01]  /*1380*/  FFMA.FTZ R18, R70, R85, R59 ;  /* 0x0000005546127223 */ /* 0x000fe2000001003b */
[----:B------:R-:W-:-:S04]  /*1390*/  FFMA.FTZ R59, R83, R111, R48 ;  /* 0x0000006f533b7223 */ /* 0x000fc80000010030 */
[----:B------:R-:W-:Y:S01]  /*13a0*/  FFMA.FTZ R59, R82, R94, R59 ;  /* 0x0000005e523b7223 */ /* 0x000fe2000001003b */
[----:B------:R-:W-:-:S03]  /*13b0*/  FMUL.FTZ R92, R3, R92 ;  /* 0x0000005c035c7220 */ /* 0x000fc60000410000 */
[----:B------:R-:W-:Y:S01]  /*13c0*/  FFMA.FTZ R59, R125, R93, R59 ;  /* 0x0000005d7d3b7223 */ /* 0x000fe2000001003b */
[----:B------:R-:W-:Y:S01]  /*13d0*/  FADD.FTZ R61, R61, R91 ;  /* 0x0000005b3d3d7221 */ /* 0x000fe20000010000 */
[----:B------:R-:W-:Y:S02]  /*13e0*/  FMUL.FTZ R91, R2, R91 ;  /* 0x0000005b025b7220 */ /* 0x000fe40000410000 */
[----:B------:R-:W-:Y:S01]  /*13f0*/  FFMA.FTZ R59, R110, R92, R59 ;  /* 0x0000005c6e3b7223 */ /* 0x000fe2000001003b */
[----:B------:R-:W-:-:S03]  /*1400*/  FADD.FTZ R61, R61, R89 ;  /* 0x000000593d3d7221 */ /* 0x000fc60000010000 */
[----:B------:R-:W-:Y:S01]  /*1410*/  FFMA.FTZ R59, R108, R91, R59 ;  /* 0x0000005b6c3b7223 */ /* 0x000fe2000001003b */
[----:B------:R-:W-:-:S03]  /*1420*/  FMUL.FTZ R89, R2, R89 ;  /* 0x0000005902597220 */ /* 0x000fc60000410000 */
[----:B------:R-:W-:Y:S01]  /*1430*/  FFMA.FTZ R59, R106, R90, R59 ;  /* 0x0000005a6a3b7223 */ /* 0x000fe2000001003b */
[----:B------:R-:W-:-:S03]  /*1440*/  FADD.FTZ R61, R61, R87 ;  /* 0x000000573d3d7221 */ /* 0x000fc60000010000 */
[----:B------:R-:W-:Y:S01]  /*1450*/  FFMA.FTZ R59, R96, R89, R59 ;  /* 0x00000059603b7223 */ /* 0x000fe2000001003b */
[----:B------:R-:W-:-:S03]  /*1460*/  FMUL.FTZ R87, R2, R87 ;  /* 0x0000005702577220 */ /* 0x000fc60000410000 */
[----:B------:R-:W-:Y:S01]  /*1470*/  FFMA.FTZ R59, R80, R88, R59 ;  /* 0x00000058503b7223 */ /* 0x000fe2000001003b */
[----:B------:R-:W-:Y:S02]  /*1480*/  HADD2.F32 R20, -RZ, R20.H1_H1 ;  /* 0x30000014ff147230 */ /* 0x000fe40000004100 */
[----:B------:R-:W-:Y:S01]  /*1490*/  FMUL.FTZ R62, R7, R44 ;  /* 0x0000002c073e7220 */ /* 0x000fe20000410000 */
[----:B------:R-:W-:Y:S01]  /*14a0*/  FADD.FTZ R42, -R118, R109 ;  /* 0x0000006d762a7221 */ /* 0x000fe20000010100 */
[----:B------:R-:W-:Y:S01]  /*14b0*/  FFMA.FTZ R59, R76, R87, R59 ;  /* 0x000000574c3b7223 */ /* 0x000fe2000001003b */
[----:B------:R-:W-:Y:S01]  /*14c0*/  FADD.FTZ R61, R61, R85 ;  /* 0x000000553d3d7221 */ /* 0x000fe20000010000 */
[--C-:B------:R-:W-:Y:S02]  /*14d0*/  HADD2.F32 R16, -RZ, R22.reuse.H0_H0 ;  /* 0x20000016ff107230 */ /* 0x100fe40000004100 */
[----:B------:R-:W-:Y:S01]  /*14e0*/  FMUL.FTZ R85, R2, R85 ;  /* 0x0000005502557220 */ /* 0x000fe20000410000 */
[----:B------:R-:W-:Y:S01]  /*14f0*/  FFMA.FTZ R44, R62, R20, R52 ;  /* 0x000000143e2c7223 */ /* 0x000fe20000010034 */
[----:B------:R-:W-:Y:S01]  /*1500*/  FFMA.FTZ R59, R72, R86, R59 ;  /* 0x00000056483b7223 */ /* 0x000fe2000001003b */
[----:B------:R-:W-:Y:S01]  /*1510*/  FADD.FTZ R38, -R118, R105 ;  /* 0x0000006976267221 */ /* 0x000fe20000010100 */
[----:B------:R-:W-:Y:S01]  /*1520*/  HADD2.F32 R22, -RZ, R22.H1_H1 ;  /* 0x30000016ff167230 */ /* 0x000fe20000004100 */
[----:B------:R0:W-:Y:S01]  /*1530*/  STL [R1+0x6c], R84 ;  /* 0x00006c5401007387 */ /* 0x0001e20000100800 */
[----:B------:R-:W-:Y:S01]  /*1540*/  FMUL.FTZ R52, R7, R42 ;  /* 0x0000002a07347220 */ /* 0x000fe20000410000 */
[----:B------:R-:W-:Y:S01]  /*1550*/  FADD.FTZ R48, R58, R20 ;  /* 0x000000143a307221 */ /* 0x000fe20000010000 */
[C---:B------:R-:W-:Y:S01]  /*1560*/  FADD.FTZ R120, -R118.reuse, R81 ;  /* 0x0000005176787221 */ /* 0x040fe20000010100 */
[----:B------:R1:W-:Y:S01]  /*1570*/  STL [R1+0x68], R83 ;  /* 0x0000685301007387 */ /* 0x0003e20000100800 */
[----:B------:R-:W-:Y:S01]  /*1580*/  FADD.FTZ R36, -R118, R107 ;  /* 0x0000006b76247221 */ /* 0x000fe20000010100 */
[----:B------:R-:W-:-:S02]  /*1590*/  HADD2.F32 R81, -RZ, R24.H0_H0 ;  /* 0x20000018ff517230 */ /* 0x000fc40000004100 */
[----:B------:R-:W-:Y:S01]  /*15a0*/  FMUL.FTZ R42, R7, R40 ;  /* 0x00000028072a7220 */ /* 0x000fe20000410000 */
[----:B------:R3:W-:Y:S01]  /*15b0*/  STL [R1+0x64], R82 ;  /* 0x0000645201007387 */ /* 0x0007e20000100800 */
[----:B------:R-:W-:Y:S01]  /*15c0*/  FFMA.FTZ R59, R70, R85, R59 ;  /* 0x00000055463b7223 */ /* 0x000fe2000001003b */
[----:B0-----:R-:W-:Y:S01]  /*15d0*/  FMUL.FTZ R84, R3, R20 ;  /* 0x0000001403547220 */ /* 0x001fe20000410000 */
[----:B------:R-:W-:Y:S01]  /*15e0*/  FADD.FTZ R34, -R118, R9 ;  /* 0x0000000976227221 */ /* 0x000fe20000010100 */
[----:B------:R-:W-:Y:S01]  /*15f0*/  STL [R1+0x60], R125 ;  /* 0x0000607d01007387 */ /* 0x000fe20000100800 */
[----:B------:R-:W-:Y:S02]  /*1600*/  HADD2.F32 R24, -RZ, R24.H1_H1 ;  /* 0x30000018ff187230 */ /* 0x000fe40000004100 */
[----:B------:R-:W-:Y:S01]  /*1610*/  FADD.FTZ R61, R61, R16 ;  /* 0x000000103d3d7221 */ /* 0x000fe20000010000 */
[----:B------:R-:W-:Y:S01]  /*1620*/  FFMA.FTZ R18, R52, R16, R18 ;  /* 0x0000001034127223 */ /* 0x000fe20000010012 */
[----:B------:R-:W-:Y:S01]  /*1630*/  STL [R1+0x5c], R110 ;  /* 0x00005c6e01007387 */ /* 0x000fe20000100800 */
[----:B------:R-:W-:Y:S01]  /*1640*/  FMUL.FTZ R40, R7, R38 ;  /* 0x0000002607287220 */ /* 0x000fe20000410000 */
[----:B------:R-:W-:Y:S01]  /*1650*/  FADD.FTZ R9, -R118, R103 ;  /* 0x0000006776097221 */ /* 0x000fe20000010100 */
[----:B------:R-:W-:Y:S01]  /*1660*/  FADD.FTZ R20, R48, R22 ;  /* 0x0000001630147221 */ /* 0x000fe20000010000 */
[----:B------:R-:W-:Y:S01]  /*1670*/  STL [R1+0x58], R108 ;  /* 0x0000586c01007387 */ /* 0x000fe20000100800 */
[----:B------:R-:W-:Y:S01]  /*1680*/  FADD.FTZ R118, -R118, R79 ;  /* 0x0000004f76767221 */ /* 0x000fe20000010100 */
[----:B------:R-:W-:-:S02]  /*1690*/  HADD2.F32 R79, -RZ, R26.H0_H0 ;  /* 0x2000001aff4f7230 */ /* 0x000fc40000004100 */
[----:B-1----:R-:W-:Y:S01]  /*16a0*/  FMUL.FTZ R83, R2, R16 ;  /* 0x0000001002537220 */ /* 0x002fe20000410000 */
[----:B------:R-:W-:Y:S01]  /*16b0*/  STL [R1+0x54], R106 ;  /* 0x0000546a01007387 */ /* 0x000fe20000100800 */
[----:B------:R-:W-:Y:S01]  /*16c0*/  FMUL.FTZ R38, R7, R36 ;  /* 0x0000002407267220 */ /* 0x000fe20000410000 */
[----:B------:R-:W-:Y:S01]  /*16d0*/  FFMA.FTZ R59, R62, R84, R59 ;  /* 0x000000543e3b7223 */ /* 0x000fe2000001003b */
[----:B------:R-:W-:Y:S01]  /*16e0*/  HADD2.F32 R26, -RZ, R26.H1_H1 ;  /* 0x3000001aff1a7230 */ /* 0x000fe20000004100 */
[----:B------:R-:W-:Y:S01]  /*16f0*/  STL [R1+0x50], R96 ;  /* 0x0000506001007387 */ /* 0x000fe20000100800 */
[----:B------:R-:W-:Y:S01]  /*1700*/  FFMA.FTZ R16, R42, R22, R44 ;  /* 0x000000162a107223 */ /* 0x000fe2000001002c */
[----:B------:R-:W-:Y:S01]  /*1710*/  FADD.FTZ R61, R61, R81 ;  /* 0x000000513d3d7221 */ /* 0x000fe20000010000 */
[----:B------:R-:W-:Y:S01]  /*1720*/  FFMA.FTZ R18, R40, R81, R18 ;  /* 0x0000005128127223 */ /* 0x000fe20000010012 */
[----:B------:R0:W-:Y:S01]  /*1730*/  STL [R1+0x4c], R80 ;  /* 0x00004c5001007387 */ /* 0x0001e20000100800 */
[----:B------:R-:W-:Y:S01]  /*1740*/  FMUL.FTZ R36, R7, R34 ;  /* 0x0000002207247220 */ /* 0x000fe20000410000 */
[----:B------:R-:W-:Y:S01]  /*1750*/  FADD.FTZ R20, R20, R24 ;  /* 0x0000001814147221 */ /* 0x000fe20000010000 */
[----:B------:R-:W-:Y:S01]  /*1760*/  HADD2.F32 R14, -RZ, R10.H0_H0 ;  /* 0x2000000aff0e7230 */ /* 0x000fe20000004100 */
[----:B------:R-:W-:Y:S01]  /*1770*/  STL [R1+0x48], R76 ;  /* 0x0000484c01007387 */ /* 0x000fe20000100800 */
[----:B---3--:R-:W-:Y:S01]  /*1780*/  FMUL.FTZ R82, R3, R22 ;  /* 0x0000001603527220 */ /* 0x008fe20000410000 */
[----:B------:R-:W-:-:S02]  /*1790*/  FFMA.FTZ R59, R52, R83, R59 ;  /* 0x00000053343b7223 */ /* 0x000fc4000001003b */
[----:B------:R-:W-:Y:S01]  /*17a0*/  STL [R1+0x44], R72 ;  /* 0x0000444801007387 */ /* 0x000fe20000100800 */
[----:B------:R-:W-:Y:S02]  /*17b0*/  HADD2.F32 R12, -RZ, R10.H1_H1 ;  /* 0x3000000aff0c7230 */ /* 0x000fe40000004100 */
[----:B------:R-:W-:Y:S01]  /*17c0*/  FFMA.FTZ R16, R38, R24, R16 ;  /* 0x0000001826107223 */ /* 0x000fe20000010010 */
[----:B------:R-:W-:Y:S01]  /*17d0*/  FADD.FTZ R61, R61, R79 ;  /* 0x0000004f3d3d7221 */ /* 0x000fe20000010000 */
[----:B------:R-:W-:Y:S01]  /*17e0*/  STL [R1+0x40], R70 ;  /* 0x0000404601007387 */ /* 0x000fe20000100800 */
[----:B------:R-:W-:Y:S01]  /*17f0*/  FFMA.FTZ R18, R36, R79, R18 ;  /* 0x0000004f24127223 */ /* 0x000fe20000010012 */
[C---:B------:R-:W-:Y:S01]  /*1800*/  FMUL.FTZ R34, R7.reuse, R9 ;  /* 0x0000000907227220 */ /* 0x040fe20000410000 */
[----:B------:R-:W-:Y:S01]  /*1810*/  FMUL.FTZ R22, R7, R32 ;  /* 0x0000002007167220 */ /* 0x000fe20000410000 */
[----:B------:R-:W-:Y:S01]  /*1820*/  STL [R1+0x38], R62 ;  /* 0x0000383e01007387 */ /* 0x000fe20000100800 */
[----:B------:R-:W-:Y:S01]  /*1830*/  FADD.FTZ R20, R20, R26 ;  /* 0x0000001a14147221 */ /* 0x000fe20000010000 */
[----:B------:R-:W-:-:S02]  /*1840*/  FMUL.FTZ R81, R2, R81 ;  /* 0x0000005102517220 */ /* 0x000fc40000410000 */
[----:B------:R-:W-:Y:S01]  /*1850*/  STL [R1+0x34], R52 ;  /* 0x0000343401007387 */ /* 0x000fe20000100800 */
[C---:B0-----:R-:W-:Y:S01]  /*1860*/  FMUL.FTZ R80, R3.reuse, R24 ;  /* 0x0000001803507220 */ /* 0x041fe20000410000 */
[----:B------:R-:W-:Y:S01]  /*1870*/  FFMA.FTZ R59, R42, R82, R59 ;  /* 0x000000522a3b7223 */ /* 0x000fe2000001003b */
[----:B------:R-:W-:Y:S01]  /*1880*/  FMUL.FTZ R32, R2, R14 ;  /* 0x0000000e02207220 */ /* 0x000fe20000410000 */
[----:B------:R-:W-:Y:S01]  /*1890*/  STL [R1+0x30], R42 ;  /* 0x0000302a01007387 */ /* 0x000fe20000100800 */
[-C--:B------:R-:W-:Y:S01]  /*18a0*/  FFMA.FTZ R16, R34, R26.reuse, R16 ;  /* 0x0000001a22107223 */ /* 0x080fe20000010010 */
[----:B------:R-:W-:Y:S01]  /*18b0*/  FMUL.FTZ R9, R3, R26 ;  /* 0x0000001a03097220 */ /* 0x000fe20000410000 */
[----:B------:R-:W-:Y:S01]  /*18c0*/  FADD.FTZ R61, R61, R14 ;  /* 0x0000000e3d3d7221 */ /* 0x000fe20000010000 */
[----:B------:R-:W-:Y:S01]  /*18d0*/  STL [R1+0x28], R40 ;  /* 0x0000282801007387 */ /* 0x000fe20000100800 */
[----:B------:R-:W-:Y:S01]  /*18e0*/  FFMA.FTZ R18, R22, R14, R18 ;  /* 0x0000000e16127223 */ /* 0x000fe20000010012 */
[----:B------:R-:W-:Y:S01]  /*18f0*/  FMUL.FTZ R24, R7, R30 ;  /* 0x0000001e07187220 */ /* 0x000fe20000410000 */
[----:B------:R-:W-:Y:S01]  /*1900*/  FADD.FTZ R14, R20, R12 ;  /* 0x0000000c140e7221 */ /* 0x000fe20000010000 */
[----:B------:R0:W-:Y:S01]  /*1910*/  STL [R1+0x24], R38 ;  /* 0x0000242601007387 */ /* 0x0001e20000100800 */
[----:B------:R-:W-:Y:S01]  /*1920*/  FMUL.FTZ R26, R3, R12 ;  /* 0x0000000c031a7220 */ /* 0x000fe20000410000 */
[----:B------:R-:W-:-:S02]  /*1930*/  FMUL.FTZ R20, R7, R28 ;  /* 0x0000001c07147220 */ /* 0x000fc40000410000 */
[----:B------:R-:W-:Y:S01]  /*1940*/  STL [R1+0x20], R36 ;  /* 0x0000202401007387 */ /* 0x000fe20000100800 */
[----:B------:R-:W-:-:S03]  /*1950*/  FFMA.FTZ R59, R40, R81, R59 ;  /* 0x00000051283b7223 */ /* 0x000fc6000001003b */
[----:B------:R-:W-:Y:S04]  /*1960*/  STL [R1+0x1c], R34 ;  /* 0x00001c2201007387 */ /* 0x000fe80000100800 */
[----:B------:R1:W-:Y:S01]  /*1970*/  STL [R1+0x18], R22 ;  /* 0x0000181601007387 */ /* 0x0003e20000100800 */
[----:B------:R-:W-:-:S03]  /*1980*/  FFMA.FTZ R59, R38, R80, R59 ;  /* 0x00000050263b7223 */ /* 0x000fc6000001003b */
[----:B------:R3:W-:Y:S04]  /*1990*/  STL [R1+0x14], R32 ;  /* 0x0000142001007387 */ /* 0x0007e80000100800 */
[----:B------:R-:W-:Y:S04]  /*19a0*/  STL [R1+0x10], R24 ;  /* 0x0000101801007387 */ /* 0x000fe80000100800 */
[----:B------:R-:W-:Y:S04]  /*19b0*/  STL [R1+0xc], R26 ;  /* 0x00000c1a01007387 */ /* 0x000fe80000100800 */
[----:B------:R-:W-:Y:S04]  /*19c0*/  STL [R1+0x8], R20 ;  /* 0x0000081401007387 */ /* 0x000fe80000100800 */
[----:B0-----:R-:W4:Y:S01]  /*19d0*/  LDL R38, [R1+0x84] ;  /* 0x0000840001267983 */ /* 0x001f220000100800 */
        /* <DEDUP_REMOVED lines=14> */
[----:B------:R-:W-:-:S03]  /*1ac0*/  FMUL.FTZ R79, R2, R79 ;  /* 0x0000004f024f7220 */ /* 0x000fc60000410000 */
[----:B------:R-:W-:Y:S01]  /*1ad0*/  FADD.FTZ R64, R64, R82 ;  /* 0x0000005240407221 */ /* 0x000fe20000010000 */
[----:B------:R-:W-:-:S03]  /*1ae0*/  FFMA.FTZ R59, R36, R79, R59 ;  /* 0x0000004f243b7223 */ /* 0x000fc6000001003b */
[----:B------:R-:W-:Y:S01]  /*1af0*/  FADD.FTZ R64, R64, R81 ;  /* 0x0000005140407221 */ /* 0x000fe20000010000 */
[----:B------:R-:W-:-:S03]  /*1b00*/  HADD2.F32 R10, -RZ, R46.H0_H0 ;  /* 0x2000002eff0a7230 */ /* 0x000fc60000004100 */
[----:B------:R-:W-:Y:S01]  /*1b10*/  FADD.FTZ R64, R64, R80 ;  /* 0x0000005040407221 */ /* 0x000fe20000010000 */
[----:B------:R-:W-:-:S03]  /*1b20*/  FFMA.FTZ R59, R34, R9, R59 ;  /* 0x00000009223b7223 */ /* 0x000fc6000001003b */
[----:B------:R-:W-:Y:S01]  /*1b30*/  FADD.FTZ R64, R64, R79 ;  /* 0x0000004f40407221 */ /* 0x000fe20000010000 */
[----:B------:R-:W-:Y:S01]  /*1b40*/  FFMA.FTZ R16, R24, R12, R16 ;  /* 0x0000000c18107223 */ /* 0x000fe20000010010 */
[----:B------:R-:W-:Y:S01]  /*1b50*/  FFMA.FTZ R59, R22, R32, R59 ;  /* 0x00000020163b7223 */ /* 0x000fe2000001003b */
[----:B------:R-:W-:Y:S01]  /*1b60*/  FADD.FTZ R61, R61, R10 ;  /* 0x0000000a3d3d7221 */ /* 0x000fe20000010000 */
[----:B------:R-:W-:Y:S01]  /*1b70*/  FADD.FTZ R64, R64, R9 ;  /* 0x0000000940407221 */ /* 0x000fe20000010000 */
[-C--:B------:R-:W-:Y:S01]  /*1b80*/  FFMA.FTZ R12, R20, R10.reuse, R18 ;  /* 0x0000000a140c7223 */ /* 0x080fe20000010012 */
[----:B-1----:R-:W-:Y:S01]  /*1b90*/  FMUL.FTZ R22, R2, R10 ;  /* 0x0000000a02167220 */ /* 0x002fe20000410000 */
[----:B------:R-:W-:Y:S02]  /*1ba0*/  HADD2.F32 R10, -RZ, R67.H0_H0 ;  /* 0x20000043ff0a7230 */ /* 0x000fe40000004100 */
[----:B------:R-:W-:Y:S01]  /*1bb0*/  FADD.FTZ R64, R64, R32 ;  /* 0x0000002040407221 */ /* 0x000fe20000010000 */
[----:B------:R-:W-:-:S02]  /*1bc0*/  HADD2.F32 R30, -RZ, R53.H0_H0 ;  /* 0x20000035ff1e7230 */ /* 0x000fc40000004100 */
[----:B---3--:R-:W-:Y:S02]  /*1bd0*/  HADD2.F32 R32, -RZ, R53.H1_H1 ;  /* 0x30000035ff207230 */ /* 0x008fe40000004100 */
[----:B------:R-:W-:Y:S01]  /*1be0*/  FFMA.FTZ R59, R24, R26, R59 ;  /* 0x0000001a183b7223 */ /* 0x000fe2000001003b */
[----:B------:R-:W-:Y:S02]  /*1bf0*/  HADD2.F32 R46, -RZ, R46.H1_H1 ;  /* 0x3000002eff2e7230 */ /* 0x000fe40000004100 */
[----:B------:R-:W-:Y:S01]  /*1c00*/  FMUL.FTZ R0, R7, R0 ;  /* 0x0000000007007220 */ /* 0x000fe20000410000 */
[----:B------:R-:W-:Y:S01]  /*1c10*/  FADD.FTZ R64, R64, R26 ;  /* 0x0000001a40407221 */ /* 0x000fe20000010000 */
[----:B------:R-:W-:Y:S01]  /*1c20*/  FFMA.FTZ R59, R20, R22, R59 ;  /* 0x00000016143b7223 */ /* 0x000fe2000001003b */
[-C--:B------:R-:W-:Y:S01]  /*1c30*/  FMUL.FTZ R125, R3, R46.reuse ;  /* 0x0000002e037d7220 */ /* 0x080fe20000410000 */
[--C-:B------:R-:W-:Y:S01]  /*1c40*/  HADD2.F32 R60, -RZ, R50.reuse.H0_H0 ;  /* 0x20000032ff3c7230 */ /* 0x100fe20000004100 */
[----:B------:R-:W-:Y:S01]  /*1c50*/  STL [R1+0x4], R22 ;  /* 0x0000041601007387 */ /* 0x000fe20000100800 */
[----:B------:R-:W-:Y:S01]  /*1c60*/  FADD.FTZ R58, R64, R22 ;  /* 0x00000016403a7221 */ /* 0x000fe20000010000 */
[C---:B------:R-:W-:Y:S01]  /*1c70*/  FFMA.FTZ R59, R0.reuse, R125, R59 ;  /* 0x0000007d003b7223 */ /* 0x040fe2000001003b */
[----:B------:R-:W-:Y:S01]  /*1c80*/  FFMA.FTZ R16, R0, R46, R16 ;  /* 0x0000002e00107223 */ /* 0x000fe20000010010 */
[----:B------:R0:W-:Y:S01]  /*1c90*/  STL [R1], R0 ;  /* 0x0000000001007387 */ /* 0x0001e20000100800 */
[----:B------:R-:W-:-:S02]  /*1ca0*/  HADD2.F32 R50, -RZ, R50.H1_H1 ;  /* 0x30000032ff327230 */ /* 0x000fc40000004100 */
[----:B------:R-:W-:Y:S01]  /*1cb0*/  FMUL.FTZ R123, R2, R60 ;  /* 0x0000003c027b7220 */ /* 0x000fe20000410000 */
[----:B------:R-:W-:Y:S01]  /*1cc0*/  FMUL.FTZ R124, R7, R124 ;  /* 0x0000007c077c7220 */ /* 0x000fe20000410000 */
[----:B------:R-:W-:Y:S01]  /*1cd0*/  FADD.FTZ R58, R58, R125 ;  /* 0x0000007d3a3a7221 */ /* 0x000fe20000010000 */
[----:B------:R-:W-:Y:S02]  /*1ce0*/  HADD2.F32 R108, -RZ, R33.H0_H0 ;  /* 0x20000021ff6c7230 */ /* 0x000fe40000004100 */
[--C-:B0-----:R-:W-:Y:S01]  /*1cf0*/  HADD2.F32 R0, -RZ, R29.reuse.H0_H0 ;  /* 0x2000001dff007230 */ /* 0x101fe20000004100 */
[----:B------:R-:W-:Y:S01]  /*1d00*/  MOV R72, R104 ;  /* 0x0000006800487202 */ /* 0x000fe20000000f00 */
[----:B------:R-:W-:Y:S01]  /*1d10*/  FMUL.FTZ R121, R3, R50 ;  /* 0x0000003203797220 */ /* 0x000fe20000410000 */
[----:B------:R-:W-:Y:S01]  /*1d20*/  FMUL.FTZ R122, R7, R122 ;  /* 0x0000007a077a7220 */ /* 0x000fe20000410000 */
[----:B------:R-:W-:Y:S01]  /*1d30*/  FADD.FTZ R58, R58, R123 ;  /* 0x0000007b3a3a7221 */ /* 0x000fe20000010000 */
[----:B------:R-:W-:Y:S01]  /*1d40*/  FFMA.FTZ R59, R124, R123, R59 ;  /* 0x0000007b7c3b7223 */ /* 0x000fe2000001003b */
[----:B------:R-:W-:-:S02]  /*1d50*/  HADD2.F32 R110, -RZ, R29.H1_H1 ;  /* 0x3000001dff6e7230 */ /* 0x000fc40000004100 */
[----:B------:R-:W-:Y:S02]  /*1d60*/  HADD2.F32 R104, -RZ, R35.H0_H0 ;  /* 0x20000023ff687230 */ /* 0x000fe40000004100 */
[----:B------:R-:W-:Y:S02]  /*1d70*/  HADD2.F32 R52, -RZ, R31.H0_H0 ;  /* 0x2000001fff347230 */ /* 0x000fe40000004100 */
[----:B------:R-:W-:Y:S01]  /*1d80*/  FMUL.FTZ R119, R2, R114 ;  /* 0x0000007202777220 */ /* 0x000fe20000410000 */
[----:B------:R-:W-:Y:S01]  /*1d90*/  FMUL.FTZ R120, R7, R120 ;  /* 0x0000007807787220 */ /* 0x000fe20000410000 */
[----:B------:R-:W-:Y:S01]  /*1da0*/  FADD.FTZ R58, R58, R121 ;  /* 0x000000793a3a7221 */ /* 0x000fe20000010000 */
[----:B------:R-:W-:Y:S01]  /*1db0*/  FFMA.FTZ R59, R122, R121, R59 ;  /* 0x000000797a3b7223 */ /* 0x000fe2000001003b */
[----:B------:R-:W-:Y:S02]  /*1dc0*/  HADD2.F32 R106, -RZ, R33.H1_H1 ;  /* 0x30000021ff6a7230 */ /* 0x000fe40000004100 */
[----:B------:R-:W-:Y:S01]  /*1dd0*/  FADD.FTZ R57, R52, R57 ;  /* 0x0000003934397221 */ /* 0x000fe20000010000 */
[----:B------:R-:W-:-:S02]  /*1de0*/  HADD2.F32 R100, -RZ, R37.H0_H0 ;  /* 0x20000025ff647230 */ /* 0x000fc40000004100 */
[----:B------:R-:W-:Y:S02]  /*1df0*/  HADD2.F32 R107, -RZ, R77.H0_H0 ;  /* 0x2000004dff6b7230 */ /* 0x000fe40000004100 */
[----:B------:R-:W-:Y:S01]  /*1e00*/  FMUL.FTZ R117, R3, R72 ;  /* 0x0000004803757220 */ /* 0x000fe20000410000 */
[----:B------:R-:W-:Y:S01]  /*1e10*/  FMUL.FTZ R118, R7, R118 ;  /* 0x0000007607767220 */ /* 0x000fe20000410000 */
[----:B------:R-:W-:Y:S01]  /*1e20*/  FADD.FTZ R58, R58, R119 ;  /* 0x000000773a3a7221 */ /* 0x000fe20000010000 */
[----:B------:R-:W-:Y:S01]  /*1e30*/  FFMA.FTZ R59, R120, R119, R59 ;  /* 0x00000077783b7223 */ /* 0x000fe2000001003b */
[----:B--2---:R-:W-:Y:S01]  /*1e40*/  FADD.FTZ R53, -R98, R10 ;  /* 0x0000000a62357221 */ /* 0x004fe20000010100 */
[----:B------:R-:W-:-:S06]  /*1e50*/  FADD.FTZ R10, R99, UR8 ;  /* 0x00000008630a7e21 */ /* 0x000fcc0008010000 */
[----:B------:R-:W0:Y:S01]  /*1e60*/  MUFU.RSQ R10, R10 ;  /* 0x0000000a000a7308 */ /* 0x000e220000001400 */
[C---:B------:R-:W-:Y:S01]  /*1e70*/  FADD.FTZ R0, -R98.reuse, R0 ;  /* 0x0000000062007221 */ /* 0x040fe20000010100 */
[C---:B------:R-:W-:Y:S01]  /*1e80*/  FADD.FTZ R108, -R98.reuse, R108 ;  /* 0x0000006c626c7221 */ /* 0x040fe20000010100 */
[C---:B------:R-:W-:Y:S01]  /*1e90*/  FADD.FTZ R110, -R98.reuse, R110 ;  /* 0x0000006e626e7221 */ /* 0x040fe20000010100 */
[----:B------:R-:W-:Y:S01]  /*1ea0*/  FADD.FTZ R104, -R98, R104 ;  /* 0x0000006862687221 */ /* 0x000fe20000010100 */
[----:B------:R-:W-:Y:S01]  /*1eb0*/  FADD.FTZ R14, R14, R46 ;  /* 0x0000002e0e0e7221 */ /* 0x000fe20000010000 */
[----:B------:R-:W-:Y:S02]  /*1ec0*/  HADD2.F32 R102, -RZ, R35.H1_H1 ;  /* 0x30000023ff667230 */ /* 0x000fe40000004100 */
[C---:B------:R-:W-:Y:S01]  /*1ed0*/  FADD.FTZ R106, -R98.reuse, R106 ;  /* 0x0000006a626a7221 */ /* 0x040fe20000010100 */
[----:B------:R-:W-:Y:S02]  /*1ee0*/  HADD2.F32 R96, -RZ, R39.H0_H0 ;  /* 0x20000027ff607230 */ /* 0x000fe40000004100 */
[----:B------:R-:W-:Y:S01]  /*1ef0*/  FADD.FTZ R100, -R98, R100 ;  /* 0x0000006462647221 */ /* 0x000fe20000010100 */
[----:B------:R-:W-:-:S02]  /*1f00*/  HADD2.F32 R109, -RZ, R31.H1_H1 ;  /* 0x3000001fff6d7230 */ /* 0x000fc40000004100 */
[C---:B0-----:R-:W-:Y:S01]  /*1f10*/  FMUL.FTZ R0, R10.reuse, R0 ;  /* 0x000000000a007220 */ /* 0x041fe20000410000 */
[----:B------:R-:W-:-:S03]  /*1f20*/  FMUL.FTZ R108, R10, R108 ;  /* 0x0000006c0a6c7220 */ /* 0x000fc60000410000 */
[----:B------:R-:W-:Y:S01]  /*1f30*/  FFMA.FTZ R56, R0, R52, R56 ;  /* 0x0000003400387223 */ /* 0x000fe20000010038 */
[----:B------:R-:W-:Y:S02]  /*1f40*/  HADD2.F32 R103, -RZ, R95.H0_H0 ;  /* 0x2000005fff677230 */ /* 0x000fe40000004100 */
[----:B------:R-:W-:Y:S01]  /*1f50*/  FMUL.FTZ R110, R10, R110 ;  /* 0x0000006e0a6e7220 */ /* 0x000fe20000410000 */
[--C-:B------:R-:W-:Y:S02]  /*1f60*/  HADD2.F32 R36, -RZ, R75.reuse.H0_H0 ;  /* 0x2000004bff247230 */ /* 0x100fe40000004100 */
[----:B------:R-:W-:Y:S01]  /*1f70*/  FADD.FTZ R57, R57, R107 ;  /* 0x0000006b39397221 */ /* 0x000fe20000010000 */
[----:B------:R-:W-:Y:S01]  /*1f80*/  FFMA.FTZ R56, R108, R107, R56 ;  /* 0x0000006b6c387223 */ /* 0x000fe20000010038 */
[----:B------:R-:W-:Y:S01]  /*1f90*/  FMUL.FTZ R104, R10, R104 ;  /* 0x000000680a687220 */ /* 0x000fe20000410000 */
[----:B------:R-:W-:Y:S02]  /*1fa0*/  HADD2.F32 R75, -RZ, R75.H1_H1 ;  /* 0x3000004bff4b7230 */ /* 0x000fe40000004100 */
[----:B------:R-:W-:Y:S01]  /*1fb0*/  FADD.FTZ R58, R58, R117 ;  /* 0x000000753a3a7221 */ /* 0x000fe20000010000 */
[----:B------:R-:W-:Y:S01]  /*1fc0*/  FFMA.FTZ R59, R118, R117, R59 ;  /* 0x00000075763b7223 */ /* 0x000fe2000001003b */
[----:B------:R-:W-:Y:S01]  /*1fd0*/  FADD.FTZ R62, R14, R50 ;  /* 0x000000320e3e7221 */ /* 0x000fe20000010000 */
[----:B------:R-:W-:-:S02]  /*1fe0*/  HADD2.F32 R37, -RZ, R37.H1_H1 ;  /* 0x30000025ff257230 */ /* 0x000fc40000004100 */
[----:B------:R-:W-:Y:S02]  /*1ff0*/  HADD2.F32 R35, -RZ, R73.H0_H0 ;  /* 0x20000049ff237230 */ /* 0x000fe40000004100 */
[----:B------:R-:W-:Y:S01]  /*2000*/  FADD.FTZ R61, R61, R60 ;  /* 0x0000003c3d3d7221 */ /* 0x000fe20000010000 */
[----:B------:R-:W-:Y:S02]  /*2010*/  HADD2.F32 R14, -RZ, R41.H0_H0 ;  /* 0x20000029ff0e7230 */ /* 0x000fe40000004100 */
[C---:B------:R-:W-:Y:S01]  /*2020*/  FADD.FTZ R102, -R98.reuse, R102 ;  /* 0x0000006662667221 */ /* 0x040fe20000010100 */
[--C-:B------:R-:W-:Y:S02]  /*2030*/  HADD2.F32 R18, -RZ, R43.reuse.H0_H0 ;  /* 0x2000002bff127230 */ /* 0x100fe40000004100 */
[----:B------:R-:W-:Y:S01]  /*2040*/  FADD.FTZ R96, -R98, R96 ;  /* 0x0000006062607221 */ /* 0x000fe20000010100 */
[----:B------:R-:W-:Y:S02]  /*2050*/  HADD2.F32 R20, -RZ, R43.H1_H1 ;  /* 0x3000002bff147230 */ /* 0x000fe40000004100 */
[----:B------:R-:W-:Y:S01]  /*2060*/  FADD.FTZ R55, R109, R55 ;  /* 0x000000376d377221 */ /* 0x000fe20000010000 */
[----:B------:R-:W-:-:S02]  /*2070*/  HADD2.F32 R22, -RZ, R45.H0_H0 ;  /* 0x2000002dff167230 */ /* 0x000fc40000004100 */
[----:B------:R-:W-:Y:S01]  /*2080*/  FFMA.FTZ R54, R110, R109, R54 ;  /* 0x0000006d6e367223 */ /* 0x000fe20000010036 */
[----:B------:R-:W-:Y:S02]  /*2090*/  HADD2.F32 R24, -RZ, R45.H1_H1 ;  /* 0x3000002dff187230 */ /* 0x000fe40000004100 */
[----:B------:R-:W-:Y:S01]  /*20a0*/  FMUL.FTZ R106, R10, R106 ;  /* 0x0000006a0a6a7220 */ /* 0x000fe20000410000 */
[----:B------:R-:W-:Y:S02]  /*20b0*/  HADD2.F32 R77, -RZ, R77.H1_H1 ;  /* 0x3000004dff4d7230 */ /* 0x000fe40000004100 */
[----:B------:R-:W-:Y:S01]  /*20c0*/  FADD.FTZ R57, R57, R103 ;  /* 0x0000006739397221 */ /* 0x000fe20000010000 */
[----:B------:R-:W-:Y:S02]  /*20d0*/  HADD2.F32 R99, -RZ, R97.H0_H0 ;  /* 0x20000061ff637230 */ /* 0x000fe40000004100 */
[----:B------:R-:W-:Y:S01]  /*20e0*/  FFMA.FTZ R56, R104, R103, R56 ;  /* 0x0000006768387223 */ /* 0x000fe20000010038 */
[----:B------:R-:W-:-:S02]  /*20f0*/  HADD2.F32 R43, -RZ, R11.H0_H0 ;  /* 0x2000000bff2b7230 */ /* 0x000fc40000004100 */
[----:B------:R-:W-:Y:S01]  /*2100*/  FMUL.FTZ R100, R10, R100 ;  /* 0x000000640a647220 */ /* 0x000fe20000410000 */
[----:B------:R-:W-:Y:S02]  /*2110*/  HADD2.F32 R45, -RZ, R11.H1_H1 ;  /* 0x3000000bff2d7230 */ /* 0x000fe40000004100 */
[----:B------:R-:W-:Y:S01]  /*2120*/  FFMA.FTZ R60, R124, R60, R12 ;  /* 0x0000003c7c3c7223 */ /* 0x000fe2000001000c */
[----:B------:R-:W-:Y:S01]  /*2130*/  FFMA.FTZ R64, R122, R50, R16 ;  /* 0x000000327a407223 */ /* 0x000fe20000010010 */
[----:B------:R-:W-:Y:S02]  /*2140*/  HADD2.F32 R34, -RZ, R65.H0_H0 ;  /* 0x20000041ff227230 */ /* 0x000fe40000004100 */
[----:B------:R-:W-:Y:S01]  /*2150*/  FMUL.FTZ R11, R4, R52 ;  /* 0x00000034040b7220 */ /* 0x000fe20000410000 */
[----:B------:R-:W-:Y:S02]  /*2160*/  HADD2.F32 R29, -RZ, R69.H0_H0 ;  /* 0x20000045ff1d7230 */ /* 0x000fe40000004100 */
[----:B------:R-:W-:Y:S01]  /*2170*/  FADD.FTZ R76, -R98, R75 ;  /* 0x0000004b624c7221 */ /* 0x000fe20000010100 */
[----:B------:R-:W-:-:S02]  /*2180*/  HADD2.F32 R33, -RZ, R71.H0_H0 ;  /* 0x20000047ff217230 */ /* 0x000fc40000004100 */
[C---:B------:R-:W-:Y:S01]  /*2190*/  FADD.FTZ R70, -R98.reuse, R35 ;  /* 0x0000002362467221 */ /* 0x040fe20000010100 */
[----:B------:R-:W-:Y:S02]  /*21a0*/  HADD2.F32 R12, -RZ, R39.H1_H1 ;  /* 0x30000027ff0c7230 */ /* 0x000fe40000004100 */
[----:B------:R-:W-:Y:S02]  /*21b0*/  HADD2.F32 R16, -RZ, R41.H1_H1 ;  /* 0x30000029ff107230 */ /* 0x000fe40000004100 */
[--C-:B------:R-:W-:Y:S02]  /*21c0*/  HADD2.F32 R26, -RZ, R49.reuse.H0_H0 ;  /* 0x20000031ff1a7230 */ /* 0x100fe40000004100 */
[----:B------:R-:W-:Y:S02]  /*21d0*/  HADD2.F32 R28, -RZ, R49.H1_H1 ;  /* 0x30000031ff1c7230 */ /* 0x000fe40000004100 */
[----:B------:R-:W-:Y:S01]  /*21e0*/  FADD.FTZ R49, -R98, R37 ;  /* 0x0000002562317221 */ /* 0x000fe20000010100 */
[----:B------:R-:W-:-:S02]  /*21f0*/  HADD2.F32 R65, -RZ, R65.H1_H1 ;  /* 0x30000041ff417230 */ /* 0x000fc40000004100 */
[----:B------:R-:W-:Y:S02]  /*2200*/  HADD2.F32 R67, -RZ, R67.H1_H1 ;  /* 0x30000043ff437230 */ /* 0x000fe40000004100 */
[----:B------:R-:W-:Y:S02]  /*2210*/  HADD2.F32 R69, -RZ, R69.H1_H1 ;  /* 0x30000045ff457230 */ /* 0x000fe40000004100 */
[----:B------:R-:W-:Y:S02]  /*2220*/  HADD2.F32 R71, -RZ, R71.H1_H1 ;  /* 0x30000047ff477230 */ /* 0x000fe40000004100 */
[----:B------:R-:W-:Y:S02]  /*2230*/  HADD2.F32 R73, -RZ, R73.H1_H1 ;  /* 0x30000049ff497230 */ /* 0x000fe40000004100 */
[----:B------:R-:W-:Y:S02]  /*2240*/  HADD2.F32 R101, -RZ, R95.H1_H1 ;  /* 0x3000005fff657230 */ /* 0x000fe40000004100 */
[----:B------:R-:W-:Y:S01]  /*2250*/  FADD.FTZ R14, -R98, R14 ;  /* 0x0000000e620e7221 */ /* 0x000fe20000010100 */
[----:B------:R-:W-:-:S02]  /*2260*/  HADD2.F32 R95, -RZ, R13.H0_H0 ;  /* 0x2000000dff5f7230 */ /* 0x000fc40000004100 */
[----:B------:R-:W-:Y:S01]  /*2270*/  FADD.FTZ R55, R55, R77 ;  /* 0x0000004d37377221 */ /* 0x000fe20000010000 */
[----:B------:R-:W-:Y:S02]  /*2280*/  HADD2.F32 R40, -RZ, R19.H0_H0 ;  /* 0x20000013ff287230 */ /* 0x000fe40000004100 */
[----:B------:R-:W-:Y:S01]  /*2290*/  FFMA.FTZ R54, R106, R77, R54 ;  /* 0x0000004d6a367223 */ /* 0x000fe20000010036 */
[--C-:B------:R-:W-:Y:S02]  /*22a0*/  HADD2.F32 R35, -RZ, R25.reuse.H0_H0 ;  /* 0x20000019ff237230 */ /* 0x100fe40000004100 */
[----:B------:R-:W-:Y:S01]  /*22b0*/  FMUL.FTZ R102, R10, R102 ;  /* 0x000000660a667220 */ /* 0x000fe20000410000 */
[----:B------:R-:W-:Y:S02]  /*22c0*/  HADD2.F32 R37, -RZ, R25.H1_H1 ;  /* 0x30000019ff257230 */ /* 0x000fe40000004100 */
[----:B------:R-:W-:Y:S01]  /*22d0*/  FADD.FTZ R57, R57, R99 ;  /* 0x0000006339397221 */ /* 0x000fe20000010000 */
[----:B------:R-:W-:Y:S01]  /*22e0*/  FFMA.FTZ R56, R100, R99, R56 ;  /* 0x0000006364387223 */ /* 0x000fe20000010038 */
[----:B------:R-:W-:Y:S01]  /*22f0*/  FMUL.FTZ R96, R10, R96 ;  /* 0x000000600a607220 */ /* 0x000fe20000410000 */
[----:B------:R-:W-:Y:S01]  /*2300*/  FMUL.FTZ R109, R5, R109 ;  /* 0x0000006d056d7220 */ /* 0x000fe20000410000 */
[----:B------:R-:W-:Y:S01]  /*2310*/  FFMA.FTZ R25, R0, R11, RZ ;  /* 0x0000000b00197223 */ /* 0x000fe200000100ff */
        /* <DEDUP_REMOVED lines=19> */
[----:B------:R-:W-:-:S02]  /*2450*/  HADD2.F32 R97, -RZ, R97.H1_H1 ;  /* 0x30000061ff617230 */ /* 0x000fc40000004100 */
[----:B------:R-:W-:Y:S01]  /*2460*/  FADD.FTZ R55, R55, R101 ;  /* 0x0000006537377221 */ /* 0x000fe20000010000 */
[----:B------:R-:W-:Y:S02]  /*2470*/  HADD2.F32 R50, -RZ, R13.H1_H1 ;  /* 0x3000000dff327230 */ /* 0x000fe40000004100 */
[----:B------:R-:W-:Y:S01]  /*2480*/  FFMA.FTZ R54, R102, R101, R54 ;  /* 0x0000006566367223 */ /* 0x000fe20000010036 */
[----:B------:R-:W-:Y:S02]  /*2490*/  HADD2.F32 R46, -RZ, R15.H0_H0 ;  /* 0x2000000fff2e7230 */ /* 0x000fe40000004100 */
[----:B------:R-:W-:Y:S01]  /*24a0*/  FMUL.FTZ R98, R10, R49 ;  /* 0x000000310a627220 */ /* 0x000fe20000410000 */
[----:B------:R-:W-:Y:S01]  /*24b0*/  FADD.FTZ R57, R57, R95 ;  /* 0x0000005f39397221 */ /* 0x000fe20000010000 */
[----:B------:R-:W-:Y:S01]  /*24c0*/  FFMA.FTZ R56, R96, R95, R56 ;  /* 0x0000005f60387223 */ /* 0x000fe20000010038 */
[----:B------:R-:W-:Y:S01]  /*24d0*/  FMUL.FTZ R13, R10, R14 ;  /* 0x0000000e0a0d7220 */ /* 0x000fe20000410000 */
[----:B------:R-:W-:Y:S01]  /*24e0*/  FMUL.FTZ R107, R4, R107 ;  /* 0x0000006b046b7220 */ /* 0x000fe20000410000 */
[----:B------:R-:W-:Y:S01]  /*24f0*/  FFMA.FTZ R25, R110, R109, R25 ;  /* 0x0000006d6e197223 */ /* 0x000fe20000010019 */
[----:B------:R-:W-:-:S02]  /*2500*/  HADD2.F32 R44, -RZ, R17.H0_H0 ;  /* 0x20000011ff2c7230 */ /* 0x000fc40000004100 */
[----:B------:R-:W-:Y:S01]  /*2510*/  FADD.FTZ R55, R55, R97 ;  /* 0x0000006137377221 */ /* 0x000fe20000010000 */
[--C-:B------:R-:W-:Y:S02]  /*2520*/  HADD2.F32 R39, -RZ, R27.reuse.H0_H0 ;  /* 0x2000001bff277230 */ /* 0x100fe40000004100 */
[----:B------:R-:W-:Y:S01]  /*2530*/  FFMA.FTZ R54, R98, R97, R54 ;  /* 0x0000006162367223 */ /* 0x000fe20000010036 */
[----:B------:R-:W-:Y:S02]  /*2540*/  HADD2.F32 R41, -RZ, R27.H1_H1 ;  /* 0x3000001bff297230 */ /* 0x000fe40000004100 */
[C---:B------:R-:W-:Y:S01]  /*2550*/  FMUL.FTZ R12, R10.reuse, R12 ;  /* 0x0000000c0a0c7220 */ /* 0x040fe20000410000 */
[----:B----4-:R0:W-:Y:S01]  /*2560*/  STS.64 [R38], R58 ;  /* 0x0000003a26007388 */ /* 0x0101e20000000a00 */
[----:B------:R-:W-:Y:S01]  /*2570*/  MOV R75, R38 ;  /* 0x00000026004b7202 */ /* 0x000fe20000000f00 */
[----:B------:R-:W-:Y:S01]  /*2580*/  FMUL.FTZ R18, R10, R18 ;  /* 0x000000120a127220 */ /* 0x000fe20000410000 */
[----:B------:R-:W-:Y:S01]  /*2590*/  FMUL.FTZ R105, R5, R77 ;  /* 0x0000004d05697220 */ /* 0x000fe20000410000 */
[----:B0-----:R-:W-:-:S02]  /*25a0*/  HADD2.F32 R38, -RZ, R19.H1_H1 ;  /* 0x30000013ff267230 */ /* 0x001fc40000004100 */
[----:B------:R-:W-:Y:S01]  /*25b0*/  FADD.FTZ R19, RZ, R11 ;  /* 0x0000000bff137221 */ /* 0x000fe20000010000 */
[----:B------:R-:W-:-:S03]  /*25c0*/  FADD.FTZ R59, R57, R46 ;  /* 0x0000002e393b7221 */ /* 0x000fc60000010000 */
[----:B------:R-:W-:Y:S01]  /*25d0*/  FADD.FTZ R19, R19, R109 ;  /* 0x0000006d13137221 */ /* 0x000fe20000010000 */
[----:B------:R-:W-:Y:S01]  /*25e0*/  FFMA.FTZ R58, R13, R46, R56 ;  /* 0x0000002e0d3a7223 */ /* 0x000fe20000010038 */
[----:B------:R-:W-:Y:S02]  /*25f0*/  FFMA.FTZ R25, R108, R107, R25 ;  /* 0x0000006b6c197223 */ /* 0x000fe40000010019 */
[----:B------:R-:W-:Y:S01]  /*2600*/  FADD.FTZ R27, R19, R107 ;  /* 0x0000006b131b7221 */ /* 0x000fe20000010000 */
[----:B------:R-:W-:Y:S02]  /*2610*/  HADD2.F32 R48, -RZ, R15.H1_H1 ;  /* 0x3000000fff307230 */ /* 0x000fe40000004100 */
[----:B------:R-:W-:Y:S01]  /*2620*/  FADD.FTZ R55, R55, R50 ;  /* 0x0000003237377221 */ /* 0x000fe20000010000 */
[----:B------:R-:W-:Y:S01]  /*2630*/  FFMA.FTZ R54, R12, R50, R54 ;  /* 0x000000320c367223 */ /* 0x000fe20000010036 */
[----:B------:R-:W-:Y:S01]  /*2640*/  FMUL.FTZ R15, R10, R16 ;  /* 0x000000100a0f7220 */ /* 0x000fe20000410000 */
[----:B------:R-:W-:Y:S01]  /*2650*/  FADD.FTZ R59, R59, R44 ;  /* 0x0000002c3b3b7221 */ /* 0x000fe20000010000 */
[----:B------:R-:W-:Y:S01]  /*2660*/  FFMA.FTZ R58, R18, R44, R58 ;  /* 0x0000002c123a7223 */ /* 0x000fe2000001003a */
[----:B------:R-:W-:Y:S01]  /*2670*/  FMUL.FTZ R22, R10, R22 ;  /* 0x000000160a167220 */ /* 0x000fe20000410000 */
[----:B------:R-:W-:Y:S01]  /*2680*/  FMUL.FTZ R103, R4, R103 ;  /* 0x0000006704677220 */ /* 0x000fe20000410000 */
[----:B------:R-:W-:Y:S01]  /*2690*/  FADD.FTZ R27, R27, R105 ;  /* 0x000000691b1b7221 */ /* 0x000fe20000010000 */
[----:B------:R-:W-:Y:S01]  /*26a0*/  FFMA.FTZ R25, R106, R105, R25 ;  /* 0x000000696a197223 */ /* 0x000fe20000010019 */
[----:B------:R-:W-:-:S02]  /*26b0*/  HADD2.F32 R42, -RZ, R17.H1_H1 ;  /* 0x30000011ff2a7230 */ /* 0x000fc40000004100 */
[----:B------:R-:W-:Y:S01]  /*26c0*/  FADD.FTZ R57, R55, R48 ;  /* 0x0000003037397221 */ /* 0x000fe20000010000 */
[--C-:B------:R-:W-:Y:S02]  /*26d0*/  HADD2.F32 R31, -RZ, R23.reuse.H0_H0 ;  /* 0x20000017ff1f7230 */ /* 0x100fe40000004100 */
[----:B------:R-:W-:Y:S01]  /*26e0*/  FFMA.FTZ R56, R15, R48, R54 ;  /* 0x000000300f387223 */ /* 0x000fe20000010036 */
[----:B------:R-:W-:Y:S02]  /*26f0*/  HADD2.F32 R33, -RZ, R23.H1_H1 ;  /* 0x30000017ff217230 */ /* 0x000fe40000004100 */
[----:B------:R-:W-:Y:S01]  /*2700*/  FMUL.FTZ R20, R10, R20 ;  /* 0x000000140a147220 */ /* 0x000fe20000410000 */
[----:B------:R-:W-:Y:S01]  /*2710*/  FADD.FTZ R59, R59, R40 ;  /* 0x000000283b3b7221 */ /* 0x000fe20000010000 */
[-C--:B------:R-:W-:Y:S01]  /*2720*/  FFMA.FTZ R58, R22, R40.reuse, R58 ;  /* 0x00000028163a7223 */ /* 0x080fe2000001003a */
[----:B------:R-:W-:Y:S01]  /*2730*/  FMUL.FTZ R23, R4, R40 ;  /* 0x0000002804177220 */ /* 0x000fe20000410000 */
[----:B------:R-:W-:Y:S01]  /*2740*/  FMUL.FTZ R101, R5, R101 ;  /* 0x0000006505657220 */ /* 0x000fe20000410000 */
[----:B------:R-:W-:Y:S01]  /*2750*/  FADD.FTZ R27, R27, R103 ;  /* 0x000000671b1b7221 */ /* 0x000fe20000010000 */
[----:B------:R-:W-:Y:S01]  /*2760*/  FFMA.FTZ R40, R104, R103, R25 ;  /* 0x0000006768287223 */ /* 0x000fe20000010019 */
        /* <DEDUP_REMOVED lines=8> */
[C---:B------:R-:W-:Y:S01]  /*27f0*/  FMUL.FTZ R25, R5.reuse, R38 ;  /* 0x0000002605197220 */ /* 0x040fe20000410000 */
[----:B------:R-:W-:Y:S01]  /*2800*/  FMUL.FTZ R97, R5, R97 ;  /* 0x0000006105617220 */ /* 0x000fe20000410000 */
[----:B------:R-:W-:Y:S01]  /*2810*/  FADD.FTZ R38, R27, R99 ;  /* 0x000000631b267221 */ /* 0x000fe20000010000 */
[----:B------:R-:W-:Y:S01]  /*2820*/  FFMA.FTZ R40, R100, R99, R40 ;  /* 0x0000006364287223 */ /* 0x000fe20000010028 */
[----:B------:R-:W-:-:S02]  /*2830*/  FMUL.FTZ R95, R4, R95 ;  /* 0x0000005f045f7220 */ /* 0x000fc40000410000 */
[----:B------:R-:W-:Y:S01]  /*2840*/  FADD.FTZ R38, R38, R97 ;  /* 0x0000006126267221 */ /* 0x000fe20000010000 */
[----:B------:R-:W-:Y:S01]  /*2850*/  FFMA.FTZ R40, R98, R97, R40 ;  /* 0x0000006162287223 */ /* 0x000fe20000010028 */
[C---:B------:R-:W-:Y:S02]  /*2860*/  FMUL.FTZ R14, R5.reuse, R50 ;  /* 0x00000032050e7220 */ /* 0x040fe40000410000 */
        /* <DEDUP_REMOVED lines=11> */
[--C-:B------:R-:W-:Y:S02]  /*2920*/  HADD2.F32 R36, -RZ, R21.reuse.H0_H0 ;  /* 0x20000015ff247230 */ /* 0x100fe40000004100 */
[----:B------:R-:W-:Y:S02]  /*2930*/  HADD2.F32 R29, -RZ, R21.H1_H1 ;  /* 0x30000015ff1d7230 */ /* 0x000fe40000004100 */
[----:B------:R-:W-:Y:S01]  /*2940*/  FMUL.FTZ R21, R5, R42 ;  /* 0x0000002a05157220 */ /* 0x000fe20000410000 */
[----:B------:R-:W-:Y:S01]  /*2950*/  FADD.FTZ R38, R38, R19 ;  /* 0x0000001326267221 */ /* 0x000fe20000010000 */
[----:B------:R-:W-:-:S03]  /*2960*/  FFMA.FTZ R40, R18, R19, R40 ;  /* 0x0000001312287223 */ /* 0x000fc60000010028 */
[----:B------:R-:W-:Y:S01]  /*2970*/  FADD.FTZ R38, R38, R21 ;  /* 0x0000001526267221 */ /* 0x000fe20000010000 */
[----:B------:R-:W-:-:S03]  /*2980*/  FFMA.FTZ R40, R20, R21, R40 ;  /* 0x0000001514287223 */ /* 0x000fc60000010028 */
[----:B------:R-:W-:Y:S01]  /*2990*/  FADD.FTZ R38, R38, R23 ;  /* 0x0000001726267221 */ /* 0x000fe20000010000 */
[----:B------:R-:W-:Y:S01]  /*29a0*/  FFMA.FTZ R40, R22, R23, R40 ;  /* 0x0000001716287223 */ /* 0x000fe20000010028 */
[C---:B------:R-:W-:Y:S01]  /*29b0*/  FMUL.FTZ R26, R10.reuse, R26 ;  /* 0x0000001a0a1a7220 */ /* 0x040fe20000410000 */
[----:B------:R-:W-:Y:S01]  /*29c0*/  FMUL.FTZ R28, R10, R28 ;  /* 0x0000001c0a1c7220 */ /* 0x000fe20000410000 */
[-C--:B------:R-:W-:Y:S01]  /*29d0*/  FMUL.FTZ R27, R4, R36.reuse ;  /* 0x00000024041b7220 */ /* 0x080fe20000410000 */
[----:B------:R-:W-:Y:S01]  /*29e0*/  FADD.FTZ R54, R38, R25 ;  /* 0x0000001926367221 */ /* 0x000fe20000010000 */
[----:B------:R-:W-:Y:S01]  /*29f0*/  FFMA.FTZ R55, R24, R25, R40 ;  /* 0x0000001918377223 */ /* 0x000fe20000010028 */
[----:B------:R-:W-:Y:S01]  /*2a00*/  FADD.FTZ R59, R59, R36 ;  /* 0x000000243b3b7221 */ /* 0x000fe20000010000 */
[----:B------:R-:W-:Y:S01]  /*2a10*/  FFMA.FTZ R58, R26, R36, R58 ;  /* 0x000000241a3a7223 */ /* 0x000fe2000001003a */
[----:B------:R-:W-:Y:S01]  /*2a20*/  FADD.FTZ R57, R57, R29 ;  /* 0x0000001d39397221 */ /* 0x000fe20000010000 */
[-C--:B------:R-:W-:Y:S01]  /*2a30*/  FFMA.FTZ R56, R28, R29.reuse, R56 ;  /* 0x0000001d1c387223 */ /* 0x080fe20000010038 */
[----:B------:R-:W-:Y:S01]  /*2a40*/  FMUL.FTZ R30, R10, R30 ;  /* 0x0000001e0a1e7220 */ /* 0x000fe20000410000 */
[----:B------:R-:W-:Y:S01]  /*2a50*/  FMUL.FTZ R29, R5, R29 ;  /* 0x0000001d051d7220 */ /* 0x000fe20000410000 */
        /* <DEDUP_REMOVED lines=46> */
[----:B------:R-:W-:-:S02]  /*2d40*/  HADD2.F32 R67, -RZ, R47.H0_H0 ;  /* 0x2000002fff437230 */ /* 0x000fc40000004100 */
[C---:B------:R-:W-:Y:S01]  /*2d50*/  FMUL.FTZ R45, R5.reuse, R45 ;  /* 0x0000002d052d7220 */ /* 0x040fe20000410000 */
[----:B------:R-:W-:Y:S01]  /*2d60*/  FADD.FTZ R54, R54, R43 ;  /* 0x0000002b36367221 */ /* 0x000fe20000010000 */
[----:B------:R-:W-:Y:S01]  /*2d70*/  FFMA.FTZ R55, R42, R43, R55 ;  /* 0x0000002b2a377223 */ /* 0x000fe20000010037 */
[----:B------:R-:W-:Y:S02]  /*2d80*/  HADD2.F32 R66, -RZ, R47.H1_H1 ;  /* 0x3000002fff427230 */ /* 0x000fe40000004100 */
[----:B------:R-:W-:Y:S01]  /*2d90*/  FMUL.FTZ R46, R10, R68 ;  /* 0x000000440a2e7220 */ /* 0x000fe20000410000 */
[----:B------:R-:W-:Y:S01]  /*2da0*/  FADD.FTZ R54, R54, R45 ;  /* 0x0000002d36367221 */ /* 0x000fe20000010000 */
[----:B------:R-:W-:Y:S01]  /*2db0*/  FFMA.FTZ R55, R44, R45, R55 ;  /* 0x0000002d2c377223 */ /* 0x000fe20000010037 */
[----:B------:R-:W-:Y:S01]  /*2dc0*/  FMUL.FTZ R47, R4, R67 ;  /* 0x00000043042f7220 */ /* 0x000fe20000410000 */
[--C-:B------:R-:W-:Y:S02]  /*2dd0*/  HADD2.F32 R65, -RZ, R51.reuse.H0_H0 ;  /* 0x20000033ff417230 */ /* 0x100fe40000004100 */
[----:B------:R-:W-:Y:S01]  /*2de0*/  FMUL.FTZ R48, R10, R71 ;  /* 0x000000470a307220 */ /* 0x000fe20000410000 */
[----:B------:R-:W-:Y:S01]  /*2df0*/  FMUL.FTZ R49, R5, R66 ;  /* 0x0000004205317220 */ /* 0x000fe20000410000 */
[----:B------:R-:W-:Y:S01]  /*2e00*/  FADD.FTZ R54, R54, R47 ;  /* 0x0000002f36367221 */ /* 0x000fe20000010000 */
[----:B------:R-:W-:Y:S01]  /*2e10*/  FFMA.FTZ R55, R46, R47, R55 ;  /* 0x0000002f2e377223 */ /* 0x000fe20000010037 */
[----:B------:R-:W-:-:S02]  /*2e20*/  HADD2.F32 R68, -RZ, R51.H1_H1 ;  /* 0x30000033ff447230 */ /* 0x000fc40000004100 */
        /* <DEDUP_REMOVED lines=9> */
[----:B------:R-:W-:Y:S01]  /*2ec0*/  MOV R71, R75 ;  /* 0x0000004b00477202 */ /* 0x000fe20000000f00 */
[----:B------:R-:W-:-:S02]  /*2ed0*/  HADD2.F32 R63, -RZ, R63.H1_H1 ;  /* 0x3000003fff3f7230 */ /* 0x000fc40000004100 */
[----:B------:R-:W-:Y:S01]  /*2ee0*/  FMUL.FTZ R74, R10, R74 ;  /* 0x0000004a0a4a7220 */ /* 0x000fe20000410000 */
[----:B------:R-:W-:Y:S01]  /*2ef0*/  FADD.FTZ R54, R54, R53 ;  /* 0x0000003536367221 */ /* 0x000fe20000010000 */
[----:B------:R-:W-:Y:S01]  /*2f00*/  FFMA.FTZ R55, R52, R53, R55 ;  /* 0x0000003534377223 */ /* 0x000fe20000010037 */
[----:B------:R-:W-:Y:S01]  /*2f10*/  FMUL.FTZ R75, R4, R69 ;  /* 0x00000045044b7220 */ /* 0x000fe20000410000 */
[----:B------:R-:W-:Y:S01]  /*2f20*/  FMUL.FTZ R76, R10, R76 ;  /* 0x0000004c0a4c7220 */ /* 0x000fe20000410000 */
[----:B------:R-:W-:Y:S02]  /*2f30*/  FMUL.FTZ R77, R5, R63 ;  /* 0x0000003f054d7220 */ /* 0x000fe40000410000 */
[----:B------:R-:W-:Y:S01]  /*2f40*/  FADD.FTZ R54, R54, R75 ;  /* 0x0000004b36367221 */ /* 0x000fe20000010000 */
[----:B------:R-:W-:-:S03]  /*2f50*/  FFMA.FTZ R55, R74, R75, R55 ;  /* 0x0000004b4a377223 */ /* 0x000fc60000010037 */
[----:B------:R-:W-:Y:S01]  /*2f60*/  FADD.FTZ R54, R54, R77 ;  /* 0x0000004d36367221 */ /* 0x000fe20000010000 */
[----:B------:R-:W-:Y:S01]  /*2f70*/  FFMA.FTZ R55, R76, R77, R55 ;  /* 0x0000004d4c377223 */ /* 0x000fe20000010037 */
[----:B------:R-:W-:Y:S01]  /*2f80*/  FADD.FTZ R59, R59, R67 ;  /* 0x000000433b3b7221 */ /* 0x000fe20000010000 */
[----:B------:R-:W-:-:S03]  /*2f90*/  FFMA.FTZ R58, R46, R67, R58 ;  /* 0x000000432e3a7223 */ /* 0x000fc6000001003a */
[----:B------:R0:W-:Y:S01]  /*2fa0*/  STS.64 [R71+0x1680], R54 ;  /* 0x0016803647007388 */ /* 0x0001e20000000a00 */
[----:B------:R-:W-:-:S04]  /*2fb0*/  UIADD3 UR9, UP0, UPT, UR9, 0x1, URZ ;  /* 0x0000000109097890 */ /* 0x000fc8000ff1e0ff */
[----:B------:R-:W-:Y:S01]  /*2fc0*/  UIADD3.X UR8, UPT, UPT, URZ, UR5, URZ, UP0, !UPT ;  /* 0x00000005ff087290 */ /* 0x000fe200087fe4ff */
[----:B0-----:R-:W-:Y:S01]  /*2fd0*/  FADD.FTZ R55, R57, R66 ;  /* 0x0000004239377221 */ /* 0x001fe20000010000 */
[----:B------:R-:W-:Y:S01]  /*2fe0*/  FFMA.FTZ R54, R48, R66, R56 ;  /* 0x0000004230367223 */ /* 0x000fe20000010038 */
[----:B------:R-:W-:Y:S01]  /*2ff0*/  FADD.FTZ R57, R59, R65 ;  /* 0x000000413b397221 */ /* 0x000fe20000010000 */
[----:B------:R-:W-:Y:S01]  /*3000*/  FFMA.FTZ R56, R50, R65, R58 ;  /* 0x0000004132387223 */ /* 0x000fe2000001003a */
[----:B------:R-:W-:Y:S01]  /*3010*/  FADD.FTZ R59, R62, R72 ;  /* 0x000000483e3b7221 */ /* 0x000fe20000010000 */
[----:B------:R-:W-:Y:S02]  /*3020*/  FFMA.FTZ R58, R118, R72, R64 ;  /* 0x00000048763a7223 */ /* 0x000fe40000010040 */
[----:B------:R-:W0:Y:S01]  /*3030*/  S2R R72, SR_TID.X ;  /* 0x0000000000487919 */ /* 0x000e220000002100 */
[----:B------:R-:W-:-:S04]  /*3040*/  UISETP.GE.U32.AND UP0, UPT, UR9, UR14, UPT ;  /* 0x0000000e0900728c */ /* 0x000fc8000bf06070 */
[----:B------:R-:W-:Y:S01]  /*3050*/  UISETP.GE.AND.EX UP0, UPT, UR8, UR15, UPT, UP0 ;  /* 0x0000000f0800728c */ /* 0x000fe2000bf06300 */
        /* <DEDUP_REMOVED lines=8> */
[----:B------:R-:W-:Y:S06]  /*30e0*/  BAR.SYNC.DEFER_BLOCKING 0x0 ;  /* 0x0000000000007b1d */ /* 0x000fec0000010000 */
[----:B------:R-:W-:Y:S05]  /*30f0*/  BRA.U !UP0, `(.L_x_750) ;  /* 0x0000000108e87547 */ /* 0x000fea000b800000 */
        /* <DEDUP_REMOVED lines=58> */
.L_x_750:
        /* <DEDUP_REMOVED lines=140> */
.L_x_752:
[----:B------:R-:W-:Y:S05]  /*3d60*/  BSYNC.RECONVERGENT B0 ;  /* 0x0000000000007941 */ /* 0x000fea0003800200 */
.L_x_751:
        /* <DEDUP_REMOVED lines=19> */
.L_x_754:
[----:B------:R-:W-:Y:S05]  /*3ea0*/  BSYNC.RECONVERGENT B0 ;  /* 0x0000000000007941 */ /* 0x000fea0003800200 */
.L_x_753:
        /* <DEDUP_REMOVED lines=16> */
.L_x_757:
[----:B0-----:R-:W2:Y:S04]  /*3fb0*/  LD.E.STRONG.GPU R63, desc[UR12][R64.64+0x4] ;  /* 0x0000040c403f7980 */ /* 0x001ea8000c10f900 */
[----:B--2---:R-:W-:Y:S01]  /*3fc0*/  CCTL.IVALL ;  /* 0x00000000ff00798f */ /* 0x004fe20002000000 */
[----:B------:R-:W-:Y:S05]  /*3fd0*/  YIELD ;  /* 0x0000000000007946 */ /* 0x000fea0003800000 */
[----:B-----5:R-:W-:-:S04]  /*3fe0*/  LOP3.LUT R63, R63, R62, RZ, 0x3c, !PT ;  /* 0x0000003e3f3f7212 */ /* 0x020fc800078e3cff */
[----:B------:R-:W-:-:S13]  /*3ff0*/  ISETP.GT.AND P0, PT, R63, -0x1, PT ;  /* 0xffffffff3f00780c */ /* 0x000fda0003f04270 */
[----:B------:R-:W-:Y:S05]  /*4000*/  @P0 BRA `(.L_x_757) ;  /* 0xfffffffc00e80947 */ /* 0x000fea000383ffff */
.L_x_756:
[----:B------:R-:W-:Y:S05]  /*4010*/  WARPSYNC.ALL ;  /* 0x0000000000007948 */ /* 0x000fea0003800000 */
[----:B------:R-:W-:Y:S06]  /*4020*/  BAR.SYNC.DEFER_BLOCKING 0x0 ;  /* 0x0000000000007b1d */ /* 0x000fec0000010000 */
[----:B------:R-:W-:Y:S05]  /*4030*/  BRA `(.L_x_758) ;  /* 0x00000000005c7947 */ /* 0x000fea0003800000 */
.L_x_755:
        /* <DEDUP_REMOVED lines=15> */
.L_x_760:
[----:B------:R-:W2:Y:S04]  /*4130*/  LD.E.STRONG.GPU R65, desc[UR12][R62.64] ;  /* 0x0000000c3e417980 */ /* 0x000ea8000c10f900 */
[----:B--2---:R-:W-:Y:S01]  /*4140*/  CCTL.IVALL ;  /* 0x00000000ff00798f */ /* 0x004fe20002000000 */
[----:B------:R-:W-:Y:S05]  /*4150*/  YIELD ;  /* 0x0000000000007946 */ /* 0x000fea0003800000 */
[----:B-----5:R-:W-:-:S04]  /*4160*/  LOP3.LUT R65, R65, R64, RZ, 0x3c, !PT ;  /* 0x0000004041417212 */ /* 0x020fc800078e3cff */
[----:B------:R-:W-:-:S13]  /*4170*/  ISETP.GT.AND P0, PT, R65, -0x1, PT ;  /* 0xffffffff4100780c */ /* 0x000fda0003f04270 */
[----:B------:R-:W-:Y:S05]  /*4180*/  @P0 BRA `(.L_x_760) ;  /* 0xfffffffc00e80947 */ /* 0x000fea000383ffff */
.L_x_759:
[----:B------:R-:W-:Y:S05]  /*4190*/  WARPSYNC.ALL ;  /* 0x0000000000007948 */ /* 0x000fea0003800000 */
[----:B------:R-:W-:Y:S06]  /*41a0*/  BAR.SYNC.DEFER_BLOCKING 0x0 ;  /* 0x0000000000007b1d */ /* 0x000fec0000010000 */
.L_x_758:
        /* <DEDUP_REMOVED lines=35> */
[----:B------:R-:W-:-:S05]  /*43e0*/  IADD3 R66, PT, PT, R72, 0x30, RZ ;  /* 0x0000003048427810 */ /* 0x000fca0007ffe0ff */
[----:B------:R-:W-:Y:S01]  /*43f0*/  IMAD.WIDE.U32 R66, R66, 0x4, R2 ;  /* 0x0000000442427825 */ /* 0x000fe200078e0002 */
[----:B------:R-:W-:-:S05]  /*4400*/  IADD3 R64, PT, PT, R72, 0x60, RZ ;  /* 0x0000006048407810 */ /* 0x000fca0007ffe0ff */
[----:B------:R-:W2:Y:S01]  /*4410*/  LDG.E.64 R66, desc[UR12][R66.64] ;  /* 0x0000000c42427981 */ /* 0x000ea2000c1e1b00 */
[----:B------:R-:W-:-:S06]  /*4420*/  IMAD.WIDE.U32 R64, R64, 0x4, R2 ;  /* 0x0000000440407825 */ /* 0x000fcc00078e0002 */
[----:B------:R-:W3:Y:S01]  /*4430*/  LDG.E.64 R64, desc[UR12][R64.64] ;  /* 0x0000000c40407981 */ /* 0x000ee2000c1e1b00 */
[----:B------:R-:W-:Y:S01]  /*4440*/  FADD.FTZ R63, R63, R73 ;  /* 0x000000493f3f7221 */ /* 0x000fe20000010000 */
[----:B--2---:R-:W-:-:S03]  /*4450*/  FADD.FTZ R66, R66, R62 ;  /* 0x0000003e42427221 */ /* 0x004fc60000010000 */
[----:B------:R-:W-:Y:S01]  /*4460*/  FADD.FTZ R67, R67, R63 ;  /* 0x0000003f43437221 */ /* 0x000fe20000010000 */
[----:B------:R-:W-:-:S03]  /*4470*/  FADD.FTZ R68, R68, R66 ;  /* 0x0000004244447221 */ /* 0x000fc60000010000 */
[----:B------:R-:W-:Y:S01]  /*4480*/  FADD.FTZ R67, R69, R67 ;  /* 0x0000004345437221 */ /* 0x000fe20000010000 */
[----:B------:R-:W-:Y:S01]  /*4490*/  IADD3 R66, PT, PT, R72, 0x70, RZ ;  /* 0x0000007048427810 */ /* 0x000fe20007ffe0ff */
[----:B------:R-:W-:Y:S02]  /*44a0*/  FADD.FTZ R68, R70, R68 ;  /* 0x0000004446447221 */ /* 0x000fe40000010000 */
[----:B------:R-:W-:Y:S02]  /*44b0*/  FADD.FTZ R73, R71, R67 ;  /* 0x0000004347497221 */ /* 0x000fe40000010000 */
[----:B---3--:R-:W-:Y:S01]  /*44c0*/  FADD.FTZ R64, R64, R68 ;  /* 0x0000004440407221 */ /* 0x008fe20000010000 */
[----:B------:R-:W-:Y:S01]  /*44d0*/  IADD3 R68, PT, PT, R72, 0x80, RZ ;  /* 0x0000008048447810 */ /* 0x000fe20007ffe0ff */
[----:B------:R-:W-:Y:S01]  /*44e0*/  IMAD.WIDE.U32 R66, R66, 0x4, R2 ;  /* 0x0000000442427825 */ /* 0x000fe200078e0002 */
        /* <DEDUP_REMOVED lines=9> */
[----:B------:R-:W-:Y:S01]  /*4580*/  FADD.FTZ R65, R65, R73 ;  /* 0x0000004941417221 */ /* 0x000fe20000010000 */
[----:B--2---:R-:W-:-:S04]  /*4590*/  FADD.FTZ R64, R66, R64 ;  /* 0x0000004042407221 */ /* 0x004fc80000010000 */
[----:B---3--:R-:W-:Y:S01]  /*45a0*/  FADD.FTZ R64, R68, R64 ;  /* 0x0000004044407221 */ /* 0x008fe20000010000 */
[----:B------:R-:W-:-:S03]  /*45b0*/  FADD.FTZ R65, R67, R65 ;  /* 0x0000004143417221 */ /* 0x000fc60000010000 */
[----:B----4-:R-:W-:Y:S01]  /*45c0*/  FADD.FTZ R64, R70, R64 ;  /* 0x0000004046407221 */ /* 0x010fe20000010000 */
[----:B------:R-:W-:-:S03]  /*45d0*/  FADD.FTZ R65, R69, R65 ;  /* 0x0000004145417221 */ /* 0x000fc60000010000 */
[----:B------:R-:W-:Y:S01]  /*45e0*/  FADD.FTZ R62, R62, R64 ;  /* 0x000000403e3e7221 */ /* 0x000fe20000010000 */
[C---:B------:R-:W-:Y:S01]  /*45f0*/  IADD3 R64, PT, PT, R72.reuse, 0xb0, RZ ;  /* 0x000000b048407810 */ /* 0x040fe20007ffe0ff */
[----:B------:R-:W-:Y:S01]  /*4600*/  FADD.FTZ R114, R71, R65 ;  /* 0x0000004147727221 */ /* 0x000fe20000010000 */
[----:B------:R-:W-:-:S03]  /*4610*/  IADD3 R66, PT, PT, R72, 0xc0, RZ ;  /* 0x000000c048427810 */ /* 0x000fc60007ffe0ff */
[----:B------:R-:W-:Y:S01]  /*4620*/  IMAD.WIDE.U32 R64, R64, 0x4, R2 ;  /* 0x0000000440407825 */ /* 0x000fe200078e0002 */
[----:B------:R-:W-:-:S03]  /*4630*/  IADD3 R68, PT, PT, R72, 0xd0, RZ ;  /* 0x000000d048447810 */ /* 0x000fc60007ffe0ff */
[--C-:B------:R-:W-:Y:S01]  /*4640*/  IMAD.WIDE.U32 R66, R66, 0x4, R2.reuse ;  /* 0x0000000442427825 */ /* 0x100fe200078e0002 */
[----:B------:R-:W-:Y:S01]  /*4650*/  IADD3 R70, PT, PT, R72, 0xe0, RZ ;  /* 0x000000e048467810 */ /* 0x000fe20007ffe0ff */
[----:B------:R-:W2:Y:S02]  /*4660*/  LDG.E.64 R64, desc[UR12][R64.64] ;  /* 0x0000000c40407981 */ /* 0x000ea4000c1e1b00 */
[--C-:B------:R-:W-:Y:S01]  /*4670*/  IMAD.WIDE.U32 R68, R68, 0x4, R2.reuse ;  /* 0x0000000444447825 */ /* 0x100fe200078e0002 */
[----:B------:R-:W-:Y:S01]  /*4680*/  IADD3 R72, PT, PT, R72, 0xf0, RZ ;  /* 0x000000f048487810 */ /* 0x000fe20007ffe0ff */
[----:B------:R-:W3:Y:S02]  /*4690*/  LDG.E.64 R66, desc[UR12][R66.64] ;  /* 0x0000000c42427981 */ /* 0x000ee4000c1e1b00 */
[--C-:B------:R-:W-:Y:S02]  /*46a0*/  IMAD.WIDE.U32 R70, R70, 0x4, R2.reuse ;  /* 0x0000000446467825 */ /* 0x100fe400078e0002 */
[----:B------:R-:W4:Y:S02]  /*46b0*/  LDG.E.64 R68, desc[UR12][R68.64] ;  /* 0x0000000c44447981 */ /* 0x000f24000c1e1b00 */
[----:B------:R-:W-:-:S02]  /*46c0*/  IMAD.WIDE.U32 R72, R72, 0x4, R2 ;  /* 0x0000000448487825 */ /* 0x000fc400078e0002 */
        /* <DEDUP_REMOVED lines=14> */
.L_x_762:
[----:B------:R-:W-:Y:S05]  /*47b0*/  BSYNC.RECONVERGENT B0 ;  /* 0x0000000000007941 */ /* 0x000fea0003800200 */
.L_x_761:
        /* <DEDUP_REMOVED lines=38> */
[-C--:B----4-:R-:W-:Y:S01]  /*4a20*/  FFMA.FTZ R64, -R65, R63.reuse, R64 ;  /* 0x0000003f41407223 */ /* 0x090fe20000010140 */
[----:B---3--:R-:W-:Y:S01]  /*4a30*/  FFMA.FTZ R8, -R66, R63, R8 ;  /* 0x0000003f42087223 */ /* 0x008fe20000010108 */
        /* <DEDUP_REMOVED lines=40> */
[----:B------:R-:W-:-:S05]  /*4cc0*/  FMUL.FTZ R64, R7, R64 ;  /* 0x0000004007407220 */ /* 0x000fca0000410000 */
[----:B------:R-:W-:Y:S01]  /*4cd0*/  F2FP.F16.F32.PACK_AB R8, R64, R8 ;  /* 0x000000084008723e */ /* 0x000fe200000000ff */
[--C-:B---3--:R-:W-:Y:S01]  /*4ce0*/  FADD.FTZ R66, R66, -R62.reuse ;  /* 0x8000003e42427221 */ /* 0x108fe20000010000 */
[----:B--2---:R-:W-:Y:S01]  /*4cf0*/  LEA R64, R65, UR5, 0x3 ;  /* 0x0000000541407c11 */ /* 0x004fe2000f8e18ff */
[----:B----4-:R-:W-:-:S05]  /*4d00*/  FADD.FTZ R67, R67, -R62 ;  /* 0x8000003e43437221 */ /* 0x010fca0000010000 */
[----:B------:R-:W1:Y:S01]  /*4d10*/  LDS.64 R64, [R64] ;  /* 0x0000000040407984 */ /* 0x000e620000000a00 */
        /* <DEDUP_REMOVED lines=14> */
[----:B------:R-:W4:Y:S01]  /*4e00*/  LDL.LU R4, [R1+0x40] ;  /* 0x0000400001047983 */ /* 0x000f220000300800 */
[----:B------:R-:W-:-:S03]  /*4e10*/  FFMA.FTZ R92, -R3, R63, R92 ;  /* 0x0000003f035c7223 */ /* 0x000fc6000001015c */
        /* <DEDUP_REMOVED lines=33> */
[--C-:B-1----:R-:W-:Y:S01]  /*5030*/  FADD.FTZ R11, R11, -R64.reuse ;  /* 0x800000400b0b7221 */ /* 0x102fe20000010000 */
[----:B------:R-:W-:Y:S01]  /*5040*/  FADD.FTZ R109, R109, -R64 ;  /* 0x800000406d6d7221 */ /* 0x000fe20000010000 */
[----:B------:R-:W-:Y:S01]  /*5050*/  FFMA.FTZ R68, -R70, R63, R68 ;  /* 0x0000003f46447223 */ /* 0x000fe20000010144 */
[----:B------:R-:W-:Y:S01]  /*5060*/  FMUL.FTZ R70, R7, R9 ;  /* 0x0000000907467220 */ /* 0x000fe20000410000 */
[-C--:B------:R-:W-:Y:S01]  /*5070*/  FFMA.FTZ R11, -R0, R65.reuse, R11 ;  /* 0x00000041000b7223 */ /* 0x080fe2000001010b */
[--C-:B------:R-:W-:Y:S01]  /*5080*/  FADD.FTZ R9, R14, -R64.reuse ;  /* 0x800000400e097221 */ /* 0x100fe20000010000 */
[--C-:B------:R-:W-:Y:S01]  /*5090*/  FADD.FTZ R0, R17, -R64.reuse ;  /* 0x8000004011007221 */ /* 0x100fe20000010000 */
[----:B------:R-:W-:Y:S01]  /*50a0*/  FFMA.FTZ R109, -R110, R65, R109 ;  /* 0x000000416e6d7223 */ /* 0x000fe2000001016d */
        /* <DEDUP_REMOVED lines=27> */
[----:B------:R-:W-:Y:S01]  /*5260*/  FFMA.FTZ R82, -R6, R63, R82 ;  /* 0x0000003f06527223 */ /* 0x000fe20000010152 */
[----:B------:R-:W-:Y:S01]  /*5270*/  FADD.FTZ R77, R77, -R64 ;  /* 0x800000404d4d7221 */ /* 0x000fe20000010000 */
[-C--:B------:R-:W-:Y:S01]  /*5280*/  FFMA.FTZ R17, -R12, R65.reuse, R9 ;  /* 0x000000410c117223 */ /* 0x080fe20000010109 */
[----:B------:R-:W-:Y:S01]  /*5290*/  FFMA.FTZ R15, -R15, R65, R0 ;  /* 0x000000410f0f7223 */ /* 0x000fe20000010100 */
[----:B------:R-:W1:Y:S01]  /*52a0*/  S2R R6, SR_TID.X ;  /* 0x0000000000067919 */ /* 0x000e620000002100 */
[C---:B------:R-:W-:Y:S01]  /*52b0*/  FMUL.FTZ R9, R10.reuse, R11 ;  /* 0x0000000b0a097220 */ /* 0x040fe20000410000 */
[----:B------:R-:W-:Y:S01]  /*52c0*/  FMUL.FTZ R0, R10, R109 ;  /* 0x0000006d0a007220 */ /* 0x000fe20000410000 */
[-C--:B------:R-:W-:Y:S01]  /*52d0*/  FFMA.FTZ R125, -R69, R63.reuse, R125 ;  /* 0x0000003f457d7223 */ /* 0x080fe2000001017d */
[-C--:B------:R-:W-:Y:S01]  /*52e0*/  FFMA.FTZ R81, -R117, R63.reuse, R81 ;  /* 0x0000003f75517223 */ /* 0x080fe20000010151 */
[-C--:B------:R-:W-:Y:S01]  /*52f0*/  FFMA.FTZ R80, -R114, R63.reuse, R80 ;  /* 0x0000003f72507223 */ /* 0x080fe20000010150 */
[-C--:B------:R-:W-:Y:S01]  /*5300*/  FFMA.FTZ R79, -R78, R63.reuse, R79 ;  /* 0x0000003f4e4f7223 */ /* 0x080fe2000001014f */
[-C--:B------:R-:W-:Y:S01]  /*5310*/  FFMA.FTZ R124, -R124, R63.reuse, R123 ;  /* 0x0000003f7c7c7223 */ /* 0x080fe2000001017b */
[-C--:B------:R-:W-:Y:S01]  /*5320*/  FFMA.FTZ R122, -R122, R63.reuse, R121 ;  /* 0x0000003f7a7a7223 */ /* 0x080fe20000010179 */
[----:B------:R-:W-:Y:S01]  /*5330*/  FFMA.FTZ R120, -R120, R63, R119 ;  /* 0x0000003f78787223 */ /* 0x000fe20000010177 */
        /* <DEDUP_REMOVED lines=27> */
[----:B------:R-:W-:Y:S01]  /*54f0*/  FFMA.FTZ R62, -R118, R63, R62 ;  /* 0x0000003f763e7223 */ /* 0x000fe2000001013e */
[----:B------:R-:W-:Y:S01]  /*5500*/  FFMA.FTZ R77, -R76, R65, R77 ;  /* 0x000000414c4d7223 */ /* 0x000fe2000001014d */
[C---:B------:R-:W-:Y:S01]  /*5510*/  FMUL.FTZ R93, R7.reuse, R93 ;  /* 0x0000005d075d7220 */ /* 0x040fe20000410000 */
[C---:B------:R-:W-:Y:S01]  /*5520*/  FMUL.FTZ R92, R7.reuse, R92 ;  /* 0x0000005c075c7220 */ /* 0x040fe20000410000 */
[----:B------:R-:W-:Y:S01]  /*5530*/  F2FP.F16.F32.PACK_AB R9, R0, R9 ;  /* 0x000000090009723e */ /* 0x000fe200000000ff */
        /* <DEDUP_REMOVED lines=56> */
[----:B------:R-:W-:Y:S01]  /*58c0*/  FMUL.FTZ R10, R10, R77 ;  /* 0x0000004d0a0a7220 */ /* 0x000fe20000410000 */
[----:B------:R-:W-:-:S02]  /*58d0*/  F2FP.F16.F32.PACK_AB R92, R92, R93 ;  /* 0x0000005d5c5c723e */ /* 0x000fc400000000ff */
[----:B------:R-:W-:Y:S02]  /*58e0*/  F2FP.F16.F32.PACK_AB R112, R112, R113 ;  /* 0x000000717070723e */ /* 0x000fe400000000ff */
[----:B------:R-:W-:Y:S02]  /*58f0*/  F2FP.F16.F32.PACK_AB R90, R90, R91 ;  /* 0x0000005b5a5a723e */ /* 0x000fe400000000ff */
[----:B------:R-:W-:Y:S02]  /*5900*/  F2FP.F16.F32.PACK_AB R93, R18, R11 ;  /* 0x0000000b125d723e */ /* 0x000fe400000000ff */
[----:B------:R-:W-:Y:S02]  /*5910*/  F2FP.F16.F32.PACK_AB R86, R86, R87 ;  /* 0x000000575656723e */ /* 0x000fe400000000ff */
[----:B------:R-:W-:Y:S02]  /*5920*/  F2FP.F16.F32.PACK_AB R84, R84, R85 ;  /* 0x000000555454723e */ /* 0x000fe400000000ff */
        /* <DEDUP_REMOVED lines=23> */
[----:B-1----:R-:W-:Y:S01]  /*5aa0*/  SHF.R.U32.HI R6, RZ, 0x1, R6 ;  /* 0x00000001ff067819 */ /* 0x002fe20000011606 */
[----:B------:R-:W-:-:S04]  /*5ab0*/  ULOP3.LUT UR4, UR4, 0x1, URZ, 0x3c, !UPT ;  /* 0x0000000104047892 */ /* 0x000fc8000f8e3cff */
[----:B------:R-:W-:Y:S01]  /*5ac0*/  IMAD R6, R6, 0x1e, RZ ;  /* 0x0000001e06067824 */ /* 0x000fe200078e02ff */
[----:B------:R-:W-:Y:S01]  /*5ad0*/  UMOV UR5, UR8 ;  /* 0x0000000800057c82 */ /* 0x000fe20008000000 */
[----:B0-----:R-:W-:-:S04]  /*5ae0*/  IADD3 R12, P0, PT, R72, UR10, RZ ;  /* 0x0000000a480c7c10 */ /* 0x001fc8000ff1e0ff */
[----:B---3--:R-:W-:Y:S02]  /*5af0*/  IADD3.X R13, PT, PT, R71, UR11, RZ, P0, !PT ;  /* 0x0000000b470d7c10 */ /* 0x008fe400087fe4ff */
[----:B------:R-:W-:-:S03]  /*5b00*/  F2FP.F16.F32.PACK_AB R71, R32, R39 ;  /* 0x000000272047723e */ /* 0x000fc600000000ff */
        /* <DEDUP_REMOVED lines=17> */
.L_x_749:
[----:B--2---:R-:W0:Y:S01]  /*5c20*/  S2R R8, SR_CTAID.Y ;  /* 0x0000000000087919 */ /* 0x004e220000002600 */
        /* <DEDUP_REMOVED lines=18> */
[----:B------:R-:W-:Y:S02]  /*5d50*/  LOP3.LUT R41, R10, 0xf, RZ, 0xc0, !PT ;  /* 0x0000000f0a297812 */ /* 0x000fe400078ec0ff */
[----:B------:R-:W-:-:S04]  /*5d60*/  LOP3.LUT R7, RZ, R0, RZ, 0x33, !PT ;  /* 0x00000000ff077212 */ /* 0x000fc800078e33ff */
        /* <DEDUP_REMOVED lines=33> */
.L_x_774:
        /* <DEDUP_REMOVED lines=21> */
.L_x_767:
        /* <DEDUP_REMOVED lines=34> */
.L_x_766:
        /* <DEDUP_REMOVED lines=20> */
.L_x_769:
[----:B------:R-:W-:Y:S05]  /*6430*/  BSYNC.RECONVERGENT B1 ;  /* 0x0000000000017941 */ /* 0x000fea0003800200 */
.L_x_768:
        /* <DEDUP_REMOVED lines=26> */
.L_x_765:
[----:B------:R-:W-:Y:S05]  /*65e0*/  BSYNC.RECONVERGENT B0 ;  /* 0x0000000000007941 */ /* 0x000fea0003800200 */
.L_x_764:
[----:B------:R0:W-:Y:S01]  /*65f0*/  STS [R5], R15 ;  /* 0x0000000f05007388 */ /* 0x0001e20000000800 */
[----:B------:R-:W1:Y:S01]  /*6600*/  LDC.64 R18, c[0x0][0x388] ;  /* 0x0000e200ff127b82 */ /* 0x000e620000000a00 */
[----:B------:R-:W-:Y:S02]  /*6610*/  ISETP.NE.AND P1, PT, R41, 0xf, PT ;  /* 0x0000000f2900780c */ /* 0x000fe40003f25270 */
[----:B------:R0:W-:Y:S01]  /*6620*/  STS [R5+0x780], R22 ;  /* 0x0007801605007388 */ /* 0x0001e20000000800 */
[----:B------:R-:W-:-:S04]  /*6630*/  MOV R23, R4 ;  /* 0x0000000400177202 */ /* 0x000fc80000000f00 */
[----:B------:R-:W2:Y:S08]  /*6640*/  LDC.64 R20, c[0x0][0x390] ;  /* 0x0000e400ff147b82 */ /* 0x000eb00000000a00 */
[----:B0-----:R-:W-:Y:S06]  /*6650*/  BAR.SYNC.DEFER_BLOCKING 0x0 ;  /* 0x0000000000007b1d */ /* 0x001fec0000010000 */
.L_x_773:
        /* <DEDUP_REMOVED lines=31> */
.L_x_784:
[----:B------:R-:W-:Y:S01]  /*6850*/  BSSY.RECONVERGENT B0, `(.L_x_771) ;  /* 0x000000b000007945 */ /* 0x000fe20003800200 */
[----:B----4-:R-:W-:-:S03]  /*6860*/  FADD.FTZ R11, R10, R11 ;  /* 0x0000000b0a0b7221 */ /* 0x010fc60000010000 */
[----:B------:R-:W-:Y:S05]  /*6870*/  @P2 BRA `(.L_x_772) ;  /* 0x0000000000202947 */ /* 0x000fea0003800000 */
[----:B------:R-:W-:Y:S02]  /*6880*/  F2FP.F16.F32.PACK_AB R10, R11, R24 ;  /* 0x000000180b0a723e */ /* 0x000fe400000000ff */
[----:B------:R-:W-:Y:S02]  /*6890*/  IADD3 R17, PT, PT, R23, R8, RZ ;  /* 0x0000000817117210 */ /* 0x000fe40007ffe0ff */
[C---:B------:R-:W-:Y:S02]  /*68a0*/  PRMT R15, R10.reuse, 0x7610, R15 ;  /* 0x000076100a0f7816 */ /* 0x040fe4000000000f */
[----:B------:R-:W-:Y:S01]  /*68b0*/  PRMT R22, R10, 0x7632, R22 ;  /* 0x000076320a167816 */ /* 0x000fe20000000016 */
[----:B-1----:R-:W-:-:S04]  /*68c0*/  IMAD.WIDE R10, R17, 0x2, R18 ;  /* 0x00000002110a7825 */ /* 0x002fc800078e0212 */
[----:B--2---:R-:W-:Y:S01]  /*68d0*/  IMAD.WIDE R16, R17, 0x2, R20 ;  /* 0x0000000211107825 */ /* 0x004fe200078e0214 */
[----:B------:R0:W-:Y:S04]  /*68e0*/  STG.E.U16 desc[UR12][R10.64], R15 ;  /* 0x0000000f0a007986 */ /* 0x0001e8000c10150c */
[----:B------:R0:W-:Y:S02]  /*68f0*/  STG.E.U16 desc[UR12][R16.64], R22 ;  /* 0x0000001610007986 */ /* 0x0001e4000c10150c */
.L_x_772:
[----:B------:R-:W-:Y:S05]  /*6900*/  BSYNC.RECONVERGENT B0 ;  /* 0x0000000000007941 */ /* 0x000fea0003800200 */
.L_x_771:
        /* <DEDUP_REMOVED lines=9> */
.L_x_770:
        /* <DEDUP_REMOVED lines=8> */
.L_x_776:
[----:B------:R-:W-:Y:S05]  /*6a20*/  BSYNC B0 ;  /* 0x0000000000007941 */ /* 0x000fea0003800000 */
.L_x_775:
        /* <DEDUP_REMOVED lines=8> */
.L_x_777:
[----:B------:R-:W-:Y:S01]  /*6ab0*/  FADD.FTZ R15, R15, R10 ;  /* 0x0000000a0f0f7221 */ /* 0x000fe20000010000 */
[----:B------:R-:W-:-:S04]  /*6ac0*/  HFMA2 R28, -RZ, RZ, 0, 2.384185791015625e-07 ;  /* 0x00000004ff1c7431 */ /* 0x000fc800000001ff */
[----:B------:R-:W-:Y:S02]  /*6ad0*/  MOV R29, R15 ;  /* 0x0000000f001d7202 */ /* 0x000fe40000000f00 */
[----:B------:R-:W-:-:S07]  /*6ae0*/  MOV R16, R27 ;  /* 0x0000001b00107202 */ /* 0x000fce0000000f00 */
[----:B------:R-:W-:Y:S05]  /*6af0*/  WARPSYNC.COLLECTIVE R26, `(.L_x_778) ;  /* 0x000000001a087348 */ /* 0x000fea0003c00000 */
[----:B------:R0:W1:Y:S02]  /*6b00*/  SHFL.BFLY P3, R27, R29, R28, R31 ;  /* 0x0c00001c1d1b7389 */ /* 0x000064000006001f */
[----:B01----:R-:W-:Y:S05]  /*6b10*/  ENDCOLLECTIVE ;  /* 0x000000000000791b */ /* 0x003fea0003800000 */
.L_x_778:
[----:B------:R-:W-:-:S05]  /*6b20*/  FADD.FTZ R16, R16, R11 ;  /* 0x0000000b10107221 */ /* 0x000fca0000010000 */
[----:B------:R-:W-:Y:S02]  /*6b30*/  MOV R29, R16 ;  /* 0x00000010001d7202 */ /* 0x000fe40000000f00 */
[----:B------:R-:W-:-:S07]  /*6b40*/  MOV R22, R27 ;  /* 0x0000001b00167202 */ /* 0x000fce0000000f00 */
[----:B------:R-:W-:Y:S05]  /*6b50*/  WARPSYNC.COLLECTIVE R26, `(.L_x_779) ;  /* 0x000000001a087348 */ /* 0x000fea0003c00000 */
[----:B------:R0:W1:Y:S02]  /*6b60*/  SHFL.BFLY P3, R27, R29, R28, R31 ;  /* 0x0c00001c1d1b7389 */ /* 0x000064000006001f */
[----:B01----:R-:W-:Y:S05]  /*6b70*/  ENDCOLLECTIVE ;  /* 0x000000000000791b */ /* 0x003fea0003800000 */
.L_x_779:
[----:B------:R-:W-:Y:S01]  /*6b80*/  FADD.FTZ R22, R15, R22 ;  /* 0x000000160f167221 */ /* 0x000fe20000010000 */
[----:B------:R-:W-:-:S04]  /*6b90*/  HFMA2 R28, -RZ, RZ, 0, 1.1920928955078125e-07 ;  /* 0x00000002ff1c7431 */ /* 0x000fc800000001ff */
[----:B------:R-:W-:Y:S02]  /*6ba0*/  MOV R29, R22 ;  /* 0x00000016001d7202 */ /* 0x000fe40000000f00 */
[----:B------:R-:W-:-:S07]  /*6bb0*/  MOV R17, R27 ;  /* 0x0000001b00117202 */ /* 0x000fce0000000f00 */
[----:B------:R-:W-:Y:S05]  /*6bc0*/  WARPSYNC.COLLECTIVE R26, `(.L_x_780) ;  /* 0x000000001a087348 */ /* 0x000fea0003c00000 */
[----:B------:R0:W1:Y:S02]  /*6bd0*/  SHFL.BFLY P3, R27, R29, R28, R31 ;  /* 0x0c00001c1d1b7389 */ /* 0x000064000006001f */
[----:B01----:R-:W-:Y:S05]  /*6be0*/  ENDCOLLECTIVE ;  /* 0x000000000000791b */ /* 0x003fea0003800000 */
.L_x_780:
[----:B------:R-:W-:-:S05]  /*6bf0*/  FADD.FTZ R17, R16, R17 ;  /* 0x0000001110117221 */ /* 0x000fca0000010000 */
[----:B------:R-:W-:Y:S02]  /*6c00*/  MOV R29, R17 ;  /* 0x00000011001d7202 */ /* 0x000fe40000000f00 */
[----:B------:R-:W-:-:S07]  /*6c10*/  MOV R25, R27 ;  /* 0x0000001b00197202 */ /* 0x000fce0000000f00 */
[----:B------:R-:W-:Y:S05]  /*6c20*/  WARPSYNC.COLLECTIVE R26, `(.L_x_781) ;  /* 0x000000001a087348 */ /* 0x000fea0003c00000 */
[----:B------:R0:W1:Y:S02]  /*6c30*/  SHFL.BFLY P3, R27, R29, R28, R31 ;  /* 0x0c00001c1d1b7389 */ /* 0x000064000006001f */
[----:B01----:R-:W-:Y:S05]  /*6c40*/  ENDCOLLECTIVE ;  /* 0x000000000000791b */ /* 0x003fea0003800000 */
.L_x_781:
[----:B------:R-:W-:Y:S01]  /*6c50*/  FADD.FTZ R25, R22, R25 ;  /* 0x0000001916197221 */ /* 0x000fe20000010000 */
[----:B------:R-:W-:-:S04]  /*6c60*/  HFMA2 R28, -RZ, RZ, 0, 5.9604644775390625e-08 ;  /* 0x00000001ff1c7431 */ /* 0x000fc800000001ff */
[----:B------:R-:W-:Y:S02]  /*6c70*/  MOV R29, R25 ;  /* 0x00000019001d7202 */ /* 0x000fe40000000f00 */
[----:B------:R-:W-:-:S07]  /*6c80*/  MOV R10, R27 ;  /* 0x0000001b000a7202 */ /* 0x000fce0000000f00 */
[----:B------:R-:W-:Y:S05]  /*6c90*/  WARPSYNC.COLLECTIVE R26, `(.L_x_782) ;  /* 0x000000001a087348 */ /* 0x000fea0003c00000 */
[----:B------:R0:W1:Y:S02]  /*6ca0*/  SHFL.BFLY P3, R27, R29, R28, R31 ;  /* 0x0c00001c1d1b7389 */ /* 0x000064000006001f */
[----:B01----:R-:W-:Y:S05]  /*6cb0*/  ENDCOLLECTIVE ;  /* 0x000000000000791b */ /* 0x003fea0003800000 */
.L_x_782:
[----:B------:R-:W-:-:S05]  /*6cc0*/  FADD.FTZ R10, R17, R10 ;  /* 0x0000000a110a7221 */ /* 0x000fca0000010000 */
[----:B------:R-:W-:Y:S02]  /*6cd0*/  MOV R29, R10 ;  /* 0x0000000a001d7202 */ /* 0x000fe40000000f00 */
[----:B------:R-:W-:-:S07]  /*6ce0*/  MOV R24, R27 ;  /* 0x0000001b00187202 */ /* 0x000fce0000000f00 */
[----:B------:R-:W-:Y:S05]  /*6cf0*/  WARPSYNC.COLLECTIVE R26, `(.L_x_783) ;  /* 0x000000001a087348 */ /* 0x000fea0003c00000 */
[----:B------:R0:W1:Y:S02]  /*6d00*/  SHFL.BFLY P3, R27, R29, R28, R31 ;  /* 0x0c00001c1d1b7389 */ /* 0x000064000006001f */
[----:B01----:R-:W-:Y:S05]  /*6d10*/  ENDCOLLECTIVE ;  /* 0x000000000000791b */ /* 0x003fea0003800000 */
.L_x_783:
[----:B------:R-:W-:Y:S01]  /*6d20*/  FADD.FTZ R24, R25, R24 ;  /* 0x0000001819187221 */ /* 0x000fe20000010000 */
[----:B------:R-:W-:Y:S01]  /*6d30*/  MOV R11, R27 ;  /* 0x0000001b000b7202 */ /* 0x000fe20000000f00 */
[----:B------:R-:W-:Y:S06]  /*6d40*/  BRA `(.L_x_784) ;  /* 0xfffffff800c07947 */ /* 0x000fec000383ffff */
.L_x_785:
        /* <DEDUP_REMOVED lines=11> */
.L_x_1429:


//--------------------- .text._ZN13group_norm_v218gn_bwd_cuda_kernelI6__halfLi480ELi3ELi32ELi30ELi4096ELb0ELb1ELi32ELi960ELi960ELi4ELb1ELi2ELb1ELb0ELNS_15WgradSyncMethodE3ENS_16CompileConditionILi1000EEEEEvPT_S6_S6_PKS5_S8_S8_S8_PKfflPfPj --------------------------
	.section	.text._ZN13group_norm_v218gn_bwd_cuda_kernelI6__halfLi480ELi3ELi32ELi30ELi4096ELb0ELb1ELi32ELi960ELi960ELi4ELb1ELi2ELb1ELb0ELNS_15WgradSyncMethodE3ENS_16CompileConditionILi1000EEEEEvPT_S6_S6_PKS5_S8_S8_S8_PKfflPfPj,"ax",@progbits
	.align	128
        .global         _ZN13group_norm_v218gn_bwd_cuda_kernelI6__halfLi480ELi3ELi32ELi30ELi4096ELb0ELb1ELi32ELi960ELi960ELi4ELb1ELi2ELb1ELb0ELNS_15WgradSyncMethodE3ENS_16CompileConditionILi1000EEEEEvPT_S6_S6_PKS5_S8_S8_S8_PKfflPfPj
        .type           _ZN13group_norm_v218gn_bwd_cuda_kernelI6__halfLi480ELi3ELi32ELi30ELi4096ELb0ELb1ELi32ELi960ELi960ELi4ELb1ELi2ELb1ELb0ELNS_15WgradSyncMethodE3ENS_16CompileConditionILi1000EEEEEvPT_S6_S6_PKS5_S8_S8_S8_PKfflPfPj,@function
        .size           _ZN13group_norm_v218gn_bwd_cuda_kernelI6__halfLi480ELi3ELi32ELi30ELi4096ELb0ELb1ELi32ELi960ELi960ELi4ELb1ELi2ELb1ELb0ELNS_15WgradSyncMethodE3ENS_16CompileConditionILi1000EEEEEvPT_S6_S6_PKS5_S8_S8_S8_PKfflPfPj,(.L_x_1430 - _ZN13group_norm_v218gn_bwd_cuda_kernelI6__halfLi480ELi3ELi32ELi30ELi4096ELb0ELb1ELi32ELi960ELi960ELi4ELb1ELi2ELb1ELb0ELNS_15WgradSyncMethodE3ENS_16CompileConditionILi1000EEEEEvPT_S6_S6_PKS5_S8_S8_S8_PKfflPfPj)
        .other          _ZN13group_norm_v218gn_bwd_cuda_kernelI6__halfLi480ELi3ELi32ELi30ELi4096ELb0ELb1ELi32ELi960ELi960ELi4ELb1ELi2ELb1ELb0ELNS_15WgradSyncMethodE3ENS_16CompileConditionILi1000EEEEEvPT_S6_S6_PKS5_S8_S8_S8_PKfflPfPj,@"STO_CUDA_ENTRY STV_DEFAULT"
_ZN13group_norm_v218gn_bwd_cuda_kernelI6__halfLi480ELi3ELi32ELi30ELi4096ELb0ELb1ELi32ELi960ELi960ELi4ELb1ELi2ELb1ELb0ELNS_15WgradSyncMethodE3ENS_16CompileConditionILi1000EEEEEvPT_S6_S6_PKS5_S8_S8_S8_PKfflPfPj:
.text._ZN13group_norm_v218gn_bwd_cuda_kernelI6__halfLi480ELi3ELi32ELi30ELi4096ELb0ELb1ELi32ELi960ELi960ELi4ELb1ELi2ELb1ELb0ELNS_15WgradSyncMethodE3ENS_16CompileConditionILi1000EEEEEvPT_S6_S6_PKS5_S8_S8_S8_PKfflPfPj:
        /* <DEDUP_REMOVED lines=8> */
[----:B--2---:R-:W-:-:S02]  /*0080*/  UIMAD.WIDE.U32 UR6, UR4, 0x1, UR6 ;  /* 0x00000001040678a5 */ /* 0x004fc4000f8e0006 */
[----:B0-----:R-:W-:Y:S02]  /*0090*/  UISETP.GE.U32.AND UP0, UPT, UR10, UR14, UPT ;  /* 0x0000000e0a00728c */ /* 0x001fe4000bf06070 */
[----:B------:R-:W-:Y:S02]  /*00a0*/  UIADD3 UR7, UPT, UPT, UR7, UR5, URZ ;  /* 0x0000000507077290 */ /* 0x000fe4000fffe0ff */
[----:B------:R-:W-:Y:S01]  /*00b0*/  UISETP.GE.AND.EX UP0, UPT, URZ, UR15, UPT, UP0 ;  /* 0x0000000fff00728c */ /* 0x000fe2000bf06300 */
[----:B------:R-:W-:Y:S01]  /*00c0*/  UMOV UR5, URZ ;  /* 0x000000ff00057c82 */ /* 0x000fe20008000000 */
[----:B------:R-:W-:-:S07]  /*00d0*/  UMOV UR11, UR10 ;  /* 0x0000000a000b7c82 */ /* 0x000fce0008000000 */
        /* <DEDUP_REMOVED lines=14> */
.L_x_788:
        /* <DEDUP_REMOVED lines=8> */
.L_x_787:
[----:B------:R-:W-:Y:S05]  /*0240*/  WARPSYNC.ALL ;  /* 0x0000000000007948 */ /* 0x000fea0003800000 */
[----:B------:R-:W-:Y:S06]  /*0250*/  BAR.SYNC.DEFER_BLOCKING 0x0 ;  /* 0x0000000000007b1d */ /* 0x000fec0000010000 */
[----:B------:R-:W-:Y:S05]  /*0260*/  BRA `(.L_x_789) ;  /* 0x00000028007c7947 */ /* 0x000fea0003800000 */
.L_x_786:
        /* <DEDUP_REMOVED lines=12> */
[----:B-1----:R-:W-:-:S05]  /*0330*/  IMAD.WIDE.U32 R6, R11, 0x2, R6 ;  /* 0x000000020b067825 */ /* 0x002fca00078e0006 */
[----:B------:R0:W2:Y:S01]  /*0340*/  LDG.E.64.CONSTANT R8, desc[UR12][R6.64] ;  /* 0x0000000c06087981 */ /* 0x0000a2000c1e9b00 */
[----:B------:R-:W1:Y:S01]  /*0350*/  S2UR UR8, SR_CgaCtaId ;  /* 0x00000000000879c3 */ /* 0x000e620000008800 */
[----:B------:R-:W-:Y:S01]  /*0360*/  UMOV UR4, 0x400 ;  /* 0x0000040000047882 */ /* 0x000fe20000000000 */
[----:B------:R-:W-:Y:S01]  /*0370*/  SHF.L.U32 R3, R3, 0x5, RZ ;  /* 0x0000000503037819 */ /* 0x000fe200000006ff */
[----:B------:R-:W-:Y:S01]  /*0380*/  UIADD3 UR4, UPT, UPT, UR4, 0x3c00, URZ ;  /* 0x00003c0004047890 */ /* 0x000fe2000fffe0ff */
[----:B------:R-:W-:Y:S02]  /*0390*/  IADD3 R4, PT, PT, R11, 0x2, RZ ;  /* 0x000000020b047810 */ /* 0x000fe40007ffe0ff */
[----:B------:R-:W-:Y:S02]  /*03a0*/  CS2R R16, SRZ ;  /* 0x0000000000107805 */ /* 0x000fe4000001ff00 */
[----:B------:R-:W-:Y:S02]  /*03b0*/  CS2R R14, SRZ ;  /* 0x00000000000e7805 */ /* 0x000fe4000001ff00 */
[----:B------:R-:W-:-:S02]  /*03c0*/  CS2R R12, SRZ ;  /* 0x00000000000c7805 */ /* 0x000fc4000001ff00 */
[----:B0-----:R-:W-:Y:S02]  /*03d0*/  LOP3.LUT R6, R11, 0xffff, RZ, 0xc0, !PT ;  /* 0x0000ffff0b067812 */ /* 0x001fe400078ec0ff */
[----:B------:R-:W-:Y:S01]  /*03e0*/  CS2R R10, SRZ ;  /* 0x00000000000a7805 */ /* 0x000fe2000001ff00 */
[----:B-1----:R-:W-:-:S06]  /*03f0*/  ULEA UR4, UR8, UR4, 0x18 ;  /* 0x0000000408047291 */ /* 0x002fcc000f8ec0ff */
[C---:B------:R-:W-:Y:S01]  /*0400*/  LEA R2, R0.reuse, UR4, 0x3 ;  /* 0x0000000400027c11 */ /* 0x040fe2000f8e18ff */
[----:B------:R-:W-:Y:S01]  /*0410*/  UMOV UR4, URZ ;  /* 0x000000ff00047c82 */ /* 0x000fe20008000000 */
[----:B------:R-:W-:-:S03]  /*0420*/  LOP3.LUT R0, R0, 0xfe0, R3, 0xf8, !PT ;  /* 0x00000fe000007812 */ /* 0x000fc600078ef803 */
[----:B------:R-:W-:Y:S02]  /*0430*/  IMAD R2, R5, 0x18, R2 ;  /* 0x0000001805027824 */ /* 0x000fe400078e0202 */
[--C-:B--2---:R-:W-:Y:S02]  /*0440*/  HADD2.F32 R3, -RZ, R8.reuse.H0_H0 ;  /* 0x20000008ff037230 */ /* 0x104fe40000004100 */
[----:B------:R-:W-:Y:S01]  /*0450*/  HADD2.F32 R5, -RZ, R8.H1_H1 ;  /* 0x30000008ff057230 */ /* 0x000fe20000004100 */
[----:B------:R-:W-:Y:S01]  /*0460*/  LOP3.LUT R8, R4, 0xffff, RZ, 0xc0, !PT ;  /* 0x0000ffff04087812 */ /* 0x000fe200078ec0ff */
[----:B------:R-:W-:Y:S02]  /*0470*/  IMAD R4, R6, 0x889, RZ ;  /* 0x0000088906047824 */ /* 0x000fe400078e02ff */
[--C-:B------:R-:W-:Y:S02]  /*0480*/  HADD2.F32 R7, -RZ, R9.reuse.H0_H0 ;  /* 0x20000009ff077230 */ /* 0x100fe40000004100 */
[----:B------:R-:W-:Y:S01]  /*0490*/  IMAD R6, R8, 0x889, RZ ;  /* 0x0000088908067824 */ /* 0x000fe200078e02ff */
[----:B------:R-:W-:Y:S01]  /*04a0*/  SHF.R.U32.HI R4, RZ, 0x10, R4 ;  /* 0x00000010ff047819 */ /* 0x000fe20000011604 */
[----:B------:R-:W-:-:S03]  /*04b0*/  HADD2.F32 R9, -RZ, R9.H1_H1 ;  /* 0x30000009ff097230 */ /* 0x000fc60000004100 */
[----:B------:R-:W-:-:S07]  /*04c0*/  SHF.R.U32.HI R6, RZ, 0x10, R6 ;  /* 0x00000010ff067819 */ /* 0x000fce0000011606 */
.L_x_805:
[----:B------:R-:W0:Y:S01]  /*04d0*/  LDCU.64 UR14, c[0x0][0x3b8] ;  /* 0x00007700ff0e77ac */ /* 0x000e220008000a00 */
[----:B------:R-:W-:Y:S02]  /*04e0*/  USHF.L.U32 UR9, UR11, 0x6, URZ ;  /* 0x000000060b097899 */ /* 0x000fe400080006ff */
[----:B------:R-:W-:Y:S01]  /*04f0*/  USHF.L.U64.HI UR8, UR11, 0x6, UR5 ;  /* 0x000000060b087899 */ /* 0x000fe20008010205 */
[----:B----4-:R-:W1:Y:S01]  /*0500*/  S2R R26, SR_TID.X ;  /* 0x00000000001a7919 */ /* 0x010e620000002100 */
[----:B------:R-:W2:Y:S02]  /*0510*/  LDCU UR20, c[0x0][0x3c0] ;  /* 0x00007800ff1477ac */ /* 0x000ea40008000800 */
[----:B------:R-:W-:Y:S02]  /*0520*/  MOV R18, UR9 ;  /* 0x0000000900127c02 */ /* 0x000fe40008000f00 */
[----:B------:R-:W-:Y:S01]  /*0530*/  MOV R19, UR8 ;  /* 0x0000000800137c02 */ /* 0x000fe20008000f00 */
        /* <DEDUP_REMOVED lines=13> */
[----:B------:R-:W-:Y:S01]  /*0610*/  UIMAD.WIDE.U32 UR10, UR11, 0x3c0000, URZ ;  /* 0x003c00000b0a78a5 */ /* 0x000fe2000f8e00ff */
[----:B------:R-:W-:Y:S01]  /*0620*/  HFMA2 R31, -RZ, RZ, 0, 0 ;  /* 0x00000000ff1f7431 */ /* 0x000fe200000001ff */
[----:B------:R-:W-:-:S02]  /*0630*/  UIMAD UR8, UR5, 0x3c0000, URZ ;  /* 0x003c0000050878a4 */ /* 0x000fc4000f8e02ff */
[----:B------:R-:W-:Y:S01]  /*0640*/  IMAD R8, R8, 0x445, RZ ;  /* 0x0000044508087824 */ /* 0x000fe200078e02ff */
[----:B------:R-:W-:Y:S02]  /*0650*/  UIADD3.X UR5, UPT, UPT, URZ, UR5, URZ, UP0, !UPT ;  /* 0x00000005ff057290 */ /* 0x000fe400087fe4ff */
[----:B------:R-:W-:Y:S01]  /*0660*/  UIADD3 UR8, UPT, UPT, UR11, UR8, URZ ;  /* 0x000000080b087290 */ /* 0x000fe2000fffe0ff */
[----:B-----5:R-:W-:Y:S02]  /*0670*/  CS2R R24, SRZ ;  /* 0x0000000000187805 */ /* 0x020fe4000001ff00 */
[----:B------:R-:W-:Y:S01]  /*0680*/  SHF.R.U32.HI R8, RZ, 0x12, R8 ;  /* 0x00000012ff087819 */ /* 0x000fe20000011608 */
[----:B------:R-:W-:Y:S01]  /*0690*/  UMOV UR11, UR9 ;  /* 0x00000009000b7c82 */ /* 0x000fe20008000000 */
[----:B0-----:R-:W-:Y:S02]  /*06a0*/  UISETP.GE.U32.AND UP0, UPT, UR9, UR14, UPT ;  /* 0x0000000e0900728c */ /* 0x001fe4000bf06070 */
[----:B------:R-:W-:-:S02]  /*06b0*/  PRMT R8, R8, 0x9910, RZ ;  /* 0x0000991008087816 */ /* 0x000fc400000000ff */
[----:B------:R-:W-:-:S03]  /*06c0*/  UISETP.GE.AND.EX UP0, UPT, UR5, UR15, UPT, UP0 ;  /* 0x0000000f0500728c */ /* 0x000fc6000bf06300 */
[----:B------:R-:W-:-:S05]  /*06d0*/  IMAD R8, R8, 0xf0, RZ ;  /* 0x000000f008087824 */ /* 0x000fca00078e02ff */
[----:B------:R-:W-:-:S04]  /*06e0*/  IADD3 R8, PT, PT, RZ, -R8, RZ ;  /* 0x80000008ff087210 */ /* 0x000fc80007ffe0ff */
[----:B------:R-:W-:-:S05]  /*06f0*/  PRMT R23, R8, 0x7710, RZ ;  /* 0x0000771008177816 */ /* 0x000fca00000000ff */
[----:B------:R-:W-:-:S05]  /*0700*/  IMAD.IADD R23, R23, 0x1, R26 ;  /* 0x0000000117177824 */ /* 0x000fca00078e021a */
[----:B------:R-:W-:-:S05]  /*0710*/  LOP3.LUT R23, R23, 0xffff, RZ, 0xc0, !PT ;  /* 0x0000ffff17177812 */ /* 0x000fca00078ec0ff */
[----:B------:R-:W-:-:S03]  /*0720*/  IMAD.WIDE.U32 R22, R23, 0x4, RZ ;  /* 0x0000000417167825 */ /* 0x000fc600078e00ff */
[----:B------:R-:W-:Y:S01]  /*0730*/  LOP3.LUT R32, R22, UR10, RZ, 0xfc, !PT ;  /* 0x0000000a16207c12 */ /* 0x000fe2000f8efcff */
[----:B--2---:R-:W-:Y:S01]  /*0740*/  FADD.FTZ R8, R19, UR20 ;  /* 0x0000001413087e21 */ /* 0x004fe20008010000 */
[----:B---3--:R-:W-:-:S05]  /*0750*/  FADD.FTZ R19, R21, UR20 ;  /* 0x0000001415137e21 */ /* 0x008fca0008010000 */
[----:B------:R-:W0:Y:S01]  /*0760*/  MUFU.RSQ R8, R8 ;  /* 0x0000000800087308 */ /* 0x000e220000001400 */
[----:B------:R-:W-:Y:S02]  /*0770*/  LOP3.LUT R21, R23, UR8, RZ, 0xfc, !PT ;  /* 0x0000000817157c12 */ /* 0x000fe4000f8efcff */
[----:B------:R-:W-:-:S05]  /*0780*/  CS2R R22, SRZ ;  /* 0x0000000000167805 */ /* 0x000fca000001ff00 */
[----:B----4-:R-:W1:Y:S02]  /*0790*/  MUFU.RSQ R19, R19 ;  /* 0x0000001300137308 */ /* 0x010e640000001400 */
.L_x_790:
[----:B------:R-:W-:-:S05]  /*07a0*/  LEA R33, R31, R0, 0x1 ;  /* 0x000000001f217211 */ /* 0x000fca00078e08ff */
[----:B------:R-:W-:-:S05]  /*07b0*/  IMAD R33, R33, 0x3c0, RZ ;  /* 0x000003c021217824 */ /* 0x000fca00078e02ff */
[----:B------:R-:W-:-:S04]  /*07c0*/  IADD3 R29, P0, PT, R33, R32, RZ ;  /* 0x00000020211d7210 */ /* 0x000fc80007f1e0ff */
        /* <DEDUP_REMOVED lines=8> */
[----:B------:R-:W3:Y:S01]  /*0850*/  LDG.E.64.CONSTANT R28, desc[UR12][R28.64] ;  /* 0x0000000c1c1c7981 */ /* 0x000ee2000c1e9b00 */
[----:B------:R-:W-:-:S04]  /*0860*/  IADD3 R33, PT, PT, R33, 0x780, RZ ;  /* 0x0000078021217810 */ /* 0x000fc80007ffe0ff */
[----:B------:R-:W-:Y:S01]  /*0870*/  IADD3 R33, P0, PT, R33, R32, RZ ;  /* 0x0000002021217210 */ /* 0x000fe20007f1e0ff */
[----:B--2---:R-:W-:-:S05]  /*0880*/  HADD2.F32 R35, -RZ, R26.H0_H0 ;  /* 0x2000001aff237230 */ /* 0x004fca0000004100 */
[----:B------:R-:W-:Y:S01]  /*0890*/  FADD.FTZ R37, -R18, R35 ;  /* 0x0000002312257221 */ /* 0x000fe20000010100 */
[----:B---3--:R-:W-:-:S03]  /*08a0*/  HADD2.F32 R35, -RZ, R28.H0_H0 ;  /* 0x2000001cff237230 */ /* 0x008fc60000004100 */
[----:B0-----:R-:W-:Y:S02]  /*08b0*/  FMUL.FTZ R36, R8, R37 ;  /* 0x0000002508247220 */ /* 0x001fe40000410000 */
[-C--:B------:R-:W-:Y:S01]  /*08c0*/  FMUL.FTZ R37, R3, R35.reuse ;  /* 0x0000002303257220 */ /* 0x080fe20000410000 */
[----:B------:R-:W-:Y:S01]  /*08d0*/  FADD.FTZ R17, R35, R17 ;  /* 0x0000001123117221 */ /* 0x000fe20000010000 */
[C---:B------:R-:W-:Y:S02]  /*08e0*/  FFMA.FTZ R16, R36.reuse, R35, R16 ;  /* 0x0000002324107223 */ /* 0x040fe40000010010 */
[----:B------:R-:W-:Y:S01]  /*08f0*/  FFMA.FTZ R34, R36, R37, R23 ;  /* 0x0000002524227223 */ /* 0x000fe20000010017 */
[----:B------:R-:W-:Y:S02]  /*0900*/  HADD2.F32 R23, -RZ, R26.H1_H1 ;  /* 0x3000001aff177230 */ /* 0x000fe40000004100 */
[----:B------:R-:W-:Y:S01]  /*0910*/  FADD.FTZ R30, R37, R22 ;  /* 0x00000016251e7221 */ /* 0x000fe20000010000 */
[----:B------:R-:W-:-:S02]  /*0920*/  HADD2.F32 R22, -RZ, R28.H1_H1 ;  /* 0x3000001cff167230 */ /* 0x000fc40000004100 */
[----:B------:R-:W-:-:S03]  /*0930*/  FADD.FTZ R23, -R18, R23 ;  /* 0x0000001712177221 */ /* 0x000fc60000010100 */
[----:B------:R-:W-:Y:S01]  /*0940*/  FADD.FTZ R28, R22, R15 ;  /* 0x0000000f161c7221 */ /* 0x000fe20000010000 */
[----:B------:R-:W-:Y:S02]  /*0950*/  HADD2.F32 R15, -RZ, R27.H0_H0 ;  /* 0x2000001bff0f7230 */ /* 0x000fe40000004100 */
[----:B------:R-:W-:Y:S01]  /*0960*/  FMUL.FTZ R23, R8, R23 ;  /* 0x0000001708177220 */ /* 0x000fe20000410000 */
[----:B------:R-:W-:-:S03]  /*0970*/  FMUL.FTZ R35, R5, R22 ;  /* 0x0000001605237220 */ /* 0x000fc60000410000 */
[C---:B------:R-:W-:Y:S01]  /*0980*/  FFMA.FTZ R26, R23.reuse, R22, R14 ;  /* 0x00000016171a7223 */ /* 0x040fe2000001000e */
[----:B------:R-:W-:Y:S01]  /*0990*/  FADD.FTZ R14, -R20, R15 ;  /* 0x0000000f140e7221 */ /* 0x000fe20000010100 */
[----:B------:R-:W-:Y:S02]  /*09a0*/  HADD2.F32 R22, -RZ, R29.H0_H0 ;  /* 0x2000001dff167230 */ /* 0x000fe40000004100 */
[----:B------:R-:W-:Y:S01]  /*09b0*/  FFMA.FTZ R34, R23, R35, R34 ;  /* 0x0000002317227223 */ /* 0x000fe20000010022 */
[----:B-1----:R-:W-:Y:S01]  /*09c0*/  FMUL.FTZ R15, R19, R14 ;  /* 0x0000000e130f7220 */ /* 0x002fe20000410000 */
[----:B------:R-:W-:Y:S01]  /*09d0*/  IADD3.X R14, PT, PT, RZ, R21, RZ, P0, !PT ;  /* 0x00000015ff0e7210 */ /* 0x000fe200007fe4ff */
[----:B------:R-:W-:Y:S02]  /*09e0*/  FADD.FTZ R13, R22, R13 ;  /* 0x0000000d160d7221 */ /* 0x000fe40000010000 */
[-C--:B------:R-:W-:Y:S01]  /*09f0*/  FFMA.FTZ R12, R15, R22.reuse, R12 ;  /* 0x000000160f0c7223 */ /* 0x080fe2000001000c */
[----:B------:R-:W-:Y:S01]  /*0a00*/  FMUL.FTZ R22, R7, R22 ;  /* 0x0000001607167220 */ /* 0x000fe20000410000 */
[----:B------:R-:W-:-:S03]  /*0a10*/  SHF.L.U64.HI R23, R33, 0x1, R14 ;  /* 0x0000000121177819 */ /* 0x000fc6000001020e */
[----:B------:R-:W-:Y:S01]  /*0a20*/  FFMA.FTZ R25, R15, R22, R25 ;  /* 0x000000160f197223 */ /* 0x000fe20000010019 */
[----:B------:R-:W-:Y:S01]  /*0a30*/  FADD.FTZ R24, R22, R24 ;  /* 0x0000001816187221 */ /* 0x000fe20000010000 */
[----:B------:R-:W-:-:S05]  /*0a40*/  IMAD.SHL.U32 R22, R33, 0x2, RZ ;  /* 0x0000000221167824 */ /* 0x000fca00078e00ff */
[C---:B------:R-:W-:Y:S02]  /*0a50*/  IADD3 R14, P0, PT, R22.reuse, UR18, RZ ;  /* 0x00000012160e7c10 */ /* 0x040fe4000ff1e0ff */
[----:B------:R-:W-:Y:S02]  /*0a60*/  IADD3 R22, P1, PT, R22, UR16, RZ ;  /* 0x0000001016167c10 */ /* 0x000fe4000ff3e0ff */
[C---:B------:R-:W-:Y:S02]  /*0a70*/  IADD3.X R15, PT, PT, R23.reuse, UR19, RZ, P0, !PT ;  /* 0x00000013170f7c10 */ /* 0x040fe400087fe4ff */
[----:B------:R-:W-:-:S04]  /*0a80*/  IADD3.X R23, PT, PT, R23, UR17, RZ, P1, !PT ;  /* 0x0000001117177c10 */ /* 0x000fc80008ffe4ff */
[----:B------:R-:W2:Y:S04]  /*0a90*/  LDG.E.64.CONSTANT R14, desc[UR12][R14.64] ;  /* 0x0000000c0e0e7981 */ /* 0x000ea8000c1e9b00 */
[----:B------:R-:W3:Y:S01]  /*0aa0*/  LDG.E.64.CONSTANT R22, desc[UR12][R22.64] ;  /* 0x0000000c16167981 */ /* 0x000ee2000c1e9b00 */
[----:B------:R-:W-:Y:S01]  /*0ab0*/  HADD2.F32 R27, -RZ, R27.H1_H1 ;  /* 0x3000001bff1b7230 */ /* 0x000fe20000004100 */
[----:B------:R-:W-:Y:S01]  /*0ac0*/  IADD3 R31, PT, PT, R31, 0x2, RZ ;  /* 0x000000021f1f7810 */ /* 0x000fe20007ffe0ff */
[----:B------:R-:W-:-:S03]  /*0ad0*/  HADD2.F32 R36, -RZ, R29.H1_H1 ;  /* 0x3000001dff247230 */ /* 0x000fc60000004100 */
[----:B------:R-:W-:Y:S01]  /*0ae0*/  FADD.FTZ R29, -R20, R27 ;  /* 0x0000001b141d7221 */ /* 0x000fe20000010100 */
[----:B------:R-:W-:Y:S01]  /*0af0*/  FADD.FTZ R27, R30, R35 ;  /* 0x000000231e1b7221 */ /* 0x000fe20000010000 */
[----:B------:R-:W-:Y:S01]  /*0b00*/  FMUL.FTZ R30, R9, R36 ;  /* 0x00000024091e7220 */ /* 0x000fe20000410000 */
[----:B------:R-:W-:Y:S01]  /*0b10*/  ISETP.NE.AND P0, PT, R31, 0x10, PT ;  /* 0x000000101f00780c */ /* 0x000fe20003f05270 */
[----:B------:R-:W-:Y:S01]  /*0b20*/  FMUL.FTZ R29, R19, R29 ;  /* 0x0000001d131d7220 */ /* 0x000fe20000410000 */
[----:B------:R-:W-:-:S03]  /*0b30*/  FADD.FTZ R11, R36, R11 ;  /* 0x0000000b240b7221 */ /* 0x000fc60000010000 */
[C---:B------:R-:W-:Y:S01]  /*0b40*/  FFMA.FTZ R10, R29.reuse, R36, R10 ;  /* 0x000000241d0a7223 */ /* 0x040fe2000001000a */
[----:B------:R-:W-:Y:S01]  /*0b50*/  FFMA.FTZ R25, R29, R30, R25 ;  /* 0x0000001e1d197223 */ /* 0x000fe20000010019 */
[----:B------:R-:W-:Y:S01]  /*0b60*/  FADD.FTZ R29, R24, R30 ;  /* 0x0000001e181d7221 */ /* 0x000fe20000010000 */
[----:B--2---:R-:W-:-:S05]  /*0b70*/  HADD2.F32 R33, -RZ, R14.H0_H0 ;  /* 0x2000000eff217230 */ /* 0x004fca0000004100 */
[----:B------:R-:W-:Y:S01]  /*0b80*/  FADD.FTZ R35, -R18, R33 ;  /* 0x0000002112237221 */ /* 0x000fe20000010100 */
[--C-:B---3--:R-:W-:Y:S02]  /*0b90*/  HADD2.F32 R33, -RZ, R22.reuse.H0_H0 ;  /* 0x20000016ff217230 */ /* 0x108fe40000004100 */
[----:B------:R-:W-:Y:S02]  /*0ba0*/  HADD2.F32 R22, -RZ, R22.H1_H1 ;  /* 0x30000016ff167230 */ /* 0x000fe40000004100 */
[----:B------:R-:W-:Y:S01]  /*0bb0*/  FMUL.FTZ R35, R8, R35 ;  /* 0x0000002308237220 */ /* 0x000fe20000410000 */
[-C--:B------:R-:W-:Y:S01]  /*0bc0*/  FMUL.FTZ R24, R3, R33.reuse ;  /* 0x0000002103187220 */ /* 0x080fe20000410000 */
[----:B------:R-:W-:Y:S02]  /*0bd0*/  FADD.FTZ R17, R17, R33 ;  /* 0x0000002111117221 */ /* 0x000fe40000010000 */
[----:B------:R-:W-:Y:S01]  /*0be0*/  FFMA.FTZ R16, R35, R33, R16 ;  /* 0x0000002123107223 */ /* 0x000fe20000010010 */
[----:B------:R-:W-:-:S02]  /*0bf0*/  HADD2.F32 R33, -RZ, R23.H0_H0 ;  /* 0x20000017ff217230 */ /* 0x000fc40000004100 */
[----:B------:R-:W-:Y:S01]  /*0c00*/  FADD.FTZ R27, R27, R24 ;  /* 0x000000181b1b7221 */ /* 0x000fe20000010000 */
[----:B------:R-:W-:Y:S01]  /*0c10*/  FFMA.FTZ R24, R35, R24, R34 ;  /* 0x0000001823187223 */ /* 0x000fe20000010022 */
[--C-:B------:R-:W-:Y:S02]  /*0c20*/  HADD2.F32 R35, -RZ, R15.reuse.H0_H0 ;  /* 0x2000000fff237230 */ /* 0x100fe40000004100 */
[----:B------:R-:W-:Y:S02]  /*0c30*/  HADD2.F32 R15, -RZ, R15.H1_H1 ;  /* 0x3000000fff0f7230 */ /* 0x000fe40000004100 */
[----:B------:R-:W-:Y:S01]  /*0c40*/  FMUL.FTZ R34, R7, R33 ;  /* 0x0000002107227220 */ /* 0x000fe20000410000 */
[----:B------:R-:W-:Y:S01]  /*0c50*/  FADD.FTZ R13, R13, R33 ;  /* 0x000000210d0d7221 */ /* 0x000fe20000010000 */
[C---:B------:R-:W-:Y:S01]  /*0c60*/  FADD.FTZ R30, -R20.reuse, R35 ;  /* 0x00000023141e7221 */ /* 0x040fe20000010100 */
[----:B------:R-:W-:Y:S02]  /*0c70*/  HADD2.F32 R35, -RZ, R14.H1_H1 ;  /* 0x3000000eff237230 */ /* 0x000fe40000004100 */
[----:B------:R-:W-:Y:S01]  /*0c80*/  FADD.FTZ R14, -R20, R15 ;  /* 0x0000000f140e7221 */ /* 0x000fe20000010100 */
[----:B------:R-:W-:-:S02]  /*0c90*/  HADD2.F32 R23, -RZ, R23.H1_H1 ;  /* 0x30000017ff177230 */ /* 0x000fc40000004100 */
[C---:B------:R-:W-:Y:S01]  /*0ca0*/  FMUL.FTZ R30, R19.reuse, R30 ;  /* 0x0000001e131e7220 */ /* 0x040fe20000410000 */
[----:B------:R-:W-:Y:S01]  /*0cb0*/  FADD.FTZ R15, R28, R22 ;  /* 0x000000161c0f7221 */ /* 0x000fe20000010000 */
[----:B------:R-:W-:Y:S01]  /*0cc0*/  FMUL.FTZ R28, R19, R14 ;  /* 0x0000000e131c7220 */ /* 0x000fe20000410000 */
[----:B------:R-:W-:Y:S01]  /*0cd0*/  FADD.FTZ R29, R29, R34 ;  /* 0x000000221d1d7221 */ /* 0x000fe20000010000 */
[----:B------:R-:W-:Y:S01]  /*0ce0*/  FFMA.FTZ R12, R30, R33, R12 ;  /* 0x000000211e0c7223 */ /* 0x000fe2000001000c */
[----:B------:R-:W-:Y:S01]  /*0cf0*/  FADD.FTZ R33, -R18, R35 ;  /* 0x0000002312217221 */ /* 0x000fe20000010100 */
[----:B------:R-:W-:Y:S01]  /*0d00*/  FFMA.FTZ R25, R30, R34, R25 ;  /* 0x000000221e197223 */ /* 0x000fe20000010019 */
[----:B------:R-:W-:Y:S01]  /*0d10*/  FMUL.FTZ R30, R9, R23 ;  /* 0x00000017091e7220 */ /* 0x000fe20000410000 */
[----:B------:R-:W-:Y:S01]  /*0d20*/  FADD.FTZ R11, R11, R23 ;  /* 0x000000170b0b7221 */ /* 0x000fe20000010000 */
[----:B------:R-:W-:Y:S01]  /*0d30*/  FMUL.FTZ R33, R8, R33 ;  /* 0x0000002108217220 */ /* 0x000fe20000410000 */
[C---:B------:R-:W-:Y:S01]  /*0d40*/  FFMA.FTZ R10, R28.reuse, R23, R10 ;  /* 0x000000171c0a7223 */ /* 0x040fe2000001000a */
[----:B------:R-:W-:-:S02]  /*0d50*/  FFMA.FTZ R25, R28, R30, R25 ;  /* 0x0000001e1c197223 */ /* 0x000fc40000010019 */
[-C--:B------:R-:W-:Y:S01]  /*0d60*/  FFMA.FTZ R14, R33, R22.reuse, R26 ;  /* 0x00000016210e7223 */ /* 0x080fe2000001001a */
[----:B------:R-:W-:-:S04]  /*0d70*/  FMUL.FTZ R26, R5, R22 ;  /* 0x00000016051a7220 */ /* 0x000fc80000410000 */
[----:B------:R-:W-:Y:S01]  /*0d80*/  FFMA.FTZ R23, R33, R26, R24 ;  /* 0x0000001a21177223 */ /* 0x000fe20000010018 */
[----:B------:R-:W-:Y:S01]  /*0d90*/  FADD.FTZ R22, R27, R26 ;  /* 0x0000001a1b167221 */ /* 0x000fe20000010000 */
[----:B------:R-:W-:Y:S01]  /*0da0*/  FADD.FTZ R24, R29, R30 ;  /* 0x0000001e1d187221 */ /* 0x000fe20000010000 */
[----:B------:R-:W-:Y:S06]  /*0db0*/  @P0 BRA `(.L_x_790) ;  /* 0xfffffff800780947 */ /* 0x000fec000383ffff */
[----:B------:R-:W0:Y:S01]  /*0dc0*/  S2R R33, SR_TID.X ;  /* 0x0000000000217919 */ /* 0x000e220000002100 */
[----:B------:R-:W1:Y:S01]  /*0dd0*/  S2UR UR10, SR_CTAID.Y ;  /* 0x00000000000a79c3 */ /* 0x000e620000002600 */
[----:B------:R-:W-:Y:S01]  /*0de0*/  UISETP.GE.U32.AND UP1, UPT, UR9, UR14, UPT ;  /* 0x0000000e0900728c */ /* 0x000fe2000bf26070 */
[----:B------:R2:W-:Y:S03]  /*0df0*/  STS.64 [R2], R22 ;  /* 0x0000001602007388 */ /* 0x0005e60000000a00 */
[----:B------:R-:W-:Y:S01]  /*0e00*/  UISETP.GE.AND.EX UP1, UPT, UR5, UR15, UPT, UP1 ;  /* 0x0000000f0500728c */ /* 0x000fe2000bf26310 */
[----:B------:R2:W-:Y:S02]  /*0e10*/  STS.64 [R2+0x1680], R24 ;  /* 0x0016801802007388 */ /* 0x0005e40000000a00 */
[----:B------:R-:W-:Y:S01]  /*0e20*/  BAR.SYNC.DEFER_BLOCKING 0x0 ;  /* 0x0000000000007b1d */ /* 0x000fe20000010000 */
[----:B0-----:R-:W-:-:S05]  /*0e30*/  ISETP.GT.U32.AND P0, PT, R33, 0x3f, PT ;  /* 0x0000003f2100780c */ /* 0x001fca0003f04070 */
[----:B-12---:R-:W-:Y:S08]  /*0e40*/  BRA.U !UP1, `(.L_x_791) ;  /* 0x0000000109e47547 */ /* 0x006ff0000b800000 */
[----:B------:R-:W0:Y:S01]  /*0e50*/  S2UR UR9, SR_CgaCtaId ;  /* 0x00000000000979c3 */ /* 0x000e220000008800 */
[----:B------:R-:W-:Y:S01]  /*0e60*/  SHF.R.U32.HI R22, RZ, 0x4, R33 ;  /* 0x00000004ff167819 */ /* 0x000fe20000011621 */
[----:B------:R-:W-:Y:S01]  /*0e70*/  UMOV UR8, 0x400 ;  /* 0x0000040000087882 */ /* 0x000fe20000000000 */
[C---:B------:R-:W-:Y:S02]  /*0e80*/  SHF.L.U32 R23, R33.reuse, 0x1, RZ ;  /* 0x0000000121177819 */ /* 0x040fe400000006ff */
[----:B------:R-:W-:Y:S02]  /*0e90*/  SHF.L.U32 R26, R33, 0x3, RZ ;  /* 0x00000003211a7819 */ /* 0x000fe400000006ff */
[----:B------:R-:W-:Y:S02]  /*0ea0*/  LOP3.LUT R24, R22, R33, RZ, 0x3c, !PT ;  /* 0x0000002116187212 */ /* 0x000fe400078e3cff */
[----:B------:R-:W-:Y:S02]  /*0eb0*/  LOP3.LUT R25, R23, 0x18, RZ, 0xc0, !PT ;  /* 0x0000001817197812 */ /* 0x000fe400078ec0ff */
[----:B------:R-:W-:-:S02]  /*0ec0*/  LOP3.LUT R23, R26, 0x1fe0, RZ, 0xc0, !PT ;  /* 0x00001fe01a177812 */ /* 0x000fc400078ec0ff */
[----:B------:R-:W-:Y:S02]  /*0ed0*/  SHF.L.U32 R26, R24, 0x3, RZ ;  /* 0x00000003181a7819 */ /* 0x000fe400000006ff */
[C---:B------:R-:W-:Y:S02]  /*0ee0*/  LOP3.LUT R27, R25.reuse, 0x8, RZ, 0x3c, !PT ;  /* 0x00000008191b7812 */ /* 0x040fe400078e3cff */
        /* <DEDUP_REMOVED lines=20> */
[----:B------:R1:W-:Y:S01]  /*1030*/  STS.64 [R31], R10 ;  /* 0x0000000a1f007388 */ /* 0x0003e20000000a00 */
        /* <DEDUP_REMOVED lines=26> */
.L_x_791:
        /* <DEDUP_REMOVED lines=8> */
[C---:B------:R-:W-:Y:S01]  /*1260*/  IMAD R35, R22.reuse, 0x1e, RZ ;  /* 0x0000001e16237824 */ /* 0x040fe200078e02ff */
[----:B------:R-:W-:Y:S01]  /*1270*/  IADD3 R31, PT, PT, R23, 0x3c00, RZ ;  /* 0x00003c00171f7810 */ /* 0x000fe20007ffe0ff */
[----:B------:R-:W-:Y:S01]  /*1280*/  IMAD R22, R22, -0x80000000, RZ ;  /* 0x8000000016167824 */ /* 0x000fe200078e02ff */
[----:B------:R-:W-:Y:S02]  /*1290*/  LOP3.LUT R30, R30, 0x8, RZ, 0xc0, !PT ;  /* 0x000000081e1e7812 */ /* 0x000fe400078ec0ff */
[----:B------:R-:W-:-:S02]  /*12a0*/  LOP3.LUT P0, RZ, R35, 0x2, RZ, 0xc0, !PT ;  /* 0x0000000223ff7812 */ /* 0x000fc4000780c0ff */
[----:B------:R-:W-:Y:S02]  /*12b0*/  SHF.R.S32.HI R22, RZ, 0x1f, R22 ;  /* 0x0000001fff167819 */ /* 0x000fe40000011416 */
[C---:B------:R-:W-:Y:S02]  /*12c0*/  IADD3 R23, PT, PT, R35.reuse, 0x2, RZ ;  /* 0x0000000223177810 */ /* 0x040fe40007ffe0ff */
[----:B------:R-:W-:Y:S02]  /*12d0*/  LOP3.LUT R34, R22, 0xf0, RZ, 0xc0, !PT ;  /* 0x000000f016227812 */ /* 0x000fe400078ec0ff */
[----:B------:R-:W-:Y:S02]  /*12e0*/  SHF.R.U32.HI R25, RZ, 0x2, R23 ;  /* 0x00000002ff197819 */ /* 0x000fe40000011617 */
[C---:B------:R-:W-:Y:S02]  /*12f0*/  LEA.HI R22, R35.reuse, R34, RZ, 0x1e ;  /* 0x0000002223167211 */ /* 0x040fe400078ff0ff */
[----:B------:R-:W-:-:S02]  /*1300*/  IADD3 R28, PT, PT, R35, 0x6, RZ ;  /* 0x00000006231c7810 */ /* 0x000fc40007ffe0ff */
[----:B------:R-:W-:Y:S02]  /*1310*/  IADD3 R27, PT, PT, R35, 0x4, RZ ;  /* 0x00000004231b7810 */ /* 0x000fe40007ffe0ff */
        /* <DEDUP_REMOVED lines=8> */
[----:B------:R-:W-:Y:S01]  /*13a0*/  IMAD.IADD R23, R23, 0x1, R30 ;  /* 0x0000000117177824 */ /* 0x000fe200078e021e */
[----:B------:R-:W-:Y:S01]  /*13b0*/  LEA.HI R28, R28, R29, RZ, 0x1e ;  /* 0x0000001d1c1c7211 */ /* 0x000fe200078ff0ff */
[----:B------:R-:W-:-:S02]  /*13c0*/  IMAD R25, R24, 0x18, R31 ;  /* 0x0000001818197824 */ /* 0x000fc400078e021f */
[--C-:B------:R-:W-:Y:S02]  /*13d0*/  IMAD R27, R26, 0x18, R31.reuse ;  /* 0x000000181a1b7824 */ /* 0x100fe400078e021f */
[----:B------:R-:W0:Y:S01]  /*13e0*/  LDS.64 R22, [R23] ;  /* 0x0000000017167984 */ /* 0x000e220000000a00 */
[----:B------:R-:W-:Y:S01]  /*13f0*/  IADD3 R25, PT, PT, R30, R25, RZ ;  /* 0x000000191e197210 */ /* 0x000fe20007ffe0ff */
[----:B------:R-:W-:Y:S01]  /*1400*/  IMAD R29, R28, 0x18, R31 ;  /* 0x000000181c1d7824 */ /* 0x000fe200078e021f */
[----:B------:R-:W-:-:S04]  /*1410*/  IADD3 R36, PT, PT, R30, R27, RZ ;  /* 0x0000001b1e247210 */ /* 0x000fc80007ffe0ff */
[----:B------:R-:W1:Y:S01]  /*1420*/  LDS.64 R24, [R25] ;  /* 0x0000000019187984 */ /* 0x000e620000000a00 */
[----:B------:R-:W-:-:S03]  /*1430*/  IADD3 R29, PT, PT, R30, R29, RZ ;  /* 0x0000001d1e1d7210 */ /* 0x000fc60007ffe0ff */
[----:B------:R-:W2:Y:S04]  /*1440*/  LDS.64 R26, [R36] ;  /* 0x00000000241a7984 */ /* 0x000ea80000000a00 */
[----:B------:R-:W3:Y:S01]  /*1450*/  LDS.64 R28, [R29] ;  /* 0x000000001d1c7984 */ /* 0x000ee20000000a00 */
[----:B0-----:R-:W-:Y:S01]  /*1460*/  FADD.FTZ R37, RZ, R22 ;  /* 0x00000016ff257221 */ /* 0x001fe20000010000 */
[----:B------:R-:W-:Y:S01]  /*1470*/  FADD.FTZ R22, RZ, R23 ;  /* 0x00000017ff167221 */ /* 0x000fe20000010000 */
[----:B------:R-:W-:Y:S02]  /*1480*/  VIADD R23, R35, 0x8 ;  /* 0x0000000823177836 */ /* 0x000fe40000000000 */
[----:B-1----:R-:W-:-:S03]  /*1490*/  FADD.FTZ R37, R37, R24 ;  /* 0x0000001825257221 */ /* 0x002fc60000010000 */
[----:B------:R-:W-:Y:S01]  /*14a0*/  LEA.HI R24, R23, R34, RZ, 0x1e ;  /* 0x0000002217187211 */ /* 0x000fe200078ff0ff */
[----:B------:R-:W-:Y:S01]  /*14b0*/  FADD.FTZ R22, R22, R25 ;  /* 0x0000001916167221 */ /* 0x000fe20000010000 */
[----:B--2---:R-:W-:-:S03]  /*14c0*/  FADD.FTZ R37, R37, R26 ;  /* 0x0000001a25257221 */ /* 0x004fc60000010000 */
[----:B------:R-:W-:Y:S02]  /*14d0*/  IMAD R23, R24, 0x18, R31 ;  /* 0x0000001818177824 */ /* 0x000fe400078e021f */
[----:B------:R-:W-:Y:S01]  /*14e0*/  FADD.FTZ R26, R22, R27 ;  /* 0x0000001b161a7221 */ /* 0x000fe20000010000 */
[----:B------:R-:W-:Y:S01]  /*14f0*/  IADD3 R22, PT, PT, R35, 0xa, RZ ;  /* 0x0000000a23167810 */ /* 0x000fe20007ffe0ff */
[----:B---3--:R-:W-:Y:S01]  /*1500*/  FADD.FTZ R27, R37, R28 ;  /* 0x0000001c251b7221 */ /* 0x008fe20000010000 */
[----:B------:R-:W-:Y:S01]  /*1510*/  IADD3 R24, PT, PT, R30, R23, RZ ;  /* 0x000000171e187210 */ /* 0x000fe20007ffe0ff */
[----:B------:R-:W-:Y:S01]  /*1520*/  FADD.FTZ R26, R26, R29 ;  /* 0x0000001d1a1a7221 */ /* 0x000fe20000010000 */
[----:B------:R-:W-:-:S04]  /*1530*/  SHF.L.U32 R23, R22, 0x1e, RZ ;  /* 0x0000001e16177819 */ /* 0x000fc800000006ff */
        /* <DEDUP_REMOVED lines=20> */
[----:B------:R-:W-:Y:S02]  /*1680*/  FADD.FTZ R28, R28, R23 ;  /* 0x000000171c1c7221 */ /* 0x000fe40000010000 */
[----:B------:R-:W-:Y:S01]  /*1690*/  IADD3 R26, PT, PT, R30, R37, RZ ;  /* 0x000000251e1a7210 */ /* 0x000fe20007ffe0ff */
[----:B------:R-:W0:Y:S01]  /*16a0*/  LDS.64 R24, [R24] ;  /* 0x0000000018187984 */ /* 0x000e220000000a00 */
[C---:B------:R-:W-:Y:S02]  /*16b0*/  IADD3 R23, PT, PT, R35.reuse, 0x10, RZ ;  /* 0x0000001023177810 */ /* 0x040fe40007ffe0ff */
[----:B------:R-:W-:-:S02]  /*16c0*/  IADD3 R37, PT, PT, R35, 0x1c, RZ ;  /* 0x0000001c23257810 */ /* 0x000fc40007ffe0ff */
[----:B------:R-:W1:Y:S01]  /*16d0*/  LDS.64 R26, [R26] ;  /* 0x000000001a1a7984 */ /* 0x000e620000000a00 */
[----:B------:R-:W-:-:S05]  /*16e0*/  LEA.HI R22, R23, R34, RZ, 0x1e ;  /* 0x0000002217167211 */ /* 0x000fca00078ff0ff */
[----:B------:R-:W-:-:S05]  /*16f0*/  IMAD R23, R22, 0x18, R31 ;  /* 0x0000001816177824 */ /* 0x000fca00078e021f */
[----:B------:R-:W-:-:S06]  /*1700*/  IADD3 R23, PT, PT, R30, R23, RZ ;  /* 0x000000171e177210 */ /* 0x000fcc0007ffe0ff */
[----:B------:R-:W2:Y:S01]  /*1710*/  LDS.64 R22, [R23] ;  /* 0x0000000017167984 */ /* 0x000ea20000000a00 */
[----:B0-----:R-:W-:Y:S01]  /*1720*/  FADD.FTZ R29, R29, R24 ;  /* 0x000000181d1d7221 */ /* 0x001fe20000010000 */
[----:B------:R-:W-:Y:S01]  /*1730*/  IADD3 R24, PT, PT, R35, 0x12, RZ ;  /* 0x0000001223187810 */ /* 0x000fe20007ffe0ff */
[----:B------:R-:W-:Y:S02]  /*1740*/  FADD.FTZ R28, R28, R25 ;  /* 0x000000191c1c7221 */ /* 0x000fe40000010000 */
[----:B-1----:R-:W-:Y:S01]  /*1750*/  FADD.FTZ R25, R29, R26 ;  /* 0x0000001a1d197221 */ /* 0x002fe20000010000 */
[----:B------:R-:W-:-:S04]  /*1760*/  SHF.L.U32 R26, R24, 0x1e, RZ ;  /* 0x0000001e181a7819 */ /* 0x000fc800000006ff */
[----:B------:R-:W-:-:S04]  /*1770*/  SHF.R.S32.HI R26, RZ, 0x1f, R26 ;  /* 0x0000001fff1a7819 */ /* 0x000fc8000001141a */
[----:B------:R-:W-:Y:S01]  /*1780*/  LOP3.LUT R29, R26, 0xf0, RZ, 0xc0, !PT ;  /* 0x000000f01a1d7812 */ /* 0x000fe200078ec0ff */
[----:B------:R-:W-:Y:S01]  /*1790*/  FADD.FTZ R26, R28, R27 ;  /* 0x0000001b1c1a7221 */ /* 0x000fe20000010000 */
[C---:B------:R-:W-:Y:S02]  /*17a0*/  VIADD R28, R35.reuse, 0x16 ;  /* 0x00000016231c7836 */ /* 0x040fe40000000000 */
[----:B------:R-:W-:Y:S02]  /*17b0*/  LEA.HI R24, R24, R29, RZ, 0x1e ;  /* 0x0000001d18187211 */ /* 0x000fe400078ff0ff */
[C---:B------:R-:W-:Y:S02]  /*17c0*/  IADD3 R29, PT, PT, R35.reuse, 0x18, RZ ;  /* 0x00000018231d7810 */ /* 0x040fe40007ffe0ff */
[----:B------:R-:W-:Y:S01]  /*17d0*/  SHF.L.U32 R27, R28, 0x1e, RZ ;  /* 0x0000001e1c1b7819 */ /* 0x000fe200000006ff */
[----:B--2---:R-:W-:Y:S01]  /*17e0*/  FADD.FTZ R26, R26, R23 ;  /* 0x000000171a1a7221 */ /* 0x004fe20000010000 */
[----:B------:R-:W-:-:S02]  /*17f0*/  IADD3 R23, PT, PT, R35, 0x1a, RZ ;  /* 0x0000001a23177810 */ /* 0x000fc40007ffe0ff */
        /* <DEDUP_REMOVED lines=14> */
[C---:B------:R-:W-:Y:S01]  /*18e0*/  IMAD.IADD R25, R30.reuse, 0x1, R25 ;  /* 0x000000011e197824 */ /* 0x040fe200078e0219 */
[----:B------:R-:W-:Y:S01]  /*18f0*/  IADD3 R37, PT, PT, R30, R37, RZ ;  /* 0x000000251e257210 */ /* 0x000fe20007ffe0ff */
        /* <DEDUP_REMOVED lines=26> */
.L_x_793:
[----:B------:R-:W-:Y:S05]  /*1aa0*/  BSYNC.RECONVERGENT B0 ;  /* 0x0000000000007941 */ /* 0x000fea0003800200 */
.L_x_792:
        /* <DEDUP_REMOVED lines=18> */
.L_x_795:
[----:B------:R-:W-:Y:S05]  /*1bd0*/  BSYNC.RECONVERGENT B0 ;  /* 0x0000000000007941 */ /* 0x000fea0003800200 */
.L_x_794:
        /* <DEDUP_REMOVED lines=16> */
.L_x_798:
[----:B01----:R-:W2:Y:S04]  /*1ce0*/  LD.E.STRONG.GPU R23, desc[UR12][R24.64+0x8] ;  /* 0x0000080c18177980 */ /* 0x003ea8000c10f900 */
[----:B--2---:R-:W-:Y:S01]  /*1cf0*/  CCTL.IVALL ;  /* 0x00000000ff00798f */ /* 0x004fe20002000000 */
[----:B------:R-:W-:Y:S05]  /*1d00*/  YIELD ;  /* 0x0000000000007946 */ /* 0x000fea0003800000 */
[----:B-----5:R-:W-:-:S04]  /*1d10*/  LOP3.LUT R23, R23, R22, RZ, 0x3c, !PT ;  /* 0x0000001617177212 */ /* 0x020fc800078e3cff */
[----:B------:R-:W-:-:S13]  /*1d20*/  ISETP.GT.AND P0, PT, R23, -0x1, PT ;  /* 0xffffffff1700780c */ /* 0x000fda0003f04270 */
[----:B------:R-:W-:Y:S05]  /*1d30*/  @P0 BRA `(.L_x_798) ;  /* 0xfffffffc00e80947 */ /* 0x000fea000383ffff */
.L_x_797:
[----:B------:R-:W-:Y:S05]  /*1d40*/  WARPSYNC.ALL ;  /* 0x0000000000007948 */ /* 0x000fea0003800000 */
[----:B------:R-:W-:Y:S06]  /*1d50*/  BAR.SYNC.DEFER_BLOCKING 0x0 ;  /* 0x0000000000007b1d */ /* 0x000fec0000010000 */
[----:B------:R-:W-:Y:S05]  /*1d60*/  BRA `(.L_x_799) ;  /* 0x0000000000607947 */ /* 0x000fea0003800000 */
.L_x_796:
        /* <DEDUP_REMOVED lines=16> */
.L_x_801:
[----:B------:R-:W2:Y:S04]  /*1e70*/  LD.E.STRONG.GPU R24, desc[UR12][R22.64] ;  /* 0x0000000c16187980 */ /* 0x000ea8000c10f900 */
[----:B--2---:R-:W-:Y:S01]  /*1e80*/  CCTL.IVALL ;  /* 0x00000000ff00798f */ /* 0x004fe20002000000 */
[----:B------:R-:W-:Y:S05]  /*1e90*/  YIELD ;  /* 0x0000000000007946 */ /* 0x000fea0003800000 */
[----:B-----5:R-:W-:-:S04]  /*1ea0*/  LOP3.LUT R24, R24, R25, RZ, 0x3c, !PT ;  /* 0x0000001918187212 */ /* 0x020fc800078e3cff */
[----:B------:R-:W-:-:S13]  /*1eb0*/  ISETP.GT.AND P0, PT, R24, -0x1, PT ;  /* 0xffffffff1800780c */ /* 0x000fda0003f04270 */
[----:B------:R-:W-:Y:S05]  /*1ec0*/  @P0 BRA `(.L_x_801) ;  /* 0xfffffffc00e80947 */ /* 0x000fea000383ffff */
.L_x_800:
[----:B------:R-:W-:Y:S05]  /*1ed0*/  WARPSYNC.ALL ;  /* 0x0000000000007948 */ /* 0x000fea0003800000 */
[----:B------:R-:W-:Y:S06]  /*1ee0*/  BAR.SYNC.DEFER_BLOCKING 0x0 ;  /* 0x0000000000007b1d */ /* 0x000fec0000010000 */
.L_x_799:
        /* <DEDUP_REMOVED lines=11> */
[----:B------:R-:W-:-:S04]  /*1fa0*/  LEA R22, R25, R22, 0xc ;  /* 0x0000001619167211 */ /* 0x000fc800078e60ff */
        /* <DEDUP_REMOVED lines=10> */
[C---:B------:R-:W-:Y:S01]  /*2050*/  VIADD R35, R28.reuse, 0x30 ;  /* 0x000000301c237836 */ /* 0x040fe20000000000 */
[----:B------:R-:W-:Y:S01]  /*2060*/  IADD3 R37, PT, PT, R28, 0x40, RZ ;  /* 0x000000401c257810 */ /* 0x000fe20007ffe0ff */
        /* <DEDUP_REMOVED lines=13> */
[C---:B------:R-:W-:Y:S02]  /*2140*/  IADD3 R35, PT, PT, R28.reuse, 0x60, RZ ;  /* 0x000000601c237810 */ /* 0x040fe40007ffe0ff */
[----:B------:R-:W-:Y:S01]  /*2150*/  IADD3 R37, PT, PT, R28, 0x70, RZ ;  /* 0x000000701c257810 */ /* 0x000fe20007ffe0ff */
        /* <DEDUP_REMOVED lines=28> */
[----:B------:R-:W-:Y:S01]  /*2320*/  IADD3 R37, PT, PT, R28, 0xd0, RZ ;  /* 0x000000d01c257810 */ /* 0x000fe20007ffe0ff */
        /* <DEDUP_REMOVED lines=25> */
.L_x_803:
[----:B------:R-:W-:Y:S05]  /*24c0*/  BSYNC.RECONVERGENT B0 ;  /* 0x0000000000007941 */ /* 0x000fea0003800200 */
.L_x_802:
[----:B------:R-:W0:Y:S01]  /*24d0*/  SHFL.BFLY PT, R24, R23, 0x4, 0x1f ;  /* 0x0c801f0017187f89 */ /* 0x000e2200000e0000 */
[----:B------:R-:W1:Y:S01]  /*24e0*/  S2UR UR9, SR_CgaCtaId ;  /* 0x00000000000979c3 */ /* 0x000e620000008800 */
[----:B------:R-:W-:Y:S01]  /*24f0*/  LOP3.LUT P0, RZ, R33, 0x307, RZ, 0xc0, !PT ;  /* 0x0000030721ff7812 */ /* 0x000fe2000780c0ff */
[----:B------:R-:W-:Y:S01]  /*2500*/  UMOV UR8, 0x400 ;  /* 0x0000040000087882 */ /* 0x000fe20000000000 */
[----:B------:R-:W2:Y:S01]  /*2510*/  SHFL.BFLY PT, R25, R22, 0x4, 0x1f ;  /* 0x0c801f0016197f89 */ /* 0x000ea200000e0000 */
[----:B------:R-:W-:Y:S01]  /*2520*/  UIADD3 UR8, UPT, UPT, UR8, 0x6900, URZ ;  /* 0x0000690008087890 */ /* 0x000fe2000fffe0ff */
[----:B------:R-:W-:Y:S02]  /*2530*/  HFMA2 R31, -RZ, RZ, 0, 0 ;  /* 0x00000000ff1f7431 */ /* 0x000fe400000001ff */
        /* <DEDUP_REMOVED lines=16> */
[----:B------:R-:W1:Y:S01]  /*2640*/  LDCU.64 UR8, c[0x0][0x380] ;  /* 0x00007000ff0877ac */ /* 0x000e620008000a00 */
[----:B------:R-:W-:Y:S06]  /*2650*/  BAR.SYNC.DEFER_BLOCKING 0x0 ;  /* 0x0000000000007b1d */ /* 0x000fec0000010000 */
[----:B------:R-:W2:Y:S04]  /*2660*/  LDS.64 R22, [R22] ;  /* 0x0000000016167984 */ /* 0x000ea80000000a00 */
[----:B------:R-:W3:Y:S02]  /*2670*/  LDS.64 R24, [R24] ;  /* 0x0000000018187984 */ /* 0x000ee40000000a00 */
.L_x_804:
[----:B------:R-:W-:-:S04]  /*2680*/  IMAD R35, R31, 0x2, R0 ;  /* 0x000000021f237824 */ /* 0x000fc800078e0200 */
[----:B------:R-:W-:-:S05]  /*2690*/  IMAD R35, R35, 0x3c0, RZ ;  /* 0x000003c023237824 */ /* 0x000fca00078e02ff */
[----:B------:R-:W-:-:S04]  /*26a0*/  IADD3 R30, P0, PT, R35, R32, RZ ;  /* 0x00000020231e7210 */ /* 0x000fc80007f1e0ff */
[----:B0---4-:R-:W-:Y:S02]  /*26b0*/  IADD3.X R27, PT, PT, RZ, R21, RZ, P0, !PT ;  /* 0x00000015ff1b7210 */ /* 0x011fe400007fe4ff */
[C---:B------:R-:W-:Y:S02]  /*26c0*/  SHF.L.U32 R34, R30.reuse, 0x1, RZ ;  /* 0x000000011e227819 */ /* 0x040fe400000006ff */
[----:B------:R-:W-:Y:S02]  /*26d0*/  SHF.L.U64.HI R30, R30, 0x1, R27 ;  /* 0x000000011e1e7819 */ /* 0x000fe4000001021b */
[C---:B------:R-:W-:Y:S02]  /*26e0*/  IADD3 R26, P0, PT, R34.reuse, UR18, RZ ;  /* 0x00000012221a7c10 */ /* 0x040fe4000ff1e0ff */
[----:B------:R-:W-:Y:S02]  /*26f0*/  IADD3 R28, P1, PT, R34, UR16, RZ ;  /* 0x00000010221c7c10 */ /* 0x000fe4000ff3e0ff */
[----:B------:R-:W-:-:S02]  /*2700*/  IADD3.X R27, PT, PT, R30, UR19, RZ, P0, !PT ;  /* 0x000000131e1b7c10 */ /* 0x000fc400087fe4ff */
[----:B------:R-:W-:-:S04]  /*2710*/  IADD3.X R29, PT, PT, R30, UR17, RZ, P1, !PT ;  /* 0x000000111e1d7c10 */ /* 0x000fc80008ffe4ff */
[----:B------:R-:W4:Y:S04]  /*2720*/  LDG.E.64.CONSTANT R26, desc[UR12][R26.64] ;  /* 0x0000000c1a1a7981 */ /* 0x000f28000c1e9b00 */
[----:B------:R-:W5:Y:S01]  /*2730*/  LDG.E.64.CONSTANT R28, desc[UR12][R28.64] ;  /* 0x0000000c1c1c7981 */ /* 0x000f62000c1e9b00 */
[----:B------:R-:W-:Y:S01]  /*2740*/  IADD3 R35, PT, PT, R35, 0x780, RZ ;  /* 0x0000078023237810 */ /* 0x000fe20007ffe0ff */
[----:B----4-:R-:W-:Y:S02]  /*2750*/  HADD2.F32 R37, -RZ, R26.H0_H0 ;  /* 0x2000001aff257230 */ /* 0x010fe40000004100 */
[----:B-----5:R-:W-:-:S03]  /*2760*/  HADD2.F32 R36, -RZ, R28.H0_H0 ;  /* 0x2000001cff247230 */ /* 0x020fc60000004100 */
[----:B------:R-:W-:Y:S01]  /*2770*/  FADD.FTZ R37, -R18, R37 ;  /* 0x0000002512257221 */ /* 0x000fe20000010100 */
[----:B------:R-:W-:Y:S02]  /*2780*/  HADD2.F32 R28, -RZ, R28.H1_H1 ;  /* 0x3000001cff1c7230 */ /* 0x000fe40000004100 */
[----:B--2---:R-:W-:Y:S01]  /*2790*/  FFMA.FTZ R36, R3, R36, -R22 ;  /* 0x0000002403247223 */ /* 0x004fe20000010816 */
[----:B------:R-:W-:-:S04]  /*27a0*/  FMUL.FTZ R37, R8, R37 ;  /* 0x0000002508257220 */ /* 0x000fc80000410000 */
[----:B------:R-:W-:Y:S01]  /*27b0*/  FFMA.FTZ R37, R23, -R37, R36 ;  /* 0x8000002517257223 */ /* 0x000fe20000010024 */
[----:B------:R-:W-:Y:S02]  /*27c0*/  HADD2.F32 R36, -RZ, R26.H1_H1 ;  /* 0x3000001aff247230 */ /* 0x000fe40000004100 */
[----:B------:R-:W-:Y:S01]  /*27d0*/  FFMA.FTZ R26, R5, R28, -R22 ;  /* 0x0000001c051a7223 */ /* 0x000fe20000010816 */
[----:B------:R-:W-:Y:S02]  /*27e0*/  FMUL.FTZ R28, R8, R37 ;  /* 0x00000025081c7220 */ /* 0x000fe40000410000 */
[----:B------:R-:W-:-:S04]  /*27f0*/  FADD.FTZ R36, -R18, R36 ;  /* 0x0000002412247221 */ /* 0x000fc80000010100 */
[----:B------:R-:W-:-:S04]  /*2800*/  FMUL.FTZ R36, R8, R36 ;  /* 0x0000002408247220 */ /* 0x000fc80000410000 */
[----:B------:R-:W-:Y:S01]  /*2810*/  FFMA.FTZ R26, R23, -R36, R26 ;  /* 0x80000024171a7223 */ /* 0x000fe2000001001a */
[--C-:B------:R-:W-:Y:S02]  /*2820*/  HADD2.F32 R36, -RZ, R29.reuse.H0_H0 ;  /* 0x2000001dff247230 */ /* 0x100fe40000004100 */
[----:B------:R-:W-:Y:S02]  /*2830*/  HADD2.F32 R29, -RZ, R29.H1_H1 ;  /* 0x3000001dff1d7230 */ /* 0x000fe40000004100 */
[----:B------:R-:W-:Y:S01]  /*2840*/  FMUL.FTZ R37, R8, R26 ;  /* 0x0000001a08257220 */ /* 0x000fe20000410000 */
[--C-:B---3--:R-:W-:Y:S02]  /*2850*/  FFMA.FTZ R36, R7, R36, -R24.reuse ;  /* 0x0000002407247223 */ /* 0x108fe40000010818 */
[----:B------:R-:W-:Y:S02]  /*2860*/  FFMA.FTZ R29, R9, R29, -R24 ;  /* 0x0000001d091d7223 */ /* 0x000fe40000010818 */
[----:B------:R-:W-:Y:S01]  /*2870*/  F2FP.F16.F32.PACK_AB R28, R37, R28 ;  /* 0x0000001c251c723e */ /* 0x000fe200000000ff */
[----:B------:R-:W-:-:S02]  /*2880*/  HADD2.F32 R37, -RZ, R27.H0_H0 ;  /* 0x2000001bff257230 */ /* 0x000fc40000004100 */
[----:B------:R-:W-:-:S03]  /*2890*/  HADD2.F32 R27, -RZ, R27.H1_H1 ;  /* 0x3000001bff1b7230 */ /* 0x000fc60000004100 */
[----:B------:R-:W-:-:S04]  /*28a0*/  FADD.FTZ R26, -R20, R37 ;  /* 0x00000025141a7221 */ /* 0x000fc80000010100 */
[----:B------:R-:W-:-:S04]  /*28b0*/  FMUL.FTZ R26, R19, R26 ;  /* 0x0000001a131a7220 */ /* 0x000fc80000410000 */
[----:B------:R-:W-:Y:S01]  /*28c0*/  FFMA.FTZ R26, R25, -R26, R36 ;  /* 0x8000001a191a7223 */ /* 0x000fe20000010024 */
[----:B------:R-:W-:-:S03]  /*28d0*/  FADD.FTZ R36, -R20, R27 ;  /* 0x0000001b14247221 */ /* 0x000fc60000010100 */
[C---:B------:R-:W-:Y:S01]  /*28e0*/  FMUL.FTZ R26, R19.reuse, R26 ;  /* 0x0000001a131a7220 */ /* 0x040fe20000410000 */
[----:B------:R-:W-:-:S04]  /*28f0*/  FMUL.FTZ R36, R19, R36 ;  /* 0x0000002413247220 */ /* 0x000fc80000410000 */
[----:B------:R-:W-:-:S04]  /*2900*/  FFMA.FTZ R36, R25, -R36, R29 ;  /* 0x8000002419247223 */ /* 0x000fc8000001001d */
[----:B------:R-:W-:Y:S01]  /*2910*/  FMUL.FTZ R29, R19, R36 ;  /* 0x00000024131d7220 */ /* 0x000fe20000410000 */
[----:B-1----:R-:W-:-:S04]  /*2920*/  IADD3 R36, P0, PT, R34, UR8, RZ ;  /* 0x0000000822247c10 */ /* 0x002fc8000ff1e0ff */
[----:B------:R-:W-:Y:S02]  /*2930*/  F2FP.F16.F32.PACK_AB R29, R29, R26 ;  /* 0x0000001a1d1d723e */ /* 0x000fe400000000ff */
        /* <DEDUP_REMOVED lines=11> */
[----:B------:R0:W3:Y:S01]  /*29f0*/  LDG.E.64.CONSTANT R28, desc[UR12][R34.64] ;  /* 0x0000000c221c7981 */ /* 0x0000e2000c1e9b00 */
[----:B------:R-:W-:Y:S02]  /*2a00*/  IADD3 R36, P0, PT, R36, UR8, RZ ;  /* 0x0000000824247c10 */ /* 0x000fe4000ff1e0ff */
[----:B------:R-:W-:Y:S01]  /*2a10*/  IADD3 R31, PT, PT, R31, 0x2, RZ ;  /* 0x000000021f1f7810 */ /* 0x000fe20007ffe0ff */
[--C-:B--2---:R-:W-:Y:S02]  /*2a20*/  HADD2.F32 R37, -RZ, R26.reuse.H0_H0 ;  /* 0x2000001aff257230 */ /* 0x104fe40000004100 */
[----:B0-----:R-:W-:-:S02]  /*2a30*/  HADD2.F32 R35, -RZ, R26.H1_H1 ;  /* 0x3000001aff237230 */ /* 0x001fc40000004100 */
[--C-:B---3--:R-:W-:Y:S02]  /*2a40*/  HADD2.F32 R34, -RZ, R28.reuse.H0_H0 ;  /* 0x2000001cff227230 */ /* 0x108fe40000004100 */
[C---:B------:R-:W-:Y:S01]  /*2a50*/  FADD.FTZ R37, -R18.reuse, R37 ;  /* 0x0000002512257221 */ /* 0x040fe20000010100 */
[----:B------:R-:W-:Y:S02]  /*2a60*/  HADD2.F32 R26, -RZ, R28.H1_H1 ;  /* 0x3000001cff1a7230 */ /* 0x000fe40000004100 */
[----:B------:R-:W-:Y:S01]  /*2a70*/  FADD.FTZ R28, -R18, R35 ;  /* 0x00000023121c7221 */ /* 0x000fe20000010100 */
[--C-:B------:R-:W-:Y:S01]  /*2a80*/  FFMA.FTZ R34, R3, R34, -R22.reuse ;  /* 0x0000002203227223 */ /* 0x100fe20000010816 */
[C---:B------:R-:W-:Y:S01]  /*2a90*/  FMUL.FTZ R37, R8.reuse, R37 ;  /* 0x0000002508257220 */ /* 0x040fe20000410000 */
[----:B------:R-:W-:Y:S01]  /*2aa0*/  FFMA.FTZ R26, R5, R26, -R22 ;  /* 0x0000001a051a7223 */ /* 0x000fe20000010816 */
[----:B------:R-:W-:Y:S02]  /*2ab0*/  FMUL.FTZ R28, R8, R28 ;  /* 0x0000001c081c7220 */ /* 0x000fe40000410000 */
[----:B------:R-:W-:Y:S01]  /*2ac0*/  FFMA.FTZ R37, R23, -R37, R34 ;  /* 0x8000002517257223 */ /* 0x000fe20000010022 */
[----:B------:R-:W-:-:S02]  /*2ad0*/  HADD2.F32 R34, -RZ, R29.H0_H0 ;  /* 0x2000001dff227230 */ /* 0x000fc40000004100 */
[----:B------:R-:W-:Y:S01]  /*2ae0*/  FFMA.FTZ R35, R23, -R28, R26 ;  /* 0x8000001c17237223 */ /* 0x000fe2000001001a */
[----:B------:R-:W-:Y:S02]  /*2af0*/  HADD2.F32 R29, -RZ, R29.H1_H1 ;  /* 0x3000001dff1d7230 */ /* 0x000fe40000004100 */
[----:B------:R-:W-:Y:S01]  /*2b00*/  FMUL.FTZ R26, R8, R37 ;  /* 0x00000025081a7220 */ /* 0x000fe20000410000 */
[----:B------:R-:W-:Y:S01]  /*2b10*/  IADD3.X R37, PT, PT, R30, UR9, RZ, P0, !PT ;  /* 0x000000091e257c10 */ /* 0x000fe200087fe4ff */
[----:B------:R-:W-:Y:S01]  /*2b20*/  FMUL.FTZ R35, R8, R35 ;  /* 0x0000002308237220 */ /* 0x000fe20000410000 */
[--C-:B------:R-:W-:Y:S01]  /*2b30*/  FFMA.FTZ R34, R7, R34, -R24.reuse ;  /* 0x0000002207227223 */ /* 0x100fe20000010818 */
[----:B------:R-:W-:Y:S01]  /*2b40*/  FFMA.FTZ R29, R9, R29, -R24 ;  /* 0x0000001d091d7223 */ /* 0x000fe20000010818 */
[----:B------:R-:W-:Y:S02]  /*2b50*/  ISETP.NE.AND P0, PT, R31, 0x10, PT ;  /* 0x000000101f00780c */ /* 0x000fe40003f05270 */
        /* <DEDUP_REMOVED lines=10> */
[----:B------:R-:W-:-:S05]  /*2c00*/  FMUL.FTZ R34, R19, R34 ;  /* 0x0000002213227220 */ /* 0x000fca0000410000 */
[----:B------:R-:W-:-:S05]  /*2c10*/  F2FP.F16.F32.PACK_AB R27, R34, R27 ;  /* 0x0000001b221b723e */ /* 0x000fca00000000ff */
[----:B------:R4:W-:Y:S01]  /*2c20*/  STG.E.64 desc[UR12][R36.64], R26 ;  /* 0x0000001a24007986 */ /* 0x0009e2000c101b0c */
[----:B------:R-:W-:Y:S05]  /*2c30*/  @P0 BRA `(.L_x_804) ;  /* 0xfffffff800900947 */ /* 0x000fea000383ffff */
[----:B------:R-:W-:Y:S01]  /*2c40*/  ULOP3.LUT UR4, UR4, 0x1, URZ, 0x3c, !UPT ;  /* 0x0000000104047892 */ /* 0x000fe2000f8e3cff */
[----:B------:R-:W-:Y:S11]  /*2c50*/  BRA.U !UP0, `(.L_x_805) ;  /* 0xffffffd9081c7547 */ /* 0x000ff6000b83ffff */
.L_x_789:
        /* <DEDUP_REMOVED lines=36> */
[----:B------:R-:W-:-:S02]  /*2ea0*/  LEA R6, R9, R6, 0x2 ;  /* 0x0000000609067211 */ /* 0x000fc400078e10ff */
[----:B------:R-:W-:Y:S02]  /*2eb0*/  LOP3.LUT R33, R33, 0xf, RZ, 0xc0, !PT ;  /* 0x0000000f21217812 */ /* 0x000fe400078ec0ff */
[C---:B------:R-:W-:Y:S02]  /*2ec0*/  LOP3.LUT R9, R4.reuse, 0x7, RZ, 0xc0, !PT ;  /* 0x0000000704097812 */ /* 0x040fe400078ec0ff */
[----:B------:R-:W-:Y:S02]  /*2ed0*/  LOP3.LUT R10, R4, 0xfffffff8, RZ, 0xc0, !PT ;  /* 0xfffffff8040a7812 */ /* 0x000fe400078ec0ff */
[----:B------:R-:W-:-:S07]  /*2ee0*/  LOP3.LUT R11, R11, 0x3fffffff, RZ, 0xc0, !PT ;  /* 0x3fffffff0b0b7812 */ /* 0x000fce00078ec0ff */
.L_x_818:
[----:B------:R-:W-:Y:S01]  /*2ef0*/  ISETP.LT.U32.AND P0, PT, R0, UR7, PT ;  /* 0x0000000700007c0c */ /* 0x000fe2000bf01070 */
[----:B------:R-:W-:Y:S01]  /*2f00*/  BSSY.RECONVERGENT B0, `(.L_x_806) ;  /* 0x000006f000007945 */ /* 0x000fe20003800200 */
[----:B------:R-:W-:Y:S01]  /*2f10*/  MOV R7, UR5 ;  /* 0x0000000500077c02 */ /* 0x000fe20008000f00 */
[----:B----4-:R-:W-:Y:S02]  /*2f20*/  HFMA2 R27, -RZ, RZ, 0, 0 ;  /* 0x00000000ff1b7431 */ /* 0x010fe400000001ff */
[----:B------:R-:W-:Y:S01]  /*2f30*/  IMAD.MOV.U32 R30, RZ, RZ, RZ ;  /* 0x000000ffff1e7224 */ /* 0x000fe200078e00ff */
[----:B------:R-:W-:-:S13]  /*2f40*/  ISETP.GT.AND.EX P0, PT, R7, RZ, PT, P0 ;  /* 0x000000ff0700720c */ /* 0x000fda0003f04300 */
[----:B012---:R-:W-:Y:S05]  /*2f50*/  @!P0 BRA `(.L_x_807) ;  /* 0x0000000400a48947 */ /* 0x007fea0003800000 */
[----:B------:R-:W0:Y:S01]  /*2f60*/  LDC.64 R12, c[0x0][0x3d0] ;  /* 0x0000f400ff0c7b82 */ /* 0x000e220000000a00 */
[----:B------:R-:W-:Y:S01]  /*2f70*/  IMAD.WIDE.U32 R26, R0, 0x3c0, RZ ;  /* 0x000003c0001a7825 */ /* 0x000fe200078e00ff */
[----:B------:R-:W-:Y:S01]  /*2f80*/  UMOV UR4, URZ ;  /* 0x000000ff00047c82 */ /* 0x000fe20008000000 */
[----:B------:R-:W-:Y:S01]  /*2f90*/  BSSY.RECONVERGENT B1, `(.L_x_808) ;  /* 0x0000030000017945 */ /* 0x000fe20003800200 */
[----:B------:R-:W-:Y:S02]  /*2fa0*/  MOV R30, RZ ;  /* 0x000000ff001e7202 */ /* 0x000fe40000000f00 */
[----:B------:R-:W-:Y:S02]  /*2fb0*/  LOP3.LUT R7, R26, R5, RZ, 0xfc, !PT ;  /* 0x000000051a077212 */ /* 0x000fe400078efcff */
[----:B------:R-:W-:Y:S02]  /*2fc0*/  SHF.R.S32.HI R26, RZ, 0x1f, R28 ;  /* 0x0000001fff1a7819 */ /* 0x000fe4000001141c */
[----:B------:R-:W-:-:S02]  /*2fd0*/  IADD3 R14, P0, PT, R28, R7, RZ ;  /* 0x000000071c0e7210 */ /* 0x000fc40007f1e0ff */
[----:B------:R-:W-:Y:S02]  /*2fe0*/  MOV R29, R10 ;  /* 0x0000000a001d7202 */ /* 0x000fe40000000f00 */
[----:B------:R-:W-:Y:S02]  /*2ff0*/  IADD3.X R27, PT, PT, R26, UR4, R27, P0, !PT ;  /* 0x000000041a1b7c10 */ /* 0x000fe400087fe41b */
[----:B------:R-:W-:Y:S02]  /*3000*/  MOV R31, R11 ;  /* 0x0000000b001f7202 */ /* 0x000fe40000000f00 */
[----:B------:R-:W-:Y:S02]  /*3010*/  MOV R8, R0 ;  /* 0x0000000000087202 */ /* 0x000fe40000000f00 */
[----:B------:R-:W-:Y:S02]  /*3020*/  MOV R7, RZ ;  /* 0x000000ff00077202 */ /* 0x000fe40000000f00 */
[----:B0-----:R-:W-:-:S04]  /*3030*/  LEA R34, P0, R14, R12, 0x3 ;  /* 0x0000000c0e227211 */ /* 0x001fc800078018ff */
[----:B------:R-:W-:Y:S02]  /*3040*/  LEA.HI.X R14, R14, R13, R27, 0x3, P0 ;  /* 0x0000000d0e0e7211 */ /* 0x000fe400000f1c1b */
[----:B------:R-:W-:Y:S02]  /*3050*/  IADD3 R34, P0, PT, R34, 0x74600, RZ ;  /* 0x0007460022227810 */ /* 0x000fe40007f1e0ff */
[----:B------:R-:W-:-:S03]  /*3060*/  MOV R27, RZ ;  /* 0x000000ff001b7202 */ /* 0x000fc60000000f00 */
[----:B------:R-:W-:-:S08]  /*3070*/  IMAD.X R35, RZ, RZ, R14, P0 ;  /* 0x000000ffff237224 */ /* 0x000fd000000e060e */
.L_x_809:
        /* <DEDUP_REMOVED lines=34> */
.L_x_808:
        /* <DEDUP_REMOVED lines=24> */
.L_x_811:
[----:B------:R-:W-:Y:S05]  /*3420*/  BSYNC.RECONVERGENT B1 ;  /* 0x0000000000017941 */ /* 0x000fea0003800200 */
.L_x_810:
        /* <DEDUP_REMOVED lines=28> */
.L_x_807:
[----:B------:R-:W-:Y:S05]  /*35f0*/  BSYNC.RECONVERGENT B0 ;  /* 0x0000000000007941 */ /* 0x000fea0003800200 */
.L_x_806:
[----:B------:R0:W-:Y:S01]  /*3600*/  STS [R6], R27 ;  /* 0x0000001b06007388 */ /* 0x0001e20000000800 */
[----:B------:R-:W1:Y:S01]  /*3610*/  LDC.64 R12, c[0x0][0x388] ;  /* 0x0000e200ff0c7b82 */ /* 0x000e620000000a00 */
[----:B------:R-:W-:Y:S02]  /*3620*/  ISETP.NE.AND P0, PT, R33, 0xf, PT ;  /* 0x0000000f2100780c */ /* 0x000fe40003f05270 */
[----:B------:R0:W-:Y:S01]  /*3630*/  STS [R6+0x780], R30 ;  /* 0x0007801e06007388 */ /* 0x0001e20000000800 */
[----:B------:R-:W-:-:S04]  /*3640*/  MOV R7, R2 ;  /* 0x0000000200077202 */ /* 0x000fc80000000f00 */
[----:B------:R-:W2:Y:S08]  /*3650*/  LDC.64 R14, c[0x0][0x390] ;  /* 0x0000e400ff0e7b82 */ /* 0x000eb00000000a00 */
[----:B0-----:R-:W-:Y:S06]  /*3660*/  BAR.SYNC.DEFER_BLOCKING 0x0 ;  /* 0x0000000000007b1d */ /* 0x001fec0000010000 */
.L_x_817:
        /* <DEDUP_REMOVED lines=15> */
.L_x_813:
[----:B------:R-:W-:Y:S05]  /*3760*/  BSYNC.RECONVERGENT B0 ;  /* 0x0000000000007941 */ /* 0x000fea0003800200 */
.L_x_812:
[----:B------:R-:W-:-:S03]  /*3770*/  UMOV UR4, 0xffff ;  /* 0x0000ffff00047882 */ /* 0x000fc60000000000 */
[----:B------:R-:W-:Y:S05]  /*3780*/  BRA.DIV UR4, `(.L_x_814) ;  /* 0x0000000204ac7947 */ /* 0x000fea000b800000 */
[----:B------:R-:W-:Y:S01]  /*3790*/  MOV R21, 0xffff ;  /* 0x0000ffff00157802 */ /* 0x000fe20000000f00 */
[----:B------:R-:W-:Y:S01]  /*37a0*/  IMAD.MOV.U32 R27, RZ, RZ, 0xffff ;  /* 0x0000ffffff1b7424 */ /* 0x000fe200078e00ff */
[----:B------:R-:W-:Y:S02]  /*37b0*/  MOV R23, 0xffff ;  /* 0x0000ffff00177802 */ /* 0x000fe40000000f00 */
        /* <DEDUP_REMOVED lines=20> */
.L_x_828:
        /* <DEDUP_REMOVED lines=10> */
.L_x_816:
[----:B------:R-:W-:Y:S05]  /*39a0*/  BSYNC.RECONVERGENT B0 ;  /* 0x0000000000007941 */ /* 0x000fea0003800200 */
.L_x_815:
        /* <DEDUP_REMOVED lines=9> */
.L_x_814:
        /* <DEDUP_REMOVED lines=8> */
.L_x_820:
[----:B------:R-:W-:Y:S05]  /*3ac0*/  BSYNC B0 ;  /* 0x0000000000007941 */ /* 0x000fea0003800000 */
.L_x_819:
        /* <DEDUP_REMOVED lines=8> */
.L_x_821:
[----:B------:R-:W-:Y:S01]  /*3b50*/  FADD.FTZ R17, R17, R8 ;  /* 0x0000000811117221 */ /* 0x000fe20000010000 */
[----:B------:R-:W-:-:S04]  /*3b60*/  HFMA2 R26, -RZ, RZ, 0, 2.384185791015625e-07 ;  /* 0x00000004ff1a7431 */ /* 0x000fc800000001ff */
[----:B------:R-:W-:Y:S01]  /*3b70*/  MOV R25, R17 ;  /* 0x0000001100197202 */ /* 0x000fe20000000f00 */
[----:B------:R-:W-:-:S07]  /*3b80*/  IMAD.MOV.U32 R19, RZ, RZ, R24 ;  /* 0x000000ffff137224 */ /* 0x000fce00078e0018 */
[----:B------:R-:W-:Y:S05]  /*3b90*/  WARPSYNC.COLLECTIVE R22, `(.L_x_822) ;  /* 0x0000000016087348 */ /* 0x000fea0003c00000 */
[----:B------:R0:W1:Y:S02]  /*3ba0*/  SHFL.BFLY P2, R24, R25, R26, R27 ;  /* 0x0c00001a19187389 */ /* 0x000064000004001b */
[----:B01----:R-:W-:Y:S05]  /*3bb0*/  ENDCOLLECTIVE ;  /* 0x000000000000791b */ /* 0x003fea0003800000 */
.L_x_822:
[----:B------:R-:W-:-:S05]  /*3bc0*/  FADD.FTZ R19, R19, R16 ;  /* 0x0000001013137221 */ /* 0x000fca0000010000 */
[----:B------:R-:W-:Y:S02]  /*3bd0*/  MOV R25, R19 ;  /* 0x0000001300197202 */ /* 0x000fe40000000f00 */
[----:B------:R-:W-:-:S07]  /*3be0*/  MOV R18, R24 ;  /* 0x0000001800127202 */ /* 0x000fce0000000f00 */
[----:B------:R-:W-:Y:S05]  /*3bf0*/  WARPSYNC.COLLECTIVE R22, `(.L_x_823) ;  /* 0x0000000016087348 */ /* 0x000fea0003c00000 */
[----:B------:R0:W1:Y:S02]  /*3c00*/  SHFL.BFLY P2, R24, R25, R26, R27 ;  /* 0x0c00001a19187389 */ /* 0x000064000004001b */
[----:B01----:R-:W-:Y:S05]  /*3c10*/  ENDCOLLECTIVE ;  /* 0x000000000000791b */ /* 0x003fea0003800000 */
.L_x_823:
[----:B------:R-:W-:Y:S01]  /*3c20*/  FADD.FTZ R18, R17, R18 ;  /* 0x0000001211127221 */ /* 0x000fe20000010000 */
[----:B------:R-:W-:-:S04]  /*3c30*/  HFMA2 R26, -RZ, RZ, 0, 1.1920928955078125e-07 ;  /* 0x00000002ff1a7431 */ /* 0x000fc800000001ff */
[----:B------:R-:W-:Y:S02]  /*3c40*/  MOV R25, R18 ;  /* 0x0000001200197202 */ /* 0x000fe40000000f00 */
[----:B------:R-:W-:-:S07]  /*3c50*/  MOV R20, R24 ;  /* 0x0000001800147202 */ /* 0x000fce0000000f00 */
[----:B------:R-:W-:Y:S05]  /*3c60*/  WARPSYNC.COLLECTIVE R22, `(.L_x_824) ;  /* 0x0000000016087348 */ /* 0x000fea0003c00000 */
[----:B------:R0:W1:Y:S02]  /*3c70*/  SHFL.BFLY P2, R24, R25, R26, R27 ;  /* 0x0c00001a19187389 */ /* 0x000064000004001b */
[----:B01----:R-:W-:Y:S05]  /*3c80*/  ENDCOLLECTIVE ;  /* 0x000000000000791b */ /* 0x003fea0003800000 */
.L_x_824:
[----:B------:R-:W-:-:S05]  /*3c90*/  FADD.FTZ R20, R19, R20 ;  /* 0x0000001413147221 */ /* 0x000fca0000010000 */
[----:B------:R-:W-:Y:S01]  /*3ca0*/  MOV R25, R20 ;  /* 0x0000001400197202 */ /* 0x000fe20000000f00 */
[----:B------:R-:W-:-:S07]  /*3cb0*/  IMAD.MOV.U32 R21, RZ, RZ, R24 ;  /* 0x000000ffff157224 */ /* 0x000fce00078e0018 */
[----:B------:R-:W-:Y:S05]  /*3cc0*/  WARPSYNC.COLLECTIVE R22, `(.L_x_825) ;  /* 0x0000000016087348 */ /* 0x000fea0003c00000 */
[----:B------:R0:W1:Y:S02]  /*3cd0*/  SHFL.BFLY P2, R24, R25, R26, R27 ;  /* 0x0c00001a19187389 */ /* 0x000064000004001b */
[----:B01----:R-:W-:Y:S05]  /*3ce0*/  ENDCOLLECTIVE ;  /* 0x000000000000791b */ /* 0x003fea0003800000 */
.L_x_825:
[----:B------:R-:W-:Y:S01]  /*3cf0*/  FADD.FTZ R21, R18, R21 ;  /* 0x0000001512157221 */ /* 0x000fe20000010000 */
[----:B------:R-:W-:-:S04]  /*3d00*/  HFMA2 R26, -RZ, RZ, 0, 5.9604644775390625e-08 ;  /* 0x00000001ff1a7431 */ /* 0x000fc800000001ff */
[----:B------:R-:W-:Y:S02]  /*3d10*/  MOV R25, R21 ;  /* 0x0000001500197202 */ /* 0x000fe40000000f00 */
[----:B------:R-:W-:-:S07]  /*3d20*/  MOV R23, R24 ;  /* 0x0000001800177202 */ /* 0x000fce0000000f00 */
[----:B------:R-:W-:Y:S05]  /*3d30*/  WARPSYNC.COLLECTIVE R22, `(.L_x_826) ;  /* 0x0000000016087348 */ /* 0x000fea0003c00000 */
[----:B------:R0:W1:Y:S02]  /*3d40*/  SHFL.BFLY P2, R24, R25, R26, R27 ;  /* 0x0c00001a19187389 */ /* 0x000064000004001b */
[----:B01----:R-:W-:Y:S05]  /*3d50*/  ENDCOLLECTIVE ;  /* 0x000000000000791b */ /* 0x003fea0003800000 */
.L_x_826:
[----:B------:R-:W-:-:S05]  /*3d60*/  FADD.FTZ R23, R20, R23 ;  /* 0x0000001714177221 */ /* 0x000fca0000010000 */
[----:B------:R-:W-:Y:S02]  /*3d70*/  MOV R25, R23 ;  /* 0x0000001700197202 */ /* 0x000fe40000000f00 */
[----:B------:R-:W-:-:S07]  /*3d80*/  MOV R8, R24 ;  /* 0x0000001800087202 */ /* 0x000fce0000000f00 */
[----:B------:R-:W-:Y:S05]  /*3d90*/  WARPSYNC.COLLECTIVE R22, `(.L_x_827) ;  /* 0x0000000016087348 */ /* 0x000fea0003c00000 */
[----:B------:R0:W1:Y:S02]  /*3da0*/  SHFL.BFLY P2, R24, R25, R26, R27 ;  /* 0x0c00001a19187389 */ /* 0x000064000004001b */
[----:B01----:R-:W-:Y:S05]  /*3db0*/  ENDCOLLECTIVE ;  /* 0x000000000000791b */ /* 0x003fea0003800000 */
.L_x_827:
[----:B------:R-:W-:Y:S01]  /*3dc0*/  FADD.FTZ R8, R21, R8 ;  /* 0x0000000815087221 */ /* 0x000fe20000010000 */
[----:B------:R-:W-:Y:S01]  /*3dd0*/  MOV R16, R24 ;  /* 0x0000001800107202 */ /* 0x000fe20000000f00 */
[----:B------:R-:W-:Y:S06]  /*3de0*/  BRA `(.L_x_828) ;  /* 0xfffffff800c47947 */ /* 0x000fec000383ffff */
.L_x_829:
        /* <DEDUP_REMOVED lines=9> */
.L_x_1430:


//--------------------- .text._ZN13group_norm_v218gn_bwd_cuda_kernelI6__halfLi480ELi3ELi32ELi30ELi4096ELb0ELb1ELi64ELi960ELi960ELi4ELb1ELi5ELb1ELb0ELNS_15WgradSyncMethodE3ENS_16CompileConditionILi1000EEEEEvPT_S6_S6_PKS5_S8_S8_S8_PKfflPfPj --------------------------
	.section	.text._ZN13group_norm_v218gn_bwd_cuda_kernelI6__halfLi480ELi3ELi32ELi30ELi4096ELb0ELb1ELi64ELi960ELi960ELi4ELb1ELi5ELb1ELb0ELNS_15WgradSyncMethodE3ENS_16CompileConditionILi1000EEEEEvPT_S6_S6_PKS5_S8_S8_S8_PKfflPfPj,"ax",@progbits
	.align	128
        .global         _ZN13group_norm_v218gn_bwd_cuda_kernelI6__halfLi480ELi3ELi32ELi30ELi4096ELb0ELb1ELi64ELi960ELi960ELi4ELb1ELi5ELb1ELb0ELNS_15WgradSyncMethodE3ENS_16CompileConditionILi1000EEEEEvPT_S6_S6_PKS5_S8_S8_S8_PKfflPfPj
        .type           _ZN13group_norm_v218gn_bwd_cuda_kernelI6__halfLi480ELi3ELi32ELi30ELi4096ELb0ELb1ELi64ELi960ELi960ELi4ELb1ELi5ELb1ELb0ELNS_15WgradSyncMethodE3ENS_16CompileConditionILi1000EEEEEvPT_S6_S6_PKS5_S8_S8_S8_PKfflPfPj,@function
        .size           _ZN13group_norm_v218gn_bwd_cuda_kernelI6__halfLi480ELi3ELi32ELi30ELi4096ELb0ELb1ELi64ELi960ELi960ELi4ELb1ELi5ELb1ELb0ELNS_15WgradSyncMethodE3ENS_16CompileConditionILi1000EEEEEvPT_S6_S6_PKS5_S8_S8_S8_PKfflPfPj,(.L_x_1431 - _ZN13group_norm_v218gn_bwd_cuda_kernelI6__halfLi480ELi3ELi32ELi30ELi4096ELb0ELb1ELi64ELi960ELi960ELi4ELb1ELi5ELb1ELb0ELNS_15WgradSyncMethodE3ENS_16CompileConditionILi1000EEEEEvPT_S6_S6_PKS5_S8_S8_S8_PKfflPfPj)
        .other          _ZN13group_norm_v218gn_bwd_cuda_kernelI6__halfLi480ELi3ELi32ELi30ELi4096ELb0ELb1ELi64ELi960ELi960ELi4ELb1ELi5ELb1ELb0ELNS_15WgradSyncMethodE3ENS_16CompileConditionILi1000EEEEEvPT_S6_S6_PKS5_S8_S8_S8_PKfflPfPj,@"STO_CUDA_ENTRY STV_DEFAULT"
_ZN13group_norm_v218gn_bwd_cuda_kernelI6__halfLi480ELi3ELi32ELi30ELi4096ELb0ELb1ELi64ELi960ELi960ELi4ELb1ELi5ELb1ELb0ELNS_15WgradSyncMethodE3ENS_16CompileConditionILi1000EEEEEvPT_S6_S6_PKS5_S8_S8_S8_PKfflPfPj:
.text._ZN13group_norm_v218gn_bwd_cuda_kernelI6__halfLi480ELi3ELi32ELi30ELi4096ELb0ELb1ELi64ELi960ELi960ELi4ELb1ELi5ELb1ELb0ELNS_15WgradSyncMethodE3ENS_16CompileConditionILi1000EEEEEvPT_S6_S6_PKS5_S8_S8_S8_PKfflPfPj:
        /* <DEDUP_REMOVED lines=28> */
.L_x_832:
[----:B0-----:R-:W-:Y:S01]  /*01c0*/  MOV R2, UR8 ;  /* 0x0000000800027c02 */ /* 0x001fe20008000f00 */
[----:B------:R-:W-:-:S05]  /*01d0*/  IMAD.U32 R3, RZ, RZ, UR9 ;  /* 0x00000009ff037e24 */ /* 0x000fca000f8e00ff */
[----:B------:R-:W2:Y:S04]  /*01e0*/  LD.E.STRONG.GPU R2, desc[UR12][R2.64] ;  /* 0x0000000c02027980 */ /* 0x000ea8000c10f900 */
[----:B--2---:R-:W-:Y:S01]  /*01f0*/  CCTL.IVALL ;  /* 0x00000000ff00798f */ /* 0x004fe20002000000 */
[----:B------:R-:W-:Y:S05]  /*0200*/  YIELD ;  /* 0x0000000000007946 */ /* 0x000fea0003800000 */
[----:B-----5:R-:W-:-:S04]  /*0210*/  LOP3.LUT R0, R2, R5, RZ, 0x3c, !PT ;  /* 0x0000000502007212 */ /* 0x020fc800078e3cff */
[----:B------:R-:W-:-:S13]  /*0220*/  ISETP.GT.AND P0, PT, R0, -0x1, PT ;  /* 0xffffffff0000780c */ /* 0x000fda0003f04270 */
[----:B------:R-:W-:Y:S05]  /*0230*/  @P0 BRA `(.L_x_832) ;  /* 0xfffffffc00e00947 */ /* 0x000fea000383ffff */
.L_x_831:
[----:B------:R-:W-:Y:S05]  /*0240*/  WARPSYNC.ALL ;  /* 0x0000000000007948 */ /* 0x000fea0003800000 */
[----:B------:R-:W-:Y:S06]  /*0250*/  BAR.SYNC.DEFER_BLOCKING 0x0 ;  /* 0x0000000000007b1d */ /* 0x000fec0000010000 */
[----:B------:R-:W-:Y:S05]  /*0260*/  BRA `(.L_x_833) ;  /* 0x0000002400e47947 */ /* 0x000fea0003800000 */
.L_x_830:
        /* <DEDUP_REMOVED lines=12> */
[----:B-1----:R-:W-:-:S05]  /*0330*/  IMAD.WIDE.U32 R6, R11, 0x2, R6 ;  /* 0x000000020b067825 */ /* 0x002fca00078e0006 */
[----:B------:R0:W2:Y:S01]  /*0340*/  LDG.E.64.CONSTANT R8, desc[UR12][R6.64] ;  /* 0x0000000c06087981 */ /* 0x0000a2000c1e9b00 */
[----:B------:R-:W1:Y:S01]  /*0350*/  S2UR UR5, SR_CgaCtaId ;  /* 0x00000000000579c3 */ /* 0x000e620000008800 */
[----:B------:R-:W-:Y:S01]  /*0360*/  UMOV UR4, 0x400 ;  /* 0x0000040000047882 */ /* 0x000fe20000000000 */
[----:B------:R-:W-:Y:S01]  /*0370*/  IMAD.SHL.U32 R3, R3, 0x40, RZ ;  /* 0x0000004003037824 */ /* 0x000fe200078e00ff */
        /* <DEDUP_REMOVED lines=21> */
.L_x_849:
[----:B------:R-:W0:Y:S01]  /*04d0*/  LDCU.64 UR14, c[0x0][0x3b8] ;  /* 0x00007700ff0e77ac */ /* 0x000e220008000a00 */
[----:B------:R-:W-:Y:S02]  /*04e0*/  USHF.L.U32 UR7, UR11, 0x6, URZ ;  /* 0x000000060b077899 */ /* 0x000fe400080006ff */
[----:B------:R-:W-:Y:S01]  /*04f0*/  USHF.L.U64.HI UR5, UR11, 0x6, UR6 ;  /* 0x000000060b057899 */ /* 0x000fe20008010206 */
[----:B---3--:R-:W1:Y:S01]  /*0500*/  S2R R26, SR_TID.X ;  /* 0x00000000001a7919 */ /* 0x008e620000002100 */
[----:B------:R-:W2:Y:S02]  /*0510*/  LDCU UR22, c[0x0][0x3c0] ;  /* 0x00007800ff1677ac */ /* 0x000ea40008000800 */
[----:B------:R-:W-:Y:S02]  /*0520*/  MOV R18, UR7 ;  /* 0x0000000700127c02 */ /* 0x000fe40008000f00 */
[----:B------:R-:W-:Y:S01]  /*0530*/  MOV R19, UR5 ;  /* 0x0000000500137c02 */ /* 0x000fe20008000f00 */
        /* <DEDUP_REMOVED lines=18> */
[----:B-----5:R-:W-:Y:S02]  /*0660*/  CS2R R24, SRZ ;  /* 0x0000000000187805 */ /* 0x020fe4000001ff00 */
[----:B------:R-:W-:Y:S01]  /*0670*/  UMOV UR5, URZ ;  /* 0x000000ff00057c82 */ /* 0x000fe20008000000 */
[----:B------:R-:W-:Y:S01]  /*0680*/  SHF.R.U32.HI R8, RZ, 0x12, R8 ;  /* 0x00000012ff087819 */ /* 0x000fe20000011608 */
[----:B------:R-:W-:Y:S01]  /*0690*/  UMOV UR11, UR7 ;  /* 0x00000007000b7c82 */ /* 0x000fe20008000000 */
[----:B0-----:R-:W-:Y:S02]  /*06a0*/  UISETP.GE.U32.AND UP0, UPT, UR7, UR14, UPT ;  /* 0x0000000e0700728c */ /* 0x001fe4000bf06070 */
[----:B------:R-:W-:Y:S02]  /*06b0*/  PRMT R8, R8, 0x9910, RZ ;  /* 0x0000991008087816 */ /* 0x000fe400000000ff */
        /* <DEDUP_REMOVED lines=12> */
[----:B------:R-:W-:Y:S01]  /*0780*/  CS2R R22, SRZ ;  /* 0x0000000000167805 */ /* 0x000fe2000001ff00 */
[----:B------:R-:W-:-:S04]  /*0790*/  UMOV UR6, UR10 ;  /* 0x0000000a00067c82 */ /* 0x000fc80008000000 */
[----:B----4-:R-:W1:Y:S02]  /*07a0*/  MUFU.RSQ R19, R19 ;  /* 0x0000001300137308 */ /* 0x010e640000001400 */
.L_x_834:
[----:B------:R-:W-:-:S04]  /*07b0*/  MOV R35, UR5 ;  /* 0x0000000500237c02 */ /* 0x000fc80008000f00 */
        /* <DEDUP_REMOVED lines=12> */
[----:B------:R-:W-:-:S05]  /*0880*/  VIADD R35, R35, 0x780 ;  /* 0x0000078023237836 */ /* 0x000fca0000000000 */
[----:B------:R-:W-:Y:S01]  /*0890*/  IADD3 R35, P0, PT, R35, R32, RZ ;  /* 0x0000002023237210 */ /* 0x000fe20007f1e0ff */
[----:B--2---:R-:W-:Y:S02]  /*08a0*/  HADD2.F32 R31, -RZ, R26.H0_H0 ;  /* 0x2000001aff1f7230 */ /* 0x004fe40000004100 */
[----:B---3--:R-:W-:-:S03]  /*08b0*/  HADD2.F32 R30, -RZ, R28.H0_H0 ;  /* 0x2000001cff1e7230 */ /* 0x008fc60000004100 */
[----:B------:R-:W-:Y:S01]  /*08c0*/  FADD.FTZ R31, -R18, R31 ;  /* 0x0000001f121f7221 */ /* 0x000fe20000010100 */
[----:B------:R-:W-:-:S03]  /*08d0*/  HADD2.F32 R36, -RZ, R29.H0_H0 ;  /* 0x2000001dff247230 */ /* 0x000fc60000004100 */
[----:B0-----:R-:W-:Y:S01]  /*08e0*/  FMUL.FTZ R31, R8, R31 ;  /* 0x0000001f081f7220 */ /* 0x001fe20000410000 */
[-C--:B------:R-:W-:Y:S01]  /*08f0*/  FMUL.FTZ R34, R3, R30.reuse ;  /* 0x0000001e03227220 */ /* 0x080fe20000410000 */
[----:B------:R-:W-:Y:S02]  /*0900*/  FADD.FTZ R17, R30, R17 ;  /* 0x000000111e117221 */ /* 0x000fe40000010000 */
[C---:B------:R-:W-:Y:S01]  /*0910*/  FFMA.FTZ R16, R31.reuse, R30, R16 ;  /* 0x0000001e1f107223 */ /* 0x040fe20000010010 */
[----:B------:R-:W-:Y:S01]  /*0920*/  FFMA.FTZ R31, R31, R34, R23 ;  /* 0x000000221f1f7223 */ /* 0x000fe20000010017 */
[----:B------:R-:W-:Y:S02]  /*0930*/  HADD2.F32 R23, -RZ, R27.H0_H0 ;  /* 0x2000001bff177230 */ /* 0x000fe40000004100 */
[----:B------:R-:W-:Y:S01]  /*0940*/  FADD.FTZ R34, R34, R22 ;  /* 0x0000001622227221 */ /* 0x000fe20000010000 */
[----:B------:R-:W-:Y:S02]  /*0950*/  FADD.FTZ R30, R36, R13 ;  /* 0x0000000d241e7221 */ /* 0x000fe40000010000 */
[----:B------:R-:W-:-:S04]  /*0960*/  FADD.FTZ R22, -R20, R23 ;  /* 0x0000001714167221 */ /* 0x000fc80000010100 */
[----:B-1----:R-:W-:Y:S01]  /*0970*/  FMUL.FTZ R23, R19, R22 ;  /* 0x0000001613177220 */ /* 0x002fe20000410000 */
[----:B------:R-:W-:-:S03]  /*0980*/  SHF.L.U32 R22, R35, 0x1, RZ ;  /* 0x0000000123167819 */ /* 0x000fc600000006ff */
[-C--:B------:R-:W-:Y:S01]  /*0990*/  FFMA.FTZ R33, R23, R36.reuse, R12 ;  /* 0x0000002417217223 */ /* 0x080fe2000001000c */
[----:B------:R-:W-:Y:S01]  /*09a0*/  FMUL.FTZ R36, R7, R36 ;  /* 0x0000002407247220 */ /* 0x000fe20000410000 */
[----:B------:R-:W-:-:S03]  /*09b0*/  IADD3.X R12, PT, PT, RZ, R21, RZ, P0, !PT ;  /* 0x00000015ff0c7210 */ /* 0x000fc600007fe4ff */
[----:B------:R-:W-:Y:S01]  /*09c0*/  FFMA.FTZ R25, R23, R36, R25 ;  /* 0x0000002417197223 */ /* 0x000fe20000010019 */
[----:B------:R-:W-:Y:S01]  /*09d0*/  SHF.L.U64.HI R23, R35, 0x1, R12 ;  /* 0x0000000123177819 */ /* 0x000fe2000001020c */
[----:B------:R-:W-:Y:S01]  /*09e0*/  HADD2.F32 R27, -RZ, R27.H1_H1 ;  /* 0x3000001bff1b7230 */ /* 0x000fe20000004100 */
[----:B------:R-:W-:Y:S01]  /*09f0*/  IADD3 R12, P0, PT, R22, UR20, RZ ;  /* 0x00000014160c7c10 */ /* 0x000fe2000ff1e0ff */
[----:B------:R-:W-:Y:S01]  /*0a00*/  FADD.FTZ R24, R36, R24 ;  /* 0x0000001824187221 */ /* 0x000fe20000010000 */
[----:B------:R-:W-:Y:S02]  /*0a10*/  IADD3 R22, P1, PT, R22, UR18, RZ ;  /* 0x0000001216167c10 */ /* 0x000fe4000ff3e0ff */
[C---:B------:R-:W-:Y:S02]  /*0a20*/  IADD3.X R13, PT, PT, R23.reuse, UR21, RZ, P0, !PT ;  /* 0x00000015170d7c10 */ /* 0x040fe400087fe4ff */
[----:B------:R-:W-:-:S04]  /*0a30*/  IADD3.X R23, PT, PT, R23, UR19, RZ, P1, !PT ;  /* 0x0000001317177c10 */ /* 0x000fc80008ffe4ff */
[----:B------:R-:W2:Y:S04]  /*0a40*/  LDG.E.64.CONSTANT R12, desc[UR12][R12.64] ;  /* 0x0000000c0c0c7981 */ /* 0x000ea8000c1e9b00 */
[----:B------:R-:W3:Y:S01]  /*0a50*/  LDG.E.64.CONSTANT R22, desc[UR12][R22.64] ;  /* 0x0000000c16167981 */ /* 0x000ee2000c1e9b00 */
[----:B------:R-:W-:Y:S02]  /*0a60*/  HADD2.F32 R35, -RZ, R26.H1_H1 ;  /* 0x3000001aff237230 */ /* 0x000fe40000004100 */
[----:B------:R-:W-:Y:S01]  /*0a70*/  FADD.FTZ R36, -R20, R27 ;  /* 0x0000001b14247221 */ /* 0x000fe20000010100 */
[----:B------:R-:W-:Y:S01]  /*0a80*/  HADD2.F32 R26, -RZ, R28.H1_H1 ;  /* 0x3000001cff1a7230 */ /* 0x000fe20000004100 */
[----:B------:R-:W-:Y:S01]  /*0a90*/  UIADD3 UR5, UPT, UPT, UR5, 0x2, URZ ;  /* 0x0000000205057890 */ /* 0x000fe2000fffe0ff */
[----:B------:R-:W-:-:S02]  /*0aa0*/  HADD2.F32 R28, -RZ, R29.H1_H1 ;  /* 0x3000001dff1c7230 */ /* 0x000fc40000004100 */
[----:B------:R-:W-:Y:S01]  /*0ab0*/  FADD.FTZ R35, -R18, R35 ;  /* 0x0000002312237221 */ /* 0x000fe20000010100 */
[----:B------:R-:W-:Y:S01]  /*0ac0*/  FMUL.FTZ R29, R19, R36 ;  /* 0x00000024131d7220 */ /* 0x000fe20000410000 */
[----:B------:R-:W-:Y:S01]  /*0ad0*/  FADD.FTZ R15, R26, R15 ;  /* 0x0000000f1a0f7221 */ /* 0x000fe20000010000 */
[----:B------:R-:W-:Y:S01]  /*0ae0*/  UISETP.NE.AND UP1, UPT, UR5, 0x20, UPT ;  /* 0x000000200500788c */ /* 0x000fe2000bf25270 */
[----:B------:R-:W-:Y:S01]  /*0af0*/  FMUL.FTZ R35, R8, R35 ;  /* 0x0000002308237220 */ /* 0x000fe20000410000 */
[----:B------:R-:W-:Y:S01]  /*0b00*/  FFMA.FTZ R10, R29, R28, R10 ;  /* 0x0000001c1d0a7223 */ /* 0x000fe2000001000a */
[----:B------:R-:W-:Y:S02]  /*0b10*/  FADD.FTZ R11, R28, R11 ;  /* 0x0000000b1c0b7221 */ /* 0x000fe40000010000 */
[-C--:B------:R-:W-:Y:S01]  /*0b20*/  FFMA.FTZ R14, R35, R26.reuse, R14 ;  /* 0x0000001a230e7223 */ /* 0x080fe2000001000e */
[----:B------:R-:W-:-:S04]  /*0b30*/  FMUL.FTZ R26, R5, R26 ;  /* 0x0000001a051a7220 */ /* 0x000fc80000410000 */
[----:B------:R-:W-:Y:S01]  /*0b40*/  FFMA.FTZ R31, R35, R26, R31 ;  /* 0x0000001a231f7223 */ /* 0x000fe2000001001f */
[----:B------:R-:W-:Y:S01]  /*0b50*/  FADD.FTZ R27, R34, R26 ;  /* 0x0000001a221b7221 */ /* 0x000fe20000010000 */
[----:B------:R-:W-:-:S04]  /*0b60*/  FMUL.FTZ R26, R9, R28 ;  /* 0x0000001c091a7220 */ /* 0x000fc80000410000 */
[----:B------:R-:W-:Y:S01]  /*0b70*/  FFMA.FTZ R25, R29, R26, R25 ;  /* 0x0000001a1d197223 */ /* 0x000fe20000010019 */
[----:B------:R-:W-:Y:S01]  /*0b80*/  FADD.FTZ R26, R24, R26 ;  /* 0x0000001a181a7221 */ /* 0x000fe20000010000 */
[----:B--2---:R-:W-:-:S05]  /*0b90*/  HADD2.F32 R29, -RZ, R12.H0_H0 ;  /* 0x2000000cff1d7230 */ /* 0x004fca0000004100 */
[----:B------:R-:W-:Y:S01]  /*0ba0*/  FADD.FTZ R35, -R18, R29 ;  /* 0x0000001d12237221 */ /* 0x000fe20000010100 */
[----:B---3--:R-:W-:-:S03]  /*0bb0*/  HADD2.F32 R29, -RZ, R22.H0_H0 ;  /* 0x20000016ff1d7230 */ /* 0x008fc60000004100 */
[----:B------:R-:W-:Y:S02]  /*0bc0*/  FMUL.FTZ R28, R8, R35 ;  /* 0x00000023081c7220 */ /* 0x000fe40000410000 */
[-C--:B------:R-:W-:Y:S01]  /*0bd0*/  FMUL.FTZ R24, R3, R29.reuse ;  /* 0x0000001d03187220 */ /* 0x080fe20000410000 */
[----:B------:R-:W-:Y:S01]  /*0be0*/  FADD.FTZ R17, R17, R29 ;  /* 0x0000001d11117221 */ /* 0x000fe20000010000 */
[C---:B------:R-:W-:Y:S01]  /*0bf0*/  FFMA.FTZ R16, R28.reuse, R29, R16 ;  /* 0x0000001d1c107223 */ /* 0x040fe20000010010 */
[----:B------:R-:W-:Y:S02]  /*0c00*/  HADD2.F32 R29, -RZ, R12.H1_H1 ;  /* 0x3000000cff1d7230 */ /* 0x000fe40000004100 */
[----:B------:R-:W-:Y:S01]  /*0c10*/  FADD.FTZ R27, R27, R24 ;  /* 0x000000181b1b7221 */ /* 0x000fe20000010000 */
[----:B------:R-:W-:Y:S01]  /*0c20*/  FFMA.FTZ R24, R28, R24, R31 ;  /* 0x000000181c187223 */ /* 0x000fe2000001001f */
[----:B------:R-:W-:Y:S02]  /*0c30*/  HADD2.F32 R31, -RZ, R13.H0_H0 ;  /* 0x2000000dff1f7230 */ /* 0x000fe40000004100 */
[----:B------:R-:W-:-:S02]  /*0c40*/  HADD2.F32 R28, -RZ, R23.H0_H0 ;  /* 0x20000017ff1c7230 */ /* 0x000fc40000004100 */
[----:B------:R-:W-:Y:S01]  /*0c50*/  FADD.FTZ R29, -R18, R29 ;  /* 0x0000001d121d7221 */ /* 0x000fe20000010100 */
[----:B------:R-:W-:Y:S02]  /*0c60*/  FADD.FTZ R34, -R20, R31 ;  /* 0x0000001f14227221 */ /* 0x000fe40000010100 */
[----:B------:R-:W-:Y:S02]  /*0c70*/  FMUL.FTZ R31, R7, R28 ;  /* 0x0000001c071f7220 */ /* 0x000fe40000410000 */
[----:B------:R-:W-:Y:S02]  /*0c80*/  FMUL.FTZ R34, R19, R34 ;  /* 0x0000002213227220 */ /* 0x000fe40000410000 */
[----:B------:R-:W-:Y:S02]  /*0c90*/  FADD.FTZ R26, R26, R31 ;  /* 0x0000001f1a1a7221 */ /* 0x000fe40000010000 */
[----:B------:R-:W-:Y:S01]  /*0ca0*/  FFMA.FTZ R25, R34, R31, R25 ;  /* 0x0000001f22197223 */ /* 0x000fe20000010019 */
[----:B------:R-:W-:-:S02]  /*0cb0*/  HADD2.F32 R31, -RZ, R13.H1_H1 ;  /* 0x3000000dff1f7230 */ /* 0x000fc40000004100 */
[----:B------:R-:W-:Y:S01]  /*0cc0*/  FFMA.FTZ R12, R34, R28, R33 ;  /* 0x0000001c220c7223 */ /* 0x000fe20000010021 */
[----:B------:R-:W-:Y:S02]  /*0cd0*/  HADD2.F32 R34, -RZ, R22.H1_H1 ;  /* 0x30000016ff227230 */ /* 0x000fe40000004100 */
[----:B------:R-:W-:Y:S01]  /*0ce0*/  FADD.FTZ R13, R30, R28 ;  /* 0x0000001c1e0d7221 */ /* 0x000fe20000010000 */
[----:B------:R-:W-:Y:S02]  /*0cf0*/  HADD2.F32 R22, -RZ, R23.H1_H1 ;  /* 0x30000017ff167230 */ /* 0x000fe40000004100 */
[----:B------:R-:W-:Y:S01]  /*0d00*/  FMUL.FTZ R23, R8, R29 ;  /* 0x0000001d08177220 */ /* 0x000fe20000410000 */
[----:B------:R-:W-:Y:S01]  /*0d10*/  FADD.FTZ R28, -R20, R31 ;  /* 0x0000001f141c7221 */ /* 0x000fe20000010100 */
[----:B------:R-:W-:Y:S02]  /*0d20*/  FADD.FTZ R15, R15, R34 ;  /* 0x000000220f0f7221 */ /* 0x000fe40000010000 */
[----:B------:R-:W-:Y:S01]  /*0d30*/  FFMA.FTZ R14, R23, R34, R14 ;  /* 0x00000022170e7223 */ /* 0x000fe2000001000e */
[----:B------:R-:W-:Y:S01]  /*0d40*/  FMUL.FTZ R29, R19, R28 ;  /* 0x0000001c131d7220 */ /* 0x000fe20000410000 */
[----:B------:R-:W-:Y:S01]  /*0d50*/  FMUL.FTZ R34, R5, R34 ;  /* 0x0000002205227220 */ /* 0x000fe20000410000 */
[-C--:B------:R-:W-:Y:S01]  /*0d60*/  FMUL.FTZ R28, R9, R22.reuse ;  /* 0x00000016091c7220 */ /* 0x080fe20000410000 */
[----:B------:R-:W-:Y:S01]  /*0d70*/  FADD.FTZ R11, R11, R22 ;  /* 0x000000160b0b7221 */ /* 0x000fe20000010000 */
[----:B------:R-:W-:Y:S01]  /*0d80*/  FFMA.FTZ R10, R29, R22, R10 ;  /* 0x000000161d0a7223 */ /* 0x000fe2000001000a */
[----:B------:R-:W-:Y:S01]  /*0d90*/  FFMA.FTZ R23, R23, R34, R24 ;  /* 0x0000002217177223 */ /* 0x000fe20000010018 */
[----:B------:R-:W-:Y:S01]  /*0da0*/  FADD.FTZ R22, R27, R34 ;  /* 0x000000221b167221 */ /* 0x000fe20000010000 */
        /* <DEDUP_REMOVED lines=15> */
[C---:B------:R-:W-:Y:S02]  /*0ea0*/  SHF.L.U32 R23, R33.reuse, 0x1, RZ ;  /* 0x0000000121177819 */ /* 0x040fe400000006ff */
        /* <DEDUP_REMOVED lines=53> */
.L_x_835:
[----:B------:R-:W-:Y:S01]  /*1200*/  BSSY.RECONVERGENT B0, `(.L_x_836) ;  /* 0x000008c000007945 */ /* 0x000fe20003800200 */
[----:B0-----:R-:W-:Y:S01]  /*1210*/  HFMA2 R24, -RZ, RZ, 0, 0 ;  /* 0x00000000ff187431 */ /* 0x001fe200000001ff */
[----:B------:R-:W-:Y:S02]  /*1220*/  MOV R30, RZ ;  /* 0x000000ff001e7202 */ /* 0x000fe40000000f00 */
[----:B------:R-:W-:Y:S05]  /*1230*/  @P0 BRA `(.L_x_837) ;  /* 0x0000000800200947 */ /* 0x000fea0003800000 */
[----:B------:R-:W0:Y:S01]  /*1240*/  S2R R24, SR_CgaCtaId ;  /* 0x0000000000187919 */ /* 0x000e220000008800 */
[----:B------:R-:W-:Y:S01]  /*1250*/  SHF.R.U32.HI R22, RZ, 0x1, R33 ;  /* 0x00000001ff167819 */ /* 0x000fe20000011621 */
[----:B------:R-:W-:Y:S01]  /*1260*/  IMAD.SHL.U32 R30, R33, 0x8, RZ ;  /* 0x00000008211e7824 */ /* 0x000fe200078e00ff */
[----:B------:R-:W-:-:S03]  /*1270*/  MOV R23, 0x400 ;  /* 0x0000040000177802 */ /* 0x000fc60000000f00 */
[C---:B------:R-:W-:Y:S01]  /*1280*/  IMAD R35, R22.reuse, 0x1e, RZ ;  /* 0x0000001e16237824 */ /* 0x040fe200078e02ff */
[----:B------:R-:W-:Y:S01]  /*1290*/  IADD3 R31, PT, PT, R23, 0x3c00, RZ ;  /* 0x00003c00171f7810 */ /* 0x000fe20007ffe0ff */
[----:B------:R-:W-:Y:S01]  /*12a0*/  IMAD R22, R22, -0x80000000, RZ ;  /* 0x8000000016167824 */ /* 0x000fe200078e02ff */
[----:B------:R-:W-:Y:S02]  /*12b0*/  LOP3.LUT R30, R30, 0x8, RZ, 0xc0, !PT ;  /* 0x000000081e1e7812 */ /* 0x000fe400078ec0ff */
[C---:B------:R-:W-:Y:S02]  /*12c0*/  LOP3.LUT P0, RZ, R35.reuse, 0x2, RZ, 0xc0, !PT ;  /* 0x0000000223ff7812 */ /* 0x040fe4000780c0ff */
[----:B------:R-:W-:Y:S02]  /*12d0*/  SHF.R.S32.HI R22, RZ, 0x1f, R22 ;  /* 0x0000001fff167819 */ /* 0x000fe40000011416 */
[----:B------:R-:W-:Y:S02]  /*12e0*/  IADD3 R23, PT, PT, R35, 0x2, RZ ;  /* 0x0000000223177810 */ /* 0x000fe40007ffe0ff */
[----:B------:R-:W-:-:S02]  /*12f0*/  LOP3.LUT R34, R22, 0xf0, RZ, 0xc0, !PT ;  /* 0x000000f016227812 */ /* 0x000fc400078ec0ff */
[----:B------:R-:W-:Y:S02]  /*1300*/  SHF.R.U32.HI R25, RZ, 0x2, R23 ;  /* 0x00000002ff197819 */ /* 0x000fe40000011617 */
[C---:B------:R-:W-:Y:S02]  /*1310*/  LEA.HI R22, R35.reuse, R34, RZ, 0x1e ;  /* 0x0000002223167211 */ /* 0x040fe400078ff0ff */
[C---:B------:R-:W-:Y:S02]  /*1320*/  IADD3 R28, PT, PT, R35.reuse, 0x6, RZ ;  /* 0x00000006231c7810 */ /* 0x040fe40007ffe0ff */
[----:B------:R-:W-:-:S03]  /*1330*/  IADD3 R27, PT, PT, R35, 0x4, RZ ;  /* 0x00000004231b7810 */ /* 0x000fc60007ffe0ff */
[----:B------:R-:W-:Y:S01]  /*1340*/  IMAD.SHL.U32 R26, R28, 0x40000000, RZ ;  /* 0x400000001c1a7824 */ /* 0x000fe200078e00ff */
[----:B0-----:R-:W-:Y:S02]  /*1350*/  LEA R31, R24, R31, 0x18 ;  /* 0x0000001f181f7211 */ /* 0x001fe400078ec0ff */
[----:B------:R-:W-:Y:S02]  /*1360*/  LEA.HI R24, R23, 0xf0, RZ, 0x1e ;  /* 0x000000f017187811 */ /* 0x000fe400078ff0ff */
[----:B------:R-:W-:Y:S01]  /*1370*/  @P0 IADD3 R24, PT, PT, R25, RZ, RZ ;  /* 0x000000ff19180210 */ /* 0x000fe20007ffe0ff */
[----:B------:R-:W-:Y:S01]  /*1380*/  IMAD R23, R22, 0x18, R31 ;  /* 0x0000001816177824 */ /* 0x000fe200078e021f */
[----:B------:R-:W-:-:S03]  /*1390*/  SHF.R.S32.HI R26, RZ, 0x1f, R26 ;  /* 0x0000001fff1a7819 */ /* 0x000fc6000001141a */
[--C-:B------:R-:W-:Y:S01]  /*13a0*/  IMAD R25, R24, 0x18, R31.reuse ;  /* 0x0000001818197824 */ /* 0x100fe200078e021f */
[----:B------:R-:W-:Y:S02]  /*13b0*/  IADD3 R23, PT, PT, R23, R30, RZ ;  /* 0x0000001e17177210 */ /* 0x000fe40007ffe0ff */
[----:B------:R-:W-:Y:S02]  /*13c0*/  LOP3.LUT R29, R26, 0xf0, RZ, 0xc0, !PT ;  /* 0x000000f01a1d7812 */ /* 0x000fe400078ec0ff */
[----:B------:R-:W-:Y:S02]  /*13d0*/  IADD3 R25, PT, PT, R30, R25, RZ ;  /* 0x000000191e197210 */ /* 0x000fe40007ffe0ff */
[----:B------:R-:W0:Y:S01]  /*13e0*/  LDS.64 R22, [R23] ;  /* 0x0000000017167984 */ /* 0x000e220000000a00 */
[----:B------:R-:W-:Y:S02]  /*13f0*/  LEA.HI R26, R27, R34, RZ, 0x1e ;  /* 0x000000221b1a7211 */ /* 0x000fe400078ff0ff */
[----:B------:R-:W-:Y:S01]  /*1400*/  LEA.HI R28, R28, R29, RZ, 0x1e ;  /* 0x0000001d1c1c7211 */ /* 0x000fe200078ff0ff */
[----:B------:R-:W1:Y:S02]  /*1410*/  LDS.64 R24, [R25] ;  /* 0x0000000019187984 */ /* 0x000e640000000a00 */
[----:B------:R-:W-:-:S02]  /*1420*/  IMAD R27, R26, 0x18, R31 ;  /* 0x000000181a1b7824 */ /* 0x000fc400078e021f */
[----:B------:R-:W-:-:S03]  /*1430*/  IMAD R29, R28, 0x18, R31 ;  /* 0x000000181c1d7824 */ /* 0x000fc600078e021f */
[C---:B------:R-:W-:Y:S02]  /*1440*/  IADD3 R36, PT, PT, R30.reuse, R27, RZ ;  /* 0x0000001b1e247210 */ /* 0x040fe40007ffe0ff */
[----:B------:R-:W-:-:S03]  /*1450*/  IADD3 R29, PT, PT, R30, R29, RZ ;  /* 0x0000001d1e1d7210 */ /* 0x000fc60007ffe0ff */
[----:B------:R-:W2:Y:S04]  /*1460*/  LDS.64 R26, [R36] ;  /* 0x00000000241a7984 */ /* 0x000ea80000000a00 */
[----:B------:R-:W3:Y:S01]  /*1470*/  LDS.64 R28, [R29] ;  /* 0x000000001d1c7984 */ /* 0x000ee20000000a00 */
[----:B0-----:R-:W-:Y:S01]  /*1480*/  FADD.FTZ R37, RZ, R22 ;  /* 0x00000016ff257221 */ /* 0x001fe20000010000 */
[----:B------:R-:W-:Y:S01]  /*1490*/  FADD.FTZ R22, RZ, R23 ;  /* 0x00000017ff167221 */ /* 0x000fe20000010000 */
[----:B------:R-:W-:Y:S02]  /*14a0*/  IADD3 R23, PT, PT, R35, 0x8, RZ ;  /* 0x0000000823177810 */ /* 0x000fe40007ffe0ff */
[----:B-1----:R-:W-:Y:S01]  /*14b0*/  FADD.FTZ R37, R37, R24 ;  /* 0x0000001825257221 */ /* 0x002fe20000010000 */
[----:B------:R-:W-:Y:S01]  /*14c0*/  FADD.FTZ R22, R22, R25 ;  /* 0x0000001916167221 */ /* 0x000fe20000010000 */
[----:B------:R-:W-:-:S05]  /*14d0*/  LEA.HI R24, R23, R34, RZ, 0x1e ;  /* 0x0000002217187211 */ /* 0x000fca00078ff0ff */
[----:B------:R-:W-:-:S04]  /*14e0*/  IMAD R23, R24, 0x18, R31 ;  /* 0x0000001818177824 */ /* 0x000fc800078e021f */
[----:B------:R-:W-:Y:S02]  /*14f0*/  IMAD.IADD R24, R30, 0x1, R23 ;  /* 0x000000011e187824 */ /* 0x000fe400078e0217 */
[----:B--2---:R-:W-:Y:S01]  /*1500*/  FADD.FTZ R37, R37, R26 ;  /* 0x0000001a25257221 */ /* 0x004fe20000010000 */
[----:B------:R-:W-:Y:S01]  /*1510*/  FADD.FTZ R26, R22, R27 ;  /* 0x0000001b161a7221 */ /* 0x000fe20000010000 */
[----:B------:R-:W-:Y:S02]  /*1520*/  IADD3 R22, PT, PT, R35, 0xa, RZ ;  /* 0x0000000a23167810 */ /* 0x000fe40007ffe0ff */
[----:B---3--:R-:W-:Y:S01]  /*1530*/  FADD.FTZ R27, R37, R28 ;  /* 0x0000001c251b7221 */ /* 0x008fe20000010000 */
[----:B------:R-:W0:Y:S01]  /*1540*/  LDS.64 R24, [R24] ;  /* 0x0000000018187984 */ /* 0x000e220000000a00 */
[----:B------:R-:W-:Y:S01]  /*1550*/  SHF.L.U32 R23, R22, 0x1e, RZ ;  /* 0x0000001e16177819 */ /* 0x000fe200000006ff */
[----:B------:R-:W-:-:S03]  /*1560*/  FADD.FTZ R26, R26, R29 ;  /* 0x0000001d1a1a7221 */ /* 0x000fc60000010000 */
        /* <DEDUP_REMOVED lines=17> */
[----:B------:R-:W-:-:S05]  /*1680*/  IMAD R37, R26, 0x18, R31 ;  /* 0x000000181a257824 */ /* 0x000fca00078e021f */
[----:B------:R-:W-:Y:S01]  /*1690*/  IADD3 R26, PT, PT, R30, R37, RZ ;  /* 0x000000251e1a7210 */ /* 0x000fe20007ffe0ff */
[----:B------:R-:W0:Y:S01]  /*16a0*/  LDS.64 R24, [R24] ;  /* 0x0000000018187984 */ /* 0x000e220000000a00 */
[----:B-1----:R-:W-:Y:S01]  /*16b0*/  FADD.FTZ R29, R27, R22 ;  /* 0x000000161b1d7221 */ /* 0x002fe20000010000 */
[----:B------:R-:W-:Y:S01]  /*16c0*/  FADD.FTZ R28, R28, R23 ;  /* 0x000000171c1c7221 */ /* 0x000fe20000010000 */
[C---:B------:R-:W-:Y:S02]  /*16d0*/  IADD3 R23, PT, PT, R35.reuse, 0x10, RZ ;  /* 0x0000001023177810 */ /* 0x040fe40007ffe0ff */
[----:B------:R-:W1:Y:S01]  /*16e0*/  LDS.64 R26, [R26] ;  /* 0x000000001a1a7984 */ /* 0x000e620000000a00 */
[----:B------:R-:W-:Y:S02]  /*16f0*/  IADD3 R37, PT, PT, R35, 0x1c, RZ ;  /* 0x0000001c23257810 */ /* 0x000fe40007ffe0ff */
[----:B------:R-:W-:-:S05]  /*1700*/  LEA.HI R22, R23, R34, RZ, 0x1e ;  /* 0x0000002217167211 */ /* 0x000fca00078ff0ff */
[----:B------:R-:W-:-:S04]  /*1710*/  IMAD R23, R22, 0x18, R31 ;  /* 0x0000001816177824 */ /* 0x000fc800078e021f */
[----:B------:R-:W-:-:S06]  /*1720*/  IMAD.IADD R23, R30, 0x1, R23 ;  /* 0x000000011e177824 */ /* 0x000fcc00078e0217 */
        /* <DEDUP_REMOVED lines=9> */
[C---:B------:R-:W-:Y:S02]  /*17c0*/  IADD3 R28, PT, PT, R35.reuse, 0x16, RZ ;  /* 0x00000016231c7810 */ /* 0x040fe40007ffe0ff */
[----:B------:R-:W-:Y:S02]  /*17d0*/  LEA.HI R24, R24, R29, RZ, 0x1e ;  /* 0x0000001d18187211 */ /* 0x000fe400078ff0ff */
[----:B------:R-:W-:Y:S02]  /*17e0*/  SHF.L.U32 R27, R28, 0x1e, RZ ;  /* 0x0000001e1c1b7819 */ /* 0x000fe400000006ff */
[----:B------:R-:W-:Y:S01]  /*17f0*/  IADD3 R29, PT, PT, R35, 0x18, RZ ;  /* 0x00000018231d7810 */ /* 0x000fe20007ffe0ff */
[----:B--2---:R-:W-:Y:S01]  /*1800*/  FADD.FTZ R26, R26, R23 ;  /* 0x000000171a1a7221 */ /* 0x004fe20000010000 */
[----:B------:R-:W-:-:S02]  /*1810*/  SHF.R.S32.HI R27, RZ, 0x1f, R27 ;  /* 0x0000001fff1b7819 */ /* 0x000fc4000001141b */
[----:B------:R-:W-:Y:S02]  /*1820*/  IADD3 R23, PT, PT, R35, 0x1a, RZ ;  /* 0x0000001a23177810 */ /* 0x000fe40007ffe0ff */
[----:B------:R-:W-:Y:S02]  /*1830*/  LOP3.LUT R27, R27, 0xf0, RZ, 0xc0, !PT ;  /* 0x000000f01b1b7812 */ /* 0x000fe400078ec0ff */
[----:B------:R-:W-:Y:S02]  /*1840*/  LEA.HI R36, R29, R34, RZ, 0x1e ;  /* 0x000000221d247211 */ /* 0x000fe400078ff0ff */
        /* <DEDUP_REMOVED lines=19> */
[C---:B------:R-:W-:Y:S01]  /*1980*/  IADD3 R34, PT, PT, R30.reuse, R35, RZ ;  /* 0x000000231e227210 */ /* 0x040fe20007ffe0ff */
[C---:B------:R-:W-:Y:S01]  /*1990*/  IMAD.IADD R28, R30.reuse, 0x1, R28 ;  /* 0x000000011e1c7824 */ /* 0x040fe200078e021c */
[----:B------:R-:W1:Y:S02]  /*19a0*/  LDS.64 R22, [R22] ;  /* 0x0000000016167984 */ /* 0x000e640000000a00 */
        /* <DEDUP_REMOVED lines=17> */
.L_x_837:
[----:B------:R-:W-:Y:S05]  /*1ac0*/  BSYNC.RECONVERGENT B0 ;  /* 0x0000000000007941 */ /* 0x000fea0003800200 */
.L_x_836:
        /* <DEDUP_REMOVED lines=18> */
.L_x_839:
[----:B------:R-:W-:Y:S05]  /*1bf0*/  BSYNC.RECONVERGENT B0 ;  /* 0x0000000000007941 */ /* 0x000fea0003800200 */
.L_x_838:
        /* <DEDUP_REMOVED lines=16> */
.L_x_842:
[----:B01----:R-:W2:Y:S04]  /*1d00*/  LD.E.STRONG.GPU R23, desc[UR12][R24.64+0x14] ;  /* 0x0000140c18177980 */ /* 0x003ea8000c10f900 */
[----:B--2---:R-:W-:Y:S01]  /*1d10*/  CCTL.IVALL ;  /* 0x00000000ff00798f */ /* 0x004fe20002000000 */
[----:B------:R-:W-:Y:S05]  /*1d20*/  YIELD ;  /* 0x0000000000007946 */ /* 0x000fea0003800000 */
[----:B-----5:R-:W-:-:S04]  /*1d30*/  LOP3.LUT R23, R23, R22, RZ, 0x3c, !PT ;  /* 0x0000001617177212 */ /* 0x020fc800078e3cff */
[----:B------:R-:W-:-:S13]  /*1d40*/  ISETP.GT.AND P0, PT, R23, -0x1, PT ;  /* 0xffffffff1700780c */ /* 0x000fda0003f04270 */
[----:B------:R-:W-:Y:S05]  /*1d50*/  @P0 BRA `(.L_x_842) ;  /* 0xfffffffc00e80947 */ /* 0x000fea000383ffff */
.L_x_841:
[----:B------:R-:W-:Y:S05]  /*1d60*/  WARPSYNC.ALL ;  /* 0x0000000000007948 */ /* 0x000fea0003800000 */
[----:B------:R-:W-:Y:S06]  /*1d70*/  BAR.SYNC.DEFER_BLOCKING 0x0 ;  /* 0x0000000000007b1d */ /* 0x000fec0000010000 */
[----:B------:R-:W-:Y:S05]  /*1d80*/  BRA `(.L_x_843) ;  /* 0x0000000000607947 */ /* 0x000fea0003800000 */
.L_x_840:
        /* <DEDUP_REMOVED lines=16> */
.L_x_845:
[----:B------:R-:W2:Y:S04]  /*1e90*/  LD.E.STRONG.GPU R24, desc[UR12][R22.64] ;  /* 0x0000000c16187980 */ /* 0x000ea8000c10f900 */
[----:B--2---:R-:W-:Y:S01]  /*1ea0*/  CCTL.IVALL ;  /* 0x00000000ff00798f */ /* 0x004fe20002000000 */
[----:B------:R-:W-:Y:S05]  /*1eb0*/  YIELD ;  /* 0x0000000000007946 */ /* 0x000fea0003800000 */
[----:B-----5:R-:W-:-:S04]  /*1ec0*/  LOP3.LUT R24, R24, R25, RZ, 0x3c, !PT ;  /* 0x0000001918187212 */ /* 0x020fc800078e3cff */
[----:B------:R-:W-:-:S13]  /*1ed0*/  ISETP.GT.AND P0, PT, R24, -0x1, PT ;  /* 0xffffffff1800780c */ /* 0x000fda0003f04270 */
[----:B------:R-:W-:Y:S05]  /*1ee0*/  @P0 BRA `(.L_x_845) ;  /* 0xfffffffc00e80947 */ /* 0x000fea000383ffff */
.L_x_844:
[----:B------:R-:W-:Y:S05]  /*1ef0*/  WARPSYNC.ALL ;  /* 0x0000000000007948 */ /* 0x000fea0003800000 */
[----:B------:R-:W-:Y:S06]  /*1f00*/  BAR.SYNC.DEFER_BLOCKING 0x0 ;  /* 0x0000000000007b1d */ /* 0x000fec0000010000 */
.L_x_843:
        /* <DEDUP_REMOVED lines=12> */
[----:B------:R-:W-:-:S04]  /*1fd0*/  IADD3 R22, PT, PT, R22, R23, RZ ;  /* 0x0000001716167210 */ /* 0x000fc80007ffe0ff */
[----:B------:R-:W-:-:S04]  /*1fe0*/  SHF.L.U32 R35, R22, 0x1, RZ ;  /* 0x0000000116237819 */ /* 0x000fc800000006ff */
[C---:B------:R-:W-:Y:S01]  /*1ff0*/  IADD3 R25, PT, PT, R35.reuse, 0x10, RZ ;  /* 0x0000001023197810 */ /* 0x040fe20007ffe0ff */
[----:B-1----:R-:W-:-:S04]  /*2000*/  IMAD.WIDE.U32 R22, R35, 0x4, R30 ;  /* 0x0000000423167825 */ /* 0x002fc800078e001e */
[--C-:B------:R-:W-:Y:S02]  /*2010*/  IMAD.WIDE.U32 R24, R25, 0x4, R30.reuse ;  /* 0x0000000419187825 */ /* 0x100fe400078e001e */
[----:B------:R-:W2:Y:S02]  /*2020*/  LDG.E.64 R22, desc[UR12][R22.64] ;  /* 0x0000000c16167981 */ /* 0x000ea4000c1e1b00 */
[C---:B------:R-:W-:Y:S01]  /*2030*/  VIADD R27, R35.reuse, 0x20 ;  /* 0x00000020231b7836 */ /* 0x040fe20000000000 */
[----:B------:R-:W-:Y:S01]  /*2040*/  IADD3 R29, PT, PT, R35, 0x30, RZ ;  /* 0x00000030231d7810 */ /* 0x000fe20007ffe0ff */
[----:B------:R-:W3:Y:S02]  /*2050*/  LDG.E.64 R24, desc[UR12][R24.64] ;  /* 0x0000000c18187981 */ /* 0x000ee4000c1e1b00 */
[----:B------:R-:W-:-:S04]  /*2060*/  IMAD.WIDE.U32 R26, R27, 0x4, R30 ;  /* 0x000000041b1a7825 */ /* 0x000fc800078e001e */
[----:B------:R-:W-:Y:S02]  /*2070*/  IMAD.WIDE.U32 R28, R29, 0x4, R30 ;  /* 0x000000041d1c7825 */ /* 0x000fe400078e001e */
[----:B------:R-:W4:Y:S04]  /*2080*/  LDG.E.64 R26, desc[UR12][R26.64] ;  /* 0x0000000c1a1a7981 */ /* 0x000f28000c1e1b00 */
        /* <DEDUP_REMOVED lines=8> */
[----:B------:R-:W-:-:S04]  /*2110*/  IMAD.WIDE.U32 R24, R25, 0x4, R30 ;  /* 0x0000000419187825 */ /* 0x000fc800078e001e */
[----:B----4-:R-:W-:Y:S01]  /*2120*/  FADD.FTZ R34, R27, R34 ;  /* 0x000000221b227221 */ /* 0x010fe20000010000 */
[----:B------:R-:W-:Y:S01]  /*2130*/  IADD3 R27, PT, PT, R35, 0x60, RZ ;  /* 0x00000060231b7810 */ /* 0x000fe20007ffe0ff */
[----:B------:R-:W2:Y:S01]  /*2140*/  LDG.E.64 R22, desc[UR12][R22.64] ;  /* 0x0000000c16167981 */ /* 0x000ea2000c1e1b00 */
[----:B------:R-:W-:Y:S01]  /*2150*/  FADD.FTZ R37, R26, R37 ;  /* 0x000000251a257221 */ /* 0x000fe20000010000 */
[----:B-----5:R-:W-:Y:S01]  /*2160*/  FADD.FTZ R34, R29, R34 ;  /* 0x000000221d227221 */ /* 0x020fe20000010000 */
[----:B------:R-:W-:Y:S01]  /*2170*/  VIADD R29, R35, 0x70 ;  /* 0x00000070231d7836 */ /* 0x000fe20000000000 */
[----:B------:R-:W3:Y:S01]  /*2180*/  LDG.E.64 R24, desc[UR12][R24.64] ;  /* 0x0000000c18187981 */ /* 0x000ee2000c1e1b00 */
[----:B------:R-:W-:-:S04]  /*2190*/  IMAD.WIDE.U32 R26, R27, 0x4, R30 ;  /* 0x000000041b1a7825 */ /* 0x000fc800078e001e */
        /* <DEDUP_REMOVED lines=12> */
.L_x_847:
[----:B------:R-:W-:Y:S05]  /*2260*/  BSYNC.RECONVERGENT B0 ;  /* 0x0000000000007941 */ /* 0x000fea0003800200 */
.L_x_846:
[----:B------:R-:W0:Y:S01]  /*2270*/  SHFL.BFLY PT, R24, R23, 0x4, 0x1f ;  /* 0x0c801f0017187f89 */ /* 0x000e2200000e0000 */
        /* <DEDUP_REMOVED lines=26> */
.L_x_848:
[----:B------:R-:W-:-:S05]  /*2420*/  LEA R35, R31, R0, 0x1 ;  /* 0x000000001f237211 */ /* 0x000fca00078e08ff */
        /* <DEDUP_REMOVED lines=11> */
[----:B------:R-:W-:Y:S02]  /*24e0*/  VIADD R35, R35, 0x780 ;  /* 0x0000078023237836 */ /* 0x000fe40000000000 */
[----:B---3--:R-:W-:Y:S02]  /*24f0*/  HADD2.F32 R37, -RZ, R26.H0_H0 ;  /* 0x2000001aff257230 */ /* 0x008fe40000004100 */
[----:B----4-:R-:W-:-:S03]  /*2500*/  HADD2.F32 R36, -RZ, R28.H0_H0 ;  /* 0x2000001cff247230 */ /* 0x010fc60000004100 */
[----:B------:R-:W-:Y:S01]  /*2510*/  FADD.FTZ R37, -R18, R37 ;  /* 0x0000002512257221 */ /* 0x000fe20000010100 */
[----:B------:R-:W-:Y:S02]  /*2520*/  HADD2.F32 R28, -RZ, R28.H1_H1 ;  /* 0x3000001cff1c7230 */ /* 0x000fe40000004100 */
[----:B-1----:R-:W-:Y:S01]  /*2530*/  FFMA.FTZ R36, R3, R36, -R22 ;  /* 0x0000002403247223 */ /* 0x002fe20000010816 */
        /* <DEDUP_REMOVED lines=11> */
[--C-:B--2---:R-:W-:Y:S02]  /*25f0*/  FFMA.FTZ R36, R7, R36, -R24.reuse ;  /* 0x0000002407247223 */ /* 0x104fe40000010818 */
        /* <DEDUP_REMOVED lines=64> */
.L_x_833:
        /* <DEDUP_REMOVED lines=41> */
.L_x_863:
        /* <DEDUP_REMOVED lines=23> */
[----:B------:R-:W-:Y:S01]  /*2e00*/  MOV R29, R25 ;  /* 0x00000019001d7202 */ /* 0x000fe20000000f00 */
[----:B------:R-:W-:Y:S01]  /*2e10*/  IMAD.MOV.U32 R9, RZ, RZ, RZ ;  /* 0x000000ffff097224 */ /* 0x000fe200078e00ff */
[----:B------:R-:W-:Y:S02]  /*2e20*/  LOP3.LUT R35, R12, R7, RZ, 0xfc, !PT ;  /* 0x000000070c237212 */ /* 0x000fe400078efcff */
[----:B------:R-:W-:Y:S02]  /*2e30*/  MOV R10, R0 ;  /* 0x00000000000a7202 */ /* 0x000fe40000000f00 */
[----:B------:R-:W-:-:S04]  /*2e40*/  IADD3 R35, P1, PT, R26, R35, RZ ;  /* 0x000000231a237210 */ /* 0x000fc80007f3e0ff */
[----:B------:R-:W-:Y:S02]  /*2e50*/  IADD3.X R12, PT, PT, R31, UR4, R13, P1, !PT ;  /* 0x000000041f0c7c10 */ /* 0x000fe40008ffe40d */
[----:B0-----:R-:W-:-:S04]  /*2e60*/  LEA R34, P2, R35, UR10, 0x3 ;  /* 0x0000000a23227c11 */ /* 0x001fc8000f8418ff */
[----:B------:R-:W-:Y:S02]  /*2e70*/  IADD3 R34, P1, PT, R34, 0x7c600, RZ ;  /* 0x0007c60022227810 */ /* 0x000fe40007f3e0ff */
[----:B------:R-:W-:-:S04]  /*2e80*/  LEA.HI.X R35, R35, UR11, R12, 0x3, P2 ;  /* 0x0000000b23237c11 */ /* 0x000fc800090f1c0c */
[----:B------:R-:W-:-:S07]  /*2e90*/  IADD3.X R35, PT, PT, RZ, R35, RZ, P1, !PT ;  /* 0x00000023ff237210 */ /* 0x000fce0000ffe4ff */
.L_x_854:
        /* <DEDUP_REMOVED lines=33> */
.L_x_853:
[----:B------:R-:W-:Y:S05]  /*30b0*/  BSYNC.RECONVERGENT B1 ;  /* 0x0000000000017941 */ /* 0x000fea0003800200 */
.L_x_852:
        /* <DEDUP_REMOVED lines=30> */
.L_x_856:
[----:B------:R-:W-:Y:S05]  /*32a0*/  BSYNC.RECONVERGENT B1 ;  /* 0x0000000000017941 */ /* 0x000fea0003800200 */
.L_x_855:
        /* <DEDUP_REMOVED lines=28> */
.L_x_851:
[----:B------:R-:W-:Y:S05]  /*3470*/  BSYNC.RECONVERGENT B0 ;  /* 0x0000000000007941 */ /* 0x000fea0003800200 */
.L_x_850:
[----:B------:R0:W-:Y:S01]  /*3480*/  STS [R8], R27 ;  /* 0x0000001b08007388 */ /* 0x0001e20000000800 */
[----:B------:R-:W1:Y:S01]  /*3490*/  LDC.64 R14, c[0x0][0x388] ;  /* 0x0000e200ff0e7b82 */ /* 0x000e620000000a00 */
[----:B------:R-:W-:Y:S02]  /*34a0*/  ISETP.NE.AND P0, PT, R33, 0xf, PT ;  /* 0x0000000f2100780c */ /* 0x000fe40003f05270 */
[----:B------:R0:W-:Y:S01]  /*34b0*/  STS [R8+0x780], R28 ;  /* 0x0007801c08007388 */ /* 0x0001e20000000800 */
[----:B------:R-:W-:-:S04]  /*34c0*/  MOV R9, R4 ;  /* 0x0000000400097202 */ /* 0x000fc80000000f00 */
[----:B------:R-:W2:Y:S08]  /*34d0*/  LDC.64 R12, c[0x0][0x390] ;  /* 0x0000e400ff0c7b82 */ /* 0x000eb00000000a00 */
[----:B0-----:R-:W-:Y:S06]  /*34e0*/  BAR.SYNC.DEFER_BLOCKING 0x0 ;  /* 0x0000000000007b1d */ /* 0x001fec0000010000 */
.L_x_862:
        /* <DEDUP_REMOVED lines=15> */
.L_x_858:
[----:B------:R-:W-:Y:S05]  /*35e0*/  BSYNC.RECONVERGENT B0 ;  /* 0x0000000000007941 */ /* 0x000fea0003800200 */
.L_x_857:
        /* <DEDUP_REMOVED lines=25> */
.L_x_873:
        /* <DEDUP_REMOVED lines=10> */
.L_x_861:
[----:B------:R-:W-:Y:S05]  /*3820*/  BSYNC.RECONVERGENT B0 ;  /* 0x0000000000007941 */ /* 0x000fea0003800200 */
.L_x_860:
        /* <DEDUP_REMOVED lines=9> */
.L_x_859:
        /* <DEDUP_REMOVED lines=8> */
.L_x_865:
[----:B------:R-:W-:Y:S05]  /*3940*/  BSYNC B0 ;  /* 0x0000000000007941 */ /* 0x000fea0003800000 */
.L_x_864:
        /* <DEDUP_REMOVED lines=8> */
.L_x_866:
[----:B------:R-:W-:Y:S01]  /*39d0*/  FADD.FTZ R17, R17, R10 ;  /* 0x0000000a11117221 */ /* 0x000fe20000010000 */
[----:B------:R-:W-:-:S03]  /*39e0*/  HFMA2 R28, -RZ, RZ, 0, 2.384185791015625e-07 ;  /* 0x00000004ff1c7431 */ /* 0x000fc600000001ff */
[----:B------:R-:W-:Y:S01]  /*39f0*/  IMAD.MOV.U32 R29, RZ, RZ, R17 ;  /* 0x000000ffff1d7224 */ /* 0x000fe200078e0011 */
[----:B------:R-:W-:-:S07]  /*3a00*/  MOV R19, R27 ;  /* 0x0000001b00137202 */ /* 0x000fce0000000f00 */
[----:B------:R-:W-:Y:S05]  /*3a10*/  WARPSYNC.COLLECTIVE R22, `(.L_x_867) ;  /* 0x0000000016087348 */ /* 0x000fea0003c00000 */
[----:B------:R0:W1:Y:S02]  /*3a20*/  SHFL.BFLY P2, R27, R29, R28, R31 ;  /* 0x0c00001c1d1b7389 */ /* 0x000064000004001f */
[----:B01----:R-:W-:Y:S05]  /*3a30*/  ENDCOLLECTIVE ;  /* 0x000000000000791b */ /* 0x003fea0003800000 */
.L_x_867:
[----:B------:R-:W-:-:S05]  /*3a40*/  FADD.FTZ R19, R19, R16 ;  /* 0x0000001013137221 */ /* 0x000fca0000010000 */
[----:B------:R-:W-:Y:S02]  /*3a50*/  MOV R29, R19 ;  /* 0x00000013001d7202 */ /* 0x000fe40000000f00 */
[----:B------:R-:W-:-:S07]  /*3a60*/  MOV R18, R27 ;  /* 0x0000001b00127202 */ /* 0x000fce0000000f00 */
[----:B------:R-:W-:Y:S05]  /*3a70*/  WARPSYNC.COLLECTIVE R22, `(.L_x_868) ;  /* 0x0000000016087348 */ /* 0x000fea0003c00000 */
[----:B------:R0:W1:Y:S02]  /*3a80*/  SHFL.BFLY P2, R27, R29, R28, R31 ;  /* 0x0c00001c1d1b7389 */ /* 0x000064000004001f */
[----:B01----:R-:W-:Y:S05]  /*3a90*/  ENDCOLLECTIVE ;  /* 0x000000000000791b */ /* 0x003fea0003800000 */
.L_x_868:
[----:B------:R-:W-:Y:S01]  /*3aa0*/  FADD.FTZ R18, R17, R18 ;  /* 0x0000001211127221 */ /* 0x000fe20000010000 */
[----:B------:R-:W-:-:S03]  /*3ab0*/  HFMA2 R28, -RZ, RZ, 0, 1.1920928955078125e-07 ;  /* 0x00000002ff1c7431 */ /* 0x000fc600000001ff */
[----:B------:R-:W-:Y:S01]  /*3ac0*/  IMAD.MOV.U32 R29, RZ, RZ, R18 ;  /* 0x000000ffff1d7224 */ /* 0x000fe200078e0012 */
[----:B------:R-:W-:-:S07]  /*3ad0*/  MOV R20, R27 ;  /* 0x0000001b00147202 */ /* 0x000fce0000000f00 */
[----:B------:R-:W-:Y:S05]  /*3ae0*/  WARPSYNC.COLLECTIVE R22, `(.L_x_869) ;  /* 0x0000000016087348 */ /* 0x000fea0003c00000 */
[----:B------:R0:W1:Y:S02]  /*3af0*/  SHFL.BFLY P2, R27, R29, R28, R31 ;  /* 0x0c00001c1d1b7389 */ /* 0x000064000004001f */
[----:B01----:R-:W-:Y:S05]  /*3b00*/  ENDCOLLECTIVE ;  /* 0x000000000000791b */ /* 0x003fea0003800000 */
.L_x_869:
[----:B------:R-:W-:-:S05]  /*3b10*/  FADD.FTZ R20, R19, R20 ;  /* 0x0000001413147221 */ /* 0x000fca0000010000 */
[----:B------:R-:W-:Y:S02]  /*3b20*/  MOV R29, R20 ;  /* 0x00000014001d7202 */ /* 0x000fe40000000f00 */
[----:B------:R-:W-:-:S07]  /*3b30*/  MOV R21, R27 ;  /* 0x0000001b00157202 */ /* 0x000fce0000000f00 */
[----:B------:R-:W-:Y:S05]  /*3b40*/  WARPSYNC.COLLECTIVE R22, `(.L_x_870) ;  /* 0x0000000016087348 */ /* 0x000fea0003c00000 */
[----:B------:R0:W1:Y:S02]  /*3b50*/  SHFL.BFLY P2, R27, R29, R28, R31 ;  /* 0x0c00001c1d1b7389 */ /* 0x000064000004001f */
[----:B01----:R-:W-:Y:S05]  /*3b60*/  ENDCOLLECTIVE ;  /* 0x000000000000791b */ /* 0x003fea0003800000 */
.L_x_870:
[----:B------:R-:W-:Y:S01]  /*3b70*/  FADD.FTZ R21, R18, R21 ;  /* 0x0000001512157221 */ /* 0x000fe20000010000 */
[----:B------:R-:W-:-:S03]  /*3b80*/  HFMA2 R28, -RZ, RZ, 0, 5.9604644775390625e-08 ;  /* 0x00000001ff1c7431 */ /* 0x000fc600000001ff */
[----:B------:R-:W-:Y:S01]  /*3b90*/  IMAD.MOV.U32 R29, RZ, RZ, R21 ;  /* 0x000000ffff1d7224 */ /* 0x000fe200078e0015 */
[----:B------:R-:W-:-:S07]  /*3ba0*/  MOV R23, R27 ;  /* 0x0000001b00177202 */ /* 0x000fce0000000f00 */
[----:B------:R-:W-:Y:S05]  /*3bb0*/  WARPSYNC.COLLECTIVE R22, `(.L_x_871) ;  /* 0x0000000016087348 */ /* 0x000fea0003c00000 */
[----:B------:R0:W1:Y:S02]  /*3bc0*/  SHFL.BFLY P2, R27, R29, R28, R31 ;  /* 0x0c00001c1d1b7389 */ /* 0x000064000004001f */
[----:B01----:R-:W-:Y:S05]  /*3bd0*/  ENDCOLLECTIVE ;  /* 0x000000000000791b */ /* 0x003fea0003800000 */
.L_x_871:
[----:B------:R-:W-:-:S05]  /*3be0*/  FADD.FTZ R23, R20, R23 ;  /* 0x0000001714177221 */ /* 0x000fca0000010000 */
[----:B------:R-:W-:Y:S02]  /*3bf0*/  MOV R29, R23 ;  /* 0x00000017001d7202 */ /* 0x000fe40000000f00 */
[----:B------:R-:W-:-:S07]  /*3c00*/  MOV R10, R27 ;  /* 0x0000001b000a7202 */ /* 0x000fce0000000f00 */
[----:B------:R-:W-:Y:S05]  /*3c10*/  WARPSYNC.COLLECTIVE R22, `(.L_x_872) ;  /* 0x0000000016087348 */ /* 0x000fea0003c00000 */
[----:B------:R0:W1:Y:S02]  /*3c20*/  SHFL.BFLY P2, R27, R29, R28, R31 ;  /* 0x0c00001c1d1b7389 */ /* 0x000064000004001f */
[----:B01----:R-:W-:Y:S05]  /*3c30*/  ENDCOLLECTIVE ;  /* 0x000000000000791b */ /* 0x003fea0003800000 */
.L_x_872:
[----:B------:R-:W-:Y:S01]  /*3c40*/  FADD.FTZ R10, R21, R10 ;  /* 0x0000000a150a7221 */ /* 0x000fe20000010000 */
[----:B------:R-:W-:Y:S01]  /*3c50*/  MOV R16, R27 ;  /* 0x0000001b00107202 */ /* 0x000fe20000000f00 */
[----:B------:R-:W-:Y:S06]  /*3c60*/  BRA `(.L_x_873) ;  /* 0xfffffff800c47947 */ /* 0x000fec000383ffff */
.L_x_874:
        /* <DEDUP_REMOVED lines=9> */
.L_x_1431:


//--------------------- .text._ZN13group_norm_v218gn_bwd_cuda_kernelI6__halfLi480ELi3ELi32ELi30ELi4096ELb0ELb1ELi128ELi960ELi960ELi4ELb1ELi10ELb1ELb0ELNS_15WgradSyncMethodE3ENS_16CompileConditionILi1000EEEEEvPT_S6_S6_PKS5_S8_S8_S8_PKfflPfPj --------------------------
	.section	.text._ZN13group_norm_v218gn_bwd_cuda_kernelI6__halfLi480ELi3ELi32ELi30ELi4096ELb0ELb1ELi128ELi960ELi960ELi4ELb1ELi10ELb1ELb0ELNS_15WgradSyncMethodE3ENS_16CompileConditionILi1000EEEEEvPT_S6_S6_PKS5_S8_S8_S8_PKfflPfPj,"ax",@progbits
	.align	128
        .global         _ZN13group_norm_v218gn_bwd_cuda_kernelI6__halfLi480ELi3ELi32ELi30ELi4096ELb0ELb1ELi128ELi960ELi960ELi4ELb1ELi10ELb1ELb0ELNS_15WgradSyncMethodE3ENS_16CompileConditionILi1000EEEEEvPT_S6_S6_PKS5_S8_S8_S8_PKfflPfPj
        .type           _ZN13group_norm_v218gn_bwd_cuda_kernelI6__halfLi480ELi3ELi32ELi30ELi4096ELb0ELb1ELi128ELi960ELi960ELi4ELb1ELi10ELb1ELb0ELNS_15WgradSyncMethodE3ENS_16CompileConditionILi1000EEEEEvPT_S6_S6_PKS5_S8_S8_S8_PKfflPfPj,@function
        .size           _ZN13group_norm_v218gn_bwd_cuda_kernelI6__halfLi480ELi3ELi32ELi30ELi4096ELb0ELb1ELi128ELi960ELi960ELi4ELb1ELi10ELb1ELb0ELNS_15WgradSyncMethodE3ENS_16CompileConditionILi1000EEEEEvPT_S6_S6_PKS5_S8_S8_S8_PKfflPfPj,(.L_x_1432 - _ZN13group_norm_v218gn_bwd_cuda_kernelI6__halfLi480ELi3ELi32ELi30ELi4096ELb0ELb1ELi128ELi960ELi960ELi4ELb1ELi10ELb1ELb0ELNS_15WgradSyncMethodE3ENS_16CompileConditionILi1000EEEEEvPT_S6_S6_PKS5_S8_S8_S8_PKfflPfPj)
        .other          _ZN13group_norm_v218gn_bwd_cuda_kernelI6__halfLi480ELi3ELi32ELi30ELi4096ELb0ELb1ELi128ELi960ELi960ELi4ELb1ELi10ELb1ELb0ELNS_15WgradSyncMethodE3ENS_16CompileConditionILi1000EEEEEvPT_S6_S6_PKS5_S8_S8_S8_PKfflPfPj,@"STO_CUDA_ENTRY STV_DEFAULT"
_ZN13group_norm_v218gn_bwd_cuda_kernelI6__halfLi480ELi3ELi32ELi30ELi4096ELb0ELb1ELi128ELi960ELi960ELi4ELb1ELi10ELb1ELb0ELNS_15WgradSyncMethodE3ENS_16CompileConditionILi1000EEEEEvPT_S6_S6_PKS5_S8_S8_S8_PKfflPfPj:
.text._ZN13group_norm_v218gn_bwd_cuda_kernelI6__halfLi480ELi3ELi32ELi30ELi4096ELb0ELb1ELi128ELi960ELi960ELi4ELb1ELi10ELb1ELb0ELNS_15WgradSyncMethodE3ENS_16CompileConditionILi1000EEEEEvPT_S6_S6_PKS5_S8_S8_S8_PKfflPfPj:
        /* <DEDUP_REMOVED lines=13> */
[----:B------:R-:W-:Y:S01]  /*00d0*/  MOV R36, UR4 ;  /* 0x0000000400247c02 */ /* 0x000fe20008000f00 */
[----:B------:R-:W-:Y:S01]  /*00e0*/  UMOV UR9, UR8 ;  /* 0x0000000800097c82 */ /* 0x000fe20008000000 */
[----:B------:R-:W-:Y:S01]  /*00f0*/  MOV R37, UR5 ;  /* 0x0000000500257c02 */ /* 0x000fe20008000f00 */
[----:B------:R-:W-:Y:S01]  /*0100*/  IMAD.U32 R37, RZ, RZ, UR6 ;  /* 0x00000006ff257e24 */ /* 0x000fe2000f8e00ff */
[----:B------:R-:W-:-:S04]  /*0110*/  UMOV UR6, URZ ;  /* 0x000000ff00067c82 */ /* 0x000fc80008000000 */
[----:B--23--:R-:W-:Y:S05]  /*0120*/  BRA.U !UP0, `(.L_x_875) ;  /* 0x0000000108507547 */ /* 0x00cfea000b800000 */
        /* <DEDUP_REMOVED lines=11> */
.L_x_877:
[----:B------:R-:W2:Y:S04]  /*01e0*/  LD.E.STRONG.GPU R0, desc[UR10][R36.64] ;  /* 0x0000000a24007980 */ /* 0x000ea8000c10f900 */
[----:B--2---:R-:W-:Y:S01]  /*01f0*/  CCTL.IVALL ;  /* 0x00000000ff00798f */ /* 0x004fe20002000000 */
[----:B------:R-:W-:Y:S05]  /*0200*/  YIELD ;  /* 0x0000000000007946 */ /* 0x000fea0003800000 */
[----:B-----5:R-:W-:-:S04]  /*0210*/  LOP3.LUT R0, R0, R3, RZ, 0x3c, !PT ;  /* 0x0000000300007212 */ /* 0x020fc800078e3cff */
[----:B------:R-:W-:-:S13]  /*0220*/  ISETP.GT.AND P0, PT, R0, -0x1, PT ;  /* 0xffffffff0000780c */ /* 0x000fda0003f04270 */
[----:B------:R-:W-:Y:S05]  /*0230*/  @P0 BRA `(.L_x_877) ;  /* 0xfffffffc00e80947 */ /* 0x000fea000383ffff */
.L_x_876:
[----:B------:R-:W-:Y:S05]  /*0240*/  WARPSYNC.ALL ;  /* 0x0000000000007948 */ /* 0x000fea0003800000 */
[----:B------:R-:W-:Y:S06]  /*0250*/  BAR.SYNC.DEFER_BLOCKING 0x0 ;  /* 0x0000000000007b1d */ /* 0x000fec0000010000 */
[----:B------:R-:W-:Y:S05]  /*0260*/  BRA `(.L_x_878) ;  /* 0x0000002400b07947 */ /* 0x000fea0003800000 */
.L_x_875:
        /* <DEDUP_REMOVED lines=12> */
[----:B-1----:R-:W-:-:S06]  /*0330*/  IMAD.WIDE.U32 R2, R5, 0x2, R2 ;  /* 0x0000000205027825 */ /* 0x002fcc00078e0002 */
[----:B------:R-:W2:Y:S01]  /*0340*/  LDG.E.64.CONSTANT R2, desc[UR10][R2.64] ;  /* 0x0000000a02027981 */ /* 0x000ea2000c1e9b00 */
[C---:B------:R-:W-:Y:S01]  /*0350*/  IADD3 R4, PT, PT, R5.reuse, 0x2, RZ ;  /* 0x0000000205047810 */ /* 0x040fe20007ffe0ff */
[----:B------:R-:W0:Y:S01]  /*0360*/  S2UR UR5, SR_CgaCtaId ;  /* 0x00000000000579c3 */ /* 0x000e220000008800 */
[----:B------:R-:W-:Y:S01]  /*0370*/  LOP3.LUT R5, R5, 0xffff, RZ, 0xc0, !PT ;  /* 0x0000ffff05057812 */ /* 0x000fe200078ec0ff */
[----:B------:R-:W-:Y:S01]  /*0380*/  UMOV UR4, 0x400 ;  /* 0x0000040000047882 */ /* 0x000fe20000000000 */
[----:B------:R-:W-:Y:S01]  /*0390*/  LOP3.LUT R4, R4, 0xffff, RZ, 0xc0, !PT ;  /* 0x0000ffff04047812 */ /* 0x000fe200078ec0ff */
[----:B------:R-:W-:Y:S01]  /*03a0*/  UIADD3 UR4, UPT, UPT, UR4, 0x3c00, URZ ;  /* 0x00003c0004047890 */ /* 0x000fe2000fffe0ff */
[----:B------:R-:W-:Y:S01]  /*03b0*/  SHF.L.U32 R7, R7, 0x7, RZ ;  /* 0x0000000707077819 */ /* 0x000fe200000006ff */
[----:B------:R-:W-:Y:S01]  /*03c0*/  IMAD R5, R5, 0x889, RZ ;  /* 0x0000088905057824 */ /* 0x000fe200078e02ff */
[----:B------:R-:W-:Y:S01]  /*03d0*/  CS2R R16, SRZ ;  /* 0x0000000000107805 */ /* 0x000fe2000001ff00 */
[----:B------:R-:W-:Y:S01]  /*03e0*/  IMAD R4, R4, 0x889, RZ ;  /* 0x0000088904047824 */ /* 0x000fe200078e02ff */
[----:B------:R-:W-:-:S02]  /*03f0*/  CS2R R14, SRZ ;  /* 0x00000000000e7805 */ /* 0x000fc4000001ff00 */
[----:B------:R-:W-:Y:S02]  /*0400*/  CS2R R12, SRZ ;  /* 0x00000000000c7805 */ /* 0x000fe4000001ff00 */
[----:B------:R-:W-:Y:S02]  /*0410*/  SHF.R.U32.HI R5, RZ, 0x10, R5 ;  /* 0x00000010ff057819 */ /* 0x000fe40000011605 */
[----:B------:R-:W-:Y:S02]  /*0420*/  CS2R R10, SRZ ;  /* 0x00000000000a7805 */ /* 0x000fe4000001ff00 */
[----:B------:R-:W-:Y:S01]  /*0430*/  SHF.R.U32.HI R4, RZ, 0x10, R4 ;  /* 0x00000010ff047819 */ /* 0x000fe20000011604 */
[----:B------:R1:W-:Y:S04]  /*0440*/  STL [R1+0x4], R5 ;  /* 0x0000040501007387 */ /* 0x0003e80000100800 */
[----:B------:R1:W-:Y:S01]  /*0450*/  STL [R1], R4 ;  /* 0x0000000401007387 */ /* 0x0003e20000100800 */
[----:B0-----:R-:W-:-:S06]  /*0460*/  ULEA UR4, UR5, UR4, 0x18 ;  /* 0x0000000405047291 */ /* 0x001fcc000f8ec0ff */
[C---:B------:R-:W-:Y:S01]  /*0470*/  LEA R35, R34.reuse, UR4, 0x3 ;  /* 0x0000000422237c11 */ /* 0x040fe2000f8e18ff */
[----:B------:R-:W-:Y:S01]  /*0480*/  UMOV UR4, URZ ;  /* 0x000000ff00047c82 */ /* 0x000fe20008000000 */
[----:B------:R-:W-:-:S03]  /*0490*/  LOP3.LUT R34, R34, 0xf80, R7, 0xf8, !PT ;  /* 0x00000f8022227812 */ /* 0x000fc600078ef807 */
[----:B------:R-:W-:Y:S02]  /*04a0*/  IMAD R35, R0, 0x18, R35 ;  /* 0x0000001800237824 */ /* 0x000fe400078e0223 */
[--C-:B--2---:R-:W-:Y:S02]  /*04b0*/  HADD2.F32 R31, -RZ, R2.reuse.H0_H0 ;  /* 0x20000002ff1f7230 */ /* 0x104fe40000004100 */
[----:B------:R-:W-:Y:S02]  /*04c0*/  HADD2.F32 R0, -RZ, R2.H1_H1 ;  /* 0x30000002ff007230 */ /* 0x000fe40000004100 */
[--C-:B------:R-:W-:Y:S02]  /*04d0*/  HADD2.F32 R2, -RZ, R3.reuse.H0_H0 ;  /* 0x20000003ff027230 */ /* 0x100fe40000004100 */
[----:B-1----:R-:W-:-:S07]  /*04e0*/  HADD2.F32 R3, -RZ, R3.H1_H1 ;  /* 0x30000003ff037230 */ /* 0x002fce0000004100 */
.L_x_894:
[----:B------:R-:W2:Y:S01]  /*04f0*/  LDL R6, [R1+0x4] ;  /* 0x0000040001067983 */ /* 0x000ea20000100800 */
[----:B------:R-:W0:Y:S03]  /*0500*/  LDCU.64 UR12, c[0x0][0x3b8] ;  /* 0x00007700ff0c77ac */ /* 0x000e260008000a00 */
[----:B------:R-:W3:Y:S01]  /*0510*/  LDL R18, [R1] ;  /* 0x0000000001127983 */ /* 0x000ee20000100800 */
[----:B------:R-:W-:Y:S02]  /*0520*/  USHF.L.U32 UR7, UR9, 0x6, URZ ;  /* 0x0000000609077899 */ /* 0x000fe400080006ff */
[----:B------:R-:W-:Y:S01]  /*0530*/  USHF.L.U64.HI UR5, UR9, 0x6, UR6 ;  /* 0x0000000609057899 */ /* 0x000fe20008010206 */
[----:B------:R-:W1:Y:S03]  /*0540*/  LDCU UR20, c[0x0][0x3c0] ;  /* 0x00007800ff1477ac */ /* 0x000e660008000800 */
[----:B------:R-:W-:-:S02]  /*0550*/  MOV R4, UR7 ;  /* 0x0000000700047c02 */ /* 0x000fc40008000f00 */
[----:B------:R-:W-:Y:S01]  /*0560*/  IMAD.U32 R5, RZ, RZ, UR5 ;  /* 0x00000005ff057e24 */ /* 0x000fe2000f8e00ff */
[----:B------:R-:W-:Y:S01]  /*0570*/  UIMAD.WIDE.U32 UR14, UR9, 0x3c0000, URZ ;  /* 0x003c0000090e78a5 */ /* 0x000fe2000f8e00ff */
[----:B------:R-:W4:Y:S01]  /*0580*/  LDCU.64 UR18, c[0x0][0x3a0] ;  /* 0x00007400ff1277ac */ /* 0x000f220008000a00 */
[----:B------:R-:W0:Y:S01]  /*0590*/  LDCU.64 UR16, c[0x0][0x398] ;  /* 0x00007300ff1077ac */ /* 0x000e220008000a00 */
[----:B--2---:R-:W-:-:S04]  /*05a0*/  IMAD.WIDE.U32 R6, R6, 0x2, R4 ;  /* 0x0000000206067825 */ /* 0x004fc800078e0004 */
[----:B---3--:R-:W-:Y:S01]  /*05b0*/  IMAD.WIDE.U32 R4, R18, 0x2, R4 ;  /* 0x0000000212047825 */ /* 0x008fe200078e0004 */
[----:B0-----:R-:W-:-:S04]  /*05c0*/  LEA R8, P0, R6, UR12, 0x2 ;  /* 0x0000000c06087c11 */ /* 0x001fc8000f8010ff */
[----:B------:R-:W-:Y:S02]  /*05d0*/  LEA.HI.X R9, R6, UR13, R7, 0x2, P0 ;  /* 0x0000000d06097c11 */ /* 0x000fe400080f1407 */
[----:B------:R-:W-:-:S04]  /*05e0*/  LEA R6, P0, R4, UR12, 0x2 ;  /* 0x0000000c04067c11 */ /* 0x000fc8000f8010ff */
[----:B------:R-:W-:Y:S01]  /*05f0*/  LEA.HI.X R7, R4, UR13, R5, 0x2, P0 ;  /* 0x0000000d04077c11 */ /* 0x000fe200080f1405 */
[----:B------:R-:W1:Y:S01]  /*0600*/  LDG.E.64.CONSTANT R8, desc[UR10][R8.64] ;  /* 0x0000000a08087981 */ /* 0x000e62000c1e9b00 */
[----:B------:R-:W0:Y:S04]  /*0610*/  LDCU.64 UR12, c[0x0][0x3c8] ;  /* 0x00007900ff0c77ac */ /* 0x000e280008000a00 */
[----:B------:R-:W2:Y:S01]  /*0620*/  LDG.E.64.CONSTANT R6, desc[UR10][R6.64] ;  /* 0x0000000a06067981 */ /* 0x000ea2000c1e9b00 */
[----:B------:R-:W-:Y:S01]  /*0630*/  UIADD3 UR7, UP0, UPT, UR9, 0xa, URZ ;  /* 0x0000000a09077890 */ /* 0x000fe2000ff1e0ff */
[----:B------:R-:W-:Y:S01]  /*0640*/  CS2R R22, SRZ ;  /* 0x0000000000167805 */ /* 0x000fe2000001ff00 */
[----:B------:R-:W-:Y:S01]  /*0650*/  UIMAD UR5, UR6, 0x3c0000, URZ ;  /* 0x003c0000060578a4 */ /* 0x000fe2000f8e02ff */
[----:B------:R-:W3:Y:S01]  /*0660*/  S2R R5, SR_TID.X ;  /* 0x0000000000057919 */ /* 0x000ee20000002100 */
[----:B------:R-:W-:Y:S01]  /*0670*/  UIADD3.X UR8, UPT, UPT, URZ, UR6, URZ, UP0, !UPT ;  /* 0x00000006ff087290 */ /* 0x000fe200087fe4ff */
[----:B------:R-:W-:Y:S01]  /*0680*/  CS2R R20, SRZ ;  /* 0x0000000000147805 */ /* 0x000fe2000001ff00 */
[----:B------:R-:W-:Y:S01]  /*0690*/  UIADD3 UR6, UPT, UPT, UR15, UR5, URZ ;  /* 0x000000050f067290 */ /* 0x000fe2000fffe0ff */
[----:B------:R-:W-:-:S02]  /*06a0*/  UMOV UR9, UR7 ;  /* 0x0000000700097c82 */ /* 0x000fc40008000000 */
[----:B------:R-:W-:Y:S01]  /*06b0*/  UMOV UR5, URZ ;  /* 0x000000ff00057c82 */ /* 0x000fe20008000000 */
[----:B0-----:R-:W-:-:S04]  /*06c0*/  UISETP.GE.U32.AND UP0, UPT, UR7, UR12, UPT ;  /* 0x0000000c0700728c */ /* 0x001fc8000bf06070 */
[----:B------:R-:W-:Y:S01]  /*06d0*/  UISETP.GE.AND.EX UP0, UPT, UR8, UR13, UPT, UP0 ;  /* 0x0000000d0800728c */ /* 0x000fe2000bf06300 */
[----:B---3--:R-:W-:-:S05]  /*06e0*/  LOP3.LUT R4, R5, 0xffff, RZ, 0xc0, !PT ;  /* 0x0000ffff05047812 */ /* 0x008fca00078ec0ff */
        /* <DEDUP_REMOVED lines=8> */
[----:B------:R-:W-:-:S04]  /*0770*/  IMAD.WIDE.U32 R18, R18, 0x4, RZ ;  /* 0x0000000412127825 */ /* 0x000fc800078e00ff */
[----:B-1----:R-:W-:Y:S01]  /*0780*/  FADD.FTZ R4, R9, UR20 ;  /* 0x0000001409047e21 */ /* 0x002fe20008010000 */
[----:B------:R-:W-:Y:S01]  /*0790*/  LOP3.LUT R9, R19, UR6, RZ, 0xfc, !PT ;  /* 0x0000000613097c12 */ /* 0x000fe2000f8efcff */
[----:B------:R-:W-:Y:S01]  /*07a0*/  UMOV UR6, UR8 ;  /* 0x0000000800067c82 */ /* 0x000fe20008000000 */
[----:B--2---:R-:W-:-:S03]  /*07b0*/  FADD.FTZ R5, R7, UR20 ;  /* 0x0000001407057e21 */ /* 0x004fc60008010000 */
[----:B------:R-:W0:Y:S01]  /*07c0*/  MUFU.RSQ R4, R4 ;  /* 0x0000000400047308 */ /* 0x000e220000001400 */
[----:B------:R-:W-:-:S07]  /*07d0*/  LOP3.LUT R7, R18, UR14, RZ, 0xfc, !PT ;  /* 0x0000000e12077c12 */ /* 0x000fce000f8efcff */
[----:B----4-:R-:W1:Y:S02]  /*07e0*/  MUFU.RSQ R5, R5 ;  /* 0x0000000500057308 */ /* 0x010e640000001400 */
.L_x_879:
[----:B------:R-:W-:-:S05]  /*07f0*/  MOV R27, UR5 ;  /* 0x00000005001b7c02 */ /* 0x000fca0008000f00 */
[----:B------:R-:W-:-:S04]  /*0800*/  IMAD R27, R27, 0x2, R34 ;  /* 0x000000021b1b7824 */ /* 0x000fc800078e0222 */
        /* <DEDUP_REMOVED lines=21> */
[----:B------:R-:W-:-:S03]  /*0960*/  FADD.FTZ R29, R28, R22 ;  /* 0x000000161c1d7221 */ /* 0x000fc60000010000 */
[----:B------:R-:W-:Y:S01]  /*0970*/  FADD.FTZ R22, -R6, R23 ;  /* 0x0000001706167221 */ /* 0x000fe20000010100 */
[----:B------:R-:W-:Y:S01]  /*0980*/  IADD3 R23, PT, PT, R27, 0x780, RZ ;  /* 0x000007801b177810 */ /* 0x000fe20007ffe0ff */
[----:B------:R-:W-:Y:S02]  /*0990*/  FADD.FTZ R27, R30, R13 ;  /* 0x0000000d1e1b7221 */ /* 0x000fe40000010000 */
[----:B-1----:R-:W-:Y:S01]  /*09a0*/  FMUL.FTZ R22, R5, R22 ;  /* 0x0000001605167220 */ /* 0x002fe20000410000 */
[----:B------:R-:W-:-:S03]  /*09b0*/  IADD3 R23, P0, PT, R23, R7, RZ ;  /* 0x0000000717177210 */ /* 0x000fc60007f1e0ff */
[-C--:B------:R-:W-:Y:S01]  /*09c0*/  FFMA.FTZ R28, R22, R30.reuse, R12 ;  /* 0x0000001e161c7223 */ /* 0x080fe2000001000c */
[----:B------:R-:W-:Y:S01]  /*09d0*/  FMUL.FTZ R30, R2, R30 ;  /* 0x0000001e021e7220 */ /* 0x000fe20000410000 */
[----:B------:R-:W-:-:S03]  /*09e0*/  IMAD.X R12, RZ, RZ, R9, P0 ;  /* 0x000000ffff0c7224 */ /* 0x000fc600000e0609 */
[----:B------:R-:W-:Y:S01]  /*09f0*/  FFMA.FTZ R21, R22, R30, R21 ;  /* 0x0000001e16157223 */ /* 0x000fe20000010015 */
[C---:B------:R-:W-:Y:S02]  /*0a00*/  SHF.L.U32 R22, R23.reuse, 0x1, RZ ;  /* 0x0000000117167819 */ /* 0x040fe400000006ff */
[----:B------:R-:W-:Y:S02]  /*0a10*/  SHF.L.U64.HI R23, R23, 0x1, R12 ;  /* 0x0000000117177819 */ /* 0x000fe4000001020c */
[C---:B------:R-:W-:Y:S02]  /*0a20*/  IADD3 R12, P0, PT, R22.reuse, UR18, RZ ;  /* 0x00000012160c7c10 */ /* 0x040fe4000ff1e0ff */
[----:B------:R-:W-:Y:S02]  /*0a30*/  IADD3 R22, P1, PT, R22, UR16, RZ ;  /* 0x0000001016167c10 */ /* 0x000fe4000ff3e0ff */
[C---:B------:R-:W-:Y:S02]  /*0a40*/  IADD3.X R13, PT, PT, R23.reuse, UR19, RZ, P0, !PT ;  /* 0x00000013170d7c10 */ /* 0x040fe400087fe4ff */
[----:B------:R-:W-:-:S04]  /*0a50*/  IADD3.X R23, PT, PT, R23, UR17, RZ, P1, !PT ;  /* 0x0000001117177c10 */ /* 0x000fc80008ffe4ff */
[----:B------:R-:W2:Y:S04]  /*0a60*/  LDG.E.64.CONSTANT R12, desc[UR10][R12.64] ;  /* 0x0000000a0c0c7981 */ /* 0x000ea8000c1e9b00 */
[----:B------:R-:W3:Y:S01]  /*0a70*/  LDG.E.64.CONSTANT R22, desc[UR10][R22.64] ;  /* 0x0000000a16167981 */ /* 0x000ee2000c1e9b00 */
[----:B------:R-:W-:Y:S02]  /*0a80*/  HADD2.F32 R18, -RZ, R18.H1_H1 ;  /* 0x30000012ff127230 */ /* 0x000fe40000004100 */
[----:B------:R-:W-:Y:S01]  /*0a90*/  FADD.FTZ R20, R30, R20 ;  /* 0x000000141e147221 */ /* 0x000fe20000010000 */
[----:B------:R-:W-:Y:S01]  /*0aa0*/  HADD2.F32 R24, -RZ, R24.H1_H1 ;  /* 0x30000018ff187230 */ /* 0x000fe20000004100 */
[----:B------:R-:W-:Y:S01]  /*0ab0*/  UIADD3 UR5, UPT, UPT, UR5, 0x2, URZ ;  /* 0x0000000205057890 */ /* 0x000fe2000fffe0ff */
[----:B------:R-:W-:-:S02]  /*0ac0*/  HADD2.F32 R19, -RZ, R19.H1_H1 ;  /* 0x30000013ff137230 */ /* 0x000fc40000004100 */
[----:B------:R-:W-:Y:S01]  /*0ad0*/  FADD.FTZ R33, -R8, R18 ;  /* 0x0000001208217221 */ /* 0x000fe20000010100 */
[----:B------:R-:W-:Y:S02]  /*0ae0*/  HADD2.F32 R25, -RZ, R25.H1_H1 ;  /* 0x30000019ff197230 */ /* 0x000fe40000004100 */
[-C--:B------:R-:W-:Y:S01]  /*0af0*/  FMUL.FTZ R30, R0, R24.reuse ;  /* 0x00000018001e7220 */ /* 0x080fe20000410000 */
[----:B------:R-:W-:Y:S01]  /*0b00*/  FADD.FTZ R15, R24, R15 ;  /* 0x0000000f180f7221 */ /* 0x000fe20000010000 */
[----:B------:R-:W-:Y:S01]  /*0b10*/  FMUL.FTZ R18, R4, R33 ;  /* 0x0000002104127220 */ /* 0x000fe20000410000 */
[----:B------:R-:W-:Y:S01]  /*0b20*/  UISETP.NE.AND UP1, UPT, UR5, 0x40, UPT ;  /* 0x000000400500788c */ /* 0x000fe2000bf25270 */
[----:B------:R-:W-:Y:S02]  /*0b30*/  FADD.FTZ R11, R25, R11 ;  /* 0x0000000b190b7221 */ /* 0x000fe40000010000 */
[----:B------:R-:W-:Y:S01]  /*0b40*/  FFMA.FTZ R14, R18, R24, R14 ;  /* 0x00000018120e7223 */ /* 0x000fe2000001000e */
[----:B------:R-:W-:Y:S01]  /*0b50*/  FADD.FTZ R24, -R6, R19 ;  /* 0x0000001306187221 */ /* 0x000fe20000010100 */
[----:B------:R-:W-:Y:S01]  /*0b60*/  FFMA.FTZ R18, R18, R30, R26 ;  /* 0x0000001e12127223 */ /* 0x000fe2000001001a */
[----:B------:R-:W-:Y:S01]  /*0b70*/  FMUL.FTZ R26, R3, R25 ;  /* 0x00000019031a7220 */ /* 0x000fe20000410000 */
[----:B------:R-:W-:Y:S01]  /*0b80*/  FADD.FTZ R19, R29, R30 ;  /* 0x0000001e1d137221 */ /* 0x000fe20000010000 */
[----:B------:R-:W-:-:S02]  /*0b90*/  FMUL.FTZ R24, R5, R24 ;  /* 0x0000001805187220 */ /* 0x000fc40000410000 */
[----:B------:R-:W-:Y:S02]  /*0ba0*/  FADD.FTZ R20, R20, R26 ;  /* 0x0000001a14147221 */ /* 0x000fe40000010000 */
[C---:B------:R-:W-:Y:S01]  /*0bb0*/  FFMA.FTZ R10, R24.reuse, R25, R10 ;  /* 0x00000019180a7223 */ /* 0x040fe2000001000a */
[----:B------:R-:W-:Y:S01]  /*0bc0*/  FFMA.FTZ R21, R24, R26, R21 ;  /* 0x0000001a18157223 */ /* 0x000fe20000010015 */
[--C-:B--2---:R-:W-:Y:S02]  /*0bd0*/  HADD2.F32 R25, -RZ, R12.reuse.H0_H0 ;  /* 0x2000000cff197230 */ /* 0x104fe40000004100 */
[----:B------:R-:W-:Y:S02]  /*0be0*/  HADD2.F32 R12, -RZ, R12.H1_H1 ;  /* 0x3000000cff0c7230 */ /* 0x000fe40000004100 */
[----:B---3--:R-:W-:Y:S02]  /*0bf0*/  HADD2.F32 R24, -RZ, R22.H0_H0 ;  /* 0x20000016ff187230 */ /* 0x008fe40000004100 */
[----:B------:R-:W-:Y:S01]  /*0c00*/  FADD.FTZ R25, -R8, R25 ;  /* 0x0000001908197221 */ /* 0x000fe20000010100 */
[----:B------:R-:W-:-:S03]  /*0c10*/  HADD2.F32 R33, -RZ, R13.H1_H1 ;  /* 0x3000000dff217230 */ /* 0x000fc60000004100 */
[----:B------:R-:W-:Y:S01]  /*0c20*/  FMUL.FTZ R29, R4, R25 ;  /* 0x00000019041d7220 */ /* 0x000fe20000410000 */
[-C--:B------:R-:W-:Y:S01]  /*0c30*/  FMUL.FTZ R26, R31, R24.reuse ;  /* 0x000000181f1a7220 */ /* 0x080fe20000410000 */
[----:B------:R-:W-:Y:S02]  /*0c40*/  HADD2.F32 R25, -RZ, R13.H0_H0 ;  /* 0x2000000dff197230 */ /* 0x000fe40000004100 */
[----:B------:R-:W-:Y:S01]  /*0c50*/  FADD.FTZ R17, R17, R24 ;  /* 0x0000001811117221 */ /* 0x000fe20000010000 */
[----:B------:R-:W-:Y:S01]  /*0c60*/  FFMA.FTZ R16, R29, R24, R16 ;  /* 0x000000181d107223 */ /* 0x000fe20000010010 */
[----:B------:R-:W-:Y:S01]  /*0c70*/  FADD.FTZ R19, R19, R26 ;  /* 0x0000001a13137221 */ /* 0x000fe20000010000 */
[----:B------:R-:W-:Y:S01]  /*0c80*/  FFMA.FTZ R18, R29, R26, R18 ;  /* 0x0000001a1d127223 */ /* 0x000fe20000010012 */
[C---:B------:R-:W-:Y:S01]  /*0c90*/  FADD.FTZ R26, -R6.reuse, R25 ;  /* 0x00000019061a7221 */ /* 0x040fe20000010100 */
[----:B------:R-:W-:Y:S02]  /*0ca0*/  HADD2.F32 R25, -RZ, R23.H0_H0 ;  /* 0x20000017ff197230 */ /* 0x000fe40000004100 */
[----:B------:R-:W-:Y:S01]  /*0cb0*/  FADD.FTZ R24, -R6, R33 ;  /* 0x0000002106187221 */ /* 0x000fe20000010100 */
[----:B------:R-:W-:-:S02]  /*0cc0*/  HADD2.F32 R29, -RZ, R22.H1_H1 ;  /* 0x30000016ff1d7230 */ /* 0x000fc40000004100 */
[----:B------:R-:W-:Y:S01]  /*0cd0*/  FMUL.FTZ R26, R5, R26 ;  /* 0x0000001a051a7220 */ /* 0x000fe20000410000 */
[----:B------:R-:W-:Y:S02]  /*0ce0*/  HADD2.F32 R22, -RZ, R23.H1_H1 ;  /* 0x30000017ff167230 */ /* 0x000fe40000004100 */
[-C--:B------:R-:W-:Y:S01]  /*0cf0*/  FMUL.FTZ R30, R2, R25.reuse ;  /* 0x00000019021e7220 */ /* 0x080fe20000410000 */
[----:B------:R-:W-:Y:S01]  /*0d00*/  FADD.FTZ R23, -R8, R12 ;  /* 0x0000000c08177221 */ /* 0x000fe20000010100 */
[----:B------:R-:W-:Y:S01]  /*0d10*/  FADD.FTZ R13, R27, R25 ;  /* 0x000000191b0d7221 */ /* 0x000fe20000010000 */
[C---:B------:R-:W-:Y:S01]  /*0d20*/  FFMA.FTZ R12, R26.reuse, R25, R28 ;  /* 0x000000191a0c7223 */ /* 0x040fe2000001001c */
[----:B------:R-:W-:Y:S01]  /*0d30*/  FFMA.FTZ R21, R26, R30, R21 ;  /* 0x0000001e1a157223 */ /* 0x000fe20000010015 */
[----:B------:R-:W-:Y:S01]  /*0d40*/  FMUL.FTZ R23, R4, R23 ;  /* 0x0000001704177220 */ /* 0x000fe20000410000 */
[----:B------:R-:W-:Y:S01]  /*0d50*/  FMUL.FTZ R25, R5, R24 ;  /* 0x0000001805197220 */ /* 0x000fe20000410000 */
[----:B------:R-:W-:Y:S01]  /*0d60*/  FADD.FTZ R20, R20, R30 ;  /* 0x0000001e14147221 */ /* 0x000fe20000010000 */
[-C--:B------:R-:W-:Y:S01]  /*0d70*/  FMUL.FTZ R24, R0, R29.reuse ;  /* 0x0000001d00187220 */ /* 0x080fe20000410000 */
[-C--:B------:R-:W-:Y:S01]  /*0d80*/  FMUL.FTZ R26, R3, R22.reuse ;  /* 0x00000016031a7220 */ /* 0x080fe20000410000 */
[----:B------:R-:W-:Y:S01]  /*0d90*/  FFMA.FTZ R14, R23, R29, R14 ;  /* 0x0000001d170e7223 */ /* 0x000fe2000001000e */
[----:B------:R-:W-:Y:S01]  /*0da0*/  FADD.FTZ R11, R11, R22 ;  /* 0x000000160b0b7221 */ /* 0x000fe20000010000 */
[----:B------:R-:W-:Y:S01]  /*0db0*/  FFMA.FTZ R10, R25, R22, R10 ;  /* 0x00000016190a7223 */ /* 0x000fe2000001000a */
[----:B------:R-:W-:Y:S01]  /*0dc0*/  FADD.FTZ R15, R15, R29 ;  /* 0x0000001d0f0f7221 */ /* 0x000fe20000010000 */
[----:B------:R-:W-:Y:S01]  /*0dd0*/  FADD.FTZ R22, R19, R24 ;  /* 0x0000001813167221 */ /* 0x000fe20000010000 */
[----:B------:R-:W-:Y:S01]  /*0de0*/  FFMA.FTZ R23, R23, R24, R18 ;  /* 0x0000001817177223 */ /* 0x000fe20000010012 */
        /* <DEDUP_REMOVED lines=13> */
[----:B------:R-:W-:Y:S01]  /*0ec0*/  UMOV UR5, 0x400 ;  /* 0x0000040000057882 */ /* 0x000fe20000000000 */
[----:B------:R-:W-:Y:S02]  /*0ed0*/  SHF.R.U32.HI R19, RZ, 0x4, R29 ;  /* 0x00000004ff137819 */ /* 0x000fe4000001161d */
[----:B------:R-:W-:Y:S02]  /*0ee0*/  SHF.L.U32 R18, R29, 0x1, RZ ;  /* 0x000000011d127819 */ /* 0x000fe400000006ff */
[----:B------:R-:W-:Y:S02]  /*0ef0*/  LOP3.LUT R20, R19, R29, RZ, 0x3c, !PT ;  /* 0x0000001d13147212 */ /* 0x000fe400078e3cff */
[----:B------:R-:W-:Y:S02]  /*0f00*/  LOP3.LUT R19, R18, 0x18, RZ, 0xc0, !PT ;  /* 0x0000001812137812 */ /* 0x000fe400078ec0ff */
[----:B------:R-:W-:-:S02]  /*0f10*/  SHF.L.U32 R20, R20, 0x3, RZ ;  /* 0x0000000314147819 */ /* 0x000fc400000006ff */
[C---:B------:R-:W-:Y:S02]  /*0f20*/  LOP3.LUT R21, R19.reuse, 0x8, RZ, 0x3c, !PT ;  /* 0x0000000813157812 */ /* 0x040fe400078e3cff */
[C---:B------:R-:W-:Y:S02]  /*0f30*/  LOP3.LUT R25, R19.reuse, 0x10, RZ, 0x3c, !PT ;  /* 0x0000001013197812 */ /* 0x040fe400078e3cff */
[----:B------:R-:W-:Y:S02]  /*0f40*/  LOP3.LUT R27, R19, 0x18, RZ, 0x3c, !PT ;  /* 0x00000018131b7812 */ /* 0x000fe400078e3cff */
[----:B------:R-:W-:Y:S02]  /*0f50*/  LOP3.LUT R20, R20, 0x18, RZ, 0xc0, !PT ;  /* 0x0000001814147812 */ /* 0x000fe400078ec0ff */
[----:B------:R-:W-:Y:S01]  /*0f60*/  IADD3 R24, PT, PT, R29, 0x1e0, RZ ;  /* 0x000001e01d187810 */ /* 0x000fe20007ffe0ff */
[----:B0-----:R-:W-:Y:S01]  /*0f70*/  ULEA UR5, UR7, UR5, 0x18 ;  /* 0x0000000507057291 */ /* 0x001fe2000f8ec0ff */
[----:B------:R-:W0:Y:S02]  /*0f80*/  S2UR UR7, SR_CTAID.X ;  /* 0x00000000000779c3 */ /* 0x000e240000002500 */
[----:B------:R-:W-:-:S03]  /*0f90*/  SHF.R.U32.HI R28, RZ, 0x4, R24 ;  /* 0x00000004ff1c7819 */ /* 0x000fc60000011618 */
[C---:B------:R-:W-:Y:S02]  /*0fa0*/  LEA R18, R29.reuse, UR5, 0x5 ;  /* 0x000000051d127c11 */ /* 0x040fe4000f8e28ff */
[----:B------:R-:W-:Y:S02]  /*0fb0*/  LOP3.LUT R28, R28, R29, RZ, 0x3c, !PT ;  /* 0x0000001d1c1c7212 */ /* 0x000fe400078e3cff */
[C---:B------:R-:W-:Y:S01]  /*0fc0*/  IADD3 R23, PT, PT, R18.reuse, R21, RZ ;  /* 0x0000001512177210 */ /* 0x040fe20007ffe0ff */
[C---:B------:R-:W-:Y:S01]  /*0fd0*/  IMAD.IADD R22, R18.reuse, 0x1, R19 ;  /* 0x0000000112167824 */ /* 0x040fe200078e0213 */
[C---:B------:R-:W-:Y:S01]  /*0fe0*/  IADD3 R25, PT, PT, R18.reuse, R25, RZ ;  /* 0x0000001912197210 */ /* 0x040fe20007ffe0ff */
[----:B------:R-:W-:Y:S01]  /*0ff0*/  IMAD.IADD R27, R18, 0x1, R27 ;  /* 0x00000001121b7824 */ /* 0x000fe200078e021b */
[----:B------:R-:W-:Y:S02]  /*1000*/  SHF.L.U32 R19, R29, 0x3, RZ ;  /* 0x000000031d137819 */ /* 0x000fe400000006ff */
[----:B------:R1:W-:Y:S01]  /*1010*/  STS.64 [R22], R16 ;  /* 0x0000001016007388 */ /* 0x0003e20000000a00 */
[----:B------:R-:W-:-:S02]  /*1020*/  SHF.L.U32 R28, R28, 0x3, RZ ;  /* 0x000000031c1c7819 */ /* 0x000fc400000006ff */
[----:B------:R-:W-:Y:S01]  /*1030*/  LOP3.LUT R19, R19, 0x1fe0, RZ, 0xc0, !PT ;  /* 0x00001fe013137812 */ /* 0x000fe200078ec0ff */
[----:B------:R2:W-:Y:S03]  /*1040*/  STS.64 [R23], R14 ;  /* 0x0000000e17007388 */ /* 0x0005e60000000a00 */
[----:B------:R-:W-:Y:S01]  /*1050*/  IADD3 R26, PT, PT, R19, UR5, R20 ;  /* 0x00000005131a7c10 */ /* 0x000fe2000fffe014 */
[----:B------:R3:W-:Y:S01]  /*1060*/  STS.64 [R25], R12 ;  /* 0x0000000c19007388 */ /* 0x0007e20000000a00 */
[----:B0-----:R-:W-:-:S03]  /*1070*/  ULOP3.LUT UR7, UR7, 0x1f, URZ, 0xc0, !UPT ;  /* 0x0000001f07077892 */ /* 0x001fc6000f8ec0ff */
[----:B------:R-:W-:Y:S01]  /*1080*/  STS.64 [R27], R10 ;  /* 0x0000000a1b007388 */ /* 0x000fe20000000a00 */
[----:B-1----:R-:W-:Y:S01]  /*1090*/  SHF.L.U32 R22, R24, 0x3, RZ ;  /* 0x0000000318167819 */ /* 0x002fe200000006ff */
[----:B------:R-:W-:Y:S01]  /*10a0*/  ULEA UR7, UR8, UR7, 0x5 ;  /* 0x0000000708077291 */ /* 0x000fe2000f8e28ff */
[----:B------:R-:W-:Y:S02]  /*10b0*/  BAR.SYNC.DEFER_BLOCKING 0x0 ;  /* 0x0000000000007b1d */ /* 0x000fe40000010000 */
[----:B--2---:R-:W-:Y:S02]  /*10c0*/  LOP3.LUT R23, R22, 0x3fe0, RZ, 0xc0, !PT ;  /* 0x00003fe016177812 */ /* 0x004fe400078ec0ff */
[----:B------:R-:W-:-:S04]  /*10d0*/  LOP3.LUT R22, R28, 0x18, RZ, 0xc0, !PT ;  /* 0x000000181c167812 */ /* 0x000fc800078ec0ff */
[----:B---3--:R-:W0:Y:S01]  /*10e0*/  LDC.64 R24, c[0x0][0x3d0] ;  /* 0x0000f400ff187b82 */ /* 0x008e220000000a00 */
[----:B------:R-:W-:Y:S01]  /*10f0*/  IADD3 R22, PT, PT, R23, UR5, R22 ;  /* 0x0000000517167c10 */ /* 0x000fe2000fffe016 */
[----:B------:R-:W-:-:S04]  /*1100*/  IMAD.U32 R23, RZ, RZ, UR7 ;  /* 0x00000007ff177e24 */ /* 0x000fc8000f8e00ff */
[----:B------:R-:W-:-:S05]  /*1110*/  IMAD R23, R23, 0x3c0, R29 ;  /* 0x000003c017177824 */ /* 0x000fca00078e021d */
[----:B------:R-:W-:Y:S01]  /*1120*/  SHF.L.U32 R23, R23, 0x1, RZ ;  /* 0x0000000117177819 */ /* 0x000fe200000006ff */
[----:B------:R-:W1:Y:S04]  /*1130*/  LDS.64 R18, [R26] ;  /* 0x000000001a127984 */ /* 0x000e680000000a00 */
[----:B------:R-:W2:Y:S01]  /*1140*/  LDS.64 R20, [R26+0x1e00] ;  /* 0x001e00001a147984 */ /* 0x000ea20000000a00 */
[----:B-1----:R-:W-:Y:S01]  /*1150*/  FADD.FTZ R27, RZ, R18 ;  /* 0x00000012ff1b7221 */ /* 0x002fe20000010000 */
[----:B------:R-:W-:-:S03]  /*1160*/  FADD.FTZ R18, RZ, R19 ;  /* 0x00000013ff127221 */ /* 0x000fc60000010000 */
[----:B--2---:R-:W-:Y:S01]  /*1170*/  FADD.FTZ R20, R27, R20 ;  /* 0x000000141b147221 */ /* 0x004fe20000010000 */
[----:B------:R-:W-:Y:S01]  /*1180*/  FADD.FTZ R21, R18, R21 ;  /* 0x0000001512157221 */ /* 0x000fe20000010000 */
[C---:B0-----:R-:W-:Y:S01]  /*1190*/  IMAD.WIDE.U32 R18, R23.reuse, 0x4, R24 ;  /* 0x0000000417127825 */ /* 0x041fe200078e0018 */
[----:B------:R-:W-:-:S04]  /*11a0*/  IADD3 R27, PT, PT, R23, 0x3c0, RZ ;  /* 0x000003c0171b7810 */ /* 0x000fc80007ffe0ff */
[----:B------:R-:W-:Y:S04]  /*11b0*/  STG.E.64 desc[UR10][R18.64+0x28000], R20 ;  /* 0x0280001412007986 */ /* 0x000fe8000c101b0a */
[----:B------:R-:W0:Y:S04]  /*11c0*/  LDS.64 R20, [R22] ;  /* 0x0000000016147984 */ /* 0x000e280000000a00 */
[----:B------:R-:W1:Y:S01]  /*11d0*/  LDS.64 R18, [R22+0x1e00] ;  /* 0x001e000016127984 */ /* 0x000e620000000a00 */
[----:B0-----:R-:W-:Y:S01]  /*11e0*/  FADD.FTZ R23, RZ, R20 ;  /* 0x00000014ff177221 */ /* 0x001fe20000010000 */
[----:B------:R-:W-:Y:S01]  /*11f0*/  FADD.FTZ R26, RZ, R21 ;  /* 0x00000015ff1a7221 */ /* 0x000fe20000010000 */
[----:B------:R-:W-:-:S04]  /*1200*/  IMAD.WIDE.U32 R20, R27, 0x4, R24 ;  /* 0x000000041b147825 */ /* 0x000fc800078e0018 */
[----:B-1----:R-:W-:Y:S01]  /*1210*/  FADD.FTZ R18, R23, R18 ;  /* 0x0000001217127221 */ /* 0x002fe20000010000 */
[----:B------:R-:W-:-:S05]  /*1220*/  FADD.FTZ R19, R26, R19 ;  /* 0x000000131a137221 */ /* 0x000fca0000010000 */
[----:B------:R0:W-:Y:S02]  /*1230*/  STG.E.64 desc[UR10][R20.64+0x28000], R18 ;  /* 0x0280001214007986 */ /* 0x0001e4000c101b0a */
.L_x_880:
        /* <DEDUP_REMOVED lines=15> */
[----:B------:R-:W-:Y:S02]  /*1330*/  IADD3 R20, PT, PT, R26, 0x2, RZ ;  /* 0x000000021a147810 */ /* 0x000fe40007ffe0ff */
[----:B------:R-:W-:Y:S02]  /*1340*/  LOP3.LUT R18, R18, 0xf0, RZ, 0xc0, !PT ;  /* 0x000000f012127812 */ /* 0x000fe400078ec0ff */
[----:B------:R-:W-:Y:S02]  /*1350*/  SHF.R.U32.HI R21, RZ, 0x2, R20 ;  /* 0x00000002ff157819 */ /* 0x000fe40000011614 */
[----:B------:R-:W-:Y:S02]  /*1360*/  IADD3 R25, PT, PT, R26, 0x4, RZ ;  /* 0x000000041a197810 */ /* 0x000fe40007ffe0ff */
[----:B------:R-:W-:-:S02]  /*1370*/  LEA.HI R30, R33, R18, RZ, 0x1e ;  /* 0x00000012211e7211 */ /* 0x000fc400078ff0ff */
[-C--:B------:R-:W-:Y:S02]  /*1380*/  LEA.HI R24, R25, R18.reuse, RZ, 0x1e ;  /* 0x0000001219187211 */ /* 0x080fe400078ff0ff */
[----:B0-----:R-:W-:Y:S02]  /*1390*/  LEA R19, R22, R19, 0x18 ;  /* 0x0000001316137211 */ /* 0x001fe400078ec0ff */
[----:B------:R-:W-:Y:S01]  /*13a0*/  LEA.HI R22, R20, 0xf0, RZ, 0x1e ;  /* 0x000000f014167811 */ /* 0x000fe200078ff0ff */
[----:B------:R-:W-:Y:S01]  /*13b0*/  @P0 IMAD.MOV R22, RZ, RZ, R21 ;  /* 0x000000ffff160224 */ /* 0x000fe200078e0215 */
[----:B------:R-:W-:Y:S01]  /*13c0*/  LEA.HI R20, R26, R18, RZ, 0x1e ;  /* 0x000000121a147211 */ /* 0x000fe200078ff0ff */
[--C-:B------:R-:W-:Y:S02]  /*13d0*/  IMAD R24, R24, 0x18, R19.reuse ;  /* 0x0000001818187824 */ /* 0x100fe400078e0213 */
[--C-:B------:R-:W-:Y:S02]  /*13e0*/  IMAD R22, R22, 0x18, R19.reuse ;  /* 0x0000001816167824 */ /* 0x100fe400078e0213 */
[----:B------:R-:W-:-:S02]  /*13f0*/  IMAD R20, R20, 0x18, R19 ;  /* 0x0000001814147824 */ /* 0x000fc400078e0213 */
[C---:B------:R-:W-:Y:S01]  /*1400*/  IMAD.IADD R24, R27.reuse, 0x1, R24 ;  /* 0x000000011b187824 */ /* 0x040fe200078e0218 */
[----:B------:R-:W-:Y:S01]  /*1410*/  IADD3 R28, PT, PT, R27, R22, RZ ;  /* 0x000000161b1c7210 */ /* 0x000fe20007ffe0ff */
[----:B------:R-:W-:Y:S01]  /*1420*/  IMAD R30, R30, 0x18, R19 ;  /* 0x000000181e1e7824 */ /* 0x000fe200078e0213 */
[----:B------:R-:W-:-:S03]  /*1430*/  IADD3 R20, PT, PT, R20, R27, RZ ;  /* 0x0000001b14147210 */ /* 0x000fc60007ffe0ff */
[----:B------:R0:W-:Y:S04]  /*1440*/  LDS.64 R22, [R28] ;  /* 0x000000001c167984 */ /* 0x0001e80000000a00 */
[----:B------:R-:W1:Y:S01]  /*1450*/  LDS.64 R20, [R20] ;  /* 0x0000000014147984 */ /* 0x000e620000000a00 */
[C---:B0-----:R-:W-:Y:S01]  /*1460*/  IADD3 R28, PT, PT, R26.reuse, 0x16, RZ ;  /* 0x000000161a1c7810 */ /* 0x041fe20007ffe0ff */
[----:B-1----:R-:W-:Y:S01]  /*1470*/  FADD.FTZ R25, RZ, R20 ;  /* 0x00000014ff197221 */ /* 0x002fe20000010000 */
[----:B------:R-:W-:-:S03]  /*1480*/  IADD3 R20, PT, PT, R26, 0x6, RZ ;  /* 0x000000061a147810 */ /* 0x000fc60007ffe0ff */
[----:B------:R-:W-:Y:S01]  /*1490*/  FADD.FTZ R29, R25, R22 ;  /* 0x00000016191d7221 */ /* 0x000fe20000010000 */
[----:B------:R-:W-:Y:S01]  /*14a0*/  FADD.FTZ R22, RZ, R21 ;  /* 0x00000015ff167221 */ /* 0x000fe20000010000 */
[----:B------:R-:W-:Y:S01]  /*14b0*/  SHF.L.U32 R21, R20, 0x1e, RZ ;  /* 0x0000001e14157819 */ /* 0x000fe200000006ff */
[----:B------:R-:W0:Y:S02]  /*14c0*/  LDS.64 R24, [R24] ;  /* 0x0000000018187984 */ /* 0x000e240000000a00 */
[----:B------:R-:W-:Y:S01]  /*14d0*/  FADD.FTZ R22, R22, R23 ;  /* 0x0000001716167221 */ /* 0x000fe20000010000 */
[----:B------:R-:W-:-:S04]  /*14e0*/  SHF.R.S32.HI R21, RZ, 0x1f, R21 ;  /* 0x0000001fff157819 */ /* 0x000fc80000011415 */
[----:B------:R-:W-:-:S04]  /*14f0*/  LOP3.LUT R21, R21, 0xf0, RZ, 0xc0, !PT ;  /* 0x000000f015157812 */ /* 0x000fc800078ec0ff */
[----:B------:R-:W-:-:S05]  /*1500*/  LEA.HI R20, R20, R21, RZ, 0x1e ;  /* 0x0000001514147211 */ /* 0x000fca00078ff0ff */
[----:B------:R-:W-:-:S05]  /*1510*/  IMAD R20, R20, 0x18, R19 ;  /* 0x0000001814147824 */ /* 0x000fca00078e0213 */
[----:B------:R-:W-:-:S06]  /*1520*/  IADD3 R20, PT, PT, R27, R20, RZ ;  /* 0x000000141b147210 */ /* 0x000fcc0007ffe0ff */
[----:B------:R-:W1:Y:S01]  /*1530*/  LDS.64 R20, [R20] ;  /* 0x0000000014147984 */ /* 0x000e620000000a00 */
[----:B0-----:R-:W-:Y:S01]  /*1540*/  FADD.FTZ R23, R29, R24 ;  /* 0x000000181d177221 */ /* 0x001fe20000010000 */
[----:B------:R-:W-:Y:S01]  /*1550*/  FADD.FTZ R24, R22, R25 ;  /* 0x0000001916187221 */ /* 0x000fe20000010000 */
[C---:B------:R-:W-:Y:S01]  /*1560*/  VIADD R25, R26.reuse, 0x8 ;  /* 0x000000081a197836 */ /* 0x040fe20000000000 */
[----:B------:R-:W-:-:S04]  /*1570*/  IADD3 R29, PT, PT, R26, 0x18, RZ ;  /* 0x000000181a1d7810 */ /* 0x000fc80007ffe0ff */
[----:B------:R-:W-:-:S05]  /*1580*/  LEA.HI R22, R25, R18, RZ, 0x1e ;  /* 0x0000001219167211 */ /* 0x000fca00078ff0ff */
[----:B------:R-:W-:-:S05]  /*1590*/  IMAD R22, R22, 0x18, R19 ;  /* 0x0000001816167824 */ /* 0x000fca00078e0213 */
[----:B------:R-:W-:Y:S01]  /*15a0*/  IADD3 R22, PT, PT, R27, R22, RZ ;  /* 0x000000161b167210 */ /* 0x000fe20007ffe0ff */
[----:B-1----:R-:W-:Y:S01]  /*15b0*/  FADD.FTZ R25, R23, R20 ;  /* 0x0000001417197221 */ /* 0x002fe20000010000 */
[----:B------:R-:W-:-:S04]  /*15c0*/  FADD.FTZ R24, R24, R21 ;  /* 0x0000001518187221 */ /* 0x000fc80000010000 */
[----:B------:R-:W0:Y:S01]  /*15d0*/  LDS.64 R22, [R22] ;  /* 0x0000000016167984 */ /* 0x000e220000000a00 */
[----:B------:R-:W-:-:S04]  /*15e0*/  IADD3 R21, PT, PT, R26, 0xa, RZ ;  /* 0x0000000a1a157810 */ /* 0x000fc80007ffe0ff */
[----:B------:R-:W-:-:S04]  /*15f0*/  SHF.L.U32 R20, R21, 0x1e, RZ ;  /* 0x0000001e15147819 */ /* 0x000fc800000006ff */
        /* <DEDUP_REMOVED lines=8> */
[----:B------:R-:W-:-:S03]  /*1680*/  FADD.FTZ R25, R25, R22 ;  /* 0x0000001619197221 */ /* 0x000fc60000010000 */
[----:B------:R-:W-:-:S05]  /*1690*/  LEA.HI R22, R23, R18, RZ, 0x1e ;  /* 0x0000001217167211 */ /* 0x000fca00078ff0ff */
[----:B------:R-:W-:-:S05]  /*16a0*/  IMAD R22, R22, 0x18, R19 ;  /* 0x0000001816167824 */ /* 0x000fca00078e0213 */
[----:B------:R-:W-:-:S06]  /*16b0*/  IADD3 R22, PT, PT, R27, R22, RZ ;  /* 0x000000161b167210 */ /* 0x000fcc0007ffe0ff */
[----:B------:R-:W0:Y:S01]  /*16c0*/  LDS.64 R22, [R22] ;  /* 0x0000000016167984 */ /* 0x000e220000000a00 */
[----:B-1----:R-:W-:Y:S01]  /*16d0*/  FADD.FTZ R24, R24, R21 ;  /* 0x0000001518187221 */ /* 0x002fe20000010000 */
[----:B------:R-:W-:Y:S01]  /*16e0*/  IADD3 R21, PT, PT, R26, 0xe, RZ ;  /* 0x0000000e1a157810 */ /* 0x000fe20007ffe0ff */
[----:B------:R-:W-:-:S04]  /*16f0*/  FADD.FTZ R25, R25, R20 ;  /* 0x0000001419197221 */ /* 0x000fc80000010000 */
[----:B------:R-:W-:-:S05]  /*1700*/  IMAD.SHL.U32 R20, R21, 0x40000000, RZ ;  /* 0x4000000015147824 */ /* 0x000fca00078e00ff */
[----:B------:R-:W-:-:S04]  /*1710*/  SHF.R.S32.HI R20, RZ, 0x1f, R20 ;  /* 0x0000001fff147819 */ /* 0x000fc80000011414 */
[----:B------:R-:W-:-:S04]  /*1720*/  LOP3.LUT R20, R20, 0xf0, RZ, 0xc0, !PT ;  /* 0x000000f014147812 */ /* 0x000fc800078ec0ff */
[----:B------:R-:W-:-:S05]  /*1730*/  LEA.HI R20, R21, R20, RZ, 0x1e ;  /* 0x0000001415147211 */ /* 0x000fca00078ff0ff */
[----:B------:R-:W-:Y:S02]  /*1740*/  IMAD R20, R20, 0x18, R19 ;  /* 0x0000001814147824 */ /* 0x000fe400078e0213 */
[----:B0-----:R-:W-:Y:S01]  /*1750*/  FADD.FTZ R24, R24, R23 ;  /* 0x0000001718187221 */ /* 0x001fe20000010000 */
[----:B------:R-:W-:Y:S01]  /*1760*/  IADD3 R23, PT, PT, R26, 0x10, RZ ;  /* 0x000000101a177810 */ /* 0x000fe20007ffe0ff */
[----:B------:R-:W-:Y:S01]  /*1770*/  FADD.FTZ R25, R25, R22 ;  /* 0x0000001619197221 */ /* 0x000fe20000010000 */
[----:B------:R-:W-:Y:S02]  /*1780*/  IADD3 R20, PT, PT, R27, R20, RZ ;  /* 0x000000141b147210 */ /* 0x000fe40007ffe0ff */
[----:B------:R-:W-:-:S04]  /*1790*/  LEA.HI R22, R23, R18, RZ, 0x1e ;  /* 0x0000001217167211 */ /* 0x000fc800078ff0ff */
[----:B------:R-:W0:Y:S01]  /*17a0*/  LDS.64 R20, [R20] ;  /* 0x0000000014147984 */ /* 0x000e220000000a00 */
[----:B------:R-:W-:-:S05]  /*17b0*/  IMAD R22, R22, 0x18, R19 ;  /* 0x0000001816167824 */ /* 0x000fca00078e0213 */
[----:B------:R-:W-:-:S06]  /*17c0*/  IADD3 R22, PT, PT, R27, R22, RZ ;  /* 0x000000161b167210 */ /* 0x000fcc0007ffe0ff */
[----:B------:R-:W1:Y:S01]  /*17d0*/  LDS.64 R22, [R22] ;  /* 0x0000000016167984 */ /* 0x000e620000000a00 */
[----:B0-----:R-:W-:Y:S01]  /*17e0*/  FADD.FTZ R25, R25, R20 ;  /* 0x0000001419197221 */ /* 0x001fe20000010000 */
[----:B------:R-:W-:-:S03]  /*17f0*/  FADD.FTZ R24, R24, R21 ;  /* 0x0000001518187221 */ /* 0x000fc60000010000 */
[----:B-1----:R-:W-:Y:S01]  /*1800*/  FADD.FTZ R21, R25, R22 ;  /* 0x0000001619157221 */ /* 0x002fe20000010000 */
[----:B------:R-:W-:Y:S02]  /*1810*/  VIADD R25, R26, 0x12 ;  /* 0x000000121a197836 */ /* 0x000fe40000000000 */
[----:B------:R-:W-:Y:S01]  /*1820*/  FADD.FTZ R24, R24, R23 ;  /* 0x0000001718187221 */ /* 0x000fe20000010000 */
[----:B------:R-:W-:Y:S02]  /*1830*/  SHF.L.U32 R23, R28, 0x1e, RZ ;  /* 0x0000001e1c177819 */ /* 0x000fe400000006ff */
[----:B------:R-:W-:Y:S02]  /*1840*/  LEA.HI R22, R29, R18, RZ, 0x1e ;  /* 0x000000121d167211 */ /* 0x000fe400078ff0ff */
[----:B------:R-:W-:Y:S02]  /*1850*/  SHF.L.U32 R20, R25, 0x1e, RZ ;  /* 0x0000001e19147819 */ /* 0x000fe400000006ff */
[----:B------:R-:W-:Y:S01]  /*1860*/  SHF.R.S32.HI R23, RZ, 0x1f, R23 ;  /* 0x0000001fff177819 */ /* 0x000fe20000011417 */
[----:B------:R-:W-:Y:S01]  /*1870*/  IMAD R22, R22, 0x18, R19 ;  /* 0x0000001816167824 */ /* 0x000fe200078e0213 */
[----:B------:R-:W-:-:S02]  /*1880*/  SHF.R.S32.HI R20, RZ, 0x1f, R20 ;  /* 0x0000001fff147819 */ /* 0x000fc40000011414 */
[----:B------:R-:W-:Y:S02]  /*1890*/  LOP3.LUT R23, R23, 0xf0, RZ, 0xc0, !PT ;  /* 0x000000f017177812 */ /* 0x000fe400078ec0ff */
[----:B------:R-:W-:Y:S02]  /*18a0*/  LOP3.LUT R20, R20, 0xf0, RZ, 0xc0, !PT ;  /* 0x000000f014147812 */ /* 0x000fe400078ec0ff */
[----:B------:R-:W-:Y:S02]  /*18b0*/  LEA.HI R28, R28, R23, RZ, 0x1e ;  /* 0x000000171c1c7211 */ /* 0x000fe400078ff0ff */
[----:B------:R-:W-:Y:S02]  /*18c0*/  LEA.HI R20, R25, R20, RZ, 0x1e ;  /* 0x0000001419147211 */ /* 0x000fe400078ff0ff */
[----:B------:R-:W-:Y:S01]  /*18d0*/  IADD3 R23, PT, PT, R26, 0x1c, RZ ;  /* 0x0000001c1a177810 */ /* 0x000fe20007ffe0ff */
[--C-:B------:R-:W-:Y:S01]  /*18e0*/  IMAD R28, R28, 0x18, R19.reuse ;  /* 0x000000181c1c7824 */ /* 0x100fe200078e0213 */
[----:B------:R-:W-:Y:S01]  /*18f0*/  IADD3 R25, PT, PT, R26, 0x1a, RZ ;  /* 0x0000001a1a197810 */ /* 0x000fe20007ffe0ff */
[----:B------:R-:W-:Y:S01]  /*1900*/  IMAD R20, R20, 0x18, R19 ;  /* 0x0000001814147824 */ /* 0x000fe200078e0213 */
[----:B------:R-:W-:-:S02]  /*1910*/  LEA.HI R26, R23, R18, RZ, 0x1e ;  /* 0x00000012171a7211 */ /* 0x000fc400078ff0ff */
[----:B------:R-:W-:Y:S01]  /*1920*/  IADD3 R22, PT, PT, R27, R22, RZ ;  /* 0x000000161b167210 */ /* 0x000fe20007ffe0ff */
[----:B------:R-:W-:Y:S01]  /*1930*/  IMAD.SHL.U32 R18, R25, 0x40000000, RZ ;  /* 0x4000000019127824 */ /* 0x000fe200078e00ff */
[C---:B------:R-:W-:Y:S01]  /*1940*/  IADD3 R29, PT, PT, R27.reuse, R20, RZ ;  /* 0x000000141b1d7210 */ /* 0x040fe20007ffe0ff */
[----:B------:R-:W-:Y:S01]  /*1950*/  IMAD R32, R26, 0x18, R19 ;  /* 0x000000181a207824 */ /* 0x000fe200078e0213 */
[C---:B------:R-:W-:Y:S02]  /*1960*/  IADD3 R26, PT, PT, R27.reuse, R30, RZ ;  /* 0x0000001e1b1a7210 */ /* 0x040fe40007ffe0ff */
[----:B------:R-:W-:Y:S01]  /*1970*/  SHF.R.S32.HI R18, RZ, 0x1f, R18 ;  /* 0x0000001fff127819 */ /* 0x000fe20000011412 */
[----:B------:R-:W-:Y:S01]  /*1980*/  IMAD.IADD R20, R27, 0x1, R32 ;  /* 0x000000011b147824 */ /* 0x000fe200078e0220 */
[----:B------:R-:W-:Y:S02]  /*1990*/  LDS.64 R22, [R22] ;  /* 0x0000000016167984 */ /* 0x000fe40000000a00 */
[----:B------:R-:W-:-:S04]  /*19a0*/  LOP3.LUT R18, R18, 0xf0, RZ, 0xc0, !PT ;  /* 0x000000f012127812 */ /* 0x000fc800078ec0ff */
[----:B------:R-:W-:Y:S02]  /*19b0*/  LEA.HI R18, R25, R18, RZ, 0x1e ;  /* 0x0000001219127211 */ /* 0x000fe400078ff0ff */
[----:B------:R-:W-:-:S03]  /*19c0*/  IADD3 R25, PT, PT, R27, R28, RZ ;  /* 0x0000001c1b197210 */ /* 0x000fc60007ffe0ff */
[----:B------:R-:W-:-:S05]  /*19d0*/  IMAD R18, R18, 0x18, R19 ;  /* 0x0000001812127824 */ /* 0x000fca00078e0213 */
[----:B------:R-:W-:Y:S02]  /*19e0*/  IADD3 R27, PT, PT, R27, R18, RZ ;  /* 0x000000121b1b7210 */ /* 0x000fe40007ffe0ff */
[----:B------:R-:W0:Y:S02]  /*19f0*/  LDS.64 R18, [R29] ;  /* 0x000000001d127984 */ /* 0x000e240000000a00 */
[----:B0-----:R-:W-:Y:S01]  /*1a00*/  FADD.FTZ R21, R21, R18 ;  /* 0x0000001215157221 */ /* 0x001fe20000010000 */
[----:B------:R-:W-:Y:S02]  /*1a10*/  FADD.FTZ R28, R24, R19 ;  /* 0x00000013181c7221 */ /* 0x000fe40000010000 */
[----:B------:R-:W0:Y:S04]  /*1a20*/  LDS.64 R18, [R26] ;  /* 0x000000001a127984 */ /* 0x000e280000000a00 */
[----:B------:R-:W1:Y:S01]  /*1a30*/  LDS.64 R24, [R25] ;  /* 0x0000000019187984 */ /* 0x000e620000000a00 */
[----:B0-----:R-:W-:Y:S01]  /*1a40*/  FADD.FTZ R21, R21, R18 ;  /* 0x0000001215157221 */ /* 0x001fe20000010000 */
[----:B------:R-:W-:-:S02]  /*1a50*/  FADD.FTZ R28, R28, R19 ;  /* 0x000000131c1c7221 */ /* 0x000fc40000010000 */
[----:B------:R-:W0:Y:S01]  /*1a60*/  LDS.64 R18, [R27] ;  /* 0x000000001b127984 */ /* 0x000e220000000a00 */
[----:B-1----:R-:W-:Y:S01]  /*1a70*/  FADD.FTZ R33, R21, R24 ;  /* 0x0000001815217221 */ /* 0x002fe20000010000 */
[----:B------:R-:W-:Y:S02]  /*1a80*/  FADD.FTZ R28, R28, R25 ;  /* 0x000000191c1c7221 */ /* 0x000fe40000010000 */
[----:B------:R-:W1:Y:S01]  /*1a90*/  LDS.64 R20, [R20] ;  /* 0x0000000014147984 */ /* 0x000e620000000a00 */
[----:B------:R-:W-:Y:S01]  /*1aa0*/  FADD.FTZ R33, R33, R22 ;  /* 0x0000001621217221 */ /* 0x000fe20000010000 */
[----:B------:R-:W-:-:S03]  /*1ab0*/  FADD.FTZ R28, R28, R23 ;  /* 0x000000171c1c7221 */ /* 0x000fc60000010000 */
[----:B0-----:R-:W-:Y:S01]  /*1ac0*/  FADD.FTZ R33, R33, R18 ;  /* 0x0000001221217221 */ /* 0x001fe20000010000 */
[----:B------:R-:W-:-:S03]  /*1ad0*/  FADD.FTZ R28, R28, R19 ;  /* 0x000000131c1c7221 */ /* 0x000fc60000010000 */
[----:B-1----:R-:W-:Y:S01]  /*1ae0*/  FADD.FTZ R23, R33, R20 ;  /* 0x0000001421177221 */ /* 0x002fe20000010000 */
[----:B------:R-:W-:-:S07]  /*1af0*/  FADD.FTZ R21, R28, R21 ;  /* 0x000000151c157221 */ /* 0x000fce0000010000 */
.L_x_882:
[----:B------:R-:W-:Y:S05]  /*1b00*/  BSYNC.RECONVERGENT B0 ;  /* 0x0000000000007941 */ /* 0x000fea0003800200 */
.L_x_881:
        /* <DEDUP_REMOVED lines=19> */
.L_x_884:
[----:B------:R-:W-:Y:S05]  /*1c40*/  BSYNC.RECONVERGENT B0 ;  /* 0x0000000000007941 */ /* 0x000fea0003800200 */
.L_x_883:
[----:B------:R-:W-:Y:S05]  /*1c50*/  BRA.U !UP1, `(.L_x_885) ;  /* 0x0000000109587547 */ /* 0x000fea000b800000 */
[----:B------:R-:W-:Y:S01]  /*1c60*/  BAR.SYNC.DEFER_BLOCKING 0x0 ;  /* 0x0000000000007b1d */ /* 0x000fe20000010000 */
[----:B------:R-:W-:-:S13]  /*1c70*/  ISETP.NE.AND P0, PT, R24, RZ, PT ;  /* 0x000000ff1800720c */ /* 0x000fda0003f05270 */
[----:B------:R-:W-:Y:S05]  /*1c80*/  @P0 BRA `(.L_x_886) ;  /* 0x0000000000400947 */ /* 0x000fea0003800000 */
[----:B------:R-:W1:Y:S02]  /*1c90*/  S2UR UR5, SR_CTAID.X ;  /* 0x00000000000579c3 */ /* 0x000e640000002500 */
[----:B-1----:R-:W-:-:S03]  /*1ca0*/  ULOP3.LUT UP1, URZ, UR5, UR8, URZ, 0xfc, !UPT ;  /* 0x0000000805ff7292 */ /* 0x002fc6000f82fcff */
[----:B------:R-:W-:Y:S02]  /*1cb0*/  UMOV UR5, 0x7ffffec1 ;  /* 0x7ffffec100057882 */ /* 0x000fe40000000000 */
[----:B------:R-:W-:-:S06]  /*1cc0*/  USEL UR5, UR5, 0x1, !UP1 ;  /* 0x0000000105057887 */ /* 0x000fcc000c800000 */
[----:B0-----:R-:W-:Y:S01]  /*1cd0*/  MOV R21, UR5 ;  /* 0x0000000500157c02 */ /* 0x001fe20008000f00 */
[----:B------:R-:W-:Y:S06]  /*1ce0*/  MEMBAR.ALL.GPU ;  /* 0x0000000000007992 */ /* 0x000fec000000a000 */
[----:B------:R-:W-:-:S00]  /*1cf0*/  ERRBAR ;  /* 0x00000000000079ab */ /* 0x000fc00000000000 */
[----:B------:R-:W-:Y:S06]  /*1d00*/  CGAERRBAR ;  /* 0x00000000000075ab */ /* 0x000fec0000000000 */
[----:B------:R0:W5:Y:S02]  /*1d10*/  ATOM.E.ADD.STRONG.GPU PT, R20, desc[UR10][R36.64], R21 ;  /* 0x800000152414798a */ /* 0x00016400081ef10a */
[----:B------:R-:W1:Y:S02]  /*1d20*/  LDC.64 R18, c[0x0][0x3d8] ;  /* 0x0000f600ff127b82 */ /* 0x000e640000000a00 */
.L_x_887:
[----:B01----:R-:W2:Y:S04]  /*1d30*/  LD.E.STRONG.GPU R21, desc[UR10][R18.64+0x28] ;  /* 0x0000280a12157980 */ /* 0x003ea8000c10f900 */
[----:B--2---:R-:W-:Y:S01]  /*1d40*/  CCTL.IVALL ;  /* 0x00000000ff00798f */ /* 0x004fe20002000000 */
[----:B------:R-:W-:Y:S05]  /*1d50*/  YIELD ;  /* 0x0000000000007946 */ /* 0x000fea0003800000 */
[----:B-----5:R-:W-:-:S04]  /*1d60*/  LOP3.LUT R21, R21, R20, RZ, 0x3c, !PT ;  /* 0x0000001415157212 */ /* 0x020fc800078e3cff */
[----:B------:R-:W-:-:S13]  /*1d70*/  ISETP.GT.AND P0, PT, R21, -0x1, PT ;  /* 0xffffffff1500780c */ /* 0x000fda0003f04270 */
[----:B------:R-:W-:Y:S05]  /*1d80*/  @P0 BRA `(.L_x_887) ;  /* 0xfffffffc00e80947 */ /* 0x000fea000383ffff */
.L_x_886:
[----:B------:R-:W-:Y:S05]  /*1d90*/  WARPSYNC.ALL ;  /* 0x0000000000007948 */ /* 0x000fea0003800000 */
[----:B------:R-:W-:Y:S06]  /*1da0*/  BAR.SYNC.DEFER_BLOCKING 0x0 ;  /* 0x0000000000007b1d */ /* 0x000fec0000010000 */
[----:B------:R-:W-:Y:S05]  /*1db0*/  BRA `(.L_x_888) ;  /* 0x0000000000647947 */ /* 0x000fea0003800000 */
.L_x_885:
        /* <DEDUP_REMOVED lines=11> */
[----:B------:R-:W-:Y:S01]  /*1e70*/  SEL R21, R21, 0x1, !P0 ;  /* 0x0000000115157807 */ /* 0x000fe20004000000 */
[----:B------:R-:W-:Y:S01]  /*1e80*/  IMAD.U32 R19, RZ, RZ, UR7 ;  /* 0x00000007ff137e24 */ /* 0x000fe2000f8e00ff */
[----:B------:R-:W-:Y:S06]  /*1e90*/  MEMBAR.ALL.GPU ;  /* 0x0000000000007992 */ /* 0x000fec000000a000 */
[----:B------:R-:W-:-:S00]  /*1ea0*/  ERRBAR ;  /* 0x00000000000079ab */ /* 0x000fc00000000000 */
[----:B------:R-:W-:Y:S06]  /*1eb0*/  CGAERRBAR ;  /* 0x00000000000075ab */ /* 0x000fec0000000000 */
[----:B------:R0:W5:Y:S02]  /*1ec0*/  ATOM.E.ADD.STRONG.GPU PT, R21, desc[UR10][R18.64], R21 ;  /* 0x800000151215798a */ /* 0x00016400081ef10a */
.L_x_890:
[----:B------:R-:W2:Y:S04]  /*1ed0*/  LD.E.STRONG.GPU R20, desc[UR10][R18.64] ;  /* 0x0000000a12147980 */ /* 0x000ea8000c10f900 */
[----:B--2---:R-:W-:Y:S01]  /*1ee0*/  CCTL.IVALL ;  /* 0x00000000ff00798f */ /* 0x004fe20002000000 */
[----:B------:R-:W-:Y:S05]  /*1ef0*/  YIELD ;  /* 0x0000000000007946 */ /* 0x000fea0003800000 */
[----:B-----5:R-:W-:-:S04]  /*1f00*/  LOP3.LUT R20, R20, R21, RZ, 0x3c, !PT ;  /* 0x0000001514147212 */ /* 0x020fc800078e3cff */
[----:B------:R-:W-:-:S13]  /*1f10*/  ISETP.GT.AND P0, PT, R20, -0x1, PT ;  /* 0xffffffff1400780c */ /* 0x000fda0003f04270 */
[----:B------:R-:W-:Y:S05]  /*1f20*/  @P0 BRA `(.L_x_890) ;  /* 0xfffffffc00e80947 */ /* 0x000fea000383ffff */
.L_x_889:
[----:B------:R-:W-:Y:S05]  /*1f30*/  WARPSYNC.ALL ;  /* 0x0000000000007948 */ /* 0x000fea0003800000 */
[----:B------:R-:W-:Y:S06]  /*1f40*/  BAR.SYNC.DEFER_BLOCKING 0x0 ;  /* 0x0000000000007b1d */ /* 0x000fec0000010000 */
.L_x_888:
[----:B------:R-:W1:Y:S01]  /*1f50*/  S2R R28, SR_TID.X ;  /* 0x00000000001c7919 */ /* 0x000e620000002100 */
[----:B------:R-:W-:Y:S01]  /*1f60*/  BSSY.RECONVERGENT B0, `(.L_x_891) ;  /* 0x0000021000007945 */ /* 0x000fe20003800200 */
[----:B0-----:R-:W-:Y:S02]  /*1f70*/  CS2R R18, SRZ ;  /* 0x0000000000127805 */ /* 0x001fe4000001ff00 */
[----:B-1----:R-:W-:-:S13]  /*1f80*/  ISETP.GT.U32.AND P0, PT, R28, 0xff, PT ;  /* 0x000000ff1c00780c */ /* 0x002fda0003f04070 */
        /* <DEDUP_REMOVED lines=30> */
.L_x_892:
[----:B------:R-:W-:Y:S05]  /*2170*/  BSYNC.RECONVERGENT B0 ;  /* 0x0000000000007941 */ /* 0x000fea0003800200 */
.L_x_891:
[----:B------:R-:W2:Y:S04]  /*2180*/  LDL R26, [R1] ;  /* 0x00000000011a7983 */ /* 0x000ea80000100800 */
[----:B------:R-:W3:Y:S04]  /*2190*/  LDL R27, [R1+0x4] ;  /* 0x00000400011b7983 */ /* 0x000ee80000100800 */
[----:B------:R-:W0:Y:S04]  /*21a0*/  SHFL.BFLY PT, R20, R19, 0x4, 0x1f ;  /* 0x0c801f0013147f89 */ /* 0x000e2800000e0000 */
[----:B------:R-:W1:Y:S01]  /*21b0*/  SHFL.BFLY PT, R21, R18, 0x4, 0x1f ;  /* 0x0c801f0012157f89 */ /* 0x000e6200000e0000 */
[----:B------:R-:W4:Y:S01]  /*21c0*/  S2UR UR7, SR_CgaCtaId ;  /* 0x00000000000779c3 */ /* 0x000f220000008800 */
[----:B------:R-:W-:Y:S01]  /*21d0*/  LOP3.LUT P0, RZ, R28, 0x307, RZ, 0xc0, !PT ;  /* 0x000003071cff7812 */ /* 0x000fe2000780c0ff */
[----:B------:R-:W-:Y:S01]  /*21e0*/  UMOV UR5, 0x400 ;  /* 0x0000040000057882 */ /* 0x000fe20000000000 */
[----:B------:R-:W1:Y:S01]  /*21f0*/  LDCU.64 UR14, c[0x0][0x380] ;  /* 0x00007000ff0e77ac */ /* 0x000e620008000a00 */
        /* <DEDUP_REMOVED lines=8> */
[----:B------:R-:W-:-:S04]  /*2280*/  UIADD3 UR5, UPT, UPT, UR5, 0x6900, URZ ;  /* 0x0000690005057890 */ /* 0x000fc8000fffe0ff */
[----:B----4-:R-:W-:Y:S01]  /*2290*/  ULEA UR5, UR7, UR5, 0x18 ;  /* 0x0000000507057291 */ /* 0x010fe2000f8ec0ff */
[----:B0-----:R-:W-:Y:S01]  /*22a0*/  FADD.FTZ R18, R23, R24 ;  /* 0x0000001817127221 */ /* 0x001fe20000010000 */
[----:B-1----:R-:W-:-:S03]  /*22b0*/  FADD.FTZ R19, R22, R25 ;  /* 0x0000001916137221 */ /* 0x002fc60000010000 */
[----:B------:R-:W-:Y:S01]  /*22c0*/  @!P0 FMUL.FTZ R18, R18, 8.1380212577641941607e-06 ;  /* 0x3708888912128820 */ /* 0x000fe20000410000 */
[----:B------:R-:W-:-:S05]  /*22d0*/  @!P0 FMUL.FTZ R19, R19, 8.1380212577641941607e-06 ;  /* 0x3708888913138820 */ /* 0x000fca0000410000 */
[----:B------:R0:W-:Y:S01]  /*22e0*/  @!P0 STS.64 [R28+UR5], R18 ;  /* 0x000000121c008988 */ /* 0x0001e20008000a05 */
[----:B------:R-:W-:Y:S01]  /*22f0*/  IMAD.MOV.U32 R30, RZ, RZ, RZ ;  /* 0x000000ffff1e7224 */ /* 0x000fe200078e00ff */
[----:B------:R-:W-:Y:S01]  /*2300*/  BAR.SYNC.DEFER_BLOCKING 0x0 ;  /* 0x0000000000007b1d */ /* 0x000fe20000010000 */
[----:B--2---:R-:W-:Y:S02]  /*2310*/  LEA R20, R26, UR5, 0x3 ;  /* 0x000000051a147c11 */ /* 0x004fe4000f8e18ff */
[----:B---3--:R-:W-:-:S04]  /*2320*/  LEA R23, R27, UR5, 0x3 ;  /* 0x000000051b177c11 */ /* 0x008fc8000f8e18ff */
[----:B------:R-:W1:Y:S04]  /*2330*/  LDS.64 R20, [R20] ;  /* 0x0000000014147984 */ /* 0x000e680000000a00 */
[----:B------:R0:W2:Y:S02]  /*2340*/  LDS.64 R18, [R23] ;  /* 0x0000000017127984 */ /* 0x0000a40000000a00 */
.L_x_893:
[----:B------:R-:W-:-:S05]  /*2350*/  LEA R26, R30, R34, 0x1 ;  /* 0x000000221e1a7211 */ /* 0x000fca00078e08ff */
[----:B------:R-:W-:-:S05]  /*2360*/  IMAD R26, R26, 0x3c0, RZ ;  /* 0x000003c01a1a7824 */ /* 0x000fca00078e02ff */
[----:B------:R-:W-:-:S04]  /*2370*/  IADD3 R29, P0, PT, R26, R7, RZ ;  /* 0x000000071a1d7210 */ /* 0x000fc80007f1e0ff */
[----:B------:R-:W-:Y:S02]  /*2380*/  IADD3.X R22, PT, PT, RZ, R9, RZ, P0, !PT ;  /* 0x00000009ff167210 */ /* 0x000fe400007fe4ff */
[C---:B0-----:R-:W-:Y:S02]  /*2390*/  SHF.L.U32 R28, R29.reuse, 0x1, RZ ;  /* 0x000000011d1c7819 */ /* 0x041fe400000006ff */
[----:B------:R-:W-:Y:S02]  /*23a0*/  SHF.L.U64.HI R29, R29, 0x1, R22 ;  /* 0x000000011d1d7819 */ /* 0x000fe40000010216 */
[C---:B------:R-:W-:Y:S02]  /*23b0*/  IADD3 R24, P0, PT, R28.reuse, UR18, RZ ;  /* 0x000000121c187c10 */ /* 0x040fe4000ff1e0ff */
[----:B------:R-:W-:Y:S02]  /*23c0*/  IADD3 R22, P1, PT, R28, UR16, RZ ;  /* 0x000000101c167c10 */ /* 0x000fe4000ff3e0ff */
[----:B------:R-:W-:-:S02]  /*23d0*/  IADD3.X R25, PT, PT, R29, UR19, RZ, P0, !PT ;  /* 0x000000131d197c10 */ /* 0x000fc400087fe4ff */
[----:B------:R-:W-:-:S04]  /*23e0*/  IADD3.X R23, PT, PT, R29, UR17, RZ, P1, !PT ;  /* 0x000000111d177c10 */ /* 0x000fc80008ffe4ff */
[----:B------:R-:W3:Y:S04]  /*23f0*/  LDG.E.64.CONSTANT R24, desc[UR10][R24.64] ;  /* 0x0000000a18187981 */ /* 0x000ee8000c1e9b00 */
[----:B------:R-:W4:Y:S01]  /*2400*/  LDG.E.64.CONSTANT R22, desc[UR10][R22.64] ;  /* 0x0000000a16167981 */ /* 0x000f22000c1e9b00 */
[----:B------:R-:W-:-:S04]  /*2410*/  IADD3 R26, PT, PT, R26, 0x780, RZ ;  /* 0x000007801a1a7810 */ /* 0x000fc80007ffe0ff */
[----:B------:R-:W-:Y:S01]  /*2420*/  IADD3 R26, P0, PT, R26, R7, RZ ;  /* 0x000000071a1a7210 */ /* 0x000fe20007f1e0ff */
[----:B---3--:R-:W-:Y:S02]  /*2430*/  HADD2.F32 R27, -RZ, R24.H0_H0 ;  /* 0x20000018ff1b7230 */ /* 0x008fe40000004100 */
[----:B------:R-:W-:Y:S02]  /*2440*/  HADD2.F32 R33, -RZ, R25.H0_H0 ;  /* 0x20000019ff217230 */ /* 0x000fe40000004100 */
[----:B----4-:R-:W-:Y:S02]  /*2450*/  HADD2.F32 R32, -RZ, R22.H0_H0 ;  /* 0x20000016ff207230 */ /* 0x010fe40000004100 */
[----:B------:R-:W-:Y:S01]  /*2460*/  FADD.FTZ R27, -R8, R27 ;  /* 0x0000001b081b7221 */ /* 0x000fe20000010100 */
[----:B------:R-:W-:Y:S02]  /*2470*/  HADD2.F32 R24, -RZ, R24.H1_H1 ;  /* 0x30000018ff187230 */ /* 0x000fe40000004100 */
[----:B------:R-:W-:Y:S01]  /*2480*/  FADD.FTZ R33, -R6, R33 ;  /* 0x0000002106217221 */ /* 0x000fe20000010100 */
[----:B--2---:R-:W-:Y:S01]  /*2490*/  FFMA.FTZ R32, R31, R32, -R18 ;  /* 0x000000201f207223 */ /* 0x004fe20000010812 */
[----:B------:R-:W-:-:S02]  /*24a0*/  FMUL.FTZ R27, R4, R27 ;  /* 0x0000001b041b7220 */ /* 0x000fc40000410000 */
[----:B------:R-:W-:Y:S01]  /*24b0*/  FMUL.FTZ R33, R5, R33 ;  /* 0x0000002105217220 */ /* 0x000fe20000410000 */
[----:B------:R-:W-:Y:S01]  /*24c0*/  FADD.FTZ R24, -R8, R24 ;  /* 0x0000001808187221 */ /* 0x000fe20000010100 */
[----:B------:R-:W-:Y:S01]  /*24d0*/  FFMA.FTZ R27, R19, -R27, R32 ;  /* 0x8000001b131b7223 */ /* 0x000fe20000010020 */
[----:B------:R-:W-:Y:S02]  /*24e0*/  HADD2.F32 R32, -RZ, R22.H1_H1 ;  /* 0x30000016ff207230 */ /* 0x000fe40000004100 */
[C---:B------:R-:W-:Y:S01]  /*24f0*/  FMUL.FTZ R24, R4.reuse, R24 ;  /* 0x0000001804187220 */ /* 0x040fe20000410000 */
[--C-:B------:R-:W-:Y:S02]  /*2500*/  HADD2.F32 R22, -RZ, R23.reuse.H0_H0 ;  /* 0x20000017ff167230 */ /* 0x100fe40000004100 */
[----:B------:R-:W-:Y:S01]  /*2510*/  FMUL.FTZ R27, R4, R27 ;  /* 0x0000001b041b7220 */ /* 0x000fe20000410000 */
[----:B------:R-:W-:Y:S02]  /*2520*/  HADD2.F32 R23, -RZ, R23.H1_H1 ;  /* 0x30000017ff177230 */ /* 0x000fe40000004100 */
[----:B------:R-:W-:Y:S01]  /*2530*/  FFMA.FTZ R32, R0, R32, -R18 ;  /* 0x0000002000207223 */ /* 0x000fe20000010812 */
[----:B-1----:R-:W-:-:S03]  /*2540*/  FFMA.FTZ R22, R2, R22, -R20 ;  /* 0x0000001602167223 */ /* 0x002fc60000010814 */
[----:B------:R-:W-:Y:S01]  /*2550*/  FFMA.FTZ R24, R19, -R24, R32 ;  /* 0x8000001813187223 */ /* 0x000fe20000010020 */
[----:B------:R-:W-:Y:S01]  /*2560*/  FFMA.FTZ R23, R3, R23, -R20 ;  /* 0x0000001703177223 */ /* 0x000fe20000010814 */
[----:B------:R-:W-:Y:S01]  /*2570*/  FFMA.FTZ R33, R21, -R33, R22 ;  /* 0x8000002115217223 */ /* 0x000fe20000010016 */
[----:B------:R-:W-:Y:S02]  /*2580*/  HADD2.F32 R22, -RZ, R25.H1_H1 ;  /* 0x30000019ff167230 */ /* 0x000fe40000004100 */
[----:B------:R-:W-:Y:S01]  /*2590*/  FMUL.FTZ R24, R4, R24 ;  /* 0x0000001804187220 */ /* 0x000fe20000410000 */
[----:B------:R-:W-:Y:S02]  /*25a0*/  IMAD.X R32, RZ, RZ, R9, P0 ;  /* 0x000000ffff207224 */ /* 0x000fe400000e0609 */
[----:B------:R-:W-:-:S03]  /*25b0*/  FADD.FTZ R22, -R6, R22 ;  /* 0x0000001606167221 */ /* 0x000fc60000010100 */
[----:B------:R-:W-:Y:S01]  /*25c0*/  SHF.L.U64.HI R32, R26, 0x1, R32 ;  /* 0x000000011a207819 */ /* 0x000fe20000010220 */
[----:B------:R-:W-:-:S04]  /*25d0*/  FMUL.FTZ R22, R5, R22 ;  /* 0x0000001605167220 */ /* 0x000fc80000410000 */
[----:B------:R-:W-:Y:S01]  /*25e0*/  FFMA.FTZ R23, R21, -R22, R23 ;  /* 0x8000001615177223 */ /* 0x000fe20000010017 */
[----:B------:R-:W-:Y:S01]  /*25f0*/  F2FP.F16.F32.PACK_AB R22, R24, R27 ;  /* 0x0000001b1816723e */ /* 0x000fe200000000ff */
[C---:B------:R-:W-:Y:S01]  /*2600*/  FMUL.FTZ R24, R5.reuse, R33 ;  /* 0x0000002105187220 */ /* 0x040fe20000410000 */
[----:B------:R-:W-:Y:S01]  /*2610*/  SHF.L.U32 R33, R26, 0x1, RZ ;  /* 0x000000011a217819 */ /* 0x000fe200000006ff */
[----:B------:R-:W-:-:S03]  /*2620*/  FMUL.FTZ R23, R5, R23 ;  /* 0x0000001705177220 */ /* 0x000fc60000410000 */
[----:B------:R-:W-:Y:S02]  /*2630*/  IADD3 R26, P1, PT, R33, UR16, RZ ;  /* 0x00000010211a7c10 */ /* 0x000fe4000ff3e0ff */
[----:B------:R-:W-:Y:S02]  /*2640*/  F2FP.F16.F32.PACK_AB R23, R23, R24 ;  /* 0x000000181717723e */ /* 0x000fe400000000ff */
[----:B------:R-:W-:Y:S02]  /*2650*/  IADD3 R24, P0, PT, R33, UR18, RZ ;  /* 0x0000001221187c10 */ /* 0x000fe4000ff1e0ff */
[C---:B------:R-:W-:Y:S02]  /*2660*/  IADD3.X R27, PT, PT, R32.reuse, UR17, RZ, P1, !PT ;  /* 0x00000011201b7c10 */ /* 0x040fe40008ffe4ff */
[----:B------:R-:W-:-:S04]  /*2670*/  IADD3.X R25, PT, PT, R32, UR19, RZ, P0, !PT ;  /* 0x0000001320197c10 */ /* 0x000fc800087fe4ff */
[----:B------:R-:W2:Y:S04]  /*2680*/  LDG.E.64.CONSTANT R26, desc[UR10][R26.64] ;  /* 0x0000000a1a1a7981 */ /* 0x000ea8000c1e9b00 */
[----:B------:R-:W3:Y:S01]  /*2690*/  LDG.E.64.CONSTANT R24, desc[UR10][R24.64] ;  /* 0x0000000a18187981 */ /* 0x000ee2000c1e9b00 */
[----:B------:R-:W-:-:S04]  /*26a0*/  IADD3 R28, P0, PT, R28, UR14, RZ ;  /* 0x0000000e1c1c7c10 */ /* 0x000fc8000ff1e0ff */
[----:B------:R-:W-:-:S05]  /*26b0*/  IADD3.X R29, PT, PT, R29, UR15, RZ, P0, !PT ;  /* 0x0000000f1d1d7c10 */ /* 0x000fca00087fe4ff */
[----:B------:R2:W-:Y:S01]  /*26c0*/  STG.E.64 desc[UR10][R28.64], R22 ;  /* 0x000000161c007986 */ /* 0x0005e2000c101b0a */
[----:B------:R-:W-:Y:S01]  /*26d0*/  IADD3 R30, PT, PT, R30, 0x2, RZ ;  /* 0x000000021e1e7810 */ /* 0x000fe20007ffe0ff */
[----:B--2---:R-:W-:Y:S02]  /*26e0*/  HADD2.F32 R23, -RZ, R26.H0_H0 ;  /* 0x2000001aff177230 */ /* 0x004fe40000004100 */
[--C-:B---3--:R-:W-:Y:S02]  /*26f0*/  HADD2.F32 R22, -RZ, R24.reuse.H0_H0 ;  /* 0x20000018ff167230 */ /* 0x108fe40000004100 */
[----:B------:R-:W-:Y:S02]  /*2700*/  HADD2.F32 R24, -RZ, R24.H1_H1 ;  /* 0x30000018ff187230 */ /* 0x000fe40000004100 */
[----:B------:R-:W-:Y:S02]  /*2710*/  HADD2.F32 R26, -RZ, R26.H1_H1 ;  /* 0x3000001aff1a7230 */ /* 0x000fe40000004100 */
[C---:B------:R-:W-:Y:S01]  /*2720*/  FADD.FTZ R22, -R8.reuse, R22 ;  /* 0x0000001608167221 */ /* 0x040fe20000010100 */
[----:B------:R-:W-:Y:S01]  /*2730*/  FADD.FTZ R24, -R8, R24 ;  /* 0x0000001808187221 */ /* 0x000fe20000010100 */
[--C-:B------:R-:W-:Y:S01]  /*2740*/  FFMA.FTZ R23, R31, R23, -R18.reuse ;  /* 0x000000171f177223 */ /* 0x100fe20000010812 */
[----:B------:R-:W-:Y:S01]  /*2750*/  FFMA.FTZ R26, R0, R26, -R18 ;  /* 0x0000001a001a7223 */ /* 0x000fe20000010812 */
[C---:B------:R-:W-:Y:S01]  /*2760*/  FMUL.FTZ R22, R4.reuse, R22 ;  /* 0x0000001604167220 */ /* 0x040fe20000410000 */
[----:B------:R-:W-:-:S03]  /*2770*/  FMUL.FTZ R24, R4, R24 ;  /* 0x0000001804187220 */ /* 0x000fc60000410000 */
[C---:B------:R-:W-:Y:S01]  /*2780*/  FFMA.FTZ R23, R19.reuse, -R22, R23 ;  /* 0x8000001613177223 */ /* 0x040fe20000010017 */
[----:B------:R-:W-:Y:S01]  /*2790*/  FFMA.FTZ R24, R19, -R24, R26 ;  /* 0x8000001813187223 */ /* 0x000fe2000001001a */
[--C-:B------:R-:W-:Y:S02]  /*27a0*/  HADD2.F32 R22, -RZ, R25.reuse.H0_H0 ;  /* 0x20000019ff167230 */ /* 0x100fe40000004100 */
[----:B------:R-:W-:Y:S02]  /*27b0*/  HADD2.F32 R26, -RZ, R25.H1_H1 ;  /* 0x30000019ff1a7230 */ /* 0x000fe40000004100 */
[--C-:B------:R-:W-:Y:S02]  /*27c0*/  HADD2.F32 R25, -RZ, R27.reuse.H0_H0 ;  /* 0x2000001bff197230 */ /* 0x100fe40000004100 */
[C---:B------:R-:W-:Y:S01]  /*27d0*/  FADD.FTZ R22, -R6.reuse, R22 ;  /* 0x0000001606167221 */ /* 0x040fe20000010100 */
[----:B------:R-:W-:Y:S02]  /*27e0*/  HADD2.F32 R27, -RZ, R27.H1_H1 ;  /* 0x3000001bff1b7230 */ /* 0x000fe40000004100 */
[----:B------:R-:W-:Y:S01]  /*27f0*/  FADD.FTZ R26, -R6, R26 ;  /* 0x0000001a061a7221 */ /* 0x000fe20000010100 */
[--C-:B------:R-:W-:Y:S01]  /*2800*/  FFMA.FTZ R25, R2, R25, -R20.reuse ;  /* 0x0000001902197223 */ /* 0x100fe20000010814 */
[----:B------:R-:W-:Y:S01]  /*2810*/  FMUL.FTZ R22, R5, R22 ;  /* 0x0000001605167220 */ /* 0x000fe20000410000 */
[----:B------:R-:W-:Y:S01]  /*2820*/  FFMA.FTZ R27, R3, R27, -R20 ;  /* 0x0000001b031b7223 */ /* 0x000fe20000010814 */
[----:B------:R-:W-:-:S02]  /*2830*/  FMUL.FTZ R26, R5, R26 ;  /* 0x0000001a051a7220 */ /* 0x000fc40000410000 */
[C---:B------:R-:W-:Y:S02]  /*2840*/  FFMA.FTZ R25, R21.reuse, -R22, R25 ;  /* 0x8000001615197223 */ /* 0x040fe40000010019 */
[----:B------:R-:W-:Y:S01]  /*2850*/  FFMA.FTZ R26, R21, -R26, R27 ;  /* 0x8000001a151a7223 */ /* 0x000fe2000001001b */
[C---:B------:R-:W-:Y:S01]  /*2860*/  FMUL.FTZ R23, R4.reuse, R23 ;  /* 0x0000001704177220 */ /* 0x040fe20000410000 */
[----:B------:R-:W-:Y:S01]  /*2870*/  FMUL.FTZ R24, R4, R24 ;  /* 0x0000001804187220 */ /* 0x000fe20000410000 */
[C---:B------:R-:W-:Y:S01]  /*2880*/  FMUL.FTZ R25, R5.reuse, R25 ;  /* 0x0000001905197220 */ /* 0x040fe20000410000 */
[----:B------:R-:W-:Y:S01]  /*2890*/  FMUL.FTZ R26, R5, R26 ;  /* 0x0000001a051a7220 */ /* 0x000fe20000410000 */
[----:B------:R-:W-:Y:S02]  /*28a0*/  IADD3 R22, P0, PT, R33, UR14, RZ ;  /* 0x0000000e21167c10 */ /* 0x000fe4000ff1e0ff */
[----:B------:R-:W-:Y:S02]  /*28b0*/  F2FP.F16.F32.PACK_AB R24, R24, R23 ;  /* 0x000000171818723e */ /* 0x000fe400000000ff */
[----:B------:R-:W-:-:S02]  /*28c0*/  IADD3.X R23, PT, PT, R32, UR15, RZ, P0, !PT ;  /* 0x0000000f20177c10 */ /* 0x000fc400087fe4ff */
[----:B------:R-:W-:-:S05]  /*28d0*/  F2FP.F16.F32.PACK_AB R25, R26, R25 ;  /* 0x000000191a19723e */ /* 0x000fca00000000ff */
[----:B------:R3:W-:Y:S01]  /*28e0*/  STG.E.64 desc[UR10][R22.64], R24 ;  /* 0x0000001816007986 */ /* 0x0007e2000c101b0a */
[----:B------:R-:W-:-:S13]  /*28f0*/  ISETP.NE.AND P0, PT, R30, 0x40, PT ;  /* 0x000000401e00780c */ /* 0x000fda0003f05270 */
[----:B---3--:R-:W-:Y:S05]  /*2900*/  @P0 BRA `(.L_x_893) ;  /* 0xfffffff800900947 */ /* 0x008fea000383ffff */
[----:B------:R-:W-:Y:S01]  /*2910*/  ULOP3.LUT UR4, UR4, 0x1, URZ, 0x3c, !UPT ;  /* 0x0000000104047892 */ /* 0x000fe2000f8e3cff */
[----:B------:R-:W-:Y:S11]  /*2920*/  BRA.U !UP0, `(.L_x_894) ;  /* 0xffffffd908f07547 */ /* 0x000ff6000b83ffff */
.L_x_878:
[----:B------:R-:W1:Y:S02]  /*2930*/  S2UR UR5, SR_CTAID.X ;  /* 0x00000000000579c3 */ /* 0x000e640000002500 */
[----:B-1----:R-:W-:-:S04]  /*2940*/  ULEA UR5, UR8, UR5, 0x5 ;  /* 0x0000000508057291 */ /* 0x002fc8000f8e28ff */
[----:B------:R-:W-:-:S04]  /*2950*/  USHF.L.U32 UR5, UR5, 0x5, URZ ;  /* 0x0000000505057899 */ /* 0x000fc800080006ff */
[----:B------:R-:W-:-:S06]  /*2960*/  UISETP.GT.AND UP0, UPT, UR5, 0x3bf, UPT ;  /* 0x000003bf0500788c */ /* 0x000fcc000bf04270 */
[----:B------:R-:W-:-:S13]  /*2970*/  PLOP3.LUT P0, PT, PT, PT, UP0, 0x80, 0x8 ;  /* 0x000000000008781c */ /* 0x000fda0003f0f008 */
[----:B------:R-:W-:Y:S05]  /*2980*/  @P0 EXIT ;  /* 0x000000000000094d */ /* 0x000fea0003800000 */
[----:B------:R-:W1:Y:S01]  /*2990*/  S2R R18, SR_TID.X ;  /* 0x0000000000127919 */ /* 0x000e620000002100 */
[----:B------:R-:W-:Y:S01]  /*29a0*/  UISETP.LT.U32.AND UP0, UPT, UR12, 0xa, UPT ;  /* 0x0000000a0c00788c */ /* 0x000fe2000bf01070 */
[----:B------:R-:W2:Y:S03]  /*29b0*/  S2UR UR7, SR_CgaCtaId ;  /* 0x00000000000779c3 */ /* 0x000ea60000008800 */
        /* <DEDUP_REMOVED lines=8> */
[--C-:B-1----:R-:W-:Y:S02]  /*2a40*/  SHF.R.U32.HI R28, RZ, 0x5, R18.reuse ;  /* 0x00000005ff1c7819 */ /* 0x102fe40000011612 */
[----:B------:R-:W-:Y:S02]  /*2a50*/  SHF.R.U32.HI R32, RZ, 0x4, R18 ;  /* 0x00000004ff207819 */ /* 0x000fe40000011612 */
[----:B------:R-:W-:Y:S02]  /*2a60*/  LOP3.LUT R3, RZ, R28, RZ, 0x33, !PT ;  /* 0x0000001cff037212 */ /* 0x000fe400078e33ff */
[----:B------:R-:W-:Y:S02]  /*2a70*/  LOP3.LUT R0, R32, 0x1e, RZ, 0xc0, !PT ;  /* 0x0000001e20007812 */ /* 0x000fe400078ec0ff */
[----:B------:R-:W-:-:S02]  /*2a80*/  IADD3 R3, P0, PT, R3, UR8, RZ ;  /* 0x0000000803037c10 */ /* 0x000fc4000ff1e0ff */
[----:B------:R-:W-:Y:S02]  /*2a90*/  LOP3.LUT R0, R0, 0x1f, R18, 0x78, !PT ;  /* 0x0000001f00007812 */ /* 0x000fe400078e7812 */
[----:B------:R-:W-:Y:S02]  /*2aa0*/  IADD3.X R4, PT, PT, R4, -0x1, RZ, P0, !PT ;  /* 0xffffffff04047810 */ /* 0x000fe400007fe4ff */
[----:B------:R-:W-:-:S03]  /*2ab0*/  LOP3.LUT R27, R18, 0x1f, RZ, 0xc0, !PT ;  /* 0x0000001f121b7812 */ /* 0x000fc600078ec0ff */
[----:B------:R-:W-:-:S04]  /*2ac0*/  IMAD.WIDE.U32 R6, R4, -0x77777777, RZ ;  /* 0x8888888904067825 */ /* 0x000fc800078e00ff */
[----:B------:R-:W-:-:S04]  /*2ad0*/  IMAD.WIDE.U32 R8, P0, R3, -0x77777778, R6 ;  /* 0x8888888803087825 */ /* 0x000fc80007800006 */
[----:B------:R-:W-:Y:S01]  /*2ae0*/  IMAD.WIDE.U32 R6, R3, -0x77777777, RZ ;  /* 0x8888888903067825 */ /* 0x000fe200078e00ff */
[----:B------:R-:W-:-:S03]  /*2af0*/  IADD3.X R11, PT, PT, RZ, RZ, RZ, P0, !PT ;  /* 0x000000ffff0b7210 */ /* 0x000fc600007fe4ff */
[----:B------:R-:W-:Y:S01]  /*2b00*/  IMAD.MOV.U32 R10, RZ, RZ, R9 ;  /* 0x000000ffff0a7224 */ /* 0x000fe200078e0009 */
[----:B------:R-:W-:Y:S02]  /*2b10*/  IADD3 RZ, P0, PT, R7, R8, RZ ;  /* 0x0000000807ff7210 */ /* 0x000fe40007f1e0ff */
[----:B------:R-:W-:-:S03]  /*2b20*/  LEA R7, R28, UR4, 0x7 ;  /* 0x000000041c077c11 */ /* 0x000fc6000f8e38ff */
[----:B------:R-:W-:Y:S01]  /*2b30*/  IMAD.WIDE.U32.X R8, R4, -0x77777778, R10, P0 ;  /* 0x8888888804087825 */ /* 0x000fe200000e040a */
[----:B------:R-:W-:-:S04]  /*2b40*/  LEA R7, R0, R7, 0x2 ;  /* 0x0000000700077211 */ /* 0x000fc800078e10ff */
[----:B------:R-:W-:Y:S02]  /*2b50*/  SHF.R.U64 R5, R8, 0x3, R9 ;  /* 0x0000000308057819 */ /* 0x000fe40000001209 */
[----:B------:R-:W-:Y:S02]  /*2b60*/  LOP3.LUT R8, R18, 0xf, RZ, 0xc0, !PT ;  /* 0x0000000f12087812 */ /* 0x000fe400078ec0ff */
[----:B------:R-:W-:-:S04]  /*2b70*/  IADD3 R6, P0, PT, R5, 0x1, RZ ;  /* 0x0000000105067810 */ /* 0x000fc80007f1e0ff */
[----:B------:R-:W-:Y:S02]  /*2b80*/  LEA.HI.X R11, R9, RZ, RZ, 0x1d, P0 ;  /* 0x000000ff090b7211 */ /* 0x000fe400000fecff */
[----:B------:R-:W-:Y:S02]  /*2b90*/  MOV R9, UR5 ;  /* 0x0000000500097c02 */ /* 0x000fe40008000f00 */
[C---:B------:R-:W-:Y:S02]  /*2ba0*/  LOP3.LUT R10, R6.reuse, 0x7, RZ, 0xc0, !PT ;  /* 0x00000007060a7812 */ /* 0x040fe400078ec0ff */
[----:B------:R-:W-:Y:S02]  /*2bb0*/  LOP3.LUT R26, R6, 0xfffffff8, RZ, 0xc0, !PT ;  /* 0xfffffff8061a7812 */ /* 0x000fe400078ec0ff */
[----:B------:R-:W-:-:S07]  /*2bc0*/  LOP3.LUT R11, R11, 0x3fffffff, RZ, 0xc0, !PT ;  /* 0x3fffffff0b0b7812 */ /* 0x000fce00078ec0ff */
.L_x_908:
[----:B------:R-:W-:Y:S01]  /*2bd0*/  ISETP.LT.U32.AND P0, PT, R28, UR8, PT ;  /* 0x000000081c007c0c */ /* 0x000fe2000bf01070 */
[----:B------:R-:W-:Y:S01]  /*2be0*/  BSSY.RECONVERGENT B0, `(.L_x_895) ;  /* 0x000007b000007945 */ /* 0x000fe20003800200 */
[----:B------:R-:W-:Y:S02]  /*2bf0*/  MOV R0, UR6 ;  /* 0x0000000600007c02 */ /* 0x000fe40008000f00 */
[----:B0-----:R-:W-:Y:S02]  /*2c00*/  CS2R R12, SRZ ;  /* 0x00000000000c7805 */ /* 0x001fe4000001ff00 */
[----:B------:R-:W-:-:S13]  /*2c10*/  ISETP.GT.AND.EX P0, PT, R0, RZ, PT, P0 ;  /* 0x000000ff0000720c */ /* 0x000fda0003f04300 */
[----:B--23--:R-:W-:Y:S05]  /*2c20*/  @!P0 BRA `(.L_x_896) ;  /* 0x0000000400d88947 */ /* 0x00cfea0003800000 */
[----:B------:R-:W-:Y:S01]  /*2c30*/  ISETP.GE.U32.AND P1, PT, R3, 0x69, PT ;  /* 0x000000690300780c */ /* 0x000fe20003f26070 */
[----:B------:R-:W-:Y:S01]  /*2c40*/  BSSY.RECONVERGENT B1, `(.L_x_897) ;  /* 0x0000039000017945 */ /* 0x000fe20003800200 */
[----:B------:R-:W-:Y:S02]  /*2c50*/  ISETP.NE.U32.AND P0, PT, R10, RZ, PT ;  /* 0x000000ff0a00720c */ /* 0x000fe40003f05070 */
[----:B------:R-:W-:Y:S02]  /*2c60*/  CS2R R12, SRZ ;  /* 0x00000000000c7805 */ /* 0x000fe4000001ff00 */
[----:B------:R-:W-:Y:S01]  /*2c70*/  ISETP.GE.U32.AND.EX P1, PT, R4, RZ, PT, P1 ;  /* 0x000000ff0400720c */ /* 0x000fe20003f26110 */
[----:B------:R-:W-:Y:S01]  /*2c80*/  IMAD.MOV.U32 R0, RZ, RZ, RZ ;  /* 0x000000ffff007224 */ /* 0x000fe200078e00ff */
[----:B------:R-:W-:Y:S02]  /*2c90*/  ISETP.NE.AND.EX P0, PT, RZ, RZ, PT, P0 ;  /* 0x000000ffff00720c */ /* 0x000fe40003f05300 */
[----:B------:R-:W-:-:S02]  /*2ca0*/  SHF.R.S32.HI R29, RZ, 0x1f, R9 ;  /* 0x0000001fff1d7819 */ /* 0x000fc40000011409 */
[----:B------:R-:W-:-:S07]  /*2cb0*/  MOV R2, R28 ;  /* 0x0000001c00027202 */ /* 0x000fce0000000f00 */
[----:B------:R-:W-:Y:S05]  /*2cc0*/  @!P1 BRA `(.L_x_898) ;  /* 0x0000000000c09947 */ /* 0x000fea0003800000 */
[----:B------:R-:W1:Y:S01]  /*2cd0*/  LDCU.64 UR12, c[0x0][0x3d0] ;  /* 0x00007a00ff0c77ac */ /* 0x000e620008000a00 */
[----:B------:R-:W-:-:S04]  /*2ce0*/  IMAD.WIDE.U32 R14, R28, 0x3c0, RZ ;  /* 0x000003c01c0e7825 */ /* 0x000fc800078e00ff */
[----:B------:R-:W-:Y:S01]  /*2cf0*/  HFMA2 R13, -RZ, RZ, 0, 0 ;  /* 0x00000000ff0d7431 */ /* 0x000fe200000001ff */
[----:B------:R-:W-:Y:S01]  /*2d00*/  MOV R30, R26 ;  /* 0x0000001a001e7202 */ /* 0x000fe20000000f00 */
[----:B------:R-:W-:Y:S01]  /*2d10*/  UMOV UR4, URZ ;  /* 0x000000ff00047c82 */ /* 0x000fe20008000000 */
[----:B------:R-:W-:Y:S02]  /*2d20*/  MOV R31, R11 ;  /* 0x0000000b001f7202 */ /* 0x000fe40000000f00 */
[----:B------:R-:W-:Y:S02]  /*2d30*/  LOP3.LUT R0, R14, R27, RZ, 0xfc, !PT ;  /* 0x0000001b0e007212 */ /* 0x000fe400078efcff */
[----:B------:R-:W-:Y:S02]  /*2d40*/  MOV R2, R28 ;  /* 0x0000001c00027202 */ /* 0x000fe40000000f00 */
[----:B------:R-:W-:Y:S01]  /*2d50*/  IADD3 R17, P1, PT, R9, R0, RZ ;  /* 0x0000000009117210 */ /* 0x000fe20007f3e0ff */
[----:B------:R-:W-:-:S03]  /*2d60*/  IMAD.MOV.U32 R0, RZ, RZ, RZ ;  /* 0x000000ffff007224 */ /* 0x000fc600078e00ff */
[----:B------:R-:W-:Y:S02]  /*2d70*/  IADD3.X R14, PT, PT, R29, UR4, R15, P1, !PT ;  /* 0x000000041d0e7c10 */ /* 0x000fe40008ffe40f */
[----:B-1----:R-:W-:-:S04]  /*2d80*/  LEA R16, P2, R17, UR12, 0x3 ;  /* 0x0000000c11107c11 */ /* 0x002fc8000f8418ff */
[----:B------:R-:W-:Y:S02]  /*2d90*/  IADD3 R16, P1, PT, R16, 0x7c600, RZ ;  /* 0x0007c60010107810 */ /* 0x000fe40007f3e0ff */
[----:B------:R-:W-:-:S04]  /*2da0*/  LEA.HI.X R17, R17, UR13, R14, 0x3, P2 ;  /* 0x0000000d11117c11 */ /* 0x000fc800090f1c0e */
[----:B------:R-:W-:-:S07]  /*2db0*/  IADD3.X R17, PT, PT, RZ, R17, RZ, P1, !PT ;  /* 0x00000011ff117210 */ /* 0x000fce0000ffe4ff */
.L_x_899:
        /* <DEDUP_REMOVED lines=20> */
[----:B-1----:R-:W-:Y:S01]  /*2f00*/  IADD3 R16, P3, PT, R16, 0xe1000, RZ ;  /* 0x000e100010107810 */ /* 0x002fe20007f7e0ff */
        /* <DEDUP_REMOVED lines=12> */
.L_x_898:
[----:B------:R-:W-:Y:S05]  /*2fd0*/  BSYNC.RECONVERGENT B1 ;  /* 0x0000000000017941 */ /* 0x000fea0003800200 */
.L_x_897:
        /* <DEDUP_REMOVED lines=10> */
[----:B------:R-:W1:Y:S01]  /*3080*/  LDCU.64 UR4, c[0x0][0x3d0] ;  /* 0x00007a00ff0477ac */ /* 0x000e620008000a00 */
[----:B------:R-:W-:Y:S02]  /*3090*/  IMAD R19, R0, 0x3c0, RZ ;  /* 0x000003c000137824 */ /* 0x000fe400078e02ff */
[----:B------:R-:W-:-:S05]  /*30a0*/  IMAD.WIDE.U32 R16, R2, 0x3c0, R14 ;  /* 0x000003c002107825 */ /* 0x000fca00078e000e */
[----:B------:R-:W-:Y:S02]  /*30b0*/  IADD3 R17, PT, PT, R17, R19, RZ ;  /* 0x0000001311117210 */ /* 0x000fe40007ffe0ff */
[----:B-1----:R-:W-:-:S04]  /*30c0*/  LEA R22, P0, R16, UR4, 0x3 ;  /* 0x0000000410167c11 */ /* 0x002fc8000f8018ff */
        /* <DEDUP_REMOVED lines=15> */
.L_x_901:
[----:B------:R-:W-:Y:S05]  /*31c0*/  BSYNC.RECONVERGENT B1 ;  /* 0x0000000000017941 */ /* 0x000fea0003800200 */
.L_x_900:
[----:B------:R-:W-:Y:S05]  /*31d0*/  @!P1 BRA `(.L_x_896) ;  /* 0x00000000006c9947 */ /* 0x000fea0003800000 */
[C---:B------:R-:W-:Y:S02]  /*31e0*/  LOP3.LUT P1, RZ, R5.reuse, 0x3, RZ, 0xc0, !PT ;  /* 0x0000000305ff7812 */ /* 0x040fe4000782c0ff */
[----:B------:R-:W-:-:S11]  /*31f0*/  LOP3.LUT P0, RZ, R5, 0x1, RZ, 0xc0, !PT ;  /* 0x0000000105ff7812 */ /* 0x000fd6000780c0ff */
[----:B------:R-:W1:Y:S01]  /*3200*/  @P1 LDC.64 R16, c[0x0][0x3d0] ;  /* 0x0000f400ff101b82 */ /* 0x000e620000000a00 */
[----:B------:R-:W-:Y:S01]  /*3210*/  @P1 MOV R20, R14 ;  /* 0x0000000e00141202 */ /* 0x000fe20000000f00 */
[----:B------:R-:W-:Y:S01]  /*3220*/  @P1 IMAD R23, R0, 0x3c0, RZ ;  /* 0x000003c000171824 */ /* 0x000fe200078e02ff */
[----:B------:R-:W-:-:S05]  /*3230*/  @P1 MOV R21, R15 ;  /* 0x0000000f00151202 */ /* 0x000fca0000000f00 */
[----:B------:R-:W2:Y:S01]  /*3240*/  @!P0 LDC.64 R18, c[0x0][0x3d0] ;  /* 0x0000f400ff128b82 */ /* 0x000ea20000000a00 */
[C---:B------:R-:W-:Y:S01]  /*3250*/  @P1 IMAD.WIDE.U32 R20, R2.reuse, 0x3c0, R20 ;  /* 0x000003c002141825 */ /* 0x040fe200078e0014 */
[----:B------:R-:W-:-:S04]  /*3260*/  @P1 IADD3 R2, P2, PT, R2, 0x1e, RZ ;  /* 0x0000001e02021810 */ /* 0x000fc80007f5e0ff */
[----:B------:R-:W-:Y:S01]  /*3270*/  @P1 IADD3 R23, PT, PT, R21, R23, RZ ;  /* 0x0000001715171210 */ /* 0x000fe20007ffe0ff */
[----:B------:R-:W-:Y:S02]  /*3280*/  @P1 IMAD.X R0, RZ, RZ, R0, P2 ;  /* 0x000000ffff001224 */ /* 0x000fe400010e0600 */
[----:B------:R-:W-:-:S04]  /*3290*/  @!P0 IMAD.WIDE.U32 R14, R2, 0x3c0, R14 ;  /* 0x000003c0020e8825 */ /* 0x000fc800078e000e */
[----:B------:R-:W-:Y:S01]  /*32a0*/  @!P0 IMAD R21, R0, 0x3c0, RZ ;  /* 0x000003c000158824 */ /* 0x000fe200078e02ff */
[----:B-1----:R-:W-:-:S04]  /*32b0*/  @P1 LEA R16, P2, R20, R16, 0x3 ;  /* 0x0000001014101211 */ /* 0x002fc800078418ff */
[----:B------:R-:W-:Y:S02]  /*32c0*/  @!P0 IADD3 R0, PT, PT, R15, R21, RZ ;  /* 0x000000150f008210 */ /* 0x000fe40007ffe0ff */
[----:B------:R-:W-:Y:S02]  /*32d0*/  @P1 LEA.HI.X R17, R20, R17, R23, 0x3, P2 ;  /* 0x0000001114111211 */ /* 0x000fe400010f1c17 */
[----:B--2---:R-:W-:-:S03]  /*32e0*/  @!P0 LEA R18, P2, R14, R18, 0x3 ;  /* 0x000000120e128211 */ /* 0x004fc600078418ff */
        /* <DEDUP_REMOVED lines=10> */
.L_x_896:
[----:B------:R-:W-:Y:S05]  /*3390*/  BSYNC.RECONVERGENT B0 ;  /* 0x0000000000007941 */ /* 0x000fea0003800200 */
.L_x_895:
[----:B------:R1:W-:Y:S01]  /*33a0*/  STS [R7], R12 ;  /* 0x0000000c07007388 */ /* 0x0003e20000000800 */
[----:B------:R-:W2:Y:S01]  /*33b0*/  LDC.64 R16, c[0x0][0x388] ;  /* 0x0000e200ff107b82 */ /* 0x000ea20000000a00 */
[----:B------:R-:W-:Y:S02]  /*33c0*/  ISETP.NE.AND P0, PT, R8, 0xf, PT ;  /* 0x0000000f0800780c */ /* 0x000fe40003f05270 */
[----:B------:R1:W-:Y:S01]  /*33d0*/  STS [R7+0x780], R13 ;  /* 0x0007800d07007388 */ /* 0x0003e20000000800 */
[----:B------:R-:W-:-:S04]  /*33e0*/  MOV R0, R32 ;  /* 0x0000002000007202 */ /* 0x000fc80000000f00 */
[----:B------:R-:W3:Y:S08]  /*33f0*/  LDC.64 R14, c[0x0][0x390] ;  /* 0x0000e400ff0e7b82 */ /* 0x000ef00000000a00 */
[----:B-1----:R-:W-:Y:S06]  /*3400*/  BAR.SYNC.DEFER_BLOCKING 0x0 ;  /* 0x0000000000007b1d */ /* 0x002fec0000010000 */
.L_x_907:
[----:B------:R-:W-:Y:S01]  /*3410*/  BSSY.RECONVERGENT B0, `(.L_x_902) ;  /* 0x000000f000007945 */ /* 0x000fe20003800200 */
[----:B0-----:R-:W-:Y:S01]  /*3420*/  HFMA2 R2, -RZ, RZ, 0, 0 ;  /* 0x00000000ff027431 */ /* 0x001fe200000001ff */
[----:B------:R-:W-:Y:S01]  /*3430*/  ISETP.NE.AND P1, PT, R8, RZ, PT ;  /* 0x000000ff0800720c */ /* 0x000fe20003f25270 */
[----:B------:R-:W-:Y:S01]  /*3440*/  IMAD.MOV.U32 R12, RZ, RZ, RZ ;  /* 0x000000ffff0c7224 */ /* 0x000fe200078e00ff */
[----:B------:R-:W-:Y:S11]  /*3450*/  @!P0 BRA `(.L_x_903) ;  /* 0x0000000000288947 */ /* 0x000ff60003800000 */
[----:B------:R-:W1:Y:S01]  /*3460*/  S2UR UR5, SR_CgaCtaId ;  /* 0x00000000000579c3 */ /* 0x000e620000008800 */
[----:B------:R-:W-:Y:S01]  /*3470*/  UMOV UR4, 0x400 ;  /* 0x0000040000047882 */ /* 0x000fe20000000000 */
[----:B------:R-:W-:Y:S02]  /*3480*/  SHF.L.U32 R2, R0, 0x2, RZ ;  /* 0x0000000200027819 */ /* 0x000fe400000006ff */
[----:B------:R-:W-:-:S04]  /*3490*/  SHF.L.U32 R13, R8, 0x3, RZ ;  /* 0x00000003080d7819 */ /* 0x000fc800000006ff */
[----:B------:R-:W-:Y:S01]  /*34a0*/  LOP3.LUT R13, R13, R2, RZ, 0x3c, !PT ;  /* 0x000000020d0d7212 */ /* 0x000fe200078e3cff */
[----:B-1----:R-:W-:-:S06]  /*34b0*/  ULEA UR4, UR5, UR4, 0x18 ;  /* 0x0000000405047291 */ /* 0x002fcc000f8ec0ff */
[----:B------:R-:W-:-:S04]  /*34c0*/  LEA R2, R8, UR4, 0x7 ;  /* 0x0000000408027c11 */ /* 0x000fc8000f8e38ff */
[----:B------:R-:W-:-:S05]  /*34d0*/  IADD3 R13, PT, PT, R2, R13, RZ ;  /* 0x0000000d020d7210 */ /* 0x000fca0007ffe0ff */
[----:B------:R1:W4:Y:S04]  /*34e0*/  LDS R2, [R13] ;  /* 0x000000000d027984 */ /* 0x0003280000000800 */
[----:B------:R1:W0:Y:S02]  /*34f0*/  LDS R12, [R13+0x780] ;  /* 0x000780000d0c7984 */ /* 0x0002240000000800 */
.L_x_903:
[----:B------:R-:W-:Y:S05]  /*3500*/  BSYNC.RECONVERGENT B0 ;  /* 0x0000000000007941 */ /* 0x000fea0003800200 */
.L_x_902:
[----:B------:R-:W-:-:S03]  /*3510*/  UMOV UR4, 0xffff ;  /* 0x0000ffff00047882 */ /* 0x000fc60000000000 */
[----:B------:R-:W-:Y:S05]  /*3520*/  BRA.DIV UR4, `(.L_x_904) ;  /* 0x0000000204ac7947 */ /* 0x000fea000b800000 */
[----:B------:R-:W-:Y:S01]  /*3530*/  MOV R21, 0xffff ;  /* 0x0000ffff00157802 */ /* 0x000fe20000000f00 */
[----:B------:R-:W-:Y:S01]  /*3540*/  IMAD.MOV.U32 R23, RZ, RZ, 0xffff ;  /* 0x0000ffffff177424 */ /* 0x000fe200078e00ff */
[----:B------:R-:W-:Y:S01]  /*3550*/  MOV R22, 0xffff ;  /* 0x0000ffff00167802 */ /* 0x000fe20000000f00 */
[----:B------:R-:W-:Y:S01]  /*3560*/  IMAD.MOV.U32 R30, RZ, RZ, 0xffff ;  /* 0x0000ffffff1e7424 */ /* 0x000fe200078e00ff */
[----:B------:R-:W-:Y:S01]  /*3570*/  MOV R24, 0xffff ;  /* 0x0000ffff00187802 */ /* 0x000fe20000000f00 */
[----:B-1--4-:R-:W1:Y:S01]  /*3580*/  SHFL.BFLY PT, R13, R2, 0x8, 0x101f ;  /* 0x0d101f00020d7f89 */ /* 0x012e6200000e0000 */
[----:B------:R-:W-:Y:S02]  /*3590*/  MOV R25, 0xffff ;  /* 0x0000ffff00197802 */ /* 0x000fe40000000f00 */
[----:B------:R-:W-:Y:S01]  /*35a0*/  MOV R29, 0xffff ;  /* 0x0000ffff001d7802 */ /* 0x000fe20000000f00 */
[----:B0-----:R-:W0:Y:S01]  /*35b0*/  SHFL.BFLY PT, R19, R12, 0x8, 0x101f ;  /* 0x0d101f000c137f89 */ /* 0x001e2200000e0000 */
[----:B-1----:R-:W-:Y:S01]  /*35c0*/  FADD.FTZ R13, R13, R2 ;  /* 0x000000020d0d7221 */ /* 0x002fe20000010000 */
[----:B0-----:R-:W-:-:S04]  /*35d0*/  FADD.FTZ R19, R19, R12 ;  /* 0x0000000c13137221 */ /* 0x001fc80000010000 */
[----:B------:R-:W0:Y:S01]  /*35e0*/  SHFL.BFLY PT, R18, R13, 0x4, 0x101f ;  /* 0x0c901f000d127f89 */ /* 0x000e2200000e0000 */
[----:B------:R-:W-:-:S03]  /*35f0*/  MOV R12, 0xffff ;  /* 0x0000ffff000c7802 */ /* 0x000fc60000000f00 */
        /* <DEDUP_REMOVED lines=8> */
[----:B------:R1:W4:Y:S02]  /*3680*/  SHFL.BFLY PT, R12, R23, 0x1, 0x101f ;  /* 0x0c301f00170c7f89 */ /* 0x00032400000e0000 */
[----:B01----:R-:W-:-:S07]  /*3690*/  FADD.FTZ R2, R21, R2 ;  /* 0x0000000215027221 */ /* 0x003fce0000010000 */
.L_x_918:
[----:B------:R-:W-:Y:S01]  /*36a0*/  BSSY.RECONVERGENT B0, `(.L_x_905) ;  /* 0x000000a000007945 */ /* 0x000fe20003800200 */
[----:B----4-:R-:W-:-:S03]  /*36b0*/  FADD.FTZ R23, R23, R12 ;  /* 0x0000000c17177221 */ /* 0x010fc60000010000 */
[----:B------:R-:W-:Y:S05]  /*36c0*/  @P1 BRA `(.L_x_906) ;  /* 0x00000000001c1947 */ /* 0x000fea0003800000 */
[----:B------:R-:W-:Y:S02]  /*36d0*/  IADD3 R19, PT, PT, R0, R9, RZ ;  /* 0x0000000900137210 */ /* 0x000fe40007ffe0ff */
[----:B------:R-:W-:-:S03]  /*36e0*/  F2FP.F16.F32.PACK_AB R2, R23, R2 ;  /* 0x000000021702723e */ /* 0x000fc600000000ff */
[----:B--2---:R-:W-:Y:S01]  /*36f0*/  IMAD.WIDE R12, R19, 0x2, R16 ;  /* 0x00000002130c7825 */ /* 0x004fe200078e0210 */
[----:B------:R-:W-:-:S03]  /*3700*/  PRMT R20, R2, 0x7632, R20 ;  /* 0x0000763202147816 */ /* 0x000fc60000000014 */
[----:B---3--:R-:W-:Y:S01]  /*3710*/  IMAD.WIDE R18, R19, 0x2, R14 ;  /* 0x0000000213127825 */ /* 0x008fe200078e020e */
[----:B------:R0:W-:Y:S04]  /*3720*/  STG.E.U16 desc[UR10][R12.64], R2 ;  /* 0x000000020c007986 */ /* 0x0001e8000c10150a */
[----:B------:R0:W-:Y:S02]  /*3730*/  STG.E.U16 desc[UR10][R18.64], R20 ;  /* 0x0000001412007986 */ /* 0x0001e4000c10150a */
.L_x_906:
[----:B------:R-:W-:Y:S05]  /*3740*/  BSYNC.RECONVERGENT B0 ;  /* 0x0000000000007941 */ /* 0x000fea0003800200 */
.L_x_905:
        /* <DEDUP_REMOVED lines=9> */
.L_x_904:
[----:B------:R-:W-:Y:S01]  /*37e0*/  HFMA2 R29, -RZ, RZ, 0, 4.76837158203125e-07 ;  /* 0x00000008ff1d7431 */ /* 0x000fe200000001ff */
[----:B------:R-:W-:Y:S01]  /*37f0*/  BSSY B0, `(.L_x_909) ;  /* 0x0000007000007945 */ /* 0x000fe20003800000 */
[----:B----4-:R-:W-:Y:S01]  /*3800*/  IMAD.MOV.U32 R25, RZ, RZ, R2 ;  /* 0x000000ffff197224 */ /* 0x010fe200078e0002 */
[----:B------:R-:W-:Y:S02]  /*3810*/  MOV R30, 0x101f ;  /* 0x0000101f001e7802 */ /* 0x000fe40000000f00 */
[----:B------:R-:W-:-:S07]  /*3820*/  MOV R22, 0xffff ;  /* 0x0000ffff00167802 */ /* 0x000fce0000000f00 */
[----:B0123--:R-:W-:Y:S05]  /*3830*/  WARPSYNC.COLLECTIVE R22, `(.L_x_910) ;  /* 0x0000000016087348 */ /* 0x00ffea0003c00000 */
[----:B------:R4:W0:Y:S02]  /*3840*/  SHFL.BFLY P2, R24, R25, R29, R30 ;  /* 0x0c00001d19187389 */ /* 0x000824000004001e */
[----:B01234-:R-:W-:Y:S05]  /*3850*/  ENDCOLLECTIVE ;  /* 0x000000000000791b */ /* 0x01ffea0003800000 */
.L_x_910:
[----:B------:R-:W-:Y:S05]  /*3860*/  BSYNC B0 ;  /* 0x0000000000007941 */ /* 0x000fea0003800000 */
.L_x_909:
        /* <DEDUP_REMOVED lines=8> */
.L_x_911:
[----:B------:R-:W-:Y:S01]  /*38f0*/  FADD.FTZ R13, R13, R2 ;  /* 0x000000020d0d7221 */ /* 0x000fe20000010000 */
[----:B------:R-:W-:-:S03]  /*3900*/  HFMA2 R29, -RZ, RZ, 0, 2.384185791015625e-07 ;  /* 0x00000004ff1d7431 */ /* 0x000fc600000001ff */
[----:B------:R-:W-:Y:S01]  /*3910*/  IMAD.MOV.U32 R25, RZ, RZ, R13 ;  /* 0x000000ffff197224 */ /* 0x000fe200078e000d */
[----:B------:R-:W-:-:S07]  /*3920*/  MOV R19, R24 ;  /* 0x0000001800137202 */ /* 0x000fce0000000f00 */
[----:B------:R-:W-:Y:S05]  /*3930*/  WARPSYNC.COLLECTIVE R22, `(.L_x_912) ;  /* 0x0000000016087348 */ /* 0x000fea0003c00000 */
[----:B------:R0:W1:Y:S02]  /*3940*/  SHFL.BFLY P2, R24, R25, R29, R30 ;  /* 0x0c00001d19187389 */ /* 0x000064000004001e */
[----:B01----:R-:W-:Y:S05]  /*3950*/  ENDCOLLECTIVE ;  /* 0x000000000000791b */ /* 0x003fea0003800000 */
.L_x_912:
[----:B------:R-:W-:-:S05]  /*3960*/  FADD.FTZ R19, R19, R12 ;  /* 0x0000000c13137221 */ /* 0x000fca0000010000 */
[----:B------:R-:W-:Y:S02]  /*3970*/  MOV R25, R19 ;  /* 0x0000001300197202 */ /* 0x000fe40000000f00 */
[----:B------:R-:W-:-:S07]  /*3980*/  MOV R18, R24 ;  /* 0x0000001800127202 */ /* 0x000fce0000000f00 */
[----:B------:R-:W-:Y:S05]  /*3990*/  WARPSYNC.COLLECTIVE R22, `(.L_x_913) ;  /* 0x0000000016087348 */ /* 0x000fea0003c00000 */
[----:B------:R0:W1:Y:S02]  /*39a0*/  SHFL.BFLY P2, R24, R25, R29, R30 ;  /* 0x0c00001d19187389 */ /* 0x000064000004001e */
[----:B01----:R-:W-:Y:S05]  /*39b0*/  ENDCOLLECTIVE ;  /* 0x000000000000791b */ /* 0x003fea0003800000 */
.L_x_913:
[----:B------:R-:W-:Y:S01]  /*39c0*/  FADD.FTZ R18, R13, R18 ;  /* 0x000000120d127221 */ /* 0x000fe20000010000 */
[----:B------:R-:W-:-:S03]  /*39d0*/  HFMA2 R29, -RZ, RZ, 0, 1.1920928955078125e-07 ;  /* 0x00000002ff1d7431 */ /* 0x000fc600000001ff */
[----:B------:R-:W-:Y:S01]  /*39e0*/  IMAD.MOV.U32 R25, RZ, RZ, R18 ;  /* 0x000000ffff197224 */ /* 0x000fe200078e0012 */
[----:B------:R-:W-:-:S07]  /*39f0*/  MOV R20, R24 ;  /* 0x0000001800147202 */ /* 0x000fce0000000f00 */
[----:B------:R-:W-:Y:S05]  /*3a00*/  WARPSYNC.COLLECTIVE R22, `(.L_x_914) ;  /* 0x0000000016087348 */ /* 0x000fea0003c00000 */
[----:B------:R0:W1:Y:S02]  /*3a10*/  SHFL.BFLY P2, R24, R25, R29, R30 ;  /* 0x0c00001d19187389 */ /* 0x000064000004001e */
[----:B01----:R-:W-:Y:S05]  /*3a20*/  ENDCOLLECTIVE ;  /* 0x000000000000791b */ /* 0x003fea0003800000 */
.L_x_914:
[----:B------:R-:W-:-:S05]  /*3a30*/  FADD.FTZ R20, R19, R20 ;  /* 0x0000001413147221 */ /* 0x000fca0000010000 */
[----:B------:R-:W-:Y:S02]  /*3a40*/  MOV R25, R20 ;  /* 0x0000001400197202 */ /* 0x000fe40000000f00 */
[----:B------:R-:W-:-:S07]  /*3a50*/  MOV R21, R24 ;  /* 0x0000001800157202 */ /* 0x000fce0000000f00 */
[----:B------:R-:W-:Y:S05]  /*3a60*/  WARPSYNC.COLLECTIVE R22, `(.L_x_915) ;  /* 0x0000000016087348 */ /* 0x000fea0003c00000 */
[----:B------:R0:W1:Y:S02]  /*3a70*/  SHFL.BFLY P2, R24, R25, R29, R30 ;  /* 0x0c00001d19187389 */ /* 0x000064000004001e */
[----:B01----:R-:W-:Y:S05]  /*3a80*/  ENDCOLLECTIVE ;  /* 0x000000000000791b */ /* 0x003fea0003800000 */
.L_x_915:
[----:B------:R-:W-:Y:S01]  /*3a90*/  FADD.FTZ R21, R18, R21 ;  /* 0x0000001512157221 */ /* 0x000fe20000010000 */
[----:B------:R-:W-:-:S03]  /*3aa0*/  HFMA2 R29, -RZ, RZ, 0, 5.9604644775390625e-08 ;  /* 0x00000001ff1d7431 */ /* 0x000fc600000001ff */
[----:B------:R-:W-:Y:S01]  /*3ab0*/  IMAD.MOV.U32 R25, RZ, RZ, R21 ;  /* 0x000000ffff197224 */ /* 0x000fe200078e0015 */
[----:B------:R-:W-:-:S07]  /*3ac0*/  MOV R23, R24 ;  /* 0x0000001800177202 */ /* 0x000fce0000000f00 */
[----:B------:R-:W-:Y:S05]  /*3ad0*/  WARPSYNC.COLLECTIVE R22, `(.L_x_916) ;  /* 0x0000000016087348 */ /* 0x000fea0003c00000 */
[----:B------:R0:W1:Y:S02]  /*3ae0*/  SHFL.BFLY P2, R24, R25, R29, R30 ;  /* 0x0c00001d19187389 */ /* 0x000064000004001e */
[----:B01----:R-:W-:Y:S05]  /*3af0*/  ENDCOLLECTIVE ;  /* 0x000000000000791b */ /* 0x003fea0003800000 */
.L_x_916:
[----:B------:R-:W-:-:S05]  /*3b00*/  FADD.FTZ R23, R20, R23 ;  /* 0x0000001714177221 */ /* 0x000fca0000010000 */
[----:B------:R-:W-:Y:S02]  /*3b10*/  MOV R25, R23 ;  /* 0x0000001700197202 */ /* 0x000fe40000000f00 */
[----:B------:R-:W-:-:S07]  /*3b20*/  MOV R2, R24 ;  /* 0x0000001800027202 */ /* 0x000fce0000000f00 */
[----:B------:R-:W-:Y:S05]  /*3b30*/  WARPSYNC.COLLECTIVE R22, `(.L_x_917) ;  /* 0x0000000016087348 */ /* 0x000fea0003c00000 */
[----:B------:R0:W1:Y:S02]  /*3b40*/  SHFL.BFLY P2, R24, R25, R29, R30 ;  /* 0x0c00001d19187389 */ /* 0x000064000004001e */
[----:B01----:R-:W-:Y:S05]  /*3b50*/  ENDCOLLECTIVE ;  /* 0x000000000000791b */ /* 0x003fea0003800000 */
.L_x_917:
[----:B------:R-:W-:Y:S01]  /*3b60*/  FADD.FTZ R2, R21, R2 ;  /* 0x0000000215027221 */ /* 0x000fe20000010000 */
[----:B------:R-:W-:Y:S01]  /*3b70*/  MOV R12, R24 ;  /* 0x00000018000c7202 */ /* 0x000fe20000000f00 */
[----:B------:R-:W-:Y:S06]  /*3b80*/  BRA `(.L_x_918) ;  /* 0xfffffff800c47947 */ /* 0x000fec000383ffff */
.L_x_919:
        /* <DEDUP_REMOVED lines=15> */
.L_x_1432:


//--------------------- .text._ZN13group_norm_v218gn_bwd_cuda_kernelI6__halfLi480ELi3ELi32ELi30ELi4096ELb0ELb1ELi256ELi960ELi960ELi4ELb1ELi21ELb1ELb0ELNS_15WgradSyncMethodE3ENS_16CompileConditionILi1000EEEEEvPT_S6_S6_PKS5_S8_S8_S8_PKfflPfPj --------------------------
	.section	.text._ZN13group_norm_v218gn_bwd_cuda_kernelI6__halfLi480ELi3ELi32ELi30ELi4096ELb0ELb1ELi256ELi960ELi960ELi4ELb1ELi21ELb1ELb0ELNS_15WgradSyncMethodE3ENS_16CompileConditionILi1000EEEEEvPT_S6_S6_PKS5_S8_S8_S8_PKfflPfPj,"ax",@progbits
	.align	128
        .global         _ZN13group_norm_v218gn_bwd_cuda_kernelI6__halfLi480ELi3ELi32ELi30ELi4096ELb0ELb1ELi256ELi960ELi960ELi4ELb1ELi21ELb1ELb0ELNS_15WgradSyncMethodE3ENS_16CompileConditionILi1000EEEEEvPT_S6_S6_PKS5_S8_S8_S8_PKfflPfPj
        .type           _ZN13group_norm_v218gn_bwd_cuda_kernelI6__halfLi480ELi3ELi32ELi30ELi4096ELb0ELb1ELi256ELi960ELi960ELi4ELb1ELi21ELb1ELb0ELNS_15WgradSyncMethodE3ENS_16CompileConditionILi1000EEEEEvPT_S6_S6_PKS5_S8_S8_S8_PKfflPfPj,@function
        .size           _ZN13group_norm_v218gn_bwd_cuda_kernelI6__halfLi480ELi3ELi32ELi30ELi4096ELb0ELb1ELi256ELi960ELi960ELi4ELb1ELi21ELb1ELb0ELNS_15WgradSyncMethodE3ENS_16CompileConditionILi1000EEEEEvPT_S6_S6_PKS5_S8_S8_S8_PKfflPfPj,(.L_x_1433 - _ZN13group_norm_v218gn_bwd_cuda_kernelI6__halfLi480ELi3ELi32ELi30ELi4096ELb0ELb1ELi256ELi960ELi960ELi4ELb1ELi21ELb1ELb0ELNS_15WgradSyncMethodE3ENS_16CompileConditionILi1000EEEEEvPT_S6_S6_PKS5_S8_S8_S8_PKfflPfPj)
        .other          _ZN13group_norm_v218gn_bwd_cuda_kernelI6__halfLi480ELi3ELi32ELi30ELi4096ELb0ELb1ELi256ELi960ELi960ELi4ELb1ELi21ELb1ELb0ELNS_15WgradSyncMethodE3ENS_16CompileConditionILi1000EEEEEvPT_S6_S6_PKS5_S8_S8_S8_PKfflPfPj,@"STO_CUDA_ENTRY STV_DEFAULT"
_ZN13group_norm_v218gn_bwd_cuda_kernelI6__halfLi480ELi3ELi32ELi30ELi4096ELb0ELb1ELi256ELi960ELi960ELi4ELb1ELi21ELb1ELb0ELNS_15WgradSyncMethodE3ENS_16CompileConditionILi1000EEEEEvPT_S6_S6_PKS5_S8_S8_S8_PKfflPfPj:
.text._ZN13group_norm_v218gn_bwd_cuda_kernelI6__halfLi480ELi3ELi32ELi30ELi4096ELb0ELb1ELi256ELi960ELi960ELi4ELb1ELi21ELb1ELb0ELNS_15WgradSyncMethodE3ENS_16CompileConditionILi1000EEEEEvPT_S6_S6_PKS5_S8_S8_S8_PKfflPfPj:
        /* <DEDUP_REMOVED lines=30> */
.L_x_922:
[----:B------:R-:W2:Y:S04]  /*01e0*/  LD.E.STRONG.GPU R0, desc[UR10][R36.64] ;  /* 0x0000000a24007980 */ /* 0x000ea8000c10f900 */
[----:B--2---:R-:W-:Y:S01]  /*01f0*/  CCTL.IVALL ;  /* 0x00000000ff00798f */ /* 0x004fe20002000000 */
[----:B------:R-:W-:Y:S05]  /*0200*/  YIELD ;  /* 0x0000000000007946 */ /* 0x000fea0003800000 */
[----:B-----5:R-:W-:-:S04]  /*0210*/  LOP3.LUT R0, R0, R3, RZ, 0x3c, !PT ;  /* 0x0000000300007212 */ /* 0x020fc800078e3cff */
[----:B------:R-:W-:-:S13]  /*0220*/  ISETP.GT.AND P0, PT, R0, -0x1, PT ;  /* 0xffffffff0000780c */ /* 0x000fda0003f04270 */
[----:B------:R-:W-:Y:S05]  /*0230*/  @P0 BRA `(.L_x_922) ;  /* 0xfffffffc00e80947 */ /* 0x000fea000383ffff */
.L_x_921:
[----:B------:R-:W-:Y:S05]  /*0240*/  WARPSYNC.ALL ;  /* 0x0000000000007948 */ /* 0x000fea0003800000 */
[----:B------:R-:W-:Y:S06]  /*0250*/  BAR.SYNC.DEFER_BLOCKING 0x0 ;  /* 0x0000000000007b1d */ /* 0x000fec0000010000 */
[----:B------:R-:W-:Y:S05]  /*0260*/  BRA `(.L_x_923) ;  /* 0x0000002400787947 */ /* 0x000fea0003800000 */
.L_x_920:
        /* <DEDUP_REMOVED lines=20> */
[----:B------:R-:W-:Y:S02]  /*03b0*/  CS2R R12, SRZ ;  /* 0x00000000000c7805 */ /* 0x000fe4000001ff00 */
[----:B------:R-:W-:Y:S01]  /*03c0*/  CS2R R10, SRZ ;  /* 0x00000000000a7805 */ /* 0x000fe2000001ff00 */
[----:B0-----:R-:W-:-:S06]  /*03d0*/  ULEA UR4, UR5, UR4, 0x18 ;  /* 0x0000000405047291 */ /* 0x001fcc000f8ec0ff */
[C---:B------:R-:W-:Y:S01]  /*03e0*/  LEA R0, R34.reuse, UR4, 0x3 ;  /* 0x0000000422007c11 */ /* 0x040fe2000f8e18ff */
[----:B------:R-:W-:Y:S01]  /*03f0*/  UMOV UR4, URZ ;  /* 0x000000ff00047c82 */ /* 0x000fe20008000000 */
[----:B------:R-:W-:-:S03]  /*0400*/  LOP3.LUT R34, R34, 0xf00, R7, 0xf8, !PT ;  /* 0x00000f0022227812 */ /* 0x000fc600078ef807 */
[----:B------:R-:W-:-:S05]  /*0410*/  IMAD R4, R9, 0x18, R0 ;  /* 0x0000001809047824 */ /* 0x000fca00078e0200 */
[----:B------:R0:W-:Y:S02]  /*0420*/  STL [R1], R4 ;  /* 0x0000000401007387 */ /* 0x0001e40000100800 */
        /* <DEDUP_REMOVED lines=13> */
.L_x_937:
[----:B------:R-:W2:Y:S01]  /*0500*/  LDL R6, [R1+0x8] ;  /* 0x0000080001067983 */ /* 0x000ea20000100800 */
[----:B------:R-:W0:Y:S03]  /*0510*/  LDCU.64 UR12, c[0x0][0x3b8] ;  /* 0x00007700ff0c77ac */ /* 0x000e260008000a00 */
[----:B------:R-:W3:Y:S01]  /*0520*/  LDL R18, [R1+0x4] ;  /* 0x0000040001127983 */ /* 0x000ee20000100800 */
        /* <DEDUP_REMOVED lines=45> */
.L_x_924:
        /* <DEDUP_REMOVED lines=99> */
[----:B------:R-:W2:Y:S01]  /*0e30*/  LDL R32, [R1] ;  /* 0x0000000001207983 */ /* 0x000ea20000100800 */
[----:B------:R-:W-:Y:S01]  /*0e40*/  UISETP.GE.U32.AND UP1, UPT, UR7, UR12, UPT ;  /* 0x0000000c0700728c */ /* 0x000fe2000bf26070 */
[----:B------:R-:W0:Y:S03]  /*0e50*/  S2R R35, SR_TID.X ;  /* 0x0000000000237919 */ /* 0x000e260000002100 */
[----:B------:R-:W-:Y:S01]  /*0e60*/  UISETP.GE.AND.EX UP1, UPT, UR8, UR13, UPT, UP1 ;  /* 0x0000000d0800728c */ /* 0x000fe2000bf26310 */
[----:B------:R-:W1:Y:S01]  /*0e70*/  S2UR UR8, SR_CTAID.Y ;  /* 0x00000000000879c3 */ /* 0x000e620000002600 */
[----:B0-----:R-:W-:Y:S01]  /*0e80*/  ISETP.GT.U32.AND P0, PT, R35, 0x3f, PT ;  /* 0x0000003f2300780c */ /* 0x001fe20003f04070 */
[----:B--2---:R0:W-:Y:S04]  /*0e90*/  STS.64 [R32], R22 ;  /* 0x0000001620007388 */ /* 0x0041e80000000a00 */
[----:B------:R0:W-:Y:S02]  /*0ea0*/  STS.64 [R32+0x1680], R20 ;  /* 0x0016801420007388 */ /* 0x0001e40000000a00 */
[----:B------:R-:W-:Y:S06]  /*0eb0*/  BAR.SYNC.DEFER_BLOCKING 0x0 ;  /* 0x0000000000007b1d */ /* 0x000fec0000010000 */
[----:B-1----:R-:W-:Y:S05]  /*0ec0*/  BRA.U !UP1, `(.L_x_925) ;  /* 0x0000000109e47547 */ /* 0x002fea000b800000 */
[----:B------:R-:W1:Y:S01]  /*0ed0*/  S2UR UR7, SR_CgaCtaId ;  /* 0x00000000000779c3 */ /* 0x000e620000008800 */
[----:B------:R-:W-:Y:S01]  /*0ee0*/  UMOV UR5, 0x400 ;  /* 0x0000040000057882 */ /* 0x000fe20000000000 */
[----:B------:R-:W-:Y:S02]  /*0ef0*/  SHF.L.U32 R18, R35, 0x1, RZ ;  /* 0x0000000123127819 */ /* 0x000fe400000006ff */
[----:B0-----:R-:W-:Y:S02]  /*0f00*/  SHF.R.U32.HI R20, RZ, 0x4, R35 ;  /* 0x00000004ff147819 */ /* 0x001fe40000011623 */
[----:B------:R-:W-:Y:S02]  /*0f10*/  LOP3.LUT R19, R18, 0x18, RZ, 0xc0, !PT ;  /* 0x0000001812137812 */ /* 0x000fe400078ec0ff */
[----:B------:R-:W-:Y:S02]  /*0f20*/  LOP3.LUT R20, R20, R35, RZ, 0x3c, !PT ;  /* 0x0000002314147212 */ /* 0x000fe400078e3cff */
[----:B------:R-:W-:-:S02]  /*0f30*/  LOP3.LUT R21, R19, 0x8, RZ, 0x3c, !PT ;  /* 0x0000000813157812 */ /* 0x000fc400078e3cff */
[C---:B------:R-:W-:Y:S02]  /*0f40*/  LOP3.LUT R25, R19.reuse, 0x10, RZ, 0x3c, !PT ;  /* 0x0000001013197812 */ /* 0x040fe400078e3cff */
[----:B------:R-:W-:Y:S02]  /*0f50*/  LOP3.LUT R27, R19, 0x18, RZ, 0x3c, !PT ;  /* 0x00000018131b7812 */ /* 0x000fe400078e3cff */
[----:B------:R-:W-:Y:S02]  /*0f60*/  SHF.L.U32 R20, R20, 0x3, RZ ;  /* 0x0000000314147819 */ /* 0x000fe400000006ff */
[----:B------:R-:W-:Y:S02]  /*0f70*/  IADD3 R24, PT, PT, R35, 0x1e0, RZ ;  /* 0x000001e023187810 */ /* 0x000fe40007ffe0ff */
[----:B------:R-:W-:Y:S02]  /*0f80*/  LOP3.LUT R20, R20, 0x18, RZ, 0xc0, !PT ;  /* 0x0000001814147812 */ /* 0x000fe400078ec0ff */
[----:B------:R-:W-:Y:S01]  /*0f90*/  SHF.R.U32.HI R28, RZ, 0x4, R24 ;  /* 0x00000004ff1c7819 */ /* 0x000fe20000011618 */
[----:B-1----:R-:W-:Y:S01]  /*0fa0*/  ULEA UR5, UR7, UR5, 0x18 ;  /* 0x0000000507057291 */ /* 0x002fe2000f8ec0ff */
[----:B------:R-:W0:Y:S02]  /*0fb0*/  S2UR UR7, SR_CTAID.X ;  /* 0x00000000000779c3 */ /* 0x000e240000002500 */
[----:B------:R-:W-:-:S03]  /*0fc0*/  LOP3.LUT R28, R28, R35, RZ, 0x3c, !PT ;  /* 0x000000231c1c7212 */ /* 0x000fc600078e3cff */
[C---:B------:R-:W-:Y:S02]  /*0fd0*/  LEA R18, R35.reuse, UR5, 0x5 ;  /* 0x0000000523127c11 */ /* 0x040fe4000f8e28ff */
[----:B------:R-:W-:Y:S02]  /*0fe0*/  SHF.L.U32 R28, R28, 0x3, RZ ;  /* 0x000000031c1c7819 */ /* 0x000fe400000006ff */
[C---:B------:R-:W-:Y:S01]  /*0ff0*/  IADD3 R23, PT, PT, R18.reuse, R21, RZ ;  /* 0x0000001512177210 */ /* 0x040fe20007ffe0ff */
[C---:B------:R-:W-:Y:S01]  /*1000*/  IMAD.IADD R22, R18.reuse, 0x1, R19 ;  /* 0x0000000112167824 */ /* 0x040fe200078e0213 */
[C---:B------:R-:W-:Y:S01]  /*1010*/  IADD3 R25, PT, PT, R18.reuse, R25, RZ ;  /* 0x0000001912197210 */ /* 0x040fe20007ffe0ff */
[----:B------:R-:W-:Y:S01]  /*1020*/  IMAD.IADD R27, R18, 0x1, R27 ;  /* 0x00000001121b7824 */ /* 0x000fe200078e021b */
[----:B------:R-:W-:Y:S02]  /*1030*/  SHF.L.U32 R19, R35, 0x3, RZ ;  /* 0x0000000323137819 */ /* 0x000fe400000006ff */
[----:B------:R1:W-:Y:S02]  /*1040*/  STS.64 [R22], R16 ;  /* 0x0000001016007388 */ /* 0x0003e40000000a00 */
[----:B------:R-:W-:-:S02]  /*1050*/  LOP3.LUT R19, R19, 0x1fe0, RZ, 0xc0, !PT ;  /* 0x00001fe013137812 */ /* 0x000fc400078ec0ff */
[----:B------:R2:W-:Y:S02]  /*1060*/  STS.64 [R23], R14 ;  /* 0x0000000e17007388 */ /* 0x0005e40000000a00 */
[----:B------:R-:W-:Y:S02]  /*1070*/  IADD3 R26, PT, PT, R19, UR5, R20 ;  /* 0x00000005131a7c10 */ /* 0x000fe4000fffe014 */
        /* <DEDUP_REMOVED lines=10> */
[----:B------:R-:W1:Y:S04]  /*1120*/  LDS.64 R18, [R26] ;  /* 0x000000001a127984 */ /* 0x000e680000000a00 */
[----:B------:R2:W3:Y:S02]  /*1130*/  LDS.64 R20, [R26+0x1e00] ;  /* 0x001e00001a147984 */ /* 0x0004e40000000a00 */
[----:B--2---:R-:W-:-:S04]  /*1140*/  IMAD.U32 R26, RZ, RZ, UR7 ;  /* 0x00000007ff1a7e24 */ /* 0x004fc8000f8e00ff */
[----:B------:R-:W-:-:S05]  /*1150*/  IMAD R23, R26, 0x3c0, R35 ;  /* 0x000003c01a177824 */ /* 0x000fca00078e0223 */
[----:B------:R-:W-:Y:S01]  /*1160*/  SHF.L.U32 R23, R23, 0x1, RZ ;  /* 0x0000000117177819 */ /* 0x000fe200000006ff */
[----:B-1----:R-:W-:Y:S01]  /*1170*/  FADD.FTZ R27, RZ, R18 ;  /* 0x00000012ff1b7221 */ /* 0x002fe20000010000 */
[----:B------:R-:W-:-:S03]  /*1180*/  FADD.FTZ R18, RZ, R19 ;  /* 0x00000013ff127221 */ /* 0x000fc60000010000 */
[----:B---3--:R-:W-:Y:S01]  /*1190*/  FADD.FTZ R20, R27, R20 ;  /* 0x000000141b147221 */ /* 0x008fe20000010000 */
        /* <DEDUP_REMOVED lines=12> */
.L_x_925:
[----:B------:R-:W-:Y:S01]  /*1260*/  BSSY.RECONVERGENT B0, `(.L_x_926) ;  /* 0x000008c000007945 */ /* 0x000fe20003800200 */
[----:B01----:R-:W-:Y:S02]  /*1270*/  HFMA2 R21, -RZ, RZ, 0, 0 ;  /* 0x00000000ff157431 */ /* 0x003fe400000001ff */
        /* <DEDUP_REMOVED lines=138> */
.L_x_927:
[----:B------:R-:W-:Y:S05]  /*1b20*/  BSYNC.RECONVERGENT B0 ;  /* 0x0000000000007941 */ /* 0x000fea0003800200 */
.L_x_926:
        /* <DEDUP_REMOVED lines=18> */
.L_x_929:
[----:B------:R-:W-:Y:S05]  /*1c50*/  BSYNC.RECONVERGENT B0 ;  /* 0x0000000000007941 */ /* 0x000fea0003800200 */
.L_x_928:
        /* <DEDUP_REMOVED lines=14> */
.L_x_932:
[----:B01----:R-:W2:Y:S04]  /*1d40*/  LD.E.STRONG.GPU R21, desc[UR10][R18.64+0x54] ;  /* 0x0000540a12157980 */ /* 0x003ea8000c10f900 */
[----:B--2---:R-:W-:Y:S01]  /*1d50*/  CCTL.IVALL ;  /* 0x00000000ff00798f */ /* 0x004fe20002000000 */
[----:B------:R-:W-:Y:S05]  /*1d60*/  YIELD ;  /* 0x0000000000007946 */ /* 0x000fea0003800000 */
[----:B-----5:R-:W-:-:S04]  /*1d70*/  LOP3.LUT R21, R21, R20, RZ, 0x3c, !PT ;  /* 0x0000001415157212 */ /* 0x020fc800078e3cff */
[----:B------:R-:W-:-:S13]  /*1d80*/  ISETP.GT.AND P0, PT, R21, -0x1, PT ;  /* 0xffffffff1500780c */ /* 0x000fda0003f04270 */
[----:B------:R-:W-:Y:S05]  /*1d90*/  @P0 BRA `(.L_x_932) ;  /* 0xfffffffc00e80947 */ /* 0x000fea000383ffff */
.L_x_931:
[----:B------:R-:W-:Y:S05]  /*1da0*/  WARPSYNC.ALL ;  /* 0x0000000000007948 */ /* 0x000fea0003800000 */
[----:B------:R-:W-:Y:S06]  /*1db0*/  BAR.SYNC.DEFER_BLOCKING 0x0 ;  /* 0x0000000000007b1d */ /* 0x000fec0000010000 */
[----:B------:R-:W-:Y:S05]  /*1dc0*/  BRA `(.L_x_933) ;  /* 0x0000000000607947 */ /* 0x000fea0003800000 */
.L_x_930:
        /* <DEDUP_REMOVED lines=16> */
.L_x_935:
[----:B------:R-:W2:Y:S04]  /*1ed0*/  LD.E.STRONG.GPU R20, desc[UR10][R18.64] ;  /* 0x0000000a12147980 */ /* 0x000ea8000c10f900 */
[----:B--2---:R-:W-:Y:S01]  /*1ee0*/  CCTL.IVALL ;  /* 0x00000000ff00798f */ /* 0x004fe20002000000 */
[----:B------:R-:W-:Y:S05]  /*1ef0*/  YIELD ;  /* 0x0000000000007946 */ /* 0x000fea0003800000 */
[----:B-----5:R-:W-:-:S04]  /*1f00*/  LOP3.LUT R20, R20, R21, RZ, 0x3c, !PT ;  /* 0x0000001514147212 */ /* 0x020fc800078e3cff */
[----:B------:R-:W-:-:S13]  /*1f10*/  ISETP.GT.AND P0, PT, R20, -0x1, PT ;  /* 0xffffffff1400780c */ /* 0x000fda0003f04270 */
[----:B------:R-:W-:Y:S05]  /*1f20*/  @P0 BRA `(.L_x_935) ;  /* 0xfffffffc00e80947 */ /* 0x000fea000383ffff */
.L_x_934:
[----:B------:R-:W-:Y:S05]  /*1f30*/  WARPSYNC.ALL ;  /* 0x0000000000007948 */ /* 0x000fea0003800000 */
[----:B------:R-:W-:Y:S06]  /*1f40*/  BAR.SYNC.DEFER_BLOCKING 0x0 ;  /* 0x0000000000007b1d */ /* 0x000fec0000010000 */
.L_x_933:
[----:B------:R-:W-:Y:S01]  /*1f50*/  ISETP.GT.U32.AND P0, PT, R35, 0xff, PT ;  /* 0x000000ff2300780c */ /* 0x000fe20003f04070 */
[----:B------:R-:W2:Y:S01]  /*1f60*/  LDL R26, [R1+0x4] ;  /* 0x00000400011a7983 */ /* 0x000ea20000100800 */
[----:B------:R-:W-:-:S03]  /*1f70*/  MOV R23, UR4 ;  /* 0x0000000400177c02 */ /* 0x000fc60008000f00 */
[----:B------:R-:W3:Y:S01]  /*1f80*/  LDL R27, [R1+0x8] ;  /* 0x00000800011b7983 */ /* 0x000ee20000100800 */
[----:B------:R-:W1:Y:S01]  /*1f90*/  S2UR UR7, SR_CgaCtaId ;  /* 0x00000000000779c3 */ /* 0x000e620000008800 */
[----:B------:R-:W-:Y:S01]  /*1fa0*/  UMOV UR5, 0x400 ;  /* 0x0000040000057882 */ /* 0x000fe20000000000 */
[----:B------:R-:W4:Y:S06]  /*1fb0*/  LDCU.64 UR14, c[0x0][0x380] ;  /* 0x00007000ff0e77ac */ /* 0x000f2c0008000a00 */
[----:B0-----:R-:W0:Y:S01]  /*1fc0*/  @!P0 LDC R20, c[0x0][0x374] ;  /* 0x0000dd00ff148b82 */ /* 0x001e220000000800 */
[----:B------:R-:W-:-:S07]  /*1fd0*/  @!P0 SHF.L.U32 R21, R35, 0x1, RZ ;  /* 0x0000000123158819 */ /* 0x000fce00000006ff */
[----:B------:R-:W5:Y:S01]  /*1fe0*/  @!P0 LDC.64 R18, c[0x0][0x3d0] ;  /* 0x0000f400ff128b82 */ /* 0x000f620000000a00 */
[----:B------:R-:W-:Y:S01]  /*1ff0*/  @!P0 LOP3.LUT R21, R21, 0x1f0, RZ, 0xc0, !PT ;  /* 0x000001f015158812 */ /* 0x000fe200078ec0ff */
[----:B0-----:R-:W-:Y:S01]  /*2000*/  @!P0 IMAD R20, R20, R23, UR8 ;  /* 0x0000000814148e24 */ /* 0x001fe2000f8e0217 */
[----:B------:R-:W-:-:S04]  /*2010*/  @!P0 LOP3.LUT R23, R35, 0x7, RZ, 0xc0, !PT ;  /* 0x0000000723178812 */ /* 0x000fc800078ec0ff */
[----:B------:R-:W-:-:S05]  /*2020*/  @!P0 LEA R20, R20, R21, 0x9 ;  /* 0x0000001514148211 */ /* 0x000fca00078e48ff */
[----:B------:R-:W-:-:S05]  /*2030*/  @!P0 IMAD.IADD R20, R20, 0x1, R23 ;  /* 0x0000000114148824 */ /* 0x000fca00078e0217 */
[----:B------:R-:W-:-:S04]  /*2040*/  @!P0 SHF.L.U32 R21, R20, 0x1, RZ ;  /* 0x0000000114158819 */ /* 0x000fc800000006ff */
[C---:B------:R-:W-:Y:S01]  /*2050*/  @!P0 IADD3 R23, PT, PT, R21.reuse, 0x10, RZ ;  /* 0x0000001015178810 */ /* 0x040fe20007ffe0ff */
[----:B-----5:R-:W-:-:S04]  /*2060*/  @!P0 IMAD.WIDE.U32 R20, R21, 0x4, R18 ;  /* 0x0000000415148825 */ /* 0x020fc800078e0012 */
[----:B------:R-:W-:Y:S02]  /*2070*/  @!P0 IMAD.WIDE.U32 R18, R23, 0x4, R18 ;  /* 0x0000000417128825 */ /* 0x000fe400078e0012 */
[----:B------:R-:W5:Y:S04]  /*2080*/  @!P0 LDG.E.64 R20, desc[UR10][R20.64] ;  /* 0x0000000a14148981 */ /* 0x000f68000c1e1b00 */
[----:B------:R-:W4:Y:S01]  /*2090*/  @!P0 LDG.E.64 R18, desc[UR10][R18.64] ;  /* 0x0000000a12128981 */ /* 0x000f22000c1e1b00 */
[----:B------:R-:W-:Y:S01]  /*20a0*/  CS2R R22, SRZ ;  /* 0x0000000000167805 */ /* 0x000fe2000001ff00 */
[----:B------:R-:W-:-:S04]  /*20b0*/  UIADD3 UR5, UPT, UPT, UR5, 0x6900, URZ ;  /* 0x0000690005057890 */ /* 0x000fc8000fffe0ff */
[----:B-1----:R-:W-:Y:S01]  /*20c0*/  ULEA UR5, UR7, UR5, 0x18 ;  /* 0x0000000507057291 */ /* 0x002fe2000f8ec0ff */
[----:B------:R-:W-:Y:S02]  /*20d0*/  HFMA2 R30, -RZ, RZ, 0, 0 ;  /* 0x00000000ff1e7431 */ /* 0x000fe400000001ff */
[----:B-----5:R-:W-:Y:S01]  /*20e0*/  @!P0 FADD.FTZ R25, RZ, R20 ;  /* 0x00000014ff198221 */ /* 0x020fe20000010000 */
[----:B------:R-:W-:-:S03]  /*20f0*/  @!P0 FADD.FTZ R24, RZ, R21 ;  /* 0x00000015ff188221 */ /* 0x000fc60000010000 */
[----:B----4-:R-:W-:Y:S01]  /*2100*/  @!P0 FADD.FTZ R23, R18, R25 ;  /* 0x0000001912178221 */ /* 0x010fe20000010000 */
[----:B------:R-:W-:-:S04]  /*2110*/  @!P0 FADD.FTZ R22, R19, R24 ;  /* 0x0000001813168221 */ /* 0x000fc80000010000 */
        /* <DEDUP_REMOVED lines=10> */
[----:B------:R-:W-:Y:S01]  /*21c0*/  LOP3.LUT P0, RZ, R35, 0x307, RZ, 0xc0, !PT ;  /* 0x0000030723ff7812 */ /* 0x000fe2000780c0ff */
[----:B0-----:R-:W-:Y:S01]  /*21d0*/  FADD.FTZ R19, R20, R19 ;  /* 0x0000001314137221 */ /* 0x001fe20000010000 */
[----:B-1----:R-:W-:-:S11]  /*21e0*/  FADD.FTZ R22, R21, R18 ;  /* 0x0000001215167221 */ /* 0x002fd60000010000 */
[----:B------:R-:W-:Y:S01]  /*21f0*/  @!P0 FMUL.FTZ R18, R19, 8.1380212577641941607e-06 ;  /* 0x3708888913128820 */ /* 0x000fe20000410000 */
[----:B------:R-:W-:-:S05]  /*2200*/  @!P0 FMUL.FTZ R19, R22, 8.1380212577641941607e-06 ;  /* 0x3708888916138820 */ /* 0x000fca0000410000 */
[----:B------:R0:W-:Y:S01]  /*2210*/  @!P0 STS.64 [R35+UR5], R18 ;  /* 0x0000001223008988 */ /* 0x0001e20008000a05 */
[----:B--2---:R-:W-:Y:S01]  /*2220*/  LEA R20, R26, UR5, 0x3 ;  /* 0x000000051a147c11 */ /* 0x004fe2000f8e18ff */
[----:B------:R-:W-:Y:S01]  /*2230*/  BAR.SYNC.DEFER_BLOCKING 0x0 ;  /* 0x0000000000007b1d */ /* 0x000fe20000010000 */
[----:B---3--:R-:W-:-:S05]  /*2240*/  LEA R22, R27, UR5, 0x3 ;  /* 0x000000051b167c11 */ /* 0x008fca000f8e18ff */
[----:B------:R0:W1:Y:S04]  /*2250*/  LDS.64 R18, [R22] ;  /* 0x0000000016127984 */ /* 0x0000680000000a00 */
[----:B------:R-:W2:Y:S02]  /*2260*/  LDS.64 R20, [R20] ;  /* 0x0000000014147984 */ /* 0x000ea40000000a00 */
.L_x_936:
[----:B------:R-:W-:-:S04]  /*2270*/  IMAD R26, R30, 0x2, R34 ;  /* 0x000000021e1a7824 */ /* 0x000fc800078e0222 */
[----:B------:R-:W-:-:S05]  /*2280*/  IMAD R26, R26, 0x3c0, RZ ;  /* 0x000003c01a1a7824 */ /* 0x000fca00078e02ff */
[----:B------:R-:W-:-:S04]  /*2290*/  IADD3 R29, P0, PT, R26, R7, RZ ;  /* 0x000000071a1d7210 */ /* 0x000fc80007f1e0ff */
[----:B0-----:R-:W-:Y:S02]  /*22a0*/  IADD3.X R22, PT, PT, RZ, R9, RZ, P0, !PT ;  /* 0x00000009ff167210 */ /* 0x001fe400007fe4ff */
        /* <DEDUP_REMOVED lines=16> */
[----:B-1----:R-:W-:Y:S01]  /*23b0*/  FFMA.FTZ R32, R31, R32, -R18 ;  /* 0x000000201f207223 */ /* 0x002fe20000010812 */
        /* <DEDUP_REMOVED lines=10> */
[----:B--2---:R-:W-:-:S03]  /*2460*/  FFMA.FTZ R22, R2, R22, -R20 ;  /* 0x0000001602167223 */ /* 0x004fc60000010814 */
        /* <DEDUP_REMOVED lines=62> */
.L_x_923:
[----:B------:R-:W1:Y:S02]  /*2850*/  S2UR UR5, SR_CTAID.X ;  /* 0x00000000000579c3 */ /* 0x000e640000002500 */
[----:B-1----:R-:W-:-:S04]  /*2860*/  ULEA UR5, UR8, UR5, 0x4 ;  /* 0x0000000508057291 */ /* 0x002fc8000f8e20ff */
[----:B------:R-:W-:-:S04]  /*2870*/  USHF.L.U32 UR5, UR5, 0x5, URZ ;  /* 0x0000000505057899 */ /* 0x000fc800080006ff */
[----:B------:R-:W-:-:S06]  /*2880*/  UISETP.GT.AND UP0, UPT, UR5, 0x3bf, UPT ;  /* 0x000003bf0500788c */ /* 0x000fcc000bf04270 */
[----:B------:R-:W-:-:S13]  /*2890*/  PLOP3.LUT P0, PT, PT, PT, UP0, 0x80, 0x8 ;  /* 0x000000000008781c */ /* 0x000fda0003f0f008 */
[----:B------:R-:W-:Y:S05]  /*28a0*/  @P0 EXIT ;  /* 0x000000000000094d */ /* 0x000fea0003800000 */
[----:B------:R-:W-:Y:S01]  /*28b0*/  UISETP.LT.U32.AND UP0, UPT, UR12, 0x15, UPT ;  /* 0x000000150c00788c */ /* 0x000fe2000bf01070 */
[--C-:B------:R-:W-:Y:S01]  /*28c0*/  SHF.R.U32.HI R28, RZ, 0x5, R35.reuse ;  /* 0x00000005ff1c7819 */ /* 0x100fe20000011623 */
[----:B------:R-:W1:Y:S01]  /*28d0*/  S2UR UR7, SR_CgaCtaId ;  /* 0x00000000000779c3 */ /* 0x000e620000008800 */
[--C-:B------:R-:W-:Y:S01]  /*28e0*/  SHF.R.U32.HI R32, RZ, 0x4, R35.reuse ;  /* 0x00000004ff207819 */ /* 0x100fe20000011623 */
[----:B------:R-:W-:Y:S01]  /*28f0*/  UISETP.LT.AND.EX UP0, UPT, UR13, URZ, UPT, UP0 ;  /* 0x000000ff0d00728c */ /* 0x000fe2000bf01300 */
[----:B------:R-:W-:Y:S02]  /*2900*/  LOP3.LUT R3, RZ, R28, RZ, 0x33, !PT ;  /* 0x0000001cff037212 */ /* 0x000fe400078e33ff */
[----:B------:R-:W-:Y:S01]  /*2910*/  LOP3.LUT R0, R32, 0x1e, RZ, 0xc0, !PT ;  /* 0x0000001e20007812 */ /* 0x000fe200078ec0ff */
[----:B------:R-:W-:Y:S01]  /*2920*/  USEL UR6, UR12, 0x15, UP0 ;  /* 0x000000150c067887 */ /* 0x000fe20008000000 */
[----:B------:R-:W-:Y:S01]  /*2930*/  LOP3.LUT R27, R35, 0x1f, RZ, 0xc0, !PT ;  /* 0x0000001f231b7812 */ /* 0x000fe200078ec0ff */
[----:B------:R-:W-:Y:S01]  /*2940*/  USEL UR4, UR13, URZ, UP0 ;  /* 0x000000ff0d047287 */ /* 0x000fe20008000000 */
[----:B------:R-:W-:Y:S01]  /*2950*/  LOP3.LUT R0, R0, 0x1f, R35, 0x78, !PT ;  /* 0x0000001f00007812 */ /* 0x000fe200078e7823 */
[----:B------:R-:W-:-:S02]  /*2960*/  USHF.L.U32 UR8, UR6, 0x4, URZ ;  /* 0x0000000406087899 */ /* 0x000fc400080006ff */
[----:B------:R-:W-:-:S03]  /*2970*/  USHF.L.U64.HI UR6, UR6, 0x4, UR4 ;  /* 0x0000000406067899 */ /* 0x000fc60008010204 */
[----:B------:R-:W-:Y:S01]  /*2980*/  UMOV UR4, 0x400 ;  /* 0x0000040000047882 */ /* 0x000fe20000000000 */
[----:B------:R-:W-:Y:S02]  /*2990*/  IADD3 R3, P0, PT, R3, UR8, RZ ;  /* 0x0000000803037c10 */ /* 0x000fe4000ff1e0ff */
[----:B------:R-:W-:-:S04]  /*29a0*/  MOV R4, UR6 ;  /* 0x0000000600047c02 */ /* 0x000fc80008000f00 */
[----:B------:R-:W-:Y:S01]  /*29b0*/  IADD3.X R4, PT, PT, R4, -0x1, RZ, P0, !PT ;  /* 0xffffffff04047810 */ /* 0x000fe200007fe4ff */
[----:B-1----:R-:W-:-:S04]  /*29c0*/  ULEA UR4, UR7, UR4, 0x18 ;  /* 0x0000000407047291 */ /* 0x002fc8000f8ec0ff */
[----:B------:R-:W-:-:S04]  /*29d0*/  IMAD.WIDE.U32 R6, R4, -0x77777777, RZ ;  /* 0x8888888904067825 */ /* 0x000fc800078e00ff */
[----:B------:R-:W-:-:S04]  /*29e0*/  IMAD.WIDE.U32 R8, P0, R3, -0x77777778, R6 ;  /* 0x8888888803087825 */ /* 0x000fc80007800006 */
[----:B------:R-:W-:Y:S01]  /*29f0*/  IMAD.WIDE.U32 R6, R3, -0x77777777, RZ ;  /* 0x8888888903067825 */ /* 0x000fe200078e00ff */
[----:B------:R-:W-:-:S03]  /*2a00*/  MOV R10, R9 ;  /* 0x00000009000a7202 */ /* 0x000fc60000000f00 */
[----:B------:R-:W-:Y:S01]  /*2a10*/  IMAD.X R11, RZ, RZ, RZ, P0 ;  /* 0x000000ffff0b7224 */ /* 0x000fe200000e06ff */
        /* <DEDUP_REMOVED lines=12> */
.L_x_951:
[----:B------:R-:W-:Y:S01]  /*2ae0*/  IMAD.U32 R0, RZ, RZ, UR6 ;  /* 0x00000006ff007e24 */ /* 0x000fe2000f8e00ff */
[----:B------:R-:W-:Y:S01]  /*2af0*/  ISETP.LT.U32.AND P0, PT, R28, UR8, PT ;  /* 0x000000081c007c0c */ /* 0x000fe2000bf01070 */
[----:B------:R-:W-:Y:S01]  /*2b00*/  BSSY.RECONVERGENT B0, `(.L_x_938) ;  /* 0x000007a000007945 */ /* 0x000fe20003800200 */
[----:B0-----:R-:W-:Y:S02]  /*2b10*/  CS2R R12, SRZ ;  /* 0x00000000000c7805 */ /* 0x001fe4000001ff00 */
[----:B------:R-:W-:-:S13]  /*2b20*/  ISETP.GT.AND.EX P0, PT, R0, RZ, PT, P0 ;  /* 0x000000ff0000720c */ /* 0x000fda0003f04300 */
[----:B--23--:R-:W-:Y:S05]  /*2b30*/  @!P0 BRA `(.L_x_939) ;  /* 0x0000000400d88947 */ /* 0x00cfea0003800000 */
        /* <DEDUP_REMOVED lines=10> */
[----:B------:R-:W1:Y:S01]  /*2be0*/  LDCU.64 UR12, c[0x0][0x3d0] ;  /* 0x00007a00ff0c77ac */ /* 0x000e620008000a00 */
[----:B------:R-:W-:Y:S01]  /*2bf0*/  IMAD.WIDE.U32 R14, R28, 0x3c0, RZ ;  /* 0x000003c01c0e7825 */ /* 0x000fe200078e00ff */
[----:B------:R-:W-:Y:S01]  /*2c00*/  MOV R13, RZ ;  /* 0x000000ff000d7202 */ /* 0x000fe20000000f00 */
[----:B------:R-:W-:Y:S02]  /*2c10*/  UMOV UR4, URZ ;  /* 0x000000ff00047c82 */ /* 0x000fe40008000000 */
[----:B------:R-:W-:Y:S01]  /*2c20*/  IMAD.MOV.U32 R30, RZ, RZ, R26 ;  /* 0x000000ffff1e7224 */ /* 0x000fe200078e001a */
[----:B------:R-:W-:Y:S02]  /*2c30*/  LOP3.LUT R0, R14, R27, RZ, 0xfc, !PT ;  /* 0x0000001b0e007212 */ /* 0x000fe400078efcff */
[----:B------:R-:W-:Y:S02]  /*2c40*/  MOV R31, R11 ;  /* 0x0000000b001f7202 */ /* 0x000fe40000000f00 */
[----:B------:R-:W-:-:S02]  /*2c50*/  IADD3 R17, P1, PT, R9, R0, RZ ;  /* 0x0000000009117210 */ /* 0x000fc40007f3e0ff */
[----:B------:R-:W-:Y:S02]  /*2c60*/  MOV R2, R28 ;  /* 0x0000001c00027202 */ /* 0x000fe40000000f00 */
[----:B------:R-:W-:Y:S02]  /*2c70*/  IADD3.X R14, PT, PT, R29, UR4, R15, P1, !PT ;  /* 0x000000041d0e7c10 */ /* 0x000fe40008ffe40f */
[----:B------:R-:W-:Y:S02]  /*2c80*/  MOV R0, RZ ;  /* 0x000000ff00007202 */ /* 0x000fe40000000f00 */
[----:B-1----:R-:W-:-:S04]  /*2c90*/  LEA R16, P2, R17, UR12, 0x3 ;  /* 0x0000000c11107c11 */ /* 0x002fc8000f8418ff */
[----:B------:R-:W-:Y:S02]  /*2ca0*/  IADD3 R16, P1, PT, R16, 0x7e600, RZ ;  /* 0x0007e60010107810 */ /* 0x000fe40007f3e0ff */
[----:B------:R-:W-:-:S05]  /*2cb0*/  LEA.HI.X R17, R17, UR13, R14, 0x3, P2 ;  /* 0x0000000d11117c11 */ /* 0x000fca00090f1c0e */
[----:B------:R-:W-:-:S07]  /*2cc0*/  IMAD.X R17, RZ, RZ, R17, P1 ;  /* 0x000000ffff117224 */ /* 0x000fce00008e0611 */
.L_x_942:
        /* <DEDUP_REMOVED lines=33> */
.L_x_941:
[----:B------:R-:W-:Y:S05]  /*2ee0*/  BSYNC.RECONVERGENT B1 ;  /* 0x0000000000017941 */ /* 0x000fea0003800200 */
.L_x_940:
        /* <DEDUP_REMOVED lines=30> */
.L_x_944:
[----:B------:R-:W-:Y:S05]  /*30d0*/  BSYNC.RECONVERGENT B1 ;  /* 0x0000000000017941 */ /* 0x000fea0003800200 */
.L_x_943:
[----:B------:R-:W-:Y:S05]  /*30e0*/  @!P1 BRA `(.L_x_939) ;  /* 0x00000000006c9947 */ /* 0x000fea0003800000 */
[C---:B------:R-:W-:Y:S02]  /*30f0*/  LOP3.LUT P1, RZ, R5.reuse, 0x3, RZ, 0xc0, !PT ;  /* 0x0000000305ff7812 */ /* 0x040fe4000782c0ff */
[----:B------:R-:W-:-:S11]  /*3100*/  LOP3.LUT P0, RZ, R5, 0x1, RZ, 0xc0, !PT ;  /* 0x0000000105ff7812 */ /* 0x000fd6000780c0ff */
[----:B------:R-:W1:Y:S01]  /*3110*/  @P1 LDC.64 R16, c[0x0][0x3d0] ;  /* 0x0000f400ff101b82 */ /* 0x000e620000000a00 */
[----:B------:R-:W-:Y:S01]  /*3120*/  @P1 MOV R20, R14 ;  /* 0x0000000e00141202 */ /* 0x000fe20000000f00 */
[----:B------:R-:W-:Y:S02]  /*3130*/  @P1 IMAD.MOV.U32 R21, RZ, RZ, R15 ;  /* 0x000000ffff151224 */ /* 0x000fe400078e000f */
[----:B------:R-:W-:Y:S02]  /*3140*/  @P1 IMAD R23, R0, 0x3c0, RZ ;  /* 0x000003c000171824 */ /* 0x000fe400078e02ff */
[C---:B------:R-:W-:Y:S01]  /*3150*/  @P1 IMAD.WIDE.U32 R20, R2.reuse, 0x3c0, R20 ;  /* 0x000003c002141825 */ /* 0x040fe200078e0014 */
[----:B------:R-:W-:Y:S01]  /*3160*/  @P1 IADD3 R2, P2, PT, R2, 0x1e, RZ ;  /* 0x0000001e02021810 */ /* 0x000fe20007f5e0ff */
[----:B------:R-:W2:Y:S03]  /*3170*/  @!P0 LDC.64 R18, c[0x0][0x3d0] ;  /* 0x0000f400ff128b82 */ /* 0x000ea60000000a00 */
[----:B------:R-:W-:Y:S01]  /*3180*/  @P1 IADD3.X R0, PT, PT, RZ, R0, RZ, P2, !PT ;  /* 0x00000000ff001210 */ /* 0x000fe200017fe4ff */
[----:B------:R-:W-:Y:S01]  /*3190*/  @!P0 IMAD.WIDE.U32 R14, R2, 0x3c0, R14 ;  /* 0x000003c0020e8825 */ /* 0x000fe200078e000e */
[----:B------:R-:W-:-:S03]  /*31a0*/  @P1 IADD3 R23, PT, PT, R21, R23, RZ ;  /* 0x0000001715171210 */ /* 0x000fc60007ffe0ff */
[----:B------:R-:W-:-:S05]  /*31b0*/  @!P0 IMAD R21, R0, 0x3c0, RZ ;  /* 0x000003c000158824 */ /* 0x000fca00078e02ff */
[----:B------:R-:W-:Y:S02]  /*31c0*/  @!P0 IADD3 R0, PT, PT, R15, R21, RZ ;  /* 0x000000150f008210 */ /* 0x000fe40007ffe0ff */
[----:B-1----:R-:W-:-:S04]  /*31d0*/  @P1 LEA R16, P2, R20, R16, 0x3 ;  /* 0x0000001014101211 */ /* 0x002fc800078418ff */
        /* <DEDUP_REMOVED lines=12> */
.L_x_939:
[----:B------:R-:W-:Y:S05]  /*32a0*/  BSYNC.RECONVERGENT B0 ;  /* 0x0000000000007941 */ /* 0x000fea0003800200 */
.L_x_938:
[----:B------:R1:W-:Y:S01]  /*32b0*/  STS [R7], R12 ;  /* 0x0000000c07007388 */ /* 0x0003e20000000800 */
[----:B------:R-:W2:Y:S01]  /*32c0*/  LDC.64 R16, c[0x0][0x388] ;  /* 0x0000e200ff107b82 */ /* 0x000ea20000000a00 */
[----:B------:R-:W-:Y:S01]  /*32d0*/  ISETP.NE.AND P0, PT, R8, 0xf, PT ;  /* 0x0000000f0800780c */ /* 0x000fe20003f05270 */
[----:B------:R-:W-:Y:S01]  /*32e0*/  IMAD.MOV.U32 R0, RZ, RZ, R32 ;  /* 0x000000ffff007224 */ /* 0x000fe200078e0020 */
[----:B------:R1:W-:Y:S05]  /*32f0*/  STS [R7+0x780], R13 ;  /* 0x0007800d07007388 */ /* 0x0003ea0000000800 */
[----:B------:R-:W3:Y:S08]  /*3300*/  LDC.64 R14, c[0x0][0x390] ;  /* 0x0000e400ff0e7b82 */ /* 0x000ef00000000a00 */
[----:B-1----:R-:W-:Y:S06]  /*3310*/  BAR.SYNC.DEFER_BLOCKING 0x0 ;  /* 0x0000000000007b1d */ /* 0x002fec0000010000 */
.L_x_950:
[----:B------:R-:W-:Y:S01]  /*3320*/  BSSY.RECONVERGENT B0, `(.L_x_945) ;  /* 0x000000f000007945 */ /* 0x000fe20003800200 */
[----:B0-----:R-:W-:Y:S01]  /*3330*/  HFMA2 R2, -RZ, RZ, 0, 0 ;  /* 0x00000000ff027431 */ /* 0x001fe200000001ff */
[----:B------:R-:W-:Y:S02]  /*3340*/  ISETP.NE.AND P1, PT, R8, RZ, PT ;  /* 0x000000ff0800720c */ /* 0x000fe40003f25270 */
[----:B------:R-:W-:Y:S01]  /*3350*/  MOV R12, RZ ;  /* 0x000000ff000c7202 */ /* 0x000fe20000000f00 */
[----:B------:R-:W-:Y:S10]  /*3360*/  @!P0 BRA `(.L_x_946) ;  /* 0x0000000000288947 */ /* 0x000ff40003800000 */
[----:B------:R-:W1:Y:S01]  /*3370*/  S2UR UR5, SR_CgaCtaId ;  /* 0x00000000000579c3 */ /* 0x000e620000008800 */
[----:B------:R-:W-:Y:S01]  /*3380*/  UMOV UR4, 0x400 ;  /* 0x0000040000047882 */ /* 0x000fe20000000000 */
[----:B------:R-:W-:Y:S01]  /*3390*/  IMAD.SHL.U32 R13, R8, 0x8, RZ ;  /* 0x00000008080d7824 */ /* 0x000fe200078e00ff */
[----:B------:R-:W-:-:S04]  /*33a0*/  SHF.L.U32 R2, R0, 0x2, RZ ;  /* 0x0000000200027819 */ /* 0x000fc800000006ff */
[----:B------:R-:W-:Y:S01]  /*33b0*/  LOP3.LUT R13, R13, R2, RZ, 0x3c, !PT ;  /* 0x000000020d0d7212 */ /* 0x000fe200078e3cff */
[----:B-1----:R-:W-:-:S06]  /*33c0*/  ULEA UR4, UR5, UR4, 0x18 ;  /* 0x0000000405047291 */ /* 0x002fcc000f8ec0ff */
[----:B------:R-:W-:-:S04]  /*33d0*/  LEA R2, R8, UR4, 0x7 ;  /* 0x0000000408027c11 */ /* 0x000fc8000f8e38ff */
[----:B------:R-:W-:-:S05]  /*33e0*/  IADD3 R13, PT, PT, R2, R13, RZ ;  /* 0x0000000d020d7210 */ /* 0x000fca0007ffe0ff */
[----:B------:R1:W4:Y:S04]  /*33f0*/  LDS R2, [R13] ;  /* 0x000000000d027984 */ /* 0x0003280000000800 */
[----:B------:R1:W0:Y:S02]  /*3400*/  LDS R12, [R13+0x780] ;  /* 0x000780000d0c7984 */ /* 0x0002240000000800 */
.L_x_946:
[----:B------:R-:W-:Y:S05]  /*3410*/  BSYNC.RECONVERGENT B0 ;  /* 0x0000000000007941 */ /* 0x000fea0003800200 */
.L_x_945:
        /* <DEDUP_REMOVED lines=25> */
.L_x_961:
        /* <DEDUP_REMOVED lines=10> */
.L_x_949:
[----:B------:R-:W-:Y:S05]  /*3650*/  BSYNC.RECONVERGENT B0 ;  /* 0x0000000000007941 */ /* 0x000fea0003800200 */
.L_x_948:
        /* <DEDUP_REMOVED lines=9> */
.L_x_947:
        /* <DEDUP_REMOVED lines=8> */
.L_x_953:
[----:B------:R-:W-:Y:S05]  /*3770*/  BSYNC B0 ;  /* 0x0000000000007941 */ /* 0x000fea0003800000 */
.L_x_952:
        /* <DEDUP_REMOVED lines=8> */
.L_x_954:
[----:B------:R-:W-:Y:S01]  /*3800*/  FADD.FTZ R13, R13, R2 ;  /* 0x000000020d0d7221 */ /* 0x000fe20000010000 */
[----:B------:R-:W-:-:S03]  /*3810*/  HFMA2 R29, -RZ, RZ, 0, 2.384185791015625e-07 ;  /* 0x00000004ff1d7431 */ /* 0x000fc600000001ff */
[----:B------:R-:W-:Y:S01]  /*3820*/  IMAD.MOV.U32 R25, RZ, RZ, R13 ;  /* 0x000000ffff197224 */ /* 0x000fe200078e000d */
[----:B------:R-:W-:-:S07]  /*3830*/  MOV R19, R24 ;  /* 0x0000001800137202 */ /* 0x000fce0000000f00 */
[----:B------:R-:W-:Y:S05]  /*3840*/  WARPSYNC.COLLECTIVE R22, `(.L_x_955) ;  /* 0x0000000016087348 */ /* 0x000fea0003c00000 */
[----:B------:R0:W1:Y:S02]  /*3850*/  SHFL.BFLY P2, R24, R25, R29, R30 ;  /* 0x0c00001d19187389 */ /* 0x000064000004001e */
[----:B01----:R-:W-:Y:S05]  /*3860*/  ENDCOLLECTIVE ;  /* 0x000000000000791b */ /* 0x003fea0003800000 */
.L_x_955:
[----:B------:R-:W-:-:S05]  /*3870*/  FADD.FTZ R19, R19, R12 ;  /* 0x0000000c13137221 */ /* 0x000fca0000010000 */
[----:B------:R-:W-:Y:S02]  /*3880*/  MOV R25, R19 ;  /* 0x0000001300197202 */ /* 0x000fe40000000f00 */
[----:B------:R-:W-:-:S07]  /*3890*/  MOV R18, R24 ;  /* 0x0000001800127202 */ /* 0x000fce0000000f00 */
[----:B------:R-:W-:Y:S05]  /*38a0*/  WARPSYNC.COLLECTIVE R22, `(.L_x_956) ;  /* 0x0000000016087348 */ /* 0x000fea0003c00000 */
[----:B------:R0:W1:Y:S02]  /*38b0*/  SHFL.BFLY P2, R24, R25, R29, R30 ;  /* 0x0c00001d19187389 */ /* 0x000064000004001e */
[----:B01----:R-:W-:Y:S05]  /*38c0*/  ENDCOLLECTIVE ;  /* 0x000000000000791b */ /* 0x003fea0003800000 */
.L_x_956:
[----:B------:R-:W-:Y:S01]  /*38d0*/  FADD.FTZ R18, R13, R18 ;  /* 0x000000120d127221 */ /* 0x000fe20000010000 */
[----:B------:R-:W-:-:S03]  /*38e0*/  HFMA2 R29, -RZ, RZ, 0, 1.1920928955078125e-07 ;  /* 0x00000002ff1d7431 */ /* 0x000fc600000001ff */
[----:B------:R-:W-:Y:S01]  /*38f0*/  IMAD.MOV.U32 R25, RZ, RZ, R18 ;  /* 0x000000ffff197224 */ /* 0x000fe200078e0012 */
[----:B------:R-:W-:-:S07]  /*3900*/  MOV R20, R24 ;  /* 0x0000001800147202 */ /* 0x000fce0000000f00 */
[----:B------:R-:W-:Y:S05]  /*3910*/  WARPSYNC.COLLECTIVE R22, `(.L_x_957) ;  /* 0x0000000016087348 */ /* 0x000fea0003c00000 */
[----:B------:R0:W1:Y:S02]  /*3920*/  SHFL.BFLY P2, R24, R25, R29, R30 ;  /* 0x0c00001d19187389 */ /* 0x000064000004001e */
[----:B01----:R-:W-:Y:S05]  /*3930*/  ENDCOLLECTIVE ;  /* 0x000000000000791b */ /* 0x003fea0003800000 */
.L_x_957:
[----:B------:R-:W-:-:S05]  /*3940*/  FADD.FTZ R20, R19, R20 ;  /* 0x0000001413147221 */ /* 0x000fca0000010000 */
[----:B------:R-:W-:Y:S02]  /*3950*/  MOV R25, R20 ;  /* 0x0000001400197202 */ /* 0x000fe40000000f00 */
[----:B------:R-:W-:-:S07]  /*3960*/  MOV R21, R24 ;  /* 0x0000001800157202 */ /* 0x000fce0000000f00 */
[----:B------:R-:W-:Y:S05]  /*3970*/  WARPSYNC.COLLECTIVE R22, `(.L_x_958) ;  /* 0x0000000016087348 */ /* 0x000fea0003c00000 */
[----:B------:R0:W1:Y:S02]  /*3980*/  SHFL.BFLY P2, R24, R25, R29, R30 ;  /* 0x0c00001d19187389 */ /* 0x000064000004001e */
[----:B01----:R-:W-:Y:S05]  /*3990*/  ENDCOLLECTIVE ;  /* 0x000000000000791b */ /* 0x003fea0003800000 */
.L_x_958:
[----:B------:R-:W-:Y:S01]  /*39a0*/  FADD.FTZ R21, R18, R21 ;  /* 0x0000001512157221 */ /* 0x000fe20000010000 */
[----:B------:R-:W-:-:S03]  /*39b0*/  HFMA2 R29, -RZ, RZ, 0, 5.9604644775390625e-08 ;  /* 0x00000001ff1d7431 */ /* 0x000fc600000001ff */
[----:B------:R-:W-:Y:S01]  /*39c0*/  IMAD.MOV.U32 R25, RZ, RZ, R21 ;  /* 0x000000ffff197224 */ /* 0x000fe200078e0015 */
[----:B------:R-:W-:-:S07]  /*39d0*/  MOV R23, R24 ;  /* 0x0000001800177202 */ /* 0x000fce0000000f00 */
[----:B------:R-:W-:Y:S05]  /*39e0*/  WARPSYNC.COLLECTIVE R22, `(.L_x_959) ;  /* 0x0000000016087348 */ /* 0x000fea0003c00000 */
[----:B------:R0:W1:Y:S02]  /*39f0*/  SHFL.BFLY P2, R24, R25, R29, R30 ;  /* 0x0c00001d19187389 */ /* 0x000064000004001e */
[----:B01----:R-:W-:Y:S05]  /*3a00*/  ENDCOLLECTIVE ;  /* 0x000000000000791b */ /* 0x003fea0003800000 */
.L_x_959:
[----:B------:R-:W-:-:S05]  /*3a10*/  FADD.FTZ R23, R20, R23 ;  /* 0x0000001714177221 */ /* 0x000fca0000010000 */
[----:B------:R-:W-:Y:S02]  /*3a20*/  MOV R25, R23 ;  /* 0x0000001700197202 */ /* 0x000fe40000000f00 */
[----:B------:R-:W-:-:S07]  /*3a30*/  MOV R2, R24 ;  /* 0x0000001800027202 */ /* 0x000fce0000000f00 */
[----:B------:R-:W-:Y:S05]  /*3a40*/  WARPSYNC.COLLECTIVE R22, `(.L_x_960) ;  /* 0x0000000016087348 */ /* 0x000fea0003c00000 */
[----:B------:R0:W1:Y:S02]  /*3a50*/  SHFL.BFLY P2, R24, R25, R29, R30 ;  /* 0x0c00001d19187389 */ /* 0x000064000004001e */
[----:B01----:R-:W-:Y:S05]  /*3a60*/  ENDCOLLECTIVE ;  /* 0x000000000000791b */ /* 0x003fea0003800000 */
.L_x_960:
[----:B------:R-:W-:Y:S01]  /*3a70*/  FADD.FTZ R2, R21, R2 ;  /* 0x0000000215027221 */ /* 0x000fe20000010000 */
[----:B------:R-:W-:Y:S01]  /*3a80*/  MOV R12, R24 ;  /* 0x00000018000c7202 */ /* 0x000fe20000000f00 */
[----:B------:R-:W-:Y:S06]  /*3a90*/  BRA `(.L_x_961) ;  /* 0xfffffff800c47947 */ /* 0x000fec000383ffff */
.L_x_962:
        /* <DEDUP_REMOVED lines=14> */
.L_x_1433:


//--------------------- .text._ZN13group_norm_v218gn_bwd_cuda_kernelI6__halfLi480ELi2ELi32ELi30ELi4096ELb0ELb1ELi16ELi960ELi960ELi4ELb1ELi1ELb0ELb0ELNS_15WgradSyncMethodE3ENS_16CompileConditionILi1000EEEEEvPT_S6_S6_PKS5_S8_S8_S8_PKfflPfPj --------------------------
	.section	.text._ZN13group_norm_v218gn_bwd_cuda_kernelI6__halfLi480ELi2ELi32ELi30ELi4096ELb0ELb1ELi16ELi960ELi960ELi4ELb1ELi1ELb0ELb0ELNS_15WgradSyncMethodE3ENS_16CompileConditionILi1000EEEEEvPT_S6_S6_PKS5_S8_S8_S8_PKfflPfPj,"ax",@progbits
	.align	128
        .global         _ZN13group_norm_v218gn_bwd_cuda_kernelI6__halfLi480ELi2ELi32ELi30ELi4096ELb0ELb1ELi16ELi960ELi960ELi4ELb1ELi1ELb0ELb0ELNS_15WgradSyncMethodE3ENS_16CompileConditionILi1000EEEEEvPT_S6_S6_PKS5_S8_S8_S8_PKfflPfPj
        .type           _ZN13group_norm_v218gn_bwd_cuda_kernelI6__halfLi480ELi2ELi32ELi30ELi4096ELb0ELb1ELi16ELi960ELi960ELi4ELb1ELi1ELb0ELb0ELNS_15WgradSyncMethodE3ENS_16CompileConditionILi1000EEEEEvPT_S6_S6_PKS5_S8_S8_S8_PKfflPfPj,@function
        .size           _ZN13group_norm_v218gn_bwd_cuda_kernelI6__halfLi480ELi2ELi32ELi30ELi4096ELb0ELb1ELi16ELi960ELi960ELi4ELb1ELi1ELb0ELb0ELNS_15WgradSyncMethodE3ENS_16CompileConditionILi1000EEEEEvPT_S6_S6_PKS5_S8_S8_S8_PKfflPfPj,(.L_x_1434 - _ZN13group_norm_v218gn_bwd_cuda_kernelI6__halfLi480ELi2ELi32ELi30ELi4096ELb0ELb1ELi16ELi960ELi960ELi4ELb1ELi1ELb0ELb0ELNS_15WgradSyncMethodE3ENS_16CompileConditionILi1000EEEEEvPT_S6_S6_PKS5_S8_S8_S8_PKfflPfPj)
        .other          _ZN13group_norm_v218gn_bwd_cuda_kernelI6__halfLi480ELi2ELi32ELi30ELi4096ELb0ELb1ELi16ELi960ELi960ELi4ELb1ELi1ELb0ELb0ELNS_15WgradSyncMethodE3ENS_16CompileConditionILi1000EEEEEvPT_S6_S6_PKS5_S8_S8_S8_PKfflPfPj,@"STO_CUDA_ENTRY STV_DEFAULT"
_ZN13group_norm_v218gn_bwd_cuda_kernelI6__halfLi480ELi2ELi32ELi30ELi4096ELb0ELb1ELi16ELi960ELi960ELi4ELb1ELi1ELb0ELb0ELNS_15WgradSyncMethodE3ENS_16CompileConditionILi1000EEEEEvPT_S6_S6_PKS5_S8_S8_S8_PKfflPfPj:
.text._ZN13group_norm_v218gn_bwd_cuda_kernelI6__halfLi480ELi2ELi32ELi30ELi4096ELb0ELb1ELi16ELi960ELi960ELi4ELb1ELi1ELb0ELb0ELNS_15WgradSyncMethodE3ENS_16CompileConditionILi1000EEEEEvPT_S6_S6_PKS5_S8_S8_S8_PKfflPfPj:
        /* <DEDUP_REMOVED lines=29> */
.L_x_965:
        /* <DEDUP_REMOVED lines=8> */
.L_x_964:
[----:B------:R-:W-:Y:S05]  /*0250*/  WARPSYNC.ALL ;  /* 0x0000000000007948 */ /* 0x000fea0003800000 */
[----:B------:R-:W-:Y:S06]  /*0260*/  BAR.SYNC.DEFER_BLOCKING 0x0 ;  /* 0x0000000000007b1d */ /* 0x000fec0000010000 */
[----:B------:R-:W-:Y:S05]  /*0270*/  BRA `(.L_x_966) ;  /* 0x0000004800587947 */ /* 0x000fea0003800000 */
.L_x_963:
        /* <DEDUP_REMOVED lines=31> */
[----:B------:R-:W-:Y:S01]  /*0470*/  HADD2.F32 R20, -RZ, R3.H1_H1 ;  /* 0x30000003ff147230 */ /* 0x000fe20000004100 */
[----:B0-----:R-:W-:-:S07]  /*0480*/  CS2R R2, SRZ ;  /* 0x0000000000027805 */ /* 0x001fce000001ff00 */
.L_x_981:
[----:B------:R-:W2:Y:S01]  /*0490*/  LDL R10, [R1+0x18c] ;  /* 0x00018c00010a7983 */ /* 0x000ea20000100800 */
[----:B------:R-:W0:Y:S01]  /*04a0*/  LDCU.64 UR20, c[0x0][0x3b8] ;  /* 0x00007700ff1477ac */ /* 0x000e220008000a00 */
[----:B------:R-:W-:Y:S01]  /*04b0*/  MOV R6, UR11 ;  /* 0x0000000b00067c02 */ /* 0x000fe20008000f00 */
[----:B------:R-:W1:Y:S01]  /*04c0*/  S2R R4, SR_TID.X ;  /* 0x0000000000047919 */ /* 0x000e620000002100 */
[----:B------:R-:W-:Y:S02]  /*04d0*/  USHF.L.U64.HI UR10, UR9, 0x6, UR5 ;  /* 0x00000006090a7899 */ /* 0x000fe40008010205 */
[----:B------:R-:W-:Y:S01]  /*04e0*/  USHF.L.U32 UR14, UR9, 0x6, URZ ;  /* 0x00000006090e7899 */ /* 0x000fe200080006ff */
[----:B-----5:R3:W-:Y:S01]  /*04f0*/  STL [R1+0x198], R2 ;  /* 0x0001980201007387 */ /* 0x0207e20000100800 */
[----:B------:R-:W-:Y:S02]  /*0500*/  UIMAD.WIDE.U32 UR18, UR9, 0x3c0000, URZ ;  /* 0x003c0000091278a5 */ /* 0x000fe4000f8e00ff */
[----:B------:R-:W-:Y:S01]  /*0510*/  MOV R9, UR10 ;  /* 0x0000000a00097c02 */ /* 0x000fe20008000f00 */
[----:B------:R-:W-:Y:S01]  /*0520*/  UIMAD UR8, UR5, 0x3c0000, URZ ;  /* 0x003c0000050878a4 */ /* 0x000fe2000f8e02ff */
[----:B------:R-:W-:Y:S01]  /*0530*/  MOV R8, UR14 ;  /* 0x0000000e00087c02 */ /* 0x000fe20008000f00 */
[----:B------:R-:W4:Y:S01]  /*0540*/  LDCU.64 UR22, c[0x0][0x3a0] ;  /* 0x00007400ff1677ac */ /* 0x000f220008000a00 */
[----:B------:R5:W-:Y:S01]  /*0550*/  STL [R1+0x19c], R3 ;  /* 0x00019c0301007387 */ /* 0x000be20000100800 */
[----:B------:R-:W-:-:S03]  /*0560*/  UIADD3 UR8, UPT, UPT, UR19, UR8, URZ ;  /* 0x0000000813087290 */ /* 0x000fc6000fffe0ff */
[----:B---3--:R-:W3:Y:S01]  /*0570*/  LDL R2, [R1+0x188] ;  /* 0x0001880001027983 */ /* 0x008ee20000100800 */
[----:B------:R-:W0:Y:S03]  /*0580*/  LDCU.64 UR24, c[0x0][0x398] ;  /* 0x00007300ff1877ac */ /* 0x000e260008000a00 */
[----:B------:R-:W-:Y:S04]  /*0590*/  STL [R1+0x1a0], R12 ;  /* 0x0001a00c01007387 */ /* 0x000fe80000100800 */
[----:B------:R-:W-:Y:S04]  /*05a0*/  STL [R1+0x1a4], R13 ;  /* 0x0001a40d01007387 */ /* 0x000fe80000100800 */
[----:B------:R-:W-:Y:S04]  /*05b0*/  STL [R1+0x194], R19 ;  /* 0x0001941301007387 */ /* 0x000fe80000100800 */
[----:B------:R-:W-:Y:S01]  /*05c0*/  STL [R1+0x190], R20 ;  /* 0x0001901401007387 */ /* 0x000fe20000100800 */
[----:B-1----:R-:W-:Y:S01]  /*05d0*/  LOP3.LUT R5, R4, 0xffff, RZ, 0xc0, !PT ;  /* 0x0000ffff04057812 */ /* 0x002fe200078ec0ff */
[----:B------:R-:W1:Y:S01]  /*05e0*/  S2UR UR10, SR_CgaCtaId ;  /* 0x00000000000a79c3 */ /* 0x000e620000008800 */
[----:B------:R-:W1:Y:S03]  /*05f0*/  LDCU UR14, c[0x0][0x3c0] ;  /* 0x00007800ff0e77ac */ /* 0x000e660008000800 */
        /* <DEDUP_REMOVED lines=8> */
[----:B------:R-:W-:-:S04]  /*0680*/  IADD3 R5, PT, PT, R5, R4, RZ ;  /* 0x0000000405057210 */ /* 0x000fc80007ffe0ff */
[----:B------:R-:W-:-:S05]  /*0690*/  LOP3.LUT R54, R5, 0xffff, RZ, 0xc0, !PT ;  /* 0x0000ffff05367812 */ /* 0x000fca00078ec0ff */
[----:B------:R-:W-:-:S03]  /*06a0*/  IMAD.WIDE.U32 R4, R54, 0x4, RZ ;  /* 0x0000000436047825 */ /* 0x000fc600078e00ff */
[----:B------:R-:W-:Y:S02]  /*06b0*/  LOP3.LUT R4, R4, UR18, RZ, 0xfc, !PT ;  /* 0x0000001204047c12 */ /* 0x000fe4000f8efcff */
[----:B------:R-:W-:Y:S02]  /*06c0*/  LOP3.LUT R5, R5, UR8, RZ, 0xfc, !PT ;  /* 0x0000000805057c12 */ /* 0x000fe4000f8efcff */
[----:B------:R-:W-:-:S04]  /*06d0*/  IADD3 R4, P1, PT, R7, R4, RZ ;  /* 0x0000000407047210 */ /* 0x000fc80007f3e0ff */
[----:B------:R-:W-:Y:S02]  /*06e0*/  IADD3.X R5, PT, PT, RZ, R5, RZ, P1, !PT ;  /* 0x00000005ff057210 */ /* 0x000fe40000ffe4ff */
[C---:B------:R-:W-:Y:S02]  /*06f0*/  SHF.L.U32 R6, R4.reuse, 0x1, RZ ;  /* 0x0000000104067819 */ /* 0x040fe400000006ff */
[----:B-----5:R-:W-:Y:S02]  /*0700*/  SHF.L.U64.HI R3, R4, 0x1, R5 ;  /* 0x0000000104037819 */ /* 0x020fe40000010205 */
[----:B0-----:R-:W-:-:S04]  /*0710*/  IADD3 R52, P1, PT, R6, UR24, RZ ;  /* 0x0000001806347c10 */ /* 0x001fc8000ff3e0ff */
[----:B------:R-:W-:-:S05]  /*0720*/  IADD3.X R53, PT, PT, R3, UR25, RZ, P1, !PT ;  /* 0x0000001903357c10 */ /* 0x000fca0008ffe4ff */
[----:B------:R-:W5:Y:S04]  /*0730*/  LDG.E.64.CONSTANT R22, desc[UR12][R52.64] ;  /* 0x0000000c34167981 */ /* 0x000f68000c1e9b00 */
[----:B------:R-:W5:Y:S04]  /*0740*/  LDG.E.64.CONSTANT R4, desc[UR12][R52.64+0x6900] ;  /* 0x0069000c34047981 */ /* 0x000f68000c1e9b00 */
[----:B------:R-:W5:Y:S04]  /*0750*/  LDG.E.64.CONSTANT R24, desc[UR12][R52.64+0xf00] ;  /* 0x000f000c34187981 */ /* 0x000f68000c1e9b00 */
[----:B------:R-:W5:Y:S04]  /*0760*/  LDG.E.64.CONSTANT R26, desc[UR12][R52.64+0x1e00] ;  /* 0x001e000c341a7981 */ /* 0x000f68000c1e9b00 */
[----:B------:R-:W5:Y:S01]  /*0770*/  LDG.E.64.CONSTANT R28, desc[UR12][R52.64+0x2d00] ;  /* 0x002d000c341c7981 */ /* 0x000f62000c1e9b00 */
[----:B--2---:R-:W-:Y:S01]  /*0780*/  IMAD.WIDE.U32 R10, R10, 0x2, R8 ;  /* 0x000000020a0a7825 */ /* 0x004fe200078e0008 */
[----:B------:R-:W-:-:S02]  /*0790*/  UMOV UR8, 0x400 ;  /* 0x0000040000087882 */ /* 0x000fc40000000000 */
[----:B------:R-:W2:Y:S01]  /*07a0*/  LDG.E.64.CONSTANT R30, desc[UR12][R52.64+0x3c00] ;  /* 0x003c000c341e7981 */ /* 0x000ea2000c1e9b00 */
[----:B------:R-:W-:-:S04]  /*07b0*/  LEA R50, P0, R10, UR20, 0x2 ;  /* 0x000000140a327c11 */ /* 0x000fc8000f8010ff */
[----:B------:R-:W-:Y:S01]  /*07c0*/  LEA.HI.X R51, R10, UR21, R11, 0x2, P0 ;  /* 0x000000150a337c11 */ /* 0x000fe200080f140b */
[----:B------:R-:W-:Y:S01]  /*07d0*/  UIADD3 UR8, UPT, UPT, UR8, 0x3c00, URZ ;  /* 0x00003c0008087890 */ /* 0x000fe2000fffe0ff */
[----:B------:R-:W2:Y:S04]  /*07e0*/  LDG.E.64.CONSTANT R10, desc[UR12][R52.64+0x4b00] ;  /* 0x004b000c340a7981 */ /* 0x000ea8000c1e9b00 */
[----:B------:R-:W2:Y:S01]  /*07f0*/  LDG.E.64.CONSTANT R50, desc[UR12][R50.64] ;  /* 0x0000000c32327981 */ /* 0x000ea2000c1e9b00 */
[----:B----4-:R-:W-:-:S04]  /*0800*/  IADD3 R56, P0, PT, R6, UR22, RZ ;  /* 0x0000001606387c10 */ /* 0x010fc8000ff1e0ff */
[----:B------:R-:W-:-:S05]  /*0810*/  IADD3.X R57, PT, PT, R3, UR23, RZ, P0, !PT ;  /* 0x0000001703397c10 */ /* 0x000fca00087fe4ff */
        /* <DEDUP_REMOVED lines=8> */
[----:B---3--:R-:W-:Y:S01]  /*08a0*/  IMAD.WIDE.U32 R8, R2, 0x2, R8 ;  /* 0x0000000202087825 */ /* 0x008fe200078e0008 */
[----:B-1----:R-:W-:-:S02]  /*08b0*/  ULEA UR8, UR10, UR8, 0x18 ;  /* 0x000000080a087291 */ /* 0x002fc4000f8ec0ff */
[----:B------:R-:W-:-:S04]  /*08c0*/  LEA R32, P0, R8, UR20, 0x2 ;  /* 0x0000001408207c11 */ /* 0x000fc8000f8010ff */
[----:B------:R-:W-:Y:S02]  /*08d0*/  LEA.HI.X R33, R8, UR21, R9, 0x2, P0 ;  /* 0x0000001508217c11 */ /* 0x000fe400080f1409 */
[----:B------:R-:W-:Y:S01]  /*08e0*/  LEA R9, R21, UR8, 0x3 ;  /* 0x0000000815097c11 */ /* 0x000fe2000f8e18ff */
[----:B------:R0:W-:Y:S04]  /*08f0*/  STL [R1+0x180], R6 ;  /* 0x0001800601007387 */ /* 0x0001e80000100800 */
[----:B------:R-:W-:Y:S01]  /*0900*/  IMAD R8, R54, 0x18, R9 ;  /* 0x0000001836087824 */ /* 0x000fe200078e0209 */
[----:B------:R-:W3:Y:S04]  /*0910*/  LDG.E.64.CONSTANT R32, desc[UR12][R32.64] ;  /* 0x0000000c20207981 */ /* 0x000ee8000c1e9b00 */
[----:B0-----:R0:W3:Y:S04]  /*0920*/  LDG.E.64.CONSTANT R6, desc[UR12][R52.64+0x5a00] ;  /* 0x005a000c34067981 */ /* 0x0010e8000c1e9b00 */
[----:B------:R-:W-:Y:S01]  /*0930*/  STL [R1+0x184], R3 ;  /* 0x0001840301007387 */ /* 0x000fe20000100800 */
[----:B-----5:R-:W-:-:S02]  /*0940*/  HADD2.F32 R61, -RZ, R22.H0_H0 ;  /* 0x20000016ff3d7230 */ /* 0x020fc40000004100 */
[----:B------:R-:W-:Y:S01]  /*0950*/  HADD2.F32 R22, -RZ, R22.H1_H1 ;  /* 0x30000016ff167230 */ /* 0x000fe20000004100 */
[----:B------:R1:W-:Y:S01]  /*0960*/  STL [R1+0x1ac], R23 ;  /* 0x0001ac1701007387 */ /* 0x0003e20000100800 */
[--C-:B------:R-:W-:Y:S02]  /*0970*/  HADD2.F32 R12, -RZ, R4.reuse.H1_H1 ;  /* 0x30000004ff0c7230 */ /* 0x100fe40000004100 */
[----:B------:R-:W-:Y:S01]  /*0980*/  FADD.FTZ R17, R61, R17 ;  /* 0x000000113d117221 */ /* 0x000fe20000010000 */
[----:B------:R-:W-:Y:S01]  /*0990*/  FADD.FTZ R15, R22, R15 ;  /* 0x0000000f160f7221 */ /* 0x000fe20000010000 */
[----:B------:R-:W-:Y:S02]  /*09a0*/  HADD2.F32 R2, -RZ, R4.H0_H0 ;  /* 0x20000004ff027230 */ /* 0x000fe40000004100 */
[----:B-1----:R-:W-:-:S04]  /*09b0*/  FMUL.FTZ R23, R0, R61 ;  /* 0x0000003d00177220 */ /* 0x002fc80000410000 */
[----:B------:R-:W-:Y:S01]  /*09c0*/  FADD.FTZ R4, RZ, R23 ;  /* 0x00000017ff047221 */ /* 0x000fe20000010000 */
[----:B------:R-:W-:Y:S01]  /*09d0*/  STL [R1+0x108], R23 ;  /* 0x0001081701007387 */ /* 0x000fe20000100800 */
[----:B--2---:R-:W-:-:S06]  /*09e0*/  FADD.FTZ R21, R51, UR14 ;  /* 0x0000000e33157e21 */ /* 0x004fcc0008010000 */
[----:B------:R-:W1:Y:S01]  /*09f0*/  MUFU.RSQ R21, R21 ;  /* 0x0000001500157308 */ /* 0x000e620000001400 */
[--C-:B----4-:R-:W-:Y:S02]  /*0a00*/  HADD2.F32 R9, -RZ, R36.reuse.H0_H0 ;  /* 0x20000024ff097230 */ /* 0x110fe40000004100 */
[----:B------:R-:W-:Y:S02]  /*0a10*/  HADD2.F32 R36, -RZ, R36.H1_H1 ;  /* 0x30000024ff247230 */ /* 0x000fe40000004100 */
[----:B------:R-:W-:Y:S02]  /*0a20*/  HADD2.F32 R51, -RZ, R42.H0_H0 ;  /* 0x2000002aff337230 */ /* 0x000fe40000004100 */
[C---:B------:R-:W-:Y:S01]  /*0a30*/  FADD.FTZ R9, -R50.reuse, R9 ;  /* 0x0000000932097221 */ /* 0x040fe20000010100 */
[----:B------:R2:W-:Y:S01]  /*0a40*/  STL [R1+0x1a8], R37 ;  /* 0x0001a82501007387 */ /* 0x0005e20000100800 */
[C---:B------:R-:W-:Y:S01]  /*0a50*/  FADD.FTZ R36, -R50.reuse, R36 ;  /* 0x0000002432247221 */ /* 0x040fe20000010100 */
[----:B------:R-:W-:Y:S01]  /*0a60*/  FADD.FTZ R51, -R50, R51 ;  /* 0x0000003332337221 */ /* 0x000fe20000010100 */
[----:B0-----:R-:W-:-:S02]  /*0a70*/  HADD2.F32 R52, -RZ, R40.H0_H0 ;  /* 0x20000028ff347230 */ /* 0x001fc40000004100 */
[----:B------:R-:W-:Y:S02]  /*0a80*/  HADD2.F32 R53, -RZ, R40.H1_H1 ;  /* 0x30000028ff357230 */ /* 0x000fe40000004100 */
[C---:B-1----:R-:W-:Y:S01]  /*0a90*/  FMUL.FTZ R13, R21.reuse, R36 ;  /* 0x00000024150d7220 */ /* 0x042fe20000410000 */
[C---:B--2---:R-:W-:Y:S01]  /*0aa0*/  FMUL.FTZ R37, R21.reuse, R9 ;  /* 0x0000000915257220 */ /* 0x044fe20000410000 */
[----:B------:R-:W-:Y:S02]  /*0ab0*/  HADD2.F32 R9, -RZ, R24.H0_H0 ;  /* 0x20000018ff097230 */ /* 0x000fe40000004100 */
[----:B------:R-:W-:Y:S01]  /*0ac0*/  FMUL.FTZ R3, R21, R51 ;  /* 0x0000003315037220 */ /* 0x000fe20000410000 */
[----:B------:R-:W-:Y:S02]  /*0ad0*/  HADD2.F32 R40, -RZ, R38.H0_H0 ;  /* 0x20000026ff287230 */ /* 0x000fe40000004100 */
[----:B------:R-:W-:Y:S01]  /*0ae0*/  FFMA.FTZ R16, R37, R61, R16 ;  /* 0x0000003d25107223 */ /* 0x000fe20000010010 */
[----:B------:R-:W-:-:S02]  /*0af0*/  HADD2.F32 R54, -RZ, R44.H0_H0 ;  /* 0x2000002cff367230 */ /* 0x000fc40000004100 */
[----:B------:R-:W-:Y:S02]  /*0b00*/  HADD2.F32 R55, -RZ, R48.H0_H0 ;  /* 0x20000030ff377230 */ /* 0x000fe40000004100 */
[----:B------:R-:W-:Y:S02]  /*0b10*/  HADD2.F32 R56, -RZ, R46.H0_H0 ;  /* 0x2000002eff387230 */ /* 0x000fe40000004100 */
[----:B------:R-:W-:Y:S02]  /*0b20*/  HADD2.F32 R24, -RZ, R24.H1_H1 ;  /* 0x30000018ff187230 */ /* 0x000fe40000004100 */
[----:B------:R-:W-:Y:S02]  /*0b30*/  HADD2.F32 R57, -RZ, R34.H0_H0 ;  /* 0x20000022ff397230 */ /* 0x000fe40000004100 */
[----:B------:R-:W-:Y:S02]  /*0b40*/  HADD2.F32 R42, -RZ, R42.H1_H1 ;  /* 0x3000002aff2a7230 */ /* 0x000fe40000004100 */
[----:B------:R-:W-:-:S02]  /*0b50*/  HADD2.F32 R38, -RZ, R38.H1_H1 ;  /* 0x30000026ff267230 */ /* 0x000fc40000004100 */
[----:B------:R-:W-:Y:S02]  /*0b60*/  HADD2.F32 R44, -RZ, R44.H1_H1 ;  /* 0x3000002cff2c7230 */ /* 0x000fe40000004100 */
[----:B------:R-:W-:Y:S02]  /*0b70*/  HADD2.F32 R48, -RZ, R48.H1_H1 ;  /* 0x30000030ff307230 */ /* 0x000fe40000004100 */
[----:B------:R-:W-:Y:S02]  /*0b80*/  HADD2.F32 R46, -RZ, R46.H1_H1 ;  /* 0x3000002eff2e7230 */ /* 0x000fe40000004100 */
[----:B------:R-:W-:Y:S02]  /*0b90*/  HADD2.F32 R34, -RZ, R34.H1_H1 ;  /* 0x30000022ff227230 */ /* 0x000fe40000004100 */
[----:B------:R-:W-:Y:S01]  /*0ba0*/  FFMA.FTZ R14, R13, R22, R14 ;  /* 0x000000160d0e7223 */ /* 0x000fe2000001000e */
[--C-:B------:R-:W-:Y:S01]  /*0bb0*/  HADD2.F32 R36, -RZ, R26.reuse.H0_H0 ;  /* 0x2000001aff247230 */ /* 0x100fe20000004100 */
[----:B------:R-:W-:Y:S01]  /*0bc0*/  MOV R51, R12 ;  /* 0x0000000c00337202 */ /* 0x000fe20000000f00 */
[----:B------:R-:W-:-:S02]  /*0bd0*/  HADD2.F32 R26, -RZ, R26.H1_H1 ;  /* 0x3000001aff1a7230 */ /* 0x000fc40000004100 */
[----:B------:R-:W-:Y:S01]  /*0be0*/  FMUL.FTZ R22, R18, R22 ;  /* 0x0000001612167220 */ /* 0x000fe20000410000 */
[----:B------:R-:W-:Y:S01]  /*0bf0*/  FADD.FTZ R17, R17, R9 ;  /* 0x0000000911117221 */ /* 0x000fe20000010000 */
[-C--:B------:R-:W-:Y:S01]  /*0c00*/  FFMA.FTZ R16, R3, R9.reuse, R16 ;  /* 0x0000000903107223 */ /* 0x080fe20000010010 */
[----:B------:R-:W-:Y:S01]  /*0c10*/  FMUL.FTZ R12, R0, R9 ;  /* 0x00000009000c7220 */ /* 0x000fe20000410000 */
[----:B------:R0:W-:Y:S01]  /*0c20*/  STL [R1+0x134], R37 ;  /* 0x0001342501007387 */ /* 0x0001e20000100800 */
[----:B------:R-:W-:Y:S01]  /*0c30*/  FADD.FTZ R15, R15, R24 ;  /* 0x000000180f0f7221 */ /* 0x000fe20000010000 */
        /* <DEDUP_REMOVED lines=14> */
[----:B0-----:R-:W2:Y:S01]  /*0d20*/  LDL.LU R37, [R1+0x1a8] ;  /* 0x0001a80001257983 */ /* 0x001ea20000300800 */
[----:B------:R-:W-:-:S02]  /*0d30*/  HADD2.F32 R50, -RZ, R28.H0_H0 ;  /* 0x2000001cff327230 */ /* 0x000fc40000004100 */
[----:B------:R-:W-:Y:S01]  /*0d40*/  FADD.FTZ R4, R4, R22 ;  /* 0x0000001604047221 */ /* 0x000fe20000010000 */
[----:B------:R-:W-:Y:S02]  /*0d50*/  HADD2.F32 R28, -RZ, R28.H1_H1 ;  /* 0x3000001cff1c7230 */ /* 0x000fe40000004100 */
[----:B------:R-:W-:Y:S01]  /*0d60*/  FADD.FTZ R15, R15, R26 ;  /* 0x0000001a0f0f7221 */ /* 0x000fe20000010000 */
[----:B------:R-:W-:Y:S01]  /*0d70*/  FFMA.FTZ R9, R13, R22, R9 ;  /* 0x000000160d097223 */ /* 0x000fe20000010009 */
[----:B------:R-:W-:Y:S01]  /*0d80*/  FMUL.FTZ R19, R21, R42 ;  /* 0x0000002a15137220 */ /* 0x000fe20000410000 */
[----:B------:R0:W-:Y:S01]  /*0d90*/  STL [R1+0x130], R22 ;  /* 0x0001301601007387 */ /* 0x0001e20000100800 */
[----:B------:R-:W-:Y:S01]  /*0da0*/  MOV R42, R2 ;  /* 0x00000002002a7202 */ /* 0x000fe20000000f00 */
[----:B------:R-:W-:Y:S02]  /*0db0*/  FMUL.FTZ R2, R18, R24 ;  /* 0x0000001812027220 */ /* 0x000fe40000410000 */
[----:B------:R-:W4:Y:S01]  /*0dc0*/  LDL.LU R23, [R1+0x1ac] ;  /* 0x0001ac0001177983 */ /* 0x000f220000300800 */
[----:B0-----:R-:W-:Y:S01]  /*0dd0*/  FADD.FTZ R22, R4, R12 ;  /* 0x0000000c04167221 */ /* 0x001fe20000010000 */
[----:B------:R-:W-:Y:S01]  /*0de0*/  FADD.FTZ R4, R15, R28 ;  /* 0x0000001c0f047221 */ /* 0x000fe20000010000 */
[----:B------:R-:W-:Y:S01]  /*0df0*/  FFMA.FTZ R15, R3, R12, R9 ;  /* 0x0000000c030f7223 */ /* 0x000fe20000010009 */
[----:B------:R-:W-:Y:S01]  /*0e00*/  FMUL.FTZ R20, R21, R52 ;  /* 0x0000003415147220 */ /* 0x000fe20000410000 */
[----:B------:R0:W-:Y:S01]  /*0e10*/  STL [R1+0x138], R2 ;  /* 0x0001380201007387 */ /* 0x0001e20000100800 */
[----:B------:R-:W-:Y:S01]  /*0e20*/  FADD.FTZ R22, R22, R2 ;  /* 0x0000000216167221 */ /* 0x000fe20000010000 */
[----:B------:R-:W-:Y:S01]  /*0e30*/  FFMA.FTZ R15, R19, R2, R15 ;  /* 0x00000002130f7223 */ /* 0x000fe2000001000f */
[----:B------:R-:W-:Y:S01]  /*0e40*/  FADD.FTZ R17, R17, R36 ;  /* 0x0000002411117221 */ /* 0x000fe20000010000 */
[----:B------:R1:W-:Y:S01]  /*0e50*/  STL [R1+0x16c], R13 ;  /* 0x00016c0d01007387 */ /* 0x0003e20000100800 */
[----:B------:R-:W-:Y:S01]  /*0e60*/  FFMA.FTZ R16, R20, R36, R16 ;  /* 0x0000002414107223 */ /* 0x000fe20000010010 */
[----:B------:R-:W-:-:S02]  /*0e70*/  FFMA.FTZ R14, R19, R24, R14 ;  /* 0x00000018130e7223 */ /* 0x000fc4000001000e */
[----:B0-----:R-:W5:Y:S01]  /*0e80*/  LDL.LU R2, [R1+0x198] ;  /* 0x0001980001027983 */ /* 0x001f620000300800 */
[----:B------:R-:W-:-:S03]  /*0e90*/  FMUL.FTZ R36, R0, R36 ;  /* 0x0000002400247220 */ /* 0x000fc60000410000 */
[----:B------:R0:W-:Y:S04]  /*0ea0*/  STL [R1+0x160], R12 ;  /* 0x0001600c01007387 */ /* 0x0001e80000100800 */
[----:B-1----:R-:W5:Y:S04]  /*0eb0*/  LDL.LU R13, [R1+0x1a4] ;  /* 0x0001a400010d7983 */ /* 0x002f680000300800 */
[----:B------:R1:W-:Y:S04]  /*0ec0*/  STL [R1+0x178], R19 ;  /* 0x0001781301007387 */ /* 0x0003e80000100800 */
[----:B0-----:R-:W5:Y:S01]  /*0ed0*/  LDL.LU R12, [R1+0x1a0] ;  /* 0x0001a000010c7983 */ /* 0x001f620000300800 */
[----:B------:R-:W-:-:S03]  /*0ee0*/  FFMA.FTZ R15, R20, R36, R15 ;  /* 0x00000024140f7223 */ /* 0x000fc6000001000f */
[----:B-1----:R-:W5:Y:S04]  /*0ef0*/  LDL.LU R19, [R1+0x194] ;  /* 0x0001940001137983 */ /* 0x002f680000300800 */
[----:B------:R0:W-:Y:S04]  /*0f00*/  STL [R1+0x174], R20 ;  /* 0x0001741401007387 */ /* 0x0001e80000100800 */
[----:B------:R1:W-:Y:S04]  /*0f10*/  STL [R1+0x17c], R3 ;  /* 0x00017c0301007387 */ /* 0x0003e80000100800 */
[----:B0-----:R-:W5:Y:S04]  /*0f20*/  LDL.LU R20, [R1+0x190] ;  /* 0x0001900001147983 */ /* 0x001f680000300800 */
[----:B-1----:R-:W5:Y:S01]  /*0f30*/  LDL.LU R3, [R1+0x19c] ;  /* 0x00019c0001037983 */ /* 0x002f620000300800 */
[C---:B------:R-:W-:Y:S01]  /*0f40*/  FMUL.FTZ R53, R21.reuse, R53 ;  /* 0x0000003515357220 */ /* 0x040fe20000410000 */
[----:B------:R-:W-:Y:S01]  /*0f50*/  FMUL.FTZ R52, R18, R26 ;  /* 0x0000001a12347220 */ /* 0x000fe20000410000 */
[----:B------:R-:W-:Y:S01]  /*0f60*/  FADD.FTZ R22, R22, R36 ;  /* 0x0000002416167221 */ /* 0x000fe20000010000 */
[----:B------:R-:W-:Y:S01]  /*0f70*/  FMUL.FTZ R61, R21, R40 ;  /* 0x00000028153d7220 */ /* 0x000fe20000410000 */
[----:B------:R-:W-:Y:S01]  /*0f80*/  FMUL.FTZ R24, R0, R50 ;  /* 0x0000003200187220 */ /* 0x000fe20000410000 */
[C---:B------:R-:W-:Y:S01]  /*0f90*/  FFMA.FTZ R15, R53.reuse, R52, R15 ;  /* 0x00000034350f7223 */ /* 0x040fe2000001000f */
[----:B------:R-:W-:Y:S01]  /*0fa0*/  FFMA.FTZ R14, R53, R26, R14 ;  /* 0x0000001a350e7223 */ /* 0x000fe2000001000e */
[----:B------:R-:W-:Y:S01]  /*0fb0*/  FADD.FTZ R22, R22, R52 ;  /* 0x0000003416167221 */ /* 0x000fe20000010000 */
[----:B------:R-:W-:Y:S01]  /*0fc0*/  FMUL.FTZ R26, R21, R38 ;  /* 0x00000026151a7220 */ /* 0x000fe20000410000 */
[----:B------:R-:W-:-:S02]  /*0fd0*/  HADD2.F32 R58, -RZ, R30.H0_H0 ;  /* 0x2000001eff3a7230 */ /* 0x000fc40000004100 */
[----:B------:R-:W-:Y:S01]  /*0fe0*/  FMUL.FTZ R38, R18, R28 ;  /* 0x0000001c12267220 */ /* 0x000fe20000410000 */
[----:B------:R-:W-:Y:S01]  /*0ff0*/  FFMA.FTZ R15, R61, R24, R15 ;  /* 0x000000183d0f7223 */ /* 0x000fe2000001000f */
[----:B------:R-:W-:Y:S01]  /*1000*/  FADD.FTZ R22, R22, R24 ;  /* 0x0000001816167221 */ /* 0x000fe20000010000 */
[C---:B------:R-:W-:Y:S01]  /*1010*/  FFMA.FTZ R9, R26.reuse, R28, R14 ;  /* 0x0000001c1a097223 */ /* 0x040fe2000001000e */
[----:B------:R-:W-:Y:S01]  /*1020*/  HADD2.F32 R30, -RZ, R30.H1_H1 ;  /* 0x3000001eff1e7230 */ /* 0x000fe20000004100 */
[----:B------:R0:W-:Y:S01]  /*1030*/  STL [R1+0x12c], R36 ;  /* 0x00012c2401007387 */ /* 0x0001e20000100800 */
[----:B------:R-:W-:Y:S01]  /*1040*/  FADD.FTZ R17, R17, R50 ;  /* 0x0000003211117221 */ /* 0x000fe20000010000 */
[----:B------:R-:W-:Y:S01]  /*1050*/  FFMA.FTZ R16, R61, R50, R16 ;  /* 0x000000323d107223 */ /* 0x000fe20000010010 */
[----:B------:R-:W-:Y:S01]  /*1060*/  FMUL.FTZ R28, R21, R54 ;  /* 0x00000036151c7220 */ /* 0x000fe20000410000 */
[----:B------:R-:W-:Y:S01]  /*1070*/  FFMA.FTZ R15, R26, R38, R15 ;  /* 0x000000261a0f7223 */ /* 0x000fe2000001000f */
[----:B------:R-:W-:Y:S01]  /*1080*/  FADD.FTZ R22, R22, R38 ;  /* 0x0000002616167221 */ /* 0x000fe20000010000 */
[----:B------:R-:W-:Y:S01]  /*1090*/  HADD2.F32 R59, -RZ, R10.H0_H0 ;  /* 0x2000000aff3b7230 */ /* 0x000fe20000004100 */
[----:B------:R1:W-:Y:S01]  /*10a0*/  STL [R1+0x164], R26 ;  /* 0x0001641a01007387 */ /* 0x0003e20000100800 */
[----:B0-----:R-:W-:-:S03]  /*10b0*/  FMUL.FTZ R36, R0, R58 ;  /* 0x0000003a00247220 */ /* 0x001fc60000410000 */
[----:B------:R0:W-:Y:S01]  /*10c0*/  STL [R1+0x120], R24 ;  /* 0x0001201801007387 */ /* 0x0001e20000100800 */
[----:B------:R-:W-:Y:S01]  /*10d0*/  FADD.FTZ R17, R17, R58 ;  /* 0x0000003a11117221 */ /* 0x000fe20000010000 */
[C---:B------:R-:W-:Y:S01]  /*10e0*/  FFMA.FTZ R16, R28.reuse, R58, R16 ;  /* 0x0000003a1c107223 */ /* 0x040fe20000010010 */
[C---:B------:R-:W-:Y:S01]  /*10f0*/  FMUL.FTZ R14, R21.reuse, R44 ;  /* 0x0000002c150e7220 */ /* 0x040fe20000410000 */
[----:B------:R-:W-:Y:S01]  /*1100*/  FFMA.FTZ R15, R28, R36, R15 ;  /* 0x000000241c0f7223 */ /* 0x000fe2000001000f */
[----:B-1----:R-:W-:Y:S01]  /*1110*/  FMUL.FTZ R26, R21, R55 ;  /* 0x00000037151a7220 */ /* 0x002fe20000410000 */
[----:B------:R-:W-:Y:S01]  /*1120*/  FADD.FTZ R22, R22, R36 ;  /* 0x0000002416167221 */ /* 0x000fe20000010000 */
[----:B0-----:R-:W-:Y:S01]  /*1130*/  FMUL.FTZ R24, R18, R30 ;  /* 0x0000001e12187220 */ /* 0x001fe20000410000 */
[----:B------:R-:W-:Y:S02]  /*1140*/  HADD2.F32 R60, -RZ, R10.H1_H1 ;  /* 0x3000000aff3c7230 */ /* 0x000fe40000004100 */
[----:B------:R-:W-:Y:S01]  /*1150*/  FADD.FTZ R17, R17, R59 ;  /* 0x0000003b11117221 */ /* 0x000fe20000010000 */
[-C--:B------:R-:W-:Y:S01]  /*1160*/  FFMA.FTZ R16, R26, R59.reuse, R16 ;  /* 0x0000003b1a107223 */ /* 0x080fe20000010010 */
[----:B------:R-:W-:Y:S01]  /*1170*/  FMUL.FTZ R59, R0, R59 ;  /* 0x0000003b003b7220 */ /* 0x000fe20000410000 */
[----:B------:R-:W-:Y:S01]  /*1180*/  FFMA.FTZ R15, R14, R24, R15 ;  /* 0x000000180e0f7223 */ /* 0x000fe2000001000f */
[----:B------:R-:W-:Y:S01]  /*1190*/  FADD.FTZ R22, R22, R24 ;  /* 0x0000001816167221 */ /* 0x000fe20000010000 */
[----:B---3--:R-:W-:Y:S01]  /*11a0*/  HADD2.F32 R10, -RZ, R6.H0_H0 ;  /* 0x20000006ff0a7230 */ /* 0x008fe20000004100 */
[----:B------:R-:W-:Y:S01]  /*11b0*/  MOV R40, R51 ;  /* 0x0000003300287202 */ /* 0x000fe20000000f00 */
[----:B------:R0:W-:Y:S01]  /*11c0*/  STL [R1+0x158], R14 ;  /* 0x0001580e01007387 */ /* 0x0001e20000100800 */
[----:B------:R-:W-:Y:S01]  /*11d0*/  FFMA.FTZ R9, R14, R30, R9 ;  /* 0x0000001e0e097223 */ /* 0x000fe20000010009 */
[----:B------:R-:W-:-:S02]  /*11e0*/  FFMA.FTZ R51, R26, R59, R15 ;  /* 0x0000003b1a337223 */ /* 0x000fc4000001000f */
[----:B------:R1:W-:Y:S01]  /*11f0*/  STL [R1+0x110], R24 ;  /* 0x0001101801007387 */ /* 0x0003e20000100800 */
[----:B------:R-:W-:Y:S01]  /*1200*/  FADD.FTZ R50, R22, R59 ;  /* 0x0000003b16327221 */ /* 0x000fe20000010000 */
[C---:B------:R-:W-:Y:S01]  /*1210*/  FMUL.FTZ R22, R21.reuse, R56 ;  /* 0x0000003815167220 */ /* 0x040fe20000410000 */
[----:B0-----:R-:W-:Y:S01]  /*1220*/  FMUL.FTZ R14, R18, R60 ;  /* 0x0000003c120e7220 */ /* 0x001fe20000410000 */
[C---:B-1----:R-:W-:Y:S01]  /*1230*/  FMUL.FTZ R24, R21.reuse, R48 ;  /* 0x0000003015187220 */ /* 0x042fe20000410000 */
[----:B------:R-:W-:Y:S02]  /*1240*/  HADD2.F32 R6, -RZ, R6.H1_H1 ;  /* 0x30000006ff067230 */ /* 0x000fe40000004100 */
[----:B------:R-:W-:Y:S01]  /*1250*/  FMUL.FTZ R58, R0, R10 ;  /* 0x0000000a003a7220 */ /* 0x000fe20000410000 */
[----:B------:R-:W-:Y:S01]  /*1260*/  FADD.FTZ R50, R50, R14 ;  /* 0x0000000e32327221 */ /* 0x000fe20000010000 */
[----:B------:R-:W-:Y:S01]  /*1270*/  FFMA.FTZ R51, R24, R14, R51 ;  /* 0x0000000e18337223 */ /* 0x000fe20000010033 */
[----:B------:R0:W-:Y:S01]  /*1280*/  STL [R1+0x10c], R14 ;  /* 0x00010c0e01007387 */ /* 0x0001e20000100800 */
[----:B------:R-:W-:Y:S01]  /*1290*/  FFMA.FTZ R16, R22, R10, R16 ;  /* 0x0000000a16107223 */ /* 0x000fe20000010010 */
[----:B------:R-:W-:Y:S01]  /*12a0*/  FMUL.FTZ R15, R18, R6 ;  /* 0x00000006120f7220 */ /* 0x000fe20000410000 */
[----:B------:R-:W-:Y:S01]  /*12b0*/  FFMA.FTZ R51, R22, R58, R51 ;  /* 0x0000003a16337223 */ /* 0x000fe20000010033 */
[----:B------:R1:W-:Y:S01]  /*12c0*/  STL [R1+0x14c], R22 ;  /* 0x00014c1601007387 */ /* 0x0003e20000100800 */
[----:B------:R-:W-:Y:S01]  /*12d0*/  FADD.FTZ R50, R50, R58 ;  /* 0x0000003a32327221 */ /* 0x000fe20000010000 */
[----:B0-----:R-:W-:-:S02]  /*12e0*/  FMUL.FTZ R14, R21, R46 ;  /* 0x0000002e150e7220 */ /* 0x001fc40000410000 */
[----:B------:R0:W-:Y:S01]  /*12f0*/  STL [R1+0x168], R61 ;  /* 0x0001683d01007387 */ /* 0x0001e20000100800 */
[----:B-1----:R-:W-:-:S03]  /*1300*/  FADD.FTZ R22, R33, UR14 ;  /* 0x0000000e21167e21 */ /* 0x002fc60008010000 */
[----:B------:R1:W-:Y:S01]  /*1310*/  STL [R1+0x114], R36 ;  /* 0x0001142401007387 */ /* 0x0003e20000100800 */
[----:B------:R-:W-:Y:S01]  /*1320*/  FADD.FTZ R50, R50, R15 ;  /* 0x0000000f32327221 */ /* 0x000fe20000010000 */
[----:B------:R-:W-:Y:S01]  /*1330*/  FFMA.FTZ R51, R14, R15, R51 ;  /* 0x0000000f0e337223 */ /* 0x000fe20000010033 */
[----:B0-----:R-:W-:Y:S01]  /*1340*/  FMUL.FTZ R61, R0, R42 ;  /* 0x0000002a003d7220 */ /* 0x001fe20000410000 */
[----:B------:R-:W0:Y:S01]  /*1350*/  MUFU.RSQ R22, R22 ;  /* 0x0000001600167308 */ /* 0x000e220000001400 */
[----:B------:R3:W-:Y:S01]  /*1360*/  STL [R1+0x104], R15 ;  /* 0x0001040f01007387 */ /* 0x0007e20000100800 */
[----:B------:R-:W-:Y:S01]  /*1370*/  FADD.FTZ R17, R17, R10 ;  /* 0x0000000a11117221 */ /* 0x000fe20000010000 */
[C---:B-1----:R-:W-:Y:S01]  /*1380*/  FMUL.FTZ R36, R21.reuse, R57 ;  /* 0x0000003915247220 */ /* 0x042fe20000410000 */
[----:B------:R-:W-:Y:S01]  /*1390*/  FMUL.FTZ R57, R21, R34 ;  /* 0x0000002215397220 */ /* 0x000fe20000410000 */
[----:B------:R-:W-:Y:S01]  /*13a0*/  FADD.FTZ R50, R50, R61 ;  /* 0x0000003d32327221 */ /* 0x000fe20000010000 */
[----:B------:R1:W-:Y:S01]  /*13b0*/  STL [R1+0x15c], R28 ;  /* 0x00015c1c01007387 */ /* 0x0003e20000100800 */
[----:B------:R-:W-:Y:S01]  /*13c0*/  FFMA.FTZ R51, R36, R61, R51 ;  /* 0x0000003d24337223 */ /* 0x000fe20000010033 */
[----:B------:R-:W-:Y:S01]  /*13d0*/  FADD.FTZ R4, R4, R30 ;  /* 0x0000001e04047221 */ /* 0x000fe20000010000 */
[----:B------:R-:W-:Y:S01]  /*13e0*/  FFMA.FTZ R9, R24, R60, R9 ;  /* 0x0000003c18097223 */ /* 0x000fe20000010009 */
[----:B------:R0:W-:Y:S01]  /*13f0*/  STL [R1+0x170], R53 ;  /* 0x0001703501007387 */ /* 0x0001e20000100800 */
[----:B---3--:R-:W-:Y:S01]  /*1400*/  FMUL.FTZ R15, R18, R40 ;  /* 0x00000028120f7220 */ /* 0x008fe20000410000 */
[----:B------:R-:W-:Y:S01]  /*1410*/  HADD2.F32 R55, -RZ, R43.H1_H1 ;  /* 0x3000002bff377230 */ /* 0x000fe20000004100 */
[----:B------:R-:W3:Y:S02]  /*1420*/  LDCU.64 UR14, c[0x0][0x3c8] ;  /* 0x00007900ff0e77ac */ /* 0x000ee40008000a00 */
[----:B------:R-:W-:Y:S01]  /*1430*/  FADD.FTZ R50, R50, R15 ;  /* 0x0000000f32327221 */ /* 0x000fe20000010000 */
[----:B------:R-:W-:Y:S01]  /*1440*/  FFMA.FTZ R51, R57, R15, R51 ;  /* 0x0000000f39337223 */ /* 0x000fe20000010033 */
[--C-:B-1----:R-:W-:Y:S01]  /*1450*/  HADD2.F32 R28, -RZ, R39.reuse.H0_H0 ;  /* 0x20000027ff1c7230 */ /* 0x102fe20000004100 */
[----:B------:R-:W-:Y:S01]  /*1460*/  STL [R1+0x150], R24 ;  /* 0x0001501801007387 */ /* 0x000fe20000100800 */
[----:B------:R-:W-:-:S02]  /*1470*/  HADD2.F32 R30, -RZ, R39.H1_H1 ;  /* 0x30000027ff1e7230 */ /* 0x000fc40000004100 */
[----:B0-----:R-:W-:Y:S01]  /*1480*/  HADD2.F32 R53, -RZ, R41.H0_H0 ;  /* 0x20000029ff357230 */ /* 0x001fe20000004100 */
[----:B------:R0:W-:Y:S01]  /*1490*/  STS.64 [R8], R50 ;  /* 0x0000003208007388 */ /* 0x0001e20000000a00 */
[----:B------:R-:W-:-:S03]  /*14a0*/  HADD2.F32 R39, -RZ, R49.H1_H1 ;  /* 0x30000031ff277230 */ /* 0x000fc60000004100 */
[----:B------:R1:W-:Y:S01]  /*14b0*/  STL [R1+0x148], R14 ;  /* 0x0001480e01007387 */ /* 0x0003e20000100800 */
[----:B------:R-:W-:-:S03]  /*14c0*/  FADD.FTZ R55, -R32, R55 ;  /* 0x0000003720377221 */ /* 0x000fc60000010100 */
[----:B------:R-:W-:Y:S01]  /*14d0*/  STL [R1+0x118], R38 ;  /* 0x0001182601007387 */ /* 0x000fe20000100800 */
[----:B0-----:R-:W-:Y:S02]  /*14e0*/  HADD2.F32 R51, -RZ, R41.H1_H1 ;  /* 0x30000029ff337230 */ /* 0x001fe40000004100 */
[----:B------:R-:W-:Y:S02]  /*14f0*/  HADD2.F32 R41, -RZ, R49.H0_H0 ;  /* 0x20000031ff297230 */ /* 0x000fe40000004100 */
[----:B------:R-:W-:Y:S01]  /*1500*/  FADD.FTZ R49, -R32, R28 ;  /* 0x0000001c20317221 */ /* 0x000fe20000010100 */
[----:B-1----:R-:W-:Y:S01]  /*1510*/  FFMA.FTZ R14, R14, R6, R9 ;  /* 0x000000060e0e7223 */ /* 0x002fe20000010009 */
[----:B------:R-:W-:Y:S02]  /*1520*/  HADD2.F32 R9, -RZ, R43.H0_H0 ;  /* 0x2000002bff097230 */ /* 0x000fe40000004100 */
[--C-:B------:R-:W-:Y:S02]  /*1530*/  HADD2.F32 R56, -RZ, R25.reuse.H0_H0 ;  /* 0x20000019ff387230 */ /* 0x100fe40000004100 */
[----:B------:R-:W-:Y:S01]  /*1540*/  FADD.FTZ R51, -R32, R51 ;  /* 0x0000003320337221 */ /* 0x000fe20000010100 */
[----:B------:R-:W-:-:S02]  /*1550*/  HADD2.F32 R25, -RZ, R25.H1_H1 ;  /* 0x30000019ff197230 */ /* 0x000fc40000004100 */
[----:B------:R-:W-:Y:S01]  /*1560*/  FADD.FTZ R9, -R32, R9 ;  /* 0x0000000920097221 */ /* 0x000fe20000010100 */
[--C-:B------:R-:W-:Y:S02]  /*1570*/  HADD2.F32 R48, -RZ, R29.reuse.H0_H0 ;  /* 0x2000001dff307230 */ /* 0x100fe40000004100 */
[----:B------:R-:W-:Y:S01]  /*1580*/  FMUL.FTZ R55, R22, R55 ;  /* 0x0000003716377220 */ /* 0x000fe20000410000 */
[----:B------:R-:W-:Y:S01]  /*1590*/  HADD2.F32 R46, -RZ, R29.H1_H1 ;  /* 0x3000001dff2e7230 */ /* 0x000fe20000004100 */
[----:B------:R0:W-:Y:S01]  /*15a0*/  STL [R1+0x124], R52 ;  /* 0x0001243401007387 */ /* 0x0001e20000100800 */
[----:B------:R-:W-:Y:S01]  /*15b0*/  FADD.FTZ R53, -R32, R53 ;  /* 0x0000003520357221 */ /* 0x000fe20000010100 */
[C---:B------:R-:W-:Y:S01]  /*15c0*/  FMUL.FTZ R34, R22.reuse, R9 ;  /* 0x0000000916227220 */ /* 0x040fe20000410000 */
[----:B------:R-:W-:Y:S01]  /*15d0*/  FMUL.FTZ R51, R22, R51 ;  /* 0x0000003316337220 */ /* 0x000fe20000410000 */
[----:B------:R-:W-:Y:S01]  /*15e0*/  FADD.FTZ R4, R4, R60 ;  /* 0x0000003c04047221 */ /* 0x000fe20000010000 */
[----:B0-----:R-:W-:-:S02]  /*15f0*/  HADD2.F32 R52, -RZ, R27.H0_H0 ;  /* 0x2000001bff347230 */ /* 0x001fc40000004100 */
[----:B------:R-:W-:Y:S02]  /*1600*/  HADD2.F32 R27, -RZ, R27.H1_H1 ;  /* 0x3000001bff1b7230 */ /* 0x000fe40000004100 */
[C---:B------:R-:W-:Y:S01]  /*1610*/  FMUL.FTZ R53, R22.reuse, R53 ;  /* 0x0000003516357220 */ /* 0x040fe20000410000 */
[----:B------:R-:W-:Y:S01]  /*1620*/  FMUL.FTZ R49, R22, R49 ;  /* 0x0000003116317220 */ /* 0x000fe20000410000 */
[----:B------:R0:W-:Y:S04]  /*1630*/  STL [R1+0x100], R15 ;  /* 0x0001000f01007387 */ /* 0x0001e80000100800 */
[----:B------:R1:W-:Y:S01]  /*1640*/  STL [R1+0x154], R26 ;  /* 0x0001541a01007387 */ /* 0x0003e20000100800 */
[----:B------:R-:W-:Y:S02]  /*1650*/  HADD2.F32 R43, -RZ, R45.H1_H1 ;  /* 0x3000002dff2b7230 */ /* 0x000fe40000004100 */
[----:B0-----:R-:W-:Y:S01]  /*1660*/  FADD.FTZ R15, R4, R6 ;  /* 0x00000006040f7221 */ /* 0x001fe20000010000 */
[----:B------:R-:W-:-:S02]  /*1670*/  HADD2.F32 R6, -RZ, R47.H1_H1 ;  /* 0x3000002fff067230 */ /* 0x000fc40000004100 */
[----:B-1----:R-:W-:Y:S02]  /*1680*/  HADD2.F32 R26, -RZ, R45.H0_H0 ;  /* 0x2000002dff1a7230 */ /* 0x002fe40000004100 */
[----:B------:R-:W-:-:S03]  /*1690*/  HADD2.F32 R44, -RZ, R31.H0_H0 ;  /* 0x2000001fff2c7230 */ /* 0x000fc60000004100 */
[----:B------:R-:W-:-:S04]  /*16a0*/  FADD.FTZ R45, -R32, R26 ;  /* 0x0000001a202d7221 */ /* 0x000fc80000010100 */
[----:B------:R-:W-:Y:S01]  /*16b0*/  FMUL.FTZ R45, R22, R45 ;  /* 0x0000002d162d7220 */ /* 0x000fe20000410000 */
[----:B------:R-:W-:Y:S02]  /*16c0*/  HADD2.F32 R31, -RZ, R31.H1_H1 ;  /* 0x3000001fff1f7230 */ /* 0x000fe40000004100 */
[----:B------:R-:W-:Y:S01]  /*16d0*/  FADD.FTZ R43, -R32, R43 ;  /* 0x0000002b202b7221 */ /* 0x000fe20000010100 */
[--C-:B------:R-:W-:Y:S02]  /*16e0*/  HADD2.F32 R33, -RZ, R35.reuse.H0_H0 ;  /* 0x20000023ff217230 */ /* 0x100fe40000004100 */
[----:B------:R-:W-:Y:S02]  /*16f0*/  HADD2.F32 R4, -RZ, R35.H1_H1 ;  /* 0x30000023ff047230 */ /* 0x000fe40000004100 */
[--C-:B--2---:R-:W-:Y:S02]  /*1700*/  HADD2.F32 R10, -RZ, R37.reuse.H1_H1 ;  /* 0x30000025ff0a7230 */ /* 0x104fe40000004100 */
[----:B------:R-:W-:-:S03]  /*1710*/  HADD2.F32 R24, -RZ, R37.H0_H0 ;  /* 0x20000025ff187230 */ /* 0x000fc60000004100 */
[C---:B------:R-:W-:Y:S02]  /*1720*/  FADD.FTZ R10, -R32.reuse, R10 ;  /* 0x0000000a200a7221 */ /* 0x040fe40000010100 */
[----:B------:R-:W-:Y:S02]  /*1730*/  FADD.FTZ R24, -R32, R24 ;  /* 0x0000001820187221 */ /* 0x000fe40000010100 */
[C---:B------:R-:W-:Y:S01]  /*1740*/  FMUL.FTZ R38, R22.reuse, R10 ;  /* 0x0000000a16267220 */ /* 0x040fe20000410000 */
[--C-:B----4-:R-:W-:Y:S02]  /*1750*/  HADD2.F32 R28, -RZ, R23.reuse.H0_H0 ;  /* 0x20000017ff1c7230 */ /* 0x110fe40000004100 */
[----:B------:R-:W-:Y:S02]  /*1760*/  HADD2.F32 R23, -RZ, R23.H1_H1 ;  /* 0x30000017ff177230 */ /* 0x000fe40000004100 */
[----:B------:R-:W-:-:S03]  /*1770*/  FMUL.FTZ R29, R22, R24 ;  /* 0x00000018161d7220 */ /* 0x000fc60000410000 */
[----:B-----5:R-:W-:-:S04]  /*1780*/  FFMA.FTZ R2, R38, R23, R2 ;  /* 0x0000001726027223 */ /* 0x020fc80000010002 */
[----:B------:R-:W-:Y:S01]  /*1790*/  FFMA.FTZ R2, R55, R25, R2 ;  /* 0x0000001937027223 */ /* 0x000fe20000010002 */
[----:B------:R-:W-:-:S03]  /*17a0*/  FADD.FTZ R13, R28, R13 ;  /* 0x0000000d1c0d7221 */ /* 0x000fc60000010000 */
[----:B------:R-:W-:Y:S01]  /*17b0*/  FFMA.FTZ R9, R51, R27, R2 ;  /* 0x0000001b33097223 */ /* 0x000fe20000010002 */
[----:B------:R-:W-:Y:S01]  /*17c0*/  FADD.FTZ R13, R13, R56 ;  /* 0x000000380d0d7221 */ /* 0x000fe20000010000 */
[-C--:B------:R-:W-:Y:S01]  /*17d0*/  FFMA.FTZ R12, R29, R28.reuse, R12 ;  /* 0x0000001c1d0c7223 */ /* 0x080fe2000001000c */
[----:B------:R-:W-:-:S03]  /*17e0*/  FMUL.FTZ R28, R19, R28 ;  /* 0x0000001c131c7220 */ /* 0x000fc60000410000 */
[----:B------:R-:W-:Y:S01]  /*17f0*/  FFMA.FTZ R12, R34, R56, R12 ;  /* 0x00000038220c7223 */ /* 0x000fe2000001000c */
[----:B------:R-:W-:Y:S01]  /*1800*/  FADD.FTZ R13, R13, R52 ;  /* 0x000000340d0d7221 */ /* 0x000fe20000010000 */
[----:B------:R-:W-:Y:S01]  /*1810*/  FADD.FTZ R10, RZ, R28 ;  /* 0x0000001cff0a7221 */ /* 0x000fe20000010000 */
[----:B------:R-:W-:Y:S01]  /*1820*/  FFMA.FTZ R2, R29, R28, RZ ;  /* 0x0000001c1d027223 */ /* 0x000fe200000100ff */
[----:B------:R-:W-:Y:S01]  /*1830*/  FFMA.FTZ R12, R53, R52, R12 ;  /* 0x00000034350c7223 */ /* 0x000fe2000001000c */
[----:B------:R-:W-:Y:S01]  /*1840*/  FMUL.FTZ R56, R19, R56 ;  /* 0x0000003813387220 */ /* 0x000fe20000410000 */
[----:B------:R-:W-:-:S04]  /*1850*/  FMUL.FTZ R60, R20, R23 ;  /* 0x00000017143c7220 */ /* 0x000fc80000410000 */
[----:B------:R-:W-:Y:S01]  /*1860*/  FADD.FTZ R10, R10, R60 ;  /* 0x0000003c0a0a7221 */ /* 0x000fe20000010000 */
[----:B------:R-:W-:Y:S01]  /*1870*/  FFMA.FTZ R2, R38, R60, R2 ;  /* 0x0000003c26027223 */ /* 0x000fe20000010002 */
[----:B------:R-:W-:Y:S01]  /*1880*/  FADD.FTZ R3, R23, R3 ;  /* 0x0000000317037221 */ /* 0x000fe20000010000 */
[----:B------:R-:W-:Y:S01]  /*1890*/  FADD.FTZ R23, R13, R48 ;  /* 0x000000300d177221 */ /* 0x000fe20000010000 */
[----:B------:R-:W-:Y:S01]  /*18a0*/  FFMA.FTZ R13, R49, R48, R12 ;  /* 0x00000030310d7223 */ /* 0x000fe2000001000c */
[----:B------:R-:W-:Y:S01]  /*18b0*/  FMUL.FTZ R54, R20, R25 ;  /* 0x0000001914367220 */ /* 0x000fe20000410000 */
[----:B------:R-:W-:Y:S01]  /*18c0*/  FADD.FTZ R12, R10, R56 ;  /* 0x000000380a0c7221 */ /* 0x000fe20000010000 */
[----:B------:R-:W-:Y:S01]  /*18d0*/  FFMA.FTZ R2, R34, R56, R2 ;  /* 0x0000003822027223 */ /* 0x000fe20000010002 */
[----:B------:R-:W-:Y:S02]  /*18e0*/  FMUL.FTZ R52, R19, R52 ;  /* 0x0000003413347220 */ /* 0x000fe40000410000 */
[----:B------:R-:W-:Y:S01]  /*18f0*/  FADD.FTZ R12, R12, R54 ;  /* 0x000000360c0c7221 */ /* 0x000fe20000010000 */
[----:B------:R-:W-:Y:S01]  /*1900*/  FFMA.FTZ R2, R55, R54, R2 ;  /* 0x0000003637027223 */ /* 0x000fe20000010002 */
[----:B------:R-:W-:-:S02]  /*1910*/  HADD2.F32 R37, -RZ, R47.H0_H0 ;  /* 0x2000002fff257230 */ /* 0x000fc40000004100 */
[----:B------:R-:W-:Y:S01]  /*1920*/  FADD.FTZ R47, -R32, R30 ;  /* 0x0000001e202f7221 */ /* 0x000fe20000010100 */
[----:B------:R-:W-:Y:S01]  /*1930*/  FADD.FTZ R3, R3, R25 ;  /* 0x0000001903037221 */ /* 0x000fe20000010000 */
[----:B------:R-:W-:Y:S01]  /*1940*/  FMUL.FTZ R50, R20, R27 ;  /* 0x0000001b14327220 */ /* 0x000fe20000410000 */
[----:B------:R-:W-:Y:S01]  /*1950*/  FADD.FTZ R12, R12, R52 ;  /* 0x000000340c0c7221 */ /* 0x000fe20000010000 */
[----:B------:R-:W-:Y:S01]  /*1960*/  FFMA.FTZ R2, R53, R52, R2 ;  /* 0x0000003435027223 */ /* 0x000fe20000010002 */
[----:B------:R-:W-:Y:S01]  /*1970*/  FADD.FTZ R3, R3, R27 ;  /* 0x0000001b03037221 */ /* 0x000fe20000010000 */
        /* <DEDUP_REMOVED lines=14> */
[C---:B------:R-:W-:Y:S01]  /*1a60*/  FADD.FTZ R35, -R32.reuse, R6 ;  /* 0x0000000620237221 */ /* 0x040fe20000010100 */
[--C-:B------:R-:W-:Y:S01]  /*1a70*/  HADD2.F32 R6, -RZ, R11.reuse.H0_H0 ;  /* 0x2000000bff067230 */ /* 0x100fe20000004100 */
[----:B------:R-:W-:Y:S01]  /*1a80*/  MOV R25, R42 ;  /* 0x0000002a00197202 */ /* 0x000fe20000000f00 */
[----:B------:R-:W-:Y:S01]  /*1a90*/  FADD.FTZ R41, -R32, R41 ;  /* 0x0000002920297221 */ /* 0x000fe20000010100 */
[----:B------:R-:W-:Y:S01]  /*1aa0*/  FMUL.FTZ R43, R22, R43 ;  /* 0x0000002b162b7220 */ /* 0x000fe20000410000 */
[----:B------:R-:W-:Y:S01]  /*1ab0*/  FMUL.FTZ R42, R20, R31 ;  /* 0x0000001f142a7220 */ /* 0x000fe20000410000 */
[----:B------:R-:W-:Y:S01]  /*1ac0*/  FADD.FTZ R12, R12, R44 ;  /* 0x0000002c0c0c7221 */ /* 0x000fe20000010000 */
[----:B------:R-:W-:Y:S01]  /*1ad0*/  FFMA.FTZ R2, R45, R44, R2 ;  /* 0x0000002c2d027223 */ /* 0x000fe20000010002 */
[----:B------:R0:W-:Y:S01]  /*1ae0*/  STL [R1+0x11c], R60 ;  /* 0x00011c3c01007387 */ /* 0x0001e20000100800 */
[----:B------:R-:W-:-:S02]  /*1af0*/  HADD2.F32 R11, -RZ, R11.H1_H1 ;  /* 0x3000000bff0b7230 */ /* 0x000fc40000004100 */
[----:B------:R-:W-:Y:S01]  /*1b00*/  FADD.FTZ R39, -R32, R39 ;  /* 0x0000002720277221 */ /* 0x000fe20000010100 */
[----:B------:R-:W-:Y:S01]  /*1b10*/  FMUL.FTZ R41, R22, R41 ;  /* 0x0000002916297220 */ /* 0x000fe20000410000 */
[----:B------:R-:W-:Y:S01]  /*1b20*/  FADD.FTZ R12, R12, R42 ;  /* 0x0000002a0c0c7221 */ /* 0x000fe20000010000 */
[----:B------:R-:W-:Y:S01]  /*1b30*/  FFMA.FTZ R3, R43, R42, R2 ;  /* 0x0000002a2b037223 */ /* 0x000fe20000010002 */
[----:B------:R1:W-:Y:S01]  /*1b40*/  STL [R1+0x13c], R38 ;  /* 0x00013c2601007387 */ /* 0x0003e20000100800 */
[----:B0-----:R-:W-:Y:S01]  /*1b50*/  MOV R60, R40 ;  /* 0x00000028003c7202 */ /* 0x001fe20000000f00 */
[----:B------:R-:W-:Y:S01]  /*1b60*/  FMUL.FTZ R40, R19, R6 ;  /* 0x0000000613287220 */ /* 0x000fe20000410000 */
[--C-:B------:R-:W-:Y:S02]  /*1b70*/  HADD2.F32 R24, -RZ, R7.reuse.H0_H0 ;  /* 0x20000007ff187230 */ /* 0x100fe40000004100 */
[----:B------:R-:W-:Y:S01]  /*1b80*/  FADD.FTZ R37, -R32, R37 ;  /* 0x0000002520257221 */ /* 0x000fe20000010100 */
[----:B------:R-:W-:Y:S01]  /*1b90*/  FMUL.FTZ R39, R22, R39 ;  /* 0x0000002716277220 */ /* 0x000fe20000410000 */
[----:B------:R-:W-:Y:S01]  /*1ba0*/  FADD.FTZ R2, R12, R40 ;  /* 0x000000280c027221 */ /* 0x000fe20000010000 */
[----:B------:R-:W-:Y:S01]  /*1bb0*/  FFMA.FTZ R3, R41, R40, R3 ;  /* 0x0000002829037223 */ /* 0x000fe20000010003 */
[----:B-1----:R-:W-:Y:S01]  /*1bc0*/  FMUL.FTZ R38, R20, R11 ;  /* 0x0000000b14267220 */ /* 0x002fe20000410000 */
[----:B------:R0:W-:Y:S01]  /*1bd0*/  STL [R1+0x144], R36 ;  /* 0x0001442401007387 */ /* 0x0001e20000100800 */
[----:B------:R-:W-:Y:S01]  /*1be0*/  MOV R26, R36 ;  /* 0x00000024001a7202 */ /* 0x000fe20000000f00 */
[----:B------:R-:W-:-:S02]  /*1bf0*/  HADD2.F32 R7, -RZ, R7.H1_H1 ;  /* 0x30000007ff077230 */ /* 0x000fc40000004100 */
[----:B------:R-:W-:Y:S01]  /*1c00*/  FMUL.FTZ R37, R22, R37 ;  /* 0x0000002516257220 */ /* 0x000fe20000410000 */
[----:B------:R-:W-:Y:S01]  /*1c10*/  FADD.FTZ R2, R2, R38 ;  /* 0x0000002602027221 */ /* 0x000fe20000010000 */
[----:B------:R-:W-:Y:S01]  /*1c20*/  FFMA.FTZ R3, R39, R38, R3 ;  /* 0x0000002627037223 */ /* 0x000fe20000010003 */
[----:B------:R1:W-:Y:S01]  /*1c30*/  STL [R1+0x128], R34 ;  /* 0x0001282201007387 */ /* 0x0003e20000100800 */
[--C-:B------:R-:W-:Y:S02]  /*1c40*/  HADD2.F32 R12, -RZ, R5.reuse.H0_H0 ;  /* 0x20000005ff0c7230 */ /* 0x100fe40000004100 */
[----:B0-----:R-:W-:Y:S01]  /*1c50*/  FMUL.FTZ R36, R19, R24 ;  /* 0x0000001813247220 */ /* 0x001fe20000410000 */
[----:B------:R-:W-:Y:S01]  /*1c60*/  FADD.FTZ R33, -R32, R33 ;  /* 0x0000002120217221 */ /* 0x000fe20000010100 */
[----:B------:R-:W-:Y:S02]  /*1c70*/  FMUL.FTZ R35, R22, R35 ;  /* 0x0000002316237220 */ /* 0x000fe40000410000 */
[----:B------:R-:W-:Y:S01]  /*1c80*/  FADD.FTZ R2, R2, R36 ;  /* 0x0000002402027221 */ /* 0x000fe20000010000 */
[----:B------:R-:W-:Y:S01]  /*1c90*/  FFMA.FTZ R3, R37, R36, R3 ;  /* 0x0000002425037223 */ /* 0x000fe20000010003 */
[----:B-1----:R-:W-:Y:S01]  /*1ca0*/  FMUL.FTZ R34, R20, R7 ;  /* 0x0000000714227220 */ /* 0x002fe20000410000 */
[----:B------:R-:W-:Y:S01]  /*1cb0*/  FADD.FTZ R4, -R32, R4 ;  /* 0x0000000420047221 */ /* 0x000fe20000010100 */
[----:B------:R-:W-:-:S02]  /*1cc0*/  HADD2.F32 R5, -RZ, R5.H1_H1 ;  /* 0x30000005ff057230 */ /* 0x000fc40000004100 */
[----:B------:R-:W-:Y:S01]  /*1cd0*/  FMUL.FTZ R33, R22, R33 ;  /* 0x0000002116217220 */ /* 0x000fe20000410000 */
[----:B------:R-:W-:Y:S01]  /*1ce0*/  FADD.FTZ R2, R2, R34 ;  /* 0x0000002202027221 */ /* 0x000fe20000010000 */
[----:B------:R-:W-:Y:S01]  /*1cf0*/  FFMA.FTZ R3, R35, R34, R3 ;  /* 0x0000002223037223 */ /* 0x000fe20000010003 */
[----:B------:R-:W-:Y:S01]  /*1d00*/  FMUL.FTZ R32, R19, R12 ;  /* 0x0000000c13207220 */ /* 0x000fe20000410000 */
[----:B------:R-:W-:Y:S01]  /*1d10*/  FADD.FTZ R10, R10, R31 ;  /* 0x0000001f0a0a7221 */ /* 0x000fe20000010000 */
[----:B------:R-:W-:Y:S01]  /*1d20*/  FFMA.FTZ R9, R43, R31, R9 ;  /* 0x0000001f2b097223 */ /* 0x000fe20000010009 */
[----:B------:R-:W-:Y:S01]  /*1d30*/  FMUL.FTZ R31, R22, R4 ;  /* 0x00000004161f7220 */ /* 0x000fe20000410000 */
[----:B------:R-:W-:Y:S01]  /*1d40*/  FADD.FTZ R2, R2, R32 ;  /* 0x0000002002027221 */ /* 0x000fe20000010000 */
[----:B------:R-:W-:Y:S01]  /*1d50*/  FFMA.FTZ R3, R33, R32, R3 ;  /* 0x0000002021037223 */ /* 0x000fe20000010003 */
[----:B------:R-:W-:-:S04]  /*1d60*/  FMUL.FTZ R30, R20, R5 ;  /* 0x00000005141e7220 */ /* 0x000fc80000410000 */
[----:B------:R-:W-:Y:S01]  /*1d70*/  FADD.FTZ R2, R2, R30 ;  /* 0x0000001e02027221 */ /* 0x000fe20000010000 */
[----:B------:R-:W-:Y:S01]  /*1d80*/  FFMA.FTZ R3, R31, R30, R3 ;  /* 0x0000001e1f037223 */ /* 0x000fe20000010003 */
[----:B------:R-:W-:Y:S01]  /*1d90*/  STL [R1+0x140], R57 ;  /* 0x0001403901007387 */ /* 0x000fe20000100800 */
[----:B------:R-:W-:-:S03]  /*1da0*/  UIADD3 UR9, UP0, UPT, UR9, 0x1, URZ ;  /* 0x0000000109097890 */ /* 0x000fc6000ff1e0ff */
[----:B------:R0:W-:Y:S01]  /*1db0*/  STS.64 [R8+0x1680], R2 ;  /* 0x0016800208007388 */ /* 0x0001e20000000a00 */
[----:B------:R-:W-:Y:S02]  /*1dc0*/  UIADD3.X UR8, UPT, UPT, URZ, UR5, URZ, UP0, !UPT ;  /* 0x00000005ff087290 */ /* 0x000fe400087fe4ff */
[----:B---3--:R-:W-:Y:S01]  /*1dd0*/  UISETP.GE.U32.AND UP0, UPT, UR9, UR14, UPT ;  /* 0x0000000e0900728c */ /* 0x008fe2000bf06070 */
        /* <DEDUP_REMOVED lines=11> */
[----:B------:R-:W-:Y:S01]  /*1e90*/  FFMA.FTZ R16, R26, R25, R16 ;  /* 0x000000191a107223 */ /* 0x000fe20000010010 */
[----:B------:R-:W-:Y:S01]  /*1ea0*/  FADD.FTZ R15, R15, R60 ;  /* 0x0000003c0f0f7221 */ /* 0x000fe20000010000 */
        /* <DEDUP_REMOVED lines=64> */
.L_x_967:
        /* <DEDUP_REMOVED lines=141> */
.L_x_969:
[----:B------:R-:W-:Y:S05]  /*2b80*/  BSYNC.RECONVERGENT B0 ;  /* 0x0000000000007941 */ /* 0x000fea0003800200 */
.L_x_968:
        /* <DEDUP_REMOVED lines=18> */
.L_x_971:
[----:B------:R-:W-:Y:S05]  /*2cb0*/  BSYNC.RECONVERGENT B0 ;  /* 0x0000000000007941 */ /* 0x000fea0003800200 */
.L_x_970:
        /* <DEDUP_REMOVED lines=16> */
.L_x_974:
[----:B0-----:R-:W2:Y:S04]  /*2dc0*/  LD.E.STRONG.GPU R7, desc[UR12][R4.64+0x4] ;  /* 0x0000040c04077980 */ /* 0x001ea8000c10f900 */
[----:B--2---:R-:W-:Y:S01]  /*2dd0*/  CCTL.IVALL ;  /* 0x00000000ff00798f */ /* 0x004fe20002000000 */
[----:B------:R-:W-:Y:S05]  /*2de0*/  YIELD ;  /* 0x0000000000007946 */ /* 0x000fea0003800000 */
[----:B-----5:R-:W-:-:S04]  /*2df0*/  LOP3.LUT R7, R7, R6, RZ, 0x3c, !PT ;  /* 0x0000000607077212 */ /* 0x020fc800078e3cff */
[----:B------:R-:W-:-:S13]  /*2e00*/  ISETP.GT.AND P0, PT, R7, -0x1, PT ;  /* 0xffffffff0700780c */ /* 0x000fda0003f04270 */
[----:B------:R-:W-:Y:S05]  /*2e10*/  @P0 BRA `(.L_x_974) ;  /* 0xfffffffc00e80947 */ /* 0x000fea000383ffff */
.L_x_973:
[----:B------:R-:W-:Y:S05]  /*2e20*/  WARPSYNC.ALL ;  /* 0x0000000000007948 */ /* 0x000fea0003800000 */
[----:B------:R-:W-:Y:S06]  /*2e30*/  BAR.SYNC.DEFER_BLOCKING 0x0 ;  /* 0x0000000000007b1d */ /* 0x000fec0000010000 */
[----:B------:R-:W-:Y:S05]  /*2e40*/  BRA `(.L_x_975) ;  /* 0x00000000005c7947 */ /* 0x000fea0003800000 */
.L_x_972:
        /* <DEDUP_REMOVED lines=15> */
.L_x_977:
[----:B------:R-:W2:Y:S04]  /*2f40*/  LD.E.STRONG.GPU R7, desc[UR12][R4.64] ;  /* 0x0000000c04077980 */ /* 0x000ea8000c10f900 */
[----:B--2---:R-:W-:Y:S01]  /*2f50*/  CCTL.IVALL ;  /* 0x00000000ff00798f */ /* 0x004fe20002000000 */
[----:B------:R-:W-:Y:S05]  /*2f60*/  YIELD ;  /* 0x0000000000007946 */ /* 0x000fea0003800000 */
[----:B-----5:R-:W-:-:S04]  /*2f70*/  LOP3.LUT R7, R7, R6, RZ, 0x3c, !PT ;  /* 0x0000000607077212 */ /* 0x020fc800078e3cff */
[----:B------:R-:W-:-:S13]  /*2f80*/  ISETP.GT.AND P0, PT, R7, -0x1, PT ;  /* 0xffffffff0700780c */ /* 0x000fda0003f04270 */
[----:B------:R-:W-:Y:S05]  /*2f90*/  @P0 BRA `(.L_x_977) ;  /* 0xfffffffc00e80947 */ /* 0x000fea000383ffff */
.L_x_976:
[----:B------:R-:W-:Y:S05]  /*2fa0*/  WARPSYNC.ALL ;  /* 0x0000000000007948 */ /* 0x000fea0003800000 */
[----:B------:R-:W-:Y:S06]  /*2fb0*/  BAR.SYNC.DEFER_BLOCKING 0x0 ;  /* 0x0000000000007b1d */ /* 0x000fec0000010000 */
.L_x_975:
        /* <DEDUP_REMOVED lines=130> */
.L_x_980:
        /* <DEDUP_REMOVED lines=99> */
.L_x_979:
[----:B------:R-:W-:Y:S05]  /*3e10*/  BSYNC.RECONVERGENT B0 ;  /* 0x0000000000007941 */ /* 0x000fea0003800200 */
.L_x_978:
[----:B------:R0:W-:Y:S04]  /*3e20*/  STL [R1+0x1b8], R19 ;  /* 0x0001b81301007387 */ /* 0x0001e80000100800 */
[----:B------:R-:W2:Y:S04]  /*3e30*/  LDL.LU R23, [R1+0x118] ;  /* 0x0001180001177983 */ /* 0x000ea80000300800 */
[----:B------:R-:W3:Y:S04]  /*3e40*/  LDL.LU R60, [R1+0x110] ;  /* 0x00011000013c7983 */ /* 0x000ee80000300800 */
[----:B------:R1:W-:Y:S04]  /*3e50*/  STL [R1+0x1c8], R33 ;  /* 0x0001c82101007387 */ /* 0x0003e80000100800 */
[----:B------:R-:W4:Y:S04]  /*3e60*/  SHFL.BFLY PT, R4, R24, 0x4, 0x1f ;  /* 0x0c801f0018047f89 */ /* 0x000f2800000e0000 */
[----:B------:R-:W4:Y:S04]  /*3e70*/  SHFL.BFLY PT, R5, R25, 0x4, 0x1f ;  /* 0x0c801f0019057f89 */ /* 0x000f2800000e0000 */
[----:B------:R-:W-:Y:S01]  /*3e80*/  STL [R1+0x1b4], R18 ;  /* 0x0001b41201007387 */ /* 0x000fe20000100800 */
[----:B------:R-:W4:Y:S01]  /*3e90*/  S2UR UR10, SR_CgaCtaId ;  /* 0x00000000000a79c3 */ /* 0x000f220000008800 */
[----:B------:R-:W-:Y:S01]  /*3ea0*/  UMOV UR5, 0x400 ;  /* 0x0000040000057882 */ /* 0x000fe20000000000 */
[----:B------:R-:W3:Y:S01]  /*3eb0*/  LDCU.64 UR18, c[0x0][0x380] ;  /* 0x00007000ff1277ac */ /* 0x000ee20008000a00 */
[----:B0-----:R-:W2:Y:S04]  /*3ec0*/  LDL R19, [R1+0x18c] ;  /* 0x00018c0001137983 */ /* 0x001ea80000100800 */
[----:B-1----:R-:W3:Y:S04]  /*3ed0*/  LDL.LU R33, [R1+0x124] ;  /* 0x0001240001217983 */ /* 0x002ee80000300800 */
[----:B------:R-:W3:Y:S01]  /*3ee0*/  LDL.LU R7, [R1+0x130] ;  /* 0x0001300001077983 */ /* 0x000ee20000300800 */
[----:B----4-:R-:W-:-:S03]  /*3ef0*/  FADD.FTZ R4, R4, R24 ;  /* 0x0000001804047221 */ /* 0x010fc60000010000 */
[----:B------:R-:W4:Y:S04]  /*3f00*/  LDL.LU R9, [R1+0x16c] ;  /* 0x00016c0001097983 */ /* 0x000f280000300800 */
[----:B------:R-:W0:Y:S01]  /*3f10*/  SHFL.BFLY PT, R6, R4, 0x2, 0x1f ;  /* 0x0c401f0004067f89 */ /* 0x000e2200000e0000 */
[----:B------:R-:W-:-:S03]  /*3f20*/  FADD.FTZ R5, R5, R25 ;  /* 0x0000001905057221 */ /* 0x000fc60000010000 */
[----:B------:R-:W4:Y:S04]  /*3f30*/  LDL.LU R10, [R1+0x160] ;  /* 0x00016000010a7983 */ /* 0x000f280000300800 */
[----:B------:R-:W4:Y:S04]  /*3f40*/  LDL.LU R27, [R1+0x12c] ;  /* 0x00012c00011b7983 */ /* 0x000f280000300800 */
[----:B------:R-:W4:Y:S04]  /*3f50*/  LDL.LU R26, [R1+0x120] ;  /* 0x00012000011a7983 */ /* 0x000f280000300800 */
[----:B------:R-:W4:Y:S04]  /*3f60*/  LDL.LU R11, [R1+0x114] ;  /* 0x00011400010b7983 */ /* 0x000f280000300800 */
[----:B------:R-:W4:Y:S01]  /*3f70*/  LDL.LU R57, [R1+0x10c] ;  /* 0x00010c0001397983 */ /* 0x000f220000300800 */
[----:B0-----:R-:W-:-:S03]  /*3f80*/  FADD.FTZ R6, R4, R6 ;  /* 0x0000000604067221 */ /* 0x001fc60000010000 */
[----:B------:R-:W4:Y:S04]  /*3f90*/  LDL R8, [R1+0x188] ;  /* 0x0001880001087983 */ /* 0x000f280000100800 */
[----:B------:R-:W0:Y:S01]  /*3fa0*/  SHFL.BFLY PT, R4, R5, 0x2, 0x1f ;  /* 0x0c401f0005047f89 */ /* 0x000e2200000e0000 */
[----:B------:R-:W1:Y:S01]  /*3fb0*/  S2R R18, SR_TID.X ;  /* 0x0000000000127919 */ /* 0x000e620000002100 */
[----:B0-----:R-:W-:Y:S02]  /*3fc0*/  FADD.FTZ R4, R5, R4 ;  /* 0x0000000405047221 */ /* 0x001fe40000010000 */
[----:B------:R-:W0:Y:S01]  /*3fd0*/  SHFL.BFLY PT, R5, R6, 0x1, 0x1f ;  /* 0x0c201f0006057f89 */ /* 0x000e2200000e0000 */
[----:B------:R-:W-:Y:S01]  /*3fe0*/  UIADD3 UR5, UPT, UPT, UR5, 0x6900, URZ ;  /* 0x0000690005057890 */ /* 0x000fe2000fffe0ff */
[----:B0-----:R-:W-:-:S02]  /*3ff0*/  FADD.FTZ R5, R6, R5 ;  /* 0x0000000506057221 */ /* 0x001fc40000010000 */
[----:B------:R-:W0:Y:S01]  /*4000*/  SHFL.BFLY PT, R6, R4, 0x1, 0x1f ;  /* 0x0c201f0004067f89 */ /* 0x000e2200000e0000 */
[----:B-1----:R-:W-:Y:S01]  /*4010*/  LOP3.LUT P0, RZ, R18, 0x307, RZ, 0xc0, !PT ;  /* 0x0000030712ff7812 */ /* 0x002fe2000780c0ff */
[----:B------:R-:W-:Y:S01]  /*4020*/  ULEA UR5, UR10, UR5, 0x18 ;  /* 0x000000050a057291 */ /* 0x000fe2000f8ec0ff */
[----:B0-----:R-:W-:-:S11]  /*4030*/  FADD.FTZ R6, R4, R6 ;  /* 0x0000000604067221 */ /* 0x001fd60000010000 */
[----:B------:R-:W-:Y:S01]  /*4040*/  @!P0 FMUL.FTZ R4, R5, 8.1380212577641941607e-06 ;  /* 0x3708888905048820 */ /* 0x000fe20000410000 */
        /* <DEDUP_REMOVED lines=11> */
[----:B0-----:R-:W4:Y:S04]  /*4100*/  LDL.LU R0, [R1+0x140] ;  /* 0x0001400001007983 */ /* 0x001f280000300800 */
[----:B------:R0:W-:Y:S04]  /*4110*/  STL [R1+0x1a8], R15 ;  /* 0x0001a80f01007387 */ /* 0x0001e80000100800 */
[----:B------:R0:W-:Y:S04]  /*4120*/  STL [R1+0x1a4], R14 ;  /* 0x0001a40e01007387 */ /* 0x0001e80000100800 */
[----:B------:R0:W-:Y:S04]  /*4130*/  STL [R1+0x1a0], R13 ;  /* 0x0001a00d01007387 */ /* 0x0001e80000100800 */
[----:B------:R0:W-:Y:S04]  /*4140*/  STL [R1+0x19c], R12 ;  /* 0x00019c0c01007387 */ /* 0x0001e80000100800 */
[----:B-----5:R0:W-:Y:S04]  /*4150*/  STL [R1+0x198], R3 ;  /* 0x0001980301007387 */ /* 0x0201e80000100800 */
[----:B------:R0:W-:Y:S04]  /*4160*/  STL [R1+0x194], R2 ;  /* 0x0001940201007387 */ /* 0x0001e80000100800 */
[----:B------:R-:W4:Y:S04]  /*4170*/  LDL.LU R18, [R1+0x168] ;  /* 0x0001680001127983 */ /* 0x000f280000300800 */
[----:B-1----:R-:W4:Y:S04]  /*4180*/  LDL.LU R17, [R1+0x164] ;  /* 0x0001640001117983 */ /* 0x002f280000300800 */
[----:B------:R-:W4:Y:S04]  /*4190*/  LDL.LU R16, [R1+0x15c] ;  /* 0x00015c0001107983 */ /* 0x000f280000300800 */
[----:B0-----:R-:W4:Y:S04]  /*41a0*/  LDL.LU R15, [R1+0x158] ;  /* 0x00015800010f7983 */ /* 0x001f280000300800 */
[----:B------:R-:W4:Y:S04]  /*41b0*/  LDL.LU R14, [R1+0x154] ;  /* 0x00015400010e7983 */ /* 0x000f280000300800 */
[----:B------:R-:W4:Y:S04]  /*41c0*/  LDL.LU R13, [R1+0x150] ;  /* 0x00015000010d7983 */ /* 0x000f280000300800 */
[----:B------:R-:W4:Y:S04]  /*41d0*/  LDL.LU R12, [R1+0x14c] ;  /* 0x00014c00010c7983 */ /* 0x000f280000300800 */
[----:B------:R-:W4:Y:S04]  /*41e0*/  LDL.LU R3, [R1+0x148] ;  /* 0x0001480001037983 */ /* 0x000f280000300800 */
[----:B------:R-:W4:Y:S01]  /*41f0*/  LDL.LU R2, [R1+0x144] ;  /* 0x0001440001027983 */ /* 0x000f220000300800 */
[----:B--2---:R-:W-:Y:S01]  /*4200*/  LEA R4, R19, UR5, 0x3 ;  /* 0x0000000513047c11 */ /* 0x004fe2000f8e18ff */
[----:B------:R-:W-:Y:S06]  /*4210*/  BAR.SYNC.DEFER_BLOCKING 0x0 ;  /* 0x0000000000007b1d */ /* 0x000fec0000010000 */
[----:B------:R-:W2:Y:S04]  /*4220*/  LDL.LU R19, [R1+0x170] ;  /* 0x0001700001137983 */ /* 0x000ea80000300800 */
[----:B------:R-:W0:Y:S02]  /*4230*/  LDS.64 R4, [R4] ;  /* 0x0000000004047984 */ /* 0x000e240000000a00 */
[--C-:B0-----:R-:W-:Y:S01]  /*4240*/  FADD.FTZ R24, R23, -R4.reuse ;  /* 0x8000000417187221 */ /* 0x101fe20000010000 */
[--C-:B---3--:R-:W-:Y:S01]  /*4250*/  FADD.FTZ R23, R60, -R4.reuse ;  /* 0x800000043c177221 */ /* 0x108fe20000010000 */
[--C-:B------:R-:W-:Y:S01]  /*4260*/  FADD.FTZ R25, R33, -R4.reuse ;  /* 0x8000000421197221 */ /* 0x100fe20000010000 */
[----:B------:R-:W3:Y:S04]  /*4270*/  LDL.LU R60, [R1+0x104] ;  /* 0x00010400013c7983 */ /* 0x000ee80000300800 */
[----:B------:R-:W2:Y:S01]  /*4280*/  LDL.LU R33, [R1+0x100] ;  /* 0x0001000001217983 */ /* 0x000ea20000300800 */
[----:B------:R-:W-:-:S04]  /*4290*/  FADD.FTZ R7, R7, -R4 ;  /* 0x8000000407077221 */ /* 0x000fc80000010000 */
[----:B----4-:R-:W-:-:S04]  /*42a0*/  FFMA.FTZ R7, -R9, R5, R7 ;  /* 0x0000000509077223 */ /* 0x010fc80000010107 */
        /* <DEDUP_REMOVED lines=9> */
[----:B------:R-:W-:Y:S02]  /*4340*/  FADD.FTZ R6, R20, -R4 ;  /* 0x8000000414067221 */ /* 0x000fe40000010000 */
[----:B------:R-:W4:Y:S02]  /*4350*/  LDL.LU R20, [R1+0x174] ;  /* 0x0001740001147983 */ /* 0x000f240000300800 */
[----:B------:R-:W-:-:S02]  /*4360*/  FFMA.FTZ R6, -R22, R5, R6 ;  /* 0x0000000516067223 */ /* 0x000fc40000010106 */
[----:B------:R-:W4:Y:S02]  /*4370*/  LDL.LU R22, [R1+0x178] ;  /* 0x0001780001167983 */ /* 0x000f240000300800 */
[----:B------:R-:W-:-:S05]  /*4380*/  FMUL.FTZ R6, R21, R6 ;  /* 0x0000000615067220 */ /* 0x000fca0000410000 */
[----:B------:R-:W-:Y:S01]  /*4390*/  F2FP.F16.F32.PACK_AB R6, R7, R6 ;  /* 0x000000060706723e */ /* 0x000fe200000000ff */
[--C-:B------:R-:W-:Y:S02]  /*43a0*/  FADD.FTZ R7, R31, -R4.reuse ;  /* 0x800000041f077221 */ /* 0x100fe40000010000 */
[----:B------:R-:W4:Y:S01]  /*43b0*/  LDL.LU R31, [R1+0x17c] ;  /* 0x00017c00011f7983 */ /* 0x000f220000300800 */
[--C-:B---3--:R-:W-:Y:S01]  /*43c0*/  FADD.FTZ R60, R60, -R4.reuse ;  /* 0x800000043c3c7221 */ /* 0x108fe20000010000 */
[----:B--2---:R-:W-:Y:S01]  /*43d0*/  FADD.FTZ R4, R33, -R4 ;  /* 0x8000000421047221 */ /* 0x004fe20000010000 */
[----:B------:R-:W-:Y:S01]  /*43e0*/  LEA R8, R8, UR5, 0x3 ;  /* 0x0000000508087c11 */ /* 0x000fe2000f8e18ff */
[-C--:B------:R-:W-:Y:S01]  /*43f0*/  FFMA.FTZ R25, -R19, R5.reuse, R25 ;  /* 0x0000000513197223 */ /* 0x080fe20000010119 */
[-C--:B------:R-:W-:Y:S01]  /*4400*/  FFMA.FTZ R26, -R18, R5.reuse, R26 ;  /* 0x00000005121a7223 */ /* 0x080fe2000001011a */
[-C--:B------:R-:W-:Y:S01]  /*4410*/  FFMA.FTZ R4, -R0, R5.reuse, R4 ;  /* 0x0000000500047223 */ /* 0x080fe20000010104 */
[-C--:B------:R-:W-:Y:S01]  /*4420*/  FFMA.FTZ R24, -R17, R5.reuse, R24 ;  /* 0x0000000511187223 */ /* 0x080fe20000010118 */
[----:B------:R-:W2:Y:S04]  /*4430*/  LDL.LU R0, [R1+0x11c] ;  /* 0x00011c0001007983 */ /* 0x000ea80000300800 */
[----:B------:R-:W0:Y:S01]  /*4440*/  LDS.64 R8, [R8] ;  /* 0x0000000008087984 */ /* 0x000e220000000a00 */
[-C--:B------:R-:W-:Y:S01]  /*4450*/  FFMA.FTZ R11, -R16, R5.reuse, R11 ;  /* 0x00000005100b7223 */ /* 0x080fe2000001010b */
[-C--:B------:R-:W-:Y:S01]  /*4460*/  FFMA.FTZ R23, -R15, R5.reuse, R23 ;  /* 0x000000050f177223 */ /* 0x080fe20000010117 */
[-C--:B------:R-:W-:Y:S01]  /*4470*/  FFMA.FTZ R59, -R14, R5.reuse, R59 ;  /* 0x000000050e3b7223 */ /* 0x080fe2000001013b */
[-C--:B------:R-:W-:Y:S01]  /*4480*/  FFMA.FTZ R57, -R13, R5.reuse, R57 ;  /* 0x000000050d397223 */ /* 0x080fe20000010139 */
[-C--:B------:R-:W-:Y:S01]  /*4490*/  FFMA.FTZ R58, -R12, R5.reuse, R58 ;  /* 0x000000050c3a7223 */ /* 0x080fe2000001013a */
[-C--:B------:R-:W-:Y:S01]  /*44a0*/  FFMA.FTZ R60, -R3, R5.reuse, R60 ;  /* 0x00000005033c7223 */ /* 0x080fe2000001013c */
[-C--:B------:R-:W-:Y:S01]  /*44b0*/  FFMA.FTZ R61, -R2, R5.reuse, R61 ;  /* 0x00000005023d7223 */ /* 0x080fe2000001013d */
[-C--:B----4-:R-:W-:Y:S01]  /*44c0*/  FFMA.FTZ R27, -R20, R5.reuse, R27 ;  /* 0x00000005141b7223 */ /* 0x090fe2000001011b */
[-C--:B------:R-:W-:Y:S01]  /*44d0*/  FFMA.FTZ R7, -R22, R5.reuse, R7 ;  /* 0x0000000516077223 */ /* 0x080fe20000010107 */
[----:B------:R-:W-:Y:S01]  /*44e0*/  FFMA.FTZ R10, -R31, R5, R10 ;  /* 0x000000051f0a7223 */ /* 0x000fe2000001010a */
        /* <DEDUP_REMOVED lines=28> */
[----:B------:R-:W3:Y:S04]  /*46b0*/  LDL.LU R33, [R1+0x1c8] ;  /* 0x0001c80001217983 */ /* 0x000ee80000300800 */
[----:B------:R-:W4:Y:S04]  /*46c0*/  LDL.LU R31, [R1+0x1c4] ;  /* 0x0001c400011f7983 */ /* 0x000f280000300800 */
[----:B------:R-:W4:Y:S04]  /*46d0*/  LDL.LU R22, [R1+0x1c0] ;  /* 0x0001c00001167983 */ /* 0x000f280000300800 */
[----:B------:R0:W5:Y:S04]  /*46e0*/  LDL.LU R20, [R1+0x1bc] ;  /* 0x0001bc0001147983 */ /* 0x0001680000300800 */
        /* <DEDUP_REMOVED lines=9> */
[----:B------:R0:W5:Y:S01]  /*4780*/  LDL.LU R2, [R1+0x194] ;  /* 0x0001940001027983 */ /* 0x0001620000300800 */
[----:B--2---:R-:W-:-:S03]  /*4790*/  FADD.FTZ R5, R0, -R8 ;  /* 0x8000000800057221 */ /* 0x004fc60000010000 */
[----:B------:R-:W2:Y:S01]  /*47a0*/  LDL.LU R0, [R1+0x13c] ;  /* 0x00013c0001007983 */ /* 0x000ea20000300800 */
[----:B------:R-:W-:-:S03]  /*47b0*/  FMUL.FTZ R10, R21, R10 ;  /* 0x0000000a150a7220 */ /* 0x000fc60000410000 */
[----:B------:R-:W3:Y:S01]  /*47c0*/  LDL.LU R8, [R1+0x128] ;  /* 0x0001280001087983 */ /* 0x000ee20000300800 */
[----:B------:R-:W-:-:S03]  /*47d0*/  FFMA.FTZ R28, -R29, R9, R28 ;  /* 0x000000091d1c7223 */ /* 0x000fc6000001011c */
[----:B------:R-:W4:Y:S04]  /*47e0*/  LDL.LU R21, [R1+0x180] ;  /* 0x0001800001157983 */ /* 0x000f280000300800 */
[----:B------:R-:W4:Y:S01]  /*47f0*/  LDL.LU R29, [R1+0x184] ;  /* 0x00018400011d7983 */ /* 0x000f220000300800 */
        /* <DEDUP_REMOVED lines=11> */
[----:B------:R-:W-:-:S02]  /*48b0*/  F2FP.F16.F32.PACK_AB R24, R24, R26 ;  /* 0x0000001a1818723e */ /* 0x000fc400000000ff */
[----:B------:R-:W-:Y:S02]  /*48c0*/  F2FP.F16.F32.PACK_AB R36, R60, R58 ;  /* 0x0000003a3c24723e */ /* 0x000fe400000000ff */
[----:B------:R-:W-:Y:S01]  /*48d0*/  F2FP.F16.F32.PACK_AB R4, R4, R61 ;  /* 0x0000003d0404723e */ /* 0x000fe200000000ff */
[-C--:B--2---:R-:W-:Y:S02]  /*48e0*/  FFMA.FTZ R5, -R0, R9.reuse, R5 ;  /* 0x0000000900057223 */ /* 0x084fe40000010105 */
[----:B------:R0:W5:Y:S01]  /*48f0*/  LDL.LU R0, [R1+0x190] ;  /* 0x0001900001007983 */ /* 0x0001620000300800 */
[-C--:B---3--:R-:W-:Y:S01]  /*4900*/  FFMA.FTZ R56, -R8, R9.reuse, R56 ;  /* 0x0000000908387223 */ /* 0x088fe20000010138 */
[-C--:B------:R-:W-:Y:S01]  /*4910*/  FFMA.FTZ R33, -R33, R9.reuse, R32 ;  /* 0x0000000921217223 */ /* 0x080fe20000010120 */
[----:B----4-:R-:W-:Y:S01]  /*4920*/  IADD3 R8, P0, PT, R21, UR18, RZ ;  /* 0x0000001215087c10 */ /* 0x010fe2000ff1e0ff */
[----:B------:R-:W-:Y:S01]  /*4930*/  FFMA.FTZ R21, -R31, R9, R30 ;  /* 0x000000091f157223 */ /* 0x000fe2000001011e */
[----:B------:R-:W-:-:S02]  /*4940*/  FMUL.FTZ R32, R22, R5 ;  /* 0x0000000516207220 */ /* 0x000fc40000410000 */
[----:B------:R-:W-:Y:S01]  /*4950*/  IADD3.X R9, PT, PT, R29, UR19, RZ, P0, !PT ;  /* 0x000000131d097c10 */ /* 0x000fe200087fe4ff */
[C---:B------:R-:W-:Y:S01]  /*4960*/  FMUL.FTZ R29, R22.reuse, R28 ;  /* 0x0000001c161d7220 */ /* 0x040fe20000410000 */
[C---:B------:R-:W-:Y:S01]  /*4970*/  FMUL.FTZ R56, R22.reuse, R56 ;  /* 0x0000003816387220 */ /* 0x040fe20000410000 */
[----:B------:R-:W-:Y:S01]  /*4980*/  FMUL.FTZ R5, R22, R54 ;  /* 0x0000003616057220 */ /* 0x000fe20000410000 */
[----:B------:R-:W-:Y:S02]  /*4990*/  F2FP.F16.F32.PACK_AB R28, R7, R10 ;  /* 0x0000000a071c723e */ /* 0x000fe400000000ff */
[----:B------:R-:W-:Y:S01]  /*49a0*/  F2FP.F16.F32.PACK_AB R7, R32, R29 ;  /* 0x0000001d2007723e */ /* 0x000fe200000000ff */
[C---:B------:R-:W-:Y:S01]  /*49b0*/  FMUL.FTZ R44, R22.reuse, R44 ;  /* 0x0000002c162c7220 */ /* 0x040fe20000410000 */
[----:B------:R-:W-:Y:S01]  /*49c0*/  F2FP.F16.F32.PACK_AB R29, R5, R56 ;  /* 0x00000038051d723e */ /* 0x000fe200000000ff */
        /* <DEDUP_REMOVED lines=19> */
[----:B------:R-:W-:Y:S01]  /*4b00*/  F2FP.F16.F32.PACK_AB R5, R34, R33 ;  /* 0x000000212205723e */ /* 0x000fe200000000ff */
        /* <DEDUP_REMOVED lines=13> */
.L_x_966:
[----:B------:R-:W0:Y:S01]  /*4be0*/  S2R R8, SR_CTAID.Y ;  /* 0x0000000000087919 */ /* 0x000e220000002600 */
        /* <DEDUP_REMOVED lines=53> */
.L_x_992:
        /* <DEDUP_REMOVED lines=21> */
.L_x_985:
        /* <DEDUP_REMOVED lines=34> */
.L_x_984:
        /* <DEDUP_REMOVED lines=20> */
.L_x_987:
[----:B------:R-:W-:Y:S05]  /*53f0*/  BSYNC.RECONVERGENT B1 ;  /* 0x0000000000017941 */ /* 0x000fea0003800200 */
.L_x_986:
        /* <DEDUP_REMOVED lines=26> */
.L_x_983:
[----:B------:R-:W-:Y:S05]  /*55a0*/  BSYNC.RECONVERGENT B0 ;  /* 0x0000000000007941 */ /* 0x000fea0003800200 */
.L_x_982:
[----:B------:R0:W-:Y:S01]  /*55b0*/  STS [R6], R35 ;  /* 0x0000002306007388 */ /* 0x0001e20000000800 */
[----:B------:R-:W1:Y:S01]  /*55c0*/  LDC.64 R16, c[0x0][0x388] ;  /* 0x0000e200ff107b82 */ /* 0x000e620000000a00 */
[----:B------:R-:W-:Y:S02]  /*55d0*/  ISETP.NE.AND P1, PT, R40, 0xf, PT ;  /* 0x0000000f2800780c */ /* 0x000fe40003f25270 */
[----:B------:R0:W-:Y:S01]  /*55e0*/  STS [R6+0x780], R32 ;  /* 0x0007802006007388 */ /* 0x0001e20000000800 */
[----:B------:R-:W-:-:S04]  /*55f0*/  MOV R15, R7 ;  /* 0x00000007000f7202 */ /* 0x000fc80000000f00 */
[----:B------:R-:W2:Y:S08]  /*5600*/  LDC.64 R4, c[0x0][0x390] ;  /* 0x0000e400ff047b82 */ /* 0x000eb00000000a00 */
[----:B0-----:R-:W-:Y:S06]  /*5610*/  BAR.SYNC.DEFER_BLOCKING 0x0 ;  /* 0x0000000000007b1d */ /* 0x001fec0000010000 */
.L_x_991:
        /* <DEDUP_REMOVED lines=31> */
.L_x_1002:
        /* <DEDUP_REMOVED lines=11> */
.L_x_990:
[----:B------:R-:W-:Y:S05]  /*58c0*/  BSYNC.RECONVERGENT B0 ;  /* 0x0000000000007941 */ /* 0x000fea0003800200 */
.L_x_989:
        /* <DEDUP_REMOVED lines=9> */
.L_x_988:
        /* <DEDUP_REMOVED lines=8> */
.L_x_994:
[----:B------:R-:W-:Y:S05]  /*59e0*/  BSYNC B0 ;  /* 0x0000000000007941 */ /* 0x000fea0003800000 */
.L_x_993:
        /* <DEDUP_REMOVED lines=8> */
.L_x_995:
[----:B------:R-:W-:Y:S01]  /*5a70*/  FADD.FTZ R21, R21, R18 ;  /* 0x0000001215157221 */ /* 0x000fe20000010000 */
[----:B------:R-:W-:-:S04]  /*5a80*/  HFMA2 R28, -RZ, RZ, 0, 2.384185791015625e-07 ;  /* 0x00000004ff1c7431 */ /* 0x000fc800000001ff */
[----:B------:R-:W-:Y:S02]  /*5a90*/  MOV R29, R21 ;  /* 0x00000015001d7202 */ /* 0x000fe40000000f00 */
[----:B------:R-:W-:-:S07]  /*5aa0*/  MOV R20, R27 ;  /* 0x0000001b00147202 */ /* 0x000fce0000000f00 */
[----:B------:R-:W-:Y:S05]  /*5ab0*/  WARPSYNC.COLLECTIVE R26, `(.L_x_996) ;  /* 0x000000001a087348 */ /* 0x000fea0003c00000 */
[----:B------:R0:W1:Y:S02]  /*5ac0*/  SHFL.BFLY P3, R27, R29, R28, R31 ;  /* 0x0c00001c1d1b7389 */ /* 0x000064000006001f */
[----:B01----:R-:W-:Y:S05]  /*5ad0*/  ENDCOLLECTIVE ;  /* 0x000000000000791b */ /* 0x003fea0003800000 */
.L_x_996:
[----:B------:R-:W-:-:S05]  /*5ae0*/  FADD.FTZ R20, R20, R19 ;  /* 0x0000001314147221 */ /* 0x000fca0000010000 */
[----:B------:R-:W-:Y:S02]  /*5af0*/  MOV R29, R20 ;  /* 0x00000014001d7202 */ /* 0x000fe40000000f00 */
[----:B------:R-:W-:-:S07]  /*5b00*/  MOV R22, R27 ;  /* 0x0000001b00167202 */ /* 0x000fce0000000f00 */
[----:B------:R-:W-:Y:S05]  /*5b10*/  WARPSYNC.COLLECTIVE R26, `(.L_x_997) ;  /* 0x000000001a087348 */ /* 0x000fea0003c00000 */
[----:B------:R0:W1:Y:S02]  /*5b20*/  SHFL.BFLY P3, R27, R29, R28, R31 ;  /* 0x0c00001c1d1b7389 */ /* 0x000064000006001f */
[----:B01----:R-:W-:Y:S05]  /*5b30*/  ENDCOLLECTIVE ;  /* 0x000000000000791b */ /* 0x003fea0003800000 */
.L_x_997:
[----:B------:R-:W-:Y:S01]  /*5b40*/  FADD.FTZ R22, R21, R22 ;  /* 0x0000001615167221 */ /* 0x000fe20000010000 */
[----:B------:R-:W-:-:S04]  /*5b50*/  HFMA2 R28, -RZ, RZ, 0, 1.1920928955078125e-07 ;  /* 0x00000002ff1c7431 */ /* 0x000fc800000001ff */
[----:B------:R-:W-:Y:S02]  /*5b60*/  MOV R29, R22 ;  /* 0x00000016001d7202 */ /* 0x000fe40000000f00 */
[----:B------:R-:W-:-:S07]  /*5b70*/  MOV R23, R27 ;  /* 0x0000001b00177202 */ /* 0x000fce0000000f00 */
[----:B------:R-:W-:Y:S05]  /*5b80*/  WARPSYNC.COLLECTIVE R26, `(.L_x_998) ;  /* 0x000000001a087348 */ /* 0x000fea0003c00000 */
[----:B------:R0:W1:Y:S02]  /*5b90*/  SHFL.BFLY P3, R27, R29, R28, R31 ;  /* 0x0c00001c1d1b7389 */ /* 0x000064000006001f */
[----:B01----:R-:W-:Y:S05]  /*5ba0*/  ENDCOLLECTIVE ;  /* 0x000000000000791b */ /* 0x003fea0003800000 */
.L_x_998:
[----:B------:R-:W-:-:S05]  /*5bb0*/  FADD.FTZ R23, R20, R23 ;  /* 0x0000001714177221 */ /* 0x000fca0000010000 */
[----:B------:R-:W-:Y:S02]  /*5bc0*/  MOV R29, R23 ;  /* 0x00000017001d7202 */ /* 0x000fe40000000f00 */
[----:B------:R-:W-:-:S07]  /*5bd0*/  MOV R25, R27 ;  /* 0x0000001b00197202 */ /* 0x000fce0000000f00 */
[----:B------:R-:W-:Y:S05]  /*5be0*/  WARPSYNC.COLLECTIVE R26, `(.L_x_999) ;  /* 0x000000001a087348 */ /* 0x000fea0003c00000 */
[----:B------:R0:W1:Y:S02]  /*5bf0*/  SHFL.BFLY P3, R27, R29, R28, R31 ;  /* 0x0c00001c1d1b7389 */ /* 0x000064000006001f */
[----:B01----:R-:W-:Y:S05]  /*5c00*/  ENDCOLLECTIVE ;  /* 0x000000000000791b */ /* 0x003fea0003800000 */
.L_x_999:
[----:B------:R-:W-:Y:S01]  /*5c10*/  FADD.FTZ R25, R22, R25 ;  /* 0x0000001916197221 */ /* 0x000fe20000010000 */
[----:B------:R-:W-:-:S04]  /*5c20*/  HFMA2 R28, -RZ, RZ, 0, 5.9604644775390625e-08 ;  /* 0x00000001ff1c7431 */ /* 0x000fc800000001ff */
[----:B------:R-:W-:Y:S02]  /*5c30*/  MOV R29, R25 ;  /* 0x00000019001d7202 */ /* 0x000fe40000000f00 */
[----:B------:R-:W-:-:S07]  /*5c40*/  MOV R18, R27 ;  /* 0x0000001b00127202 */ /* 0x000fce0000000f00 */
[----:B------:R-:W-:Y:S05]  /*5c50*/  WARPSYNC.COLLECTIVE R26, `(.L_x_1000) ;  /* 0x000000001a087348 */ /* 0x000fea0003c00000 */
[----:B------:R0:W1:Y:S02]  /*5c60*/  SHFL.BFLY P3, R27, R29, R28, R31 ;  /* 0x0c00001c1d1b7389 */ /* 0x000064000006001f */
[----:B01----:R-:W-:Y:S05]  /*5c70*/  ENDCOLLECTIVE ;  /* 0x000000000000791b */ /* 0x003fea0003800000 */
.L_x_1000:
[----:B------:R-:W-:-:S05]  /*5c80*/  FADD.FTZ R18, R23, R18 ;  /* 0x0000001217127221 */ /* 0x000fca0000010000 */
[----:B------:R-:W-:Y:S02]  /*5c90*/  MOV R29, R18 ;  /* 0x00000012001d7202 */ /* 0x000fe40000000f00 */
[----:B------:R-:W-:-:S07]  /*5ca0*/  MOV R24, R27 ;  /* 0x0000001b00187202 */ /* 0x000fce0000000f00 */
[----:B------:R-:W-:Y:S05]  /*5cb0*/  WARPSYNC.COLLECTIVE R26, `(.L_x_1001) ;  /* 0x000000001a087348 */ /* 0x000fea0003c00000 */
[----:B------:R0:W1:Y:S02]  /*5cc0*/  SHFL.BFLY P3, R27, R29, R28, R31 ;  /* 0x0c00001c1d1b7389 */ /* 0x000064000006001f */
[----:B01----:R-:W-:Y:S05]  /*5cd0*/  ENDCOLLECTIVE ;  /* 0x000000000000791b */ /* 0x003fea0003800000 */
.L_x_1001:
[----:B------:R-:W-:Y:S01]  /*5ce0*/  FADD.FTZ R24, R25, R24 ;  /* 0x0000001819187221 */ /* 0x000fe20000010000 */
[----:B------:R-:W-:Y:S01]  /*5cf0*/  MOV R19, R27 ;  /* 0x0000001b00137202 */ /* 0x000fe20000000f00 */
[----:B------:R-:W-:Y:S06]  /*5d00*/  BRA `(.L_x_1002) ;  /* 0xfffffff800c07947 */ /* 0x000fec000383ffff */
.L_x_1003:
        /* <DEDUP_REMOVED lines=15> */
.L_x_1434:


//--------------------- .text._ZN13group_norm_v218gn_bwd_cuda_kernelI6__halfLi480ELi3ELi16ELi60ELi4096ELb1ELb1ELi16ELi960ELi960ELi4ELb1ELi1ELb1ELb0ELNS_15WgradSyncMethodE3ENS_16CompileConditionILi1000EEEEEvPT_S6_S6_PKS5_S8_S8_S8_PKfflPfPj --------------------------
	.section	.text._ZN13group_norm_v218gn_bwd_cuda_kernelI6__halfLi480ELi3ELi16ELi60ELi4096ELb1ELb1ELi16ELi960ELi960ELi4ELb1ELi1ELb1ELb0ELNS_15WgradSyncMethodE3ENS_16CompileConditionILi1000EEEEEvPT_S6_S6_PKS5_S8_S8_S8_PKfflPfPj,"ax",@progbits
	.align	128
        .global         _ZN13group_norm_v218gn_bwd_cuda_kernelI6__halfLi480ELi3ELi16ELi60ELi4096ELb1ELb1ELi16ELi960ELi960ELi4ELb1ELi1ELb1ELb0ELNS_15WgradSyncMethodE3ENS_16CompileConditionILi1000EEEEEvPT_S6_S6_PKS5_S8_S8_S8_PKfflPfPj
        .type           _ZN13group_norm_v218gn_bwd_cuda_kernelI6__halfLi480ELi3ELi16ELi60ELi4096ELb1ELb1ELi16ELi960ELi960ELi4ELb1ELi1ELb1ELb0ELNS_15WgradSyncMethodE3ENS_16CompileConditionILi1000EEEEEvPT_S6_S6_PKS5_S8_S8_S8_PKfflPfPj,@function
        .size           _ZN13group_norm_v218gn_bwd_cuda_kernelI6__halfLi480ELi3ELi16ELi60ELi4096ELb1ELb1ELi16ELi960ELi960ELi4ELb1ELi1ELb1ELb0ELNS_15WgradSyncMethodE3ENS_16CompileConditionILi1000EEEEEvPT_S6_S6_PKS5_S8_S8_S8_PKfflPfPj,(.L_x_1435 - _ZN13group_norm_v218gn_bwd_cuda_kernelI6__halfLi480ELi3ELi16ELi60ELi4096ELb1ELb1ELi16ELi960ELi960ELi4ELb1ELi1ELb1ELb0ELNS_15WgradSyncMethodE3ENS_16CompileConditionILi1000EEEEEvPT_S6_S6_PKS5_S8_S8_S8_PKfflPfPj)
        .other          _ZN13group_norm_v218gn_bwd_cuda_kernelI6__halfLi480ELi3ELi16ELi60ELi4096ELb1ELb1ELi16ELi960ELi960ELi4ELb1ELi1ELb1ELb0ELNS_15WgradSyncMethodE3ENS_16CompileConditionILi1000EEEEEvPT_S6_S6_PKS5_S8_S8_S8_PKfflPfPj,@"STO_CUDA_ENTRY STV_DEFAULT"
_ZN13group_norm_v218gn_bwd_cuda_kernelI6__halfLi480ELi3ELi16ELi60ELi4096ELb1ELb1ELi16ELi960ELi960ELi4ELb1ELi1ELb1ELb0ELNS_15WgradSyncMethodE3ENS_16CompileConditionILi1000EEEEEvPT_S6_S6_PKS5_S8_S8_S8_PKfflPfPj:
.text._ZN13group_norm_v218gn_bwd_cuda_kernelI6__halfLi480ELi3ELi16ELi60ELi4096ELb1ELb1ELi16ELi960ELi960ELi4ELb1ELi1ELb1ELb0ELNS_15WgradSyncMethodE3ENS_16CompileConditionILi1000EEEEEvPT_S6_S6_PKS5_S8_S8_S8_PKfflPfPj:
        /* <DEDUP_REMOVED lines=29> */
.L_x_1006:
        /* <DEDUP_REMOVED lines=8> */
.L_x_1005:
[----:B------:R-:W-:Y:S05]  /*0250*/  WARPSYNC.ALL ;  /* 0x0000000000007948 */ /* 0x000fea0003800000 */
[----:B------:R-:W-:Y:S06]  /*0260*/  BAR.SYNC.DEFER_BLOCKING 0x0 ;  /* 0x0000000000007b1d */ /* 0x000fec0000010000 */
[----:B------:R-:W-:Y:S05]  /*0270*/  BRA `(.L_x_1007) ;  /* 0x00000024000c7947 */ /* 0x000fea0003800000 */
.L_x_1004:
        /* <DEDUP_REMOVED lines=22> */
[----:B------:R-:W-:Y:S02]  /*03e0*/  CS2R R16, SRZ ;  /* 0x0000000000107805 */ /* 0x000fe4000001ff00 */
[----:B------:R-:W-:Y:S01]  /*03f0*/  CS2R R18, SRZ ;  /* 0x0000000000127805 */ /* 0x000fe2000001ff00 */
[----:B------:R-:W-:Y:S01]  /*0400*/  UMOV UR4, URZ ;  /* 0x000000ff00047c82 */ /* 0x000fe20008000000 */
[----:B0-----:R-:W-:-:S05]  /*0410*/  LEA R3, R10, R3, 0x18 ;  /* 0x000000030a037211 */ /* 0x001fca00078ec0ff */
[----:B------:R-:W-:Y:S01]  /*0420*/  IMAD R9, R8, 0x18, R3 ;  /* 0x0000001808097824 */ /* 0x000fe200078e0203 */
[----:B------:R-:W-:Y:S02]  /*0430*/  PRMT R8, R2, 0x9910, RZ ;  /* 0x0000991002087816 */ /* 0x000fe400000000ff */
[----:B------:R-:W-:Y:S02]  /*0440*/  SHF.L.U32 R3, R11, 0x4, RZ ;  /* 0x000000040b037819 */ /* 0x000fe400000006ff */
[----:B------:R-:W-:Y:S01]  /*0450*/  LEA R2, R0, R9, 0x3 ;  /* 0x0000000900027211 */ /* 0x000fe200078e18ff */
[----:B------:R-:W-:Y:S01]  /*0460*/  IMAD R8, R8, 0x89, RZ ;  /* 0x0000008908087824 */ /* 0x000fe200078e02ff */
[----:B------:R-:W-:-:S03]  /*0470*/  LOP3.LUT R28, R0, 0xff0, R3, 0xf8, !PT ;  /* 0x00000ff0001c7812 */ /* 0x000fc600078ef803 */
[----:B------:R0:W-:Y:S01]  /*0480*/  STL [R1+0x4], R2 ;  /* 0x0000040201007387 */ /* 0x0001e20000100800 */
[----:B------:R-:W-:-:S04]  /*0490*/  LOP3.LUT R8, R8, 0xffff, RZ, 0xc0, !PT ;  /* 0x0000ffff08087812 */ /* 0x000fc800078ec0ff */
[----:B------:R-:W-:-:S04]  /*04a0*/  SHF.R.U32.HI R10, RZ, 0xb, R8 ;  /* 0x0000000bff0a7819 */ /* 0x000fc80000011608 */
[----:B------:R-:W-:Y:S01]  /*04b0*/  LOP3.LUT R25, R10, 0xffff, RZ, 0xc0, !PT ;  /* 0x0000ffff0a197812 */ /* 0x000fe200078ec0ff */
[----:B------:R1:W-:Y:S01]  /*04c0*/  STL [R1], R10 ;  /* 0x0000000a01007387 */ /* 0x0003e20000100800 */
[--C-:B--2---:R-:W-:Y:S02]  /*04d0*/  HADD2.F32 R0, -RZ, R4.reuse.H0_H0 ;  /* 0x20000004ff007230 */ /* 0x104fe40000004100 */
[----:B0-----:R-:W-:Y:S02]  /*04e0*/  HADD2.F32 R2, -RZ, R4.H1_H1 ;  /* 0x30000004ff027230 */ /* 0x001fe40000004100 */
[--C-:B------:R-:W-:Y:S02]  /*04f0*/  HADD2.F32 R3, -RZ, R5.reuse.H0_H0 ;  /* 0x20000005ff037230 */ /* 0x100fe40000004100 */
[----:B------:R-:W-:Y:S02]  /*0500*/  HADD2.F32 R4, -RZ, R5.H1_H1 ;  /* 0x30000005ff047230 */ /* 0x000fe40000004100 */
[----:B---3--:R-:W-:-:S02]  /*0510*/  HADD2.F32 R11, -RZ, R6.H0_H0 ;  /* 0x20000006ff0b7230 */ /* 0x008fc40000004100 */
[----:B------:R-:W-:Y:S02]  /*0520*/  HADD2.F32 R5, -RZ, R6.H1_H1 ;  /* 0x30000006ff057230 */ /* 0x000fe40000004100 */
[--C-:B------:R-:W-:Y:S02]  /*0530*/  HADD2.F32 R6, -RZ, R7.reuse.H0_H0 ;  /* 0x20000007ff067230 */ /* 0x100fe40000004100 */
[----:B-1----:R-:W-:-:S07]  /*0540*/  HADD2.F32 R7, -RZ, R7.H1_H1 ;  /* 0x30000007ff077230 */ /* 0x002fce0000004100 */
.L_x_1023:
[----:B------:R-:W0:Y:S01]  /*0550*/  LDCU.64 UR14, c[0x0][0x3b8] ;  /* 0x00007700ff0e77ac */ /* 0x000e220008000a00 */
[----:B------:R-:W-:Y:S02]  /*0560*/  USHF.L.U32 UR8, UR11, 0x5, URZ ;  /* 0x000000050b087899 */ /* 0x000fe400080006ff */
[----:B------:R-:W-:Y:S01]  /*0570*/  USHF.L.U64.HI UR9, UR11, 0x5, UR5 ;  /* 0x000000050b097899 */ /* 0x000fe20008010205 */
[----:B------:R-:W1:Y:S03]  /*0580*/  LDCU UR22, c[0x0][0x3c0] ;  /* 0x00007800ff1677ac */ /* 0x000e660008000800 */
[----:B------:R-:W-:Y:S02]  /*0590*/  MOV R8, UR8 ;  /* 0x0000000800087c02 */ /* 0x000fe40008000f00 */
[----:B------:R-:W-:Y:S01]  /*05a0*/  MOV R9, UR9 ;  /* 0x0000000900097c02 */ /* 0x000fe20008000f00 */
[----:B------:R-:W-:Y:S01]  /*05b0*/  UIMAD.WIDE.U32 UR20, UR11, 0x3c0000, URZ ;  /* 0x003c00000b1478a5 */ /* 0x000fe2000f8e00ff */
[----:B------:R-:W2:Y:S01]  /*05c0*/  LDCU.64 UR18, c[0x0][0x3a0] ;  /* 0x00007400ff1277ac */ /* 0x000ea20008000a00 */
[----:B------:R-:W-:Y:S01]  /*05d0*/  IMAD.WIDE.U32 R8, R25, 0x2, R8 ;  /* 0x0000000219087825 */ /* 0x000fe200078e0008 */
[----:B---3--:R-:W3:Y:S02]  /*05e0*/  LDCU.64 UR16, c[0x0][0x398] ;  /* 0x00007300ff1077ac */ /* 0x008ee40008000a00 */
[----:B0-----:R-:W-:-:S04]  /*05f0*/  LEA R24, P0, R8, UR14, 0x2 ;  /* 0x0000000e08187c11 */ /* 0x001fc8000f8010ff */
[----:B------:R-:W-:Y:S01]  /*0600*/  LEA.HI.X R25, R8, UR15, R9, 0x2, P0 ;  /* 0x0000000f08197c11 */ /* 0x000fe200080f1409 */
[----:B------:R-:W0:Y:S05]  /*0610*/  LDCU.64 UR14, c[0x0][0x3c8] ;  /* 0x00007900ff0e77ac */ /* 0x000e2a0008000a00 */
[----:B------:R-:W1:Y:S01]  /*0620*/  LDG.E.64.CONSTANT R24, desc[UR12][R24.64] ;  /* 0x0000000c18187981 */ /* 0x000e62000c1e9b00 */
[----:B------:R-:W-:Y:S01]  /*0630*/  UIADD3 UR9, UP0, UPT, UR11, 0x1, URZ ;  /* 0x000000010b097890 */ /* 0x000fe2000ff1e0ff */
[----:B------:R-:W-:Y:S01]  /*0640*/  CS2R R22, SRZ ;  /* 0x0000000000167805 */ /* 0x000fe2000001ff00 */
[----:B------:R-:W-:Y:S01]  /*0650*/  UIMAD UR8, UR5, 0x3c0000, URZ ;  /* 0x003c0000050878a4 */ /* 0x000fe2000f8e02ff */
[----:B------:R-:W4:Y:S01]  /*0660*/  S2R R8, SR_TID.X ;  /* 0x0000000000087919 */ /* 0x000f220000002100 */
[----:B------:R-:W-:-:S02]  /*0670*/  UIADD3.X UR10, UPT, UPT, URZ, UR5, URZ, UP0, !UPT ;  /* 0x00000005ff0a7290 */ /* 0x000fc400087fe4ff */
[----:B------:R-:W-:Y:S01]  /*0680*/  UIADD3 UR5, UPT, UPT, UR21, UR8, URZ ;  /* 0x0000000815057290 */ /* 0x000fe2000fffe0ff */
        /* <DEDUP_REMOVED lines=14> */
[----:B------:R-:W-:Y:S01]  /*0770*/  LOP3.LUT R10, R15, UR5, RZ, 0xfc, !PT ;  /* 0x000000050f0a7c12 */ /* 0x000fe2000f8efcff */
[----:B------:R-:W-:Y:S01]  /*0780*/  UMOV UR5, UR10 ;  /* 0x0000000a00057c82 */ /* 0x000fe20008000000 */
[----:B-1----:R-:W-:Y:S01]  /*0790*/  FADD.FTZ R8, R25, UR22 ;  /* 0x0000001619087e21 */ /* 0x002fe20008010000 */
[----:B------:R-:W-:-:S05]  /*07a0*/  HFMA2 R25, -RZ, RZ, 0, 0 ;  /* 0x00000000ff197431 */ /* 0x000fca00000001ff */
[----:B--23--:R-:W0:Y:S02]  /*07b0*/  MUFU.RSQ R8, R8 ;  /* 0x0000000800087308 */ /* 0x00ce240000001400 */
.L_x_1008:
        /* <DEDUP_REMOVED lines=12> */
[----:B------:R-:W-:-:S04]  /*0880*/  IADD3 R25, PT, PT, R25, 0x1, RZ ;  /* 0x0000000119197810 */ /* 0x000fc80007ffe0ff */
[----:B------:R-:W-:Y:S01]  /*0890*/  ISETP.NE.AND P0, PT, R25, 0x8, PT ;  /* 0x000000081900780c */ /* 0x000fe20003f05270 */
[--C-:B--2---:R-:W-:Y:S02]  /*08a0*/  HADD2.F32 R29, -RZ, R14.reuse.H0_H0 ;  /* 0x2000000eff1d7230 */ /* 0x104fe40000004100 */
[----:B------:R-:W-:-:S03]  /*08b0*/  HADD2.F32 R33, -RZ, R14.H1_H1 ;  /* 0x3000000eff217230 */ /* 0x000fc60000004100 */
[C---:B------:R-:W-:Y:S02]  /*08c0*/  FADD.FTZ R29, -R24.reuse, R29 ;  /* 0x0000001d181d7221 */ /* 0x040fe40000010100 */
[----:B------:R-:W-:Y:S02]  /*08d0*/  FADD.FTZ R35, -R24, R33 ;  /* 0x0000002118237221 */ /* 0x000fe40000010100 */
[----:B0-----:R-:W-:-:S04]  /*08e0*/  FMUL.FTZ R30, R8, R29 ;  /* 0x0000001d081e7220 */ /* 0x001fc80000410000 */
[----:B------:R-:W-:-:S04]  /*08f0*/  FFMA.FTZ R29, R0, R30, R11 ;  /* 0x0000001e001d7223 */ /* 0x000fc8000001000b */
[----:B------:R-:W-:-:S06]  /*0900*/  FMUL.FTZ R31, R29, -1.4426950216293334961 ;  /* 0xbfb8aa3b1d1f7820 */ /* 0x000fcc0000410000 */
[----:B------:R-:W0:Y:S02]  /*0910*/  MUFU.EX2 R31, R31 ;  /* 0x0000001f001f7308 */ /* 0x000e240000000800 */
[----:B0-----:R-:W-:Y:S01]  /*0920*/  FADD.FTZ R32, R31, 1 ;  /* 0x3f8000001f207421 */ /* 0x001fe20000010000 */
[----:B------:R-:W-:-:S04]  /*0930*/  FMUL.FTZ R31, R8, R35 ;  /* 0x00000023081f7220 */ /* 0x000fc80000410000 */
[----:B------:R-:W-:Y:S01]  /*0940*/  FFMA.FTZ R14, R2, R31, R5 ;  /* 0x0000001f020e7223 */ /* 0x000fe20000010005 */
[----:B------:R-:W0:Y:S02]  /*0950*/  MUFU.RCP R32, R32 ;  /* 0x0000002000207308 */ /* 0x000e240000001000 */
[----:B0-----:R-:W-:-:S04]  /*0960*/  FADD.FTZ R34, -R32, 1 ;  /* 0x3f80000020227421 */ /* 0x001fc80000010100 */
[----:B------:R-:W-:-:S04]  /*0970*/  FFMA.FTZ R29, R29, R34, 1 ;  /* 0x3f8000001d1d7423 */ /* 0x000fc80000010022 */
[----:B------:R-:W-:Y:S01]  /*0980*/  FMUL.FTZ R34, R32, R29 ;  /* 0x0000001d20227220 */ /* 0x000fe20000410000 */
[----:B---3--:R-:W-:-:S05]  /*0990*/  HADD2.F32 R29, -RZ, R26.H0_H0 ;  /* 0x2000001aff1d7230 */ /* 0x008fca0000004100 */
[----:B------:R-:W-:-:S04]  /*09a0*/  FMUL.FTZ R29, R29, R34 ;  /* 0x000000221d1d7220 */ /* 0x000fc80000410000 */
[-C--:B------:R-:W-:Y:S01]  /*09b0*/  FMUL.FTZ R33, R0, R29.reuse ;  /* 0x0000001d00217220 */ /* 0x080fe20000410000 */
[C---:B------:R-:W-:Y:S01]  /*09c0*/  FFMA.FTZ R12, R30.reuse, R29, R12 ;  /* 0x0000001d1e0c7223 */ /* 0x040fe2000001000c */
[----:B------:R-:W-:Y:S02]  /*09d0*/  FADD.FTZ R13, R29, R13 ;  /* 0x0000000d1d0d7221 */ /* 0x000fe40000010000 */
[----:B------:R-:W-:Y:S01]  /*09e0*/  FFMA.FTZ R32, R30, R33, R23 ;  /* 0x000000211e207223 */ /* 0x000fe20000010017 */
[----:B------:R-:W-:Y:S01]  /*09f0*/  FMUL.FTZ R23, R14, -1.4426950216293334961 ;  /* 0xbfb8aa3b0e177820 */ /* 0x000fe20000410000 */
[----:B------:R-:W-:-:S05]  /*0a00*/  FADD.FTZ R22, R33, R22 ;  /* 0x0000001621167221 */ /* 0x000fca0000010000 */
[----:B------:R-:W0:Y:S02]  /*0a10*/  MUFU.EX2 R23, R23 ;  /* 0x0000001700177308 */ /* 0x000e240000000800 */
[----:B0-----:R-:W-:-:S06]  /*0a20*/  FADD.FTZ R33, R23, 1 ;  /* 0x3f80000017217421 */ /* 0x001fcc0000010000 */
[----:B------:R-:W0:Y:S02]  /*0a30*/  MUFU.RCP R33, R33 ;  /* 0x0000002100217308 */ /* 0x000e240000001000 */
[----:B0-----:R-:W-:-:S04]  /*0a40*/  FADD.FTZ R35, -R33, 1 ;  /* 0x3f80000021237421 */ /* 0x001fc80000010100 */
[----:B------:R-:W-:-:S04]  /*0a50*/  FFMA.FTZ R14, R14, R35, 1 ;  /* 0x3f8000000e0e7423 */ /* 0x000fc80000010023 */
[----:B------:R-:W-:Y:S01]  /*0a60*/  FMUL.FTZ R35, R33, R14 ;  /* 0x0000000e21237220 */ /* 0x000fe20000410000 */
[----:B------:R-:W-:-:S05]  /*0a70*/  HADD2.F32 R14, -RZ, R26.H1_H1 ;  /* 0x3000001aff0e7230 */ /* 0x000fca0000004100 */
[----:B------:R-:W-:Y:S01]  /*0a80*/  FMUL.FTZ R14, R14, R35 ;  /* 0x000000230e0e7220 */ /* 0x000fe20000410000 */
[--C-:B------:R-:W-:Y:S02]  /*0a90*/  HADD2.F32 R35, -RZ, R15.reuse.H0_H0 ;  /* 0x2000000fff237230 */ /* 0x100fe40000004100 */
[----:B------:R-:W-:Y:S02]  /*0aa0*/  HADD2.F32 R15, -RZ, R15.H1_H1 ;  /* 0x3000000fff0f7230 */ /* 0x000fe40000004100 */
[CC--:B------:R-:W-:Y:S01]  /*0ab0*/  FFMA.FTZ R20, R31.reuse, R14.reuse, R20 ;  /* 0x0000000e1f147223 */ /* 0x0c0fe20000010014 */
[----:B------:R-:W-:Y:S01]  /*0ac0*/  FADD.FTZ R21, R14, R21 ;  /* 0x000000150e157221 */ /* 0x000fe20000010000 */
[----:B------:R-:W-:Y:S01]  /*0ad0*/  FADD.FTZ R37, -R24, R35 ;  /* 0x0000002318257221 */ /* 0x000fe20000010100 */
[----:B------:R-:W-:Y:S01]  /*0ae0*/  FMUL.FTZ R35, R2, R14 ;  /* 0x0000000e02237220 */ /* 0x000fe20000410000 */
[----:B------:R-:W-:Y:S02]  /*0af0*/  FADD.FTZ R15, -R24, R15 ;  /* 0x0000000f180f7221 */ /* 0x000fe40000010100 */
[----:B------:R-:W-:Y:S01]  /*0b00*/  FMUL.FTZ R23, R8, R37 ;  /* 0x0000002508177220 */ /* 0x000fe20000410000 */
[----:B------:R-:W-:Y:S01]  /*0b10*/  FADD.FTZ R22, R22, R35 ;  /* 0x0000002316167221 */ /* 0x000fe20000010000 */
[----:B------:R-:W-:Y:S01]  /*0b20*/  FFMA.FTZ R32, R31, R35, R32 ;  /* 0x000000231f207223 */ /* 0x000fe20000010020 */
[----:B------:R-:W-:Y:S01]  /*0b30*/  FMUL.FTZ R15, R8, R15 ;  /* 0x0000000f080f7220 */ /* 0x000fe20000410000 */
        /* <DEDUP_REMOVED lines=8> */
[--C-:B------:R-:W-:Y:S02]  /*0bc0*/  HADD2.F32 R26, -RZ, R27.reuse.H0_H0 ;  /* 0x2000001bff1a7230 */ /* 0x100fe40000004100 */
[----:B------:R-:W-:-:S03]  /*0bd0*/  HADD2.F32 R27, -RZ, R27.H1_H1 ;  /* 0x3000001bff1b7230 */ /* 0x000fc60000004100 */
[----:B------:R-:W-:-:S04]  /*0be0*/  FMUL.FTZ R26, R26, R29 ;  /* 0x0000001d1a1a7220 */ /* 0x000fc80000410000 */
[-C--:B------:R-:W-:Y:S01]  /*0bf0*/  FMUL.FTZ R29, R3, R26.reuse ;  /* 0x0000001a031d7220 */ /* 0x080fe20000410000 */
[C---:B------:R-:W-:Y:S01]  /*0c00*/  FFMA.FTZ R16, R23.reuse, R26, R16 ;  /* 0x0000001a17107223 */ /* 0x040fe20000010010 */
[----:B------:R-:W-:Y:S02]  /*0c10*/  FADD.FTZ R17, R26, R17 ;  /* 0x000000111a117221 */ /* 0x000fe40000010000 */
[----:B------:R-:W-:Y:S01]  /*0c20*/  FADD.FTZ R22, R22, R29 ;  /* 0x0000001d16167221 */ /* 0x000fe20000010000 */
[----:B------:R-:W-:Y:S01]  /*0c30*/  FFMA.FTZ R32, R23, R29, R32 ;  /* 0x0000001d17207223 */ /* 0x000fe20000010020 */
        /* <DEDUP_REMOVED lines=10> */
[----:B------:R-:W-:Y:S01]  /*0ce0*/  FFMA.FTZ R18, R15, R27, R18 ;  /* 0x0000001b0f127223 */ /* 0x000fe20000010012 */
[----:B------:R-:W-:Y:S02]  /*0cf0*/  FADD.FTZ R19, R27, R19 ;  /* 0x000000131b137221 */ /* 0x000fe40000010000 */
[----:B------:R-:W-:Y:S01]  /*0d00*/  FFMA.FTZ R23, R15, R29, R32 ;  /* 0x0000001d0f177223 */ /* 0x000fe20000010020 */
[----:B------:R-:W-:Y:S01]  /*0d10*/  FADD.FTZ R22, R22, R29 ;  /* 0x0000001d16167221 */ /* 0x000fe20000010000 */
[----:B------:R-:W-:Y:S06]  /*0d20*/  @P0 BRA `(.L_x_1008) ;  /* 0xfffffff800a40947 */ /* 0x000fec000383ffff */
[----:B------:R-:W2:Y:S01]  /*0d30*/  LDL R36, [R1+0x4] ;  /* 0x0000040001247983 */ /* 0x000ea20000100800 */
[----:B------:R-:W-:Y:S01]  /*0d40*/  UISETP.GE.U32.AND UP1, UPT, UR9, UR14, UPT ;  /* 0x0000000e0900728c */ /* 0x000fe2000bf26070 */
[----:B------:R-:W0:Y:S03]  /*0d50*/  S2R R34, SR_TID.X ;  /* 0x0000000000227919 */ /* 0x000e260000002100 */
[----:B------:R-:W-:Y:S01]  /*0d60*/  UISETP.GE.AND.EX UP1, UPT, UR10, UR15, UPT, UP1 ;  /* 0x0000000f0a00728c */ /* 0x000fe2000bf26310 */
[----:B------:R-:W1:Y:S01]  /*0d70*/  S2UR UR10, SR_CTAID.Y ;  /* 0x00000000000a79c3 */ /* 0x000e620000002600 */
[----:B0-----:R-:W-:Y:S01]  /*0d80*/  ISETP.GT.U32.AND P0, PT, R34, 0x1f, PT ;  /* 0x0000001f2200780c */ /* 0x001fe20003f04070 */
[----:B--2---:R0:W-:Y:S06]  /*0d90*/  STS.64 [R36], R22 ;  /* 0x0000001624007388 */ /* 0x0041ec0000000a00 */
[----:B------:R-:W-:Y:S06]  /*0da0*/  BAR.SYNC.DEFER_BLOCKING 0x0 ;  /* 0x0000000000007b1d */ /* 0x000fec0000010000 */
[----:B-1----:R-:W-:Y:S05]  /*0db0*/  BRA.U !UP1, `(.L_x_1009) ;  /* 0x0000000109e47547 */ /* 0x002fea000b800000 */
[----:B------:R-:W1:Y:S01]  /*0dc0*/  S2UR UR9, SR_CgaCtaId ;  /* 0x00000000000979c3 */ /* 0x000e620000008800 */
[----:B------:R-:W-:Y:S01]  /*0dd0*/  UMOV UR8, 0x400 ;  /* 0x0000040000087882 */ /* 0x000fe20000000000 */
[----:B------:R-:W-:Y:S02]  /*0de0*/  SHF.R.U32.HI R15, RZ, 0x4, R34 ;  /* 0x00000004ff0f7819 */ /* 0x000fe40000011622 */
[C---:B------:R-:W-:Y:S02]  /*0df0*/  SHF.L.U32 R14, R34.reuse, 0x1, RZ ;  /* 0x00000001220e7819 */ /* 0x040fe400000006ff */
[----:B0-----:R-:W-:Y:S02]  /*0e00*/  SHF.L.U32 R23, R34, 0x3, RZ ;  /* 0x0000000322177819 */ /* 0x001fe400000006ff */
[----:B------:R-:W-:Y:S02]  /*0e10*/  LOP3.LUT R22, R15, R34, RZ, 0x3c, !PT ;  /* 0x000000220f167212 */ /* 0x000fe400078e3cff */
[----:B------:R-:W-:-:S02]  /*0e20*/  LOP3.LUT R15, R14, 0x18, RZ, 0xc0, !PT ;  /* 0x000000180e0f7812 */ /* 0x000fc400078ec0ff */
[----:B------:R-:W-:Y:S02]  /*0e30*/  LOP3.LUT R31, R23, 0x1fe0, RZ, 0xc0, !PT ;  /* 0x00001fe0171f7812 */ /* 0x000fe400078ec0ff */
[C---:B------:R-:W-:Y:S02]  /*0e40*/  LOP3.LUT R23, R15.reuse, 0x8, RZ, 0x3c, !PT ;  /* 0x000000080f177812 */ /* 0x040fe400078e3cff */
[C---:B------:R-:W-:Y:S02]  /*0e50*/  LOP3.LUT R27, R15.reuse, 0x10, RZ, 0x3c, !PT ;  /* 0x000000100f1b7812 */ /* 0x040fe400078e3cff */
[----:B------:R-:W-:Y:S02]  /*0e60*/  LOP3.LUT R29, R15, 0x18, RZ, 0x3c, !PT ;  /* 0x000000180f1d7812 */ /* 0x000fe400078e3cff */
[----:B------:R-:W-:Y:S02]  /*0e70*/  SHF.L.U32 R22, R22, 0x3, RZ ;  /* 0x0000000316167819 */ /* 0x000fe400000006ff */
[----:B------:R-:W-:Y:S01]  /*0e80*/  IADD3 R30, PT, PT, R34, 0x1e0, RZ ;  /* 0x000001e0221e7810 */ /* 0x000fe20007ffe0ff */
[----:B-1----:R-:W-:Y:S01]  /*0e90*/  ULEA UR8, UR9, UR8, 0x18 ;  /* 0x0000000809087291 */ /* 0x002fe2000f8ec0ff */
[----:B------:R-:W-:Y:S01]  /*0ea0*/  LOP3.LUT R22, R22, 0x18, RZ, 0xc0, !PT ;  /* 0x0000001816167812 */ /* 0x000fe200078ec0ff */
[----:B------:R-:W0:Y:S04]  /*0eb0*/  S2UR UR9, SR_CTAID.X ;  /* 0x00000000000979c3 */ /* 0x000e280000002500 */
        /* <DEDUP_REMOVED lines=41> */
.L_x_1009:
[----:B------:R-:W-:Y:S01]  /*1150*/  BSSY.RECONVERGENT B0, `(.L_x_1010) ;  /* 0x0000039000007945 */ /* 0x000fe20003800200 */
[----:B0-----:R-:W-:-:S03]  /*1160*/  CS2R R22, SRZ ;  /* 0x0000000000167805 */ /* 0x001fc6000001ff00 */
[----:B------:R-:W-:Y:S05]  /*1170*/  @P0 BRA `(.L_x_1011) ;  /* 0x0000000000d80947 */ /* 0x000fea0003800000 */
[----:B------:R-:W0:Y:S01]  /*1180*/  S2R R22, SR_CgaCtaId ;  /* 0x0000000000167919 */ /* 0x000e220000008800 */
[----:B-1----:R-:W-:Y:S02]  /*1190*/  MOV R14, 0x400 ;  /* 0x00000400000e7802 */ /* 0x002fe40000000f00 */
        /* <DEDUP_REMOVED lines=52> */
.L_x_1011:
[----:B------:R-:W-:Y:S05]  /*14e0*/  BSYNC.RECONVERGENT B0 ;  /* 0x0000000000007941 */ /* 0x000fea0003800200 */
.L_x_1010:
[----:B-1----:R-:W0:Y:S01]  /*14f0*/  SHFL.BFLY PT, R14, R23, 0x1, 0x1f ;  /* 0x0c201f00170e7f89 */ /* 0x002e2200000e0000 */
        /* <DEDUP_REMOVED lines=17> */
.L_x_1013:
[----:B------:R-:W-:Y:S05]  /*1610*/  BSYNC.RECONVERGENT B0 ;  /* 0x0000000000007941 */ /* 0x000fea0003800200 */
.L_x_1012:
        /* <DEDUP_REMOVED lines=16> */
.L_x_1016:
[----:B0-----:R-:W2:Y:S04]  /*1720*/  LD.E.STRONG.GPU R23, desc[UR12][R14.64+0x4] ;  /* 0x0000040c0e177980 */ /* 0x001ea8000c10f900 */
[----:B--2---:R-:W-:Y:S01]  /*1730*/  CCTL.IVALL ;  /* 0x00000000ff00798f */ /* 0x004fe20002000000 */
[----:B------:R-:W-:Y:S05]  /*1740*/  YIELD ;  /* 0x0000000000007946 */ /* 0x000fea0003800000 */
[----:B-----5:R-:W-:-:S04]  /*1750*/  LOP3.LUT R23, R23, R22, RZ, 0x3c, !PT ;  /* 0x0000001617177212 */ /* 0x020fc800078e3cff */
[----:B------:R-:W-:-:S13]  /*1760*/  ISETP.GT.AND P0, PT, R23, -0x1, PT ;  /* 0xffffffff1700780c */ /* 0x000fda0003f04270 */
[----:B------:R-:W-:Y:S05]  /*1770*/  @P0 BRA `(.L_x_1016) ;  /* 0xfffffffc00e80947 */ /* 0x000fea000383ffff */
.L_x_1015:
[----:B------:R-:W-:Y:S05]  /*1780*/  WARPSYNC.ALL ;  /* 0x0000000000007948 */ /* 0x000fea0003800000 */
[----:B------:R-:W-:Y:S06]  /*1790*/  BAR.SYNC.DEFER_BLOCKING 0x0 ;  /* 0x0000000000007b1d */ /* 0x000fec0000010000 */
[----:B------:R-:W-:Y:S05]  /*17a0*/  BRA `(.L_x_1017) ;  /* 0x0000000000647947 */ /* 0x000fea0003800000 */
.L_x_1014:
        /* <DEDUP_REMOVED lines=17> */
.L_x_1019:
[----:B------:R-:W2:Y:S04]  /*18c0*/  LD.E.STRONG.GPU R22, desc[UR12][R14.64] ;  /* 0x0000000c0e167980 */ /* 0x000ea8000c10f900 */
[----:B--2---:R-:W-:Y:S01]  /*18d0*/  CCTL.IVALL ;  /* 0x00000000ff00798f */ /* 0x004fe20002000000 */
[----:B------:R-:W-:Y:S05]  /*18e0*/  YIELD ;  /* 0x0000000000007946 */ /* 0x000fea0003800000 */
[----:B-----5:R-:W-:-:S04]  /*18f0*/  LOP3.LUT R22, R22, R23, RZ, 0x3c, !PT ;  /* 0x0000001716167212 */ /* 0x020fc800078e3cff */
[----:B------:R-:W-:-:S13]  /*1900*/  ISETP.GT.AND P0, PT, R22, -0x1, PT ;  /* 0xffffffff1600780c */ /* 0x000fda0003f04270 */
[----:B------:R-:W-:Y:S05]  /*1910*/  @P0 BRA `(.L_x_1019) ;  /* 0xfffffffc00e80947 */ /* 0x000fea000383ffff */
.L_x_1018:
[----:B------:R-:W-:Y:S05]  /*1920*/  WARPSYNC.ALL ;  /* 0x0000000000007948 */ /* 0x000fea0003800000 */
[----:B------:R-:W-:Y:S06]  /*1930*/  BAR.SYNC.DEFER_BLOCKING 0x0 ;  /* 0x0000000000007b1d */ /* 0x000fec0000010000 */
.L_x_1017:
[----:B0-----:R-:W0:Y:S01]  /*1940*/  S2R R15, SR_TID.X ;  /* 0x00000000000f7919 */ /* 0x001e220000002100 */
[----:B------:R-:W-:Y:S01]  /*1950*/  BSSY.RECONVERGENT B0, `(.L_x_1020) ;  /* 0x000005e000007945 */ /* 0x000fe20003800200 */
[----:B------:R-:W-:Y:S01]  /*1960*/  HFMA2 R27, -RZ, RZ, 0, 0 ;  /* 0x00000000ff1b7431 */ /* 0x000fe200000001ff */
[----:B------:R-:W-:Y:S02]  /*1970*/  MOV R14, RZ ;  /* 0x000000ff000e7202 */ /* 0x000fe40000000f00 */
        /* <DEDUP_REMOVED lines=18> */
[----:B------:R-:W-:Y:S01]  /*1aa0*/  IADD3 R27, PT, PT, R25, 0x60, RZ ;  /* 0x00000060191b7810 */ /* 0x000fe20007ffe0ff */
        /* <DEDUP_REMOVED lines=39> */
[C---:B------:R-:W-:Y:S02]  /*1d20*/  IADD3 R33, PT, PT, R25.reuse, 0x160, RZ ;  /* 0x0000016019217810 */ /* 0x040fe40007ffe0ff */
        /* <DEDUP_REMOVED lines=32> */
.L_x_1021:
[----:B------:R-:W-:Y:S05]  /*1f30*/  BSYNC.RECONVERGENT B0 ;  /* 0x0000000000007941 */ /* 0x000fea0003800200 */
.L_x_1020:
[----:B------:R-:W2:Y:S01]  /*1f40*/  LDL R32, [R1] ;  /* 0x0000000001207983 */ /* 0x000ea20000100800 */
[----:B------:R-:W0:Y:S01]  /*1f50*/  S2UR UR9, SR_CgaCtaId ;  /* 0x00000000000979c3 */ /* 0x000e220000008800 */
[----:B------:R-:W-:Y:S02]  /*1f60*/  UMOV UR8, 0x400 ;  /* 0x0000040000087882 */ /* 0x000fe40000000000 */
[----:B------:R-:W1:Y:S01]  /*1f70*/  SHFL.BFLY PT, R15, R14, 0x8, 0x1f ;  /* 0x0d001f000e0f7f89 */ /* 0x000e6200000e0000 */
[----:B------:R-:W-:-:S03]  /*1f80*/  UIADD3 UR8, UPT, UPT, UR8, 0x5280, URZ ;  /* 0x0000528008087890 */ /* 0x000fc6000fffe0ff */
[----:B------:R-:W3:Y:S01]  /*1f90*/  SHFL.BFLY PT, R22, R27, 0x8, 0x1f ;  /* 0x0d001f001b167f89 */ /* 0x000ee200000e0000 */
[----:B------:R-:W4:Y:S01]  /*1fa0*/  S2R R31, SR_TID.X ;  /* 0x00000000001f7919 */ /* 0x000f220000002100 */
[----:B0-----:R-:W-:Y:S01]  /*1fb0*/  ULEA UR8, UR9, UR8, 0x18 ;  /* 0x0000000809087291 */ /* 0x001fe2000f8ec0ff */
[----:B-1----:R-:W-:Y:S01]  /*1fc0*/  FADD.FTZ R15, R15, R14 ;  /* 0x0000000e0f0f7221 */ /* 0x002fe20000010000 */
[----:B---3--:R-:W-:-:S04]  /*1fd0*/  FADD.FTZ R22, R22, R27 ;  /* 0x0000001b16167221 */ /* 0x008fc80000010000 */
[----:B------:R-:W0:Y:S04]  /*1fe0*/  SHFL.BFLY PT, R26, R15, 0x4, 0x1f ;  /* 0x0c801f000f1a7f89 */ /* 0x000e2800000e0000 */
[----:B------:R-:W1:Y:S01]  /*1ff0*/  SHFL.BFLY PT, R23, R22, 0x4, 0x1f ;  /* 0x0c801f0016177f89 */ /* 0x000e6200000e0000 */
[----:B----4-:R-:W-:Y:S01]  /*2000*/  LOP3.LUT P0, RZ, R31, 0x30f, RZ, 0xc0, !PT ;  /* 0x0000030f1fff7812 */ /* 0x010fe2000780c0ff */
[----:B0-----:R-:W-:Y:S01]  /*2010*/  FADD.FTZ R26, R15, R26 ;  /* 0x0000001a0f1a7221 */ /* 0x001fe20000010000 */
[----:B-1----:R-:W-:-:S04]  /*2020*/  FADD.FTZ R23, R22, R23 ;  /* 0x0000001716177221 */ /* 0x002fc80000010000 */
[----:B------:R-:W0:Y:S07]  /*2030*/  SHFL.BFLY PT, R25, R26, 0x2, 0x1f ;  /* 0x0c401f001a197f89 */ /* 0x000e2e00000e0000 */
[----:B------:R-:W-:Y:S01]  /*2040*/  @!P0 LEA.HI R22, R31, UR8, RZ, 0x1f ;  /* 0x000000081f168c11 */ /* 0x000fe2000f8ff8ff */
[----:B------:R-:W1:Y:S01]  /*2050*/  SHFL.BFLY PT, R30, R23, 0x2, 0x1f ;  /* 0x0c401f00171e7f89 */ /* 0x000e6200000e0000 */
[----:B0-----:R-:W-:Y:S01]  /*2060*/  FADD.FTZ R29, R26, R25 ;  /* 0x000000191a1d7221 */ /* 0x001fe20000010000 */
[----:B-1----:R-:W-:-:S04]  /*2070*/  FADD.FTZ R30, R23, R30 ;  /* 0x0000001e171e7221 */ /* 0x002fc80000010000 */
[----:B------:R-:W0:Y:S04]  /*2080*/  SHFL.BFLY PT, R14, R29, 0x1, 0x1f ;  /* 0x0c201f001d0e7f89 */ /* 0x000e2800000e0000 */
[----:B------:R-:W1:Y:S01]  /*2090*/  SHFL.BFLY PT, R25, R30, 0x1, 0x1f ;  /* 0x0c201f001e197f89 */ /* 0x000e6200000e0000 */
[----:B0-----:R-:W-:Y:S01]  /*20a0*/  FADD.FTZ R14, R29, R14 ;  /* 0x0000000e1d0e7221 */ /* 0x001fe20000010000 */
[----:B------:R-:W-:Y:S02]  /*20b0*/  HFMA2 R29, -RZ, RZ, 0, 0 ;  /* 0x00000000ff1d7431 */ /* 0x000fe400000001ff */
[----:B-1----:R-:W-:Y:S01]  /*20c0*/  FADD.FTZ R15, R30, R25 ;  /* 0x000000191e0f7221 */ /* 0x002fe20000010000 */
[----:B------:R-:W-:-:S03]  /*20d0*/  @!P0 FMUL.FTZ R14, R14, 4.0690106288820970803e-06 ;  /* 0x368888890e0e8820 */ /* 0x000fc60000410000 */
[----:B------:R-:W-:-:S05]  /*20e0*/  @!P0 FMUL.FTZ R15, R15, 4.0690106288820970803e-06 ;  /* 0x368888890f0f8820 */ /* 0x000fca0000410000 */
[----:B------:R0:W-:Y:S01]  /*20f0*/  @!P0 STS.64 [R22], R14 ;  /* 0x0000000e16008388 */ /* 0x0001e20000000a00 */
[----:B--2---:R-:W-:-:S04]  /*2100*/  LOP3.LUT R25, R32, 0xffff, RZ, 0xc0, !PT ;  /* 0x0000ffff20197812 */ /* 0x004fc800078ec0ff */
[----:B------:R-:W-:Y:S01]  /*2110*/  LEA R23, R25, UR8, 0x3 ;  /* 0x0000000819177c11 */ /* 0x000fe2000f8e18ff */
[----:B------:R-:W-:Y:S06]  /*2120*/  BAR.SYNC.DEFER_BLOCKING 0x0 ;  /* 0x0000000000007b1d */ /* 0x000fec0000010000 */
[----:B------:R-:W1:Y:S01]  /*2130*/  LDCU.64 UR8, c[0x0][0x380] ;  /* 0x00007000ff0877ac */ /* 0x000e620008000a00 */
[----:B------:R0:W2:Y:S02]  /*2140*/  LDS.64 R14, [R23] ;  /* 0x00000000170e7984 */ /* 0x0000a40000000a00 */
.L_x_1022:
[----:B0--3--:R-:W-:-:S05]  /*2150*/  LEA R22, R29, R28, 0x1 ;  /* 0x0000001c1d167211 */ /* 0x009fca00078e08ff */
[----:B------:R-:W-:-:S05]  /*2160*/  IMAD R22, R22, 0x3c0, RZ ;  /* 0x000003c016167824 */ /* 0x000fca00078e02ff */
[----:B------:R-:W-:-:S04]  /*2170*/  IADD3 R30, P0, PT, R22, R9, RZ ;  /* 0x00000009161e7210 */ /* 0x000fc80007f1e0ff */
[----:B------:R-:W-:Y:S02]  /*2180*/  IADD3.X R23, PT, PT, RZ, R10, RZ, P0, !PT ;  /* 0x0000000aff177210 */ /* 0x000fe400007fe4ff */
[C---:B------:R-:W-:Y:S02]  /*2190*/  SHF.L.U32 R31, R30.reuse, 0x1, RZ ;  /* 0x000000011e1f7819 */ /* 0x040fe400000006ff */
[----:B------:R-:W-:Y:S02]  /*21a0*/  SHF.L.U64.HI R30, R30, 0x1, R23 ;  /* 0x000000011e1e7819 */ /* 0x000fe40000010217 */
[----:B------:R-:W-:-:S04]  /*21b0*/  IADD3 R22, P0, PT, R31, UR18, RZ ;  /* 0x000000121f167c10 */ /* 0x000fc8000ff1e0ff */
[----:B------:R-:W-:-:S06]  /*21c0*/  IADD3.X R23, PT, PT, R30, UR19, RZ, P0, !PT ;  /* 0x000000131e177c10 */ /* 0x000fcc00087fe4ff */
[----:B------:R-:W3:Y:S01]  /*21d0*/  LDG.E.64.CONSTANT R22, desc[UR12][R22.64] ;  /* 0x0000000c16167981 */ /* 0x000ee2000c1e9b00 */
[----:B------:R-:W-:Y:S01]  /*21e0*/  IADD3 R26, P0, PT, R31, UR16, RZ ;  /* 0x000000101f1a7c10 */ /* 0x000fe2000ff1e0ff */
[----:B---3--:R-:W-:-:S05]  /*21f0*/  HADD2.F32 R27, -RZ, R22.H0_H0 ;  /* 0x20000016ff1b7230 */ /* 0x008fca0000004100 */
        /* <DEDUP_REMOVED lines=11> */
[----:B------:R-:W-:Y:S01]  /*22b0*/  FMUL.FTZ R34, R33, R34 ;  /* 0x0000002221227220 */ /* 0x000fe20000410000 */
[----:B------:R-:W-:Y:S01]  /*22c0*/  HADD2.F32 R33, -RZ, R22.H1_H1 ;  /* 0x30000016ff217230 */ /* 0x000fe20000004100 */
[----:B------:R-:W-:-:S04]  /*22d0*/  IADD3 R29, PT, PT, R29, 0x1, RZ ;  /* 0x000000011d1d7810 */ /* 0x000fc80007ffe0ff */
[----:B------:R-:W-:-:S04]  /*22e0*/  FADD.FTZ R33, -R24, R33 ;  /* 0x0000002118217221 */ /* 0x000fc80000010100 */
[----:B------:R-:W-:-:S04]  /*22f0*/  FMUL.FTZ R22, R8, R33 ;  /* 0x0000002108167220 */ /* 0x000fc80000410000 */
[----:B------:R-:W-:-:S04]  /*2300*/  FFMA.FTZ R33, R2, R22, R5 ;  /* 0x0000001602217223 */ /* 0x000fc80000010005 */
[----:B------:R-:W-:-:S06]  /*2310*/  FMUL.FTZ R36, R33, -1.4426950216293334961 ;  /* 0xbfb8aa3b21247820 */ /* 0x000fcc0000410000 */
[----:B------:R-:W0:Y:S01]  /*2320*/  MUFU.EX2 R36, R36 ;  /* 0x0000002400247308 */ /* 0x000e220000000800 */
[--C-:B---3--:R-:W-:Y:S02]  /*2330*/  HADD2.F32 R35, -RZ, R26.reuse.H0_H0 ;  /* 0x2000001aff237230 */ /* 0x108fe40000004100 */
[----:B------:R-:W-:-:S03]  /*2340*/  HADD2.F32 R26, -RZ, R26.H1_H1 ;  /* 0x3000001aff1a7230 */ /* 0x000fc60000004100 */
[----:B------:R-:W-:-:S04]  /*2350*/  FMUL.FTZ R35, R35, R34 ;  /* 0x0000002223237220 */ /* 0x000fc80000410000 */
[----:B--2---:R-:W-:-:S04]  /*2360*/  FFMA.FTZ R34, R0, R35, -R14 ;  /* 0x0000002300227223 */ /* 0x004fc8000001080e */
[----:B------:R-:W-:Y:S01]  /*2370*/  FFMA.FTZ R32, -R15, R32, R34 ;  /* 0x000000200f207223 */ /* 0x000fe20000010122 */
[----:B0-----:R-:W-:-:S03]  /*2380*/  FADD.FTZ R34, R36, 1 ;  /* 0x3f80000024227421 */ /* 0x001fc60000010000 */
[----:B------:R-:W-:-:S03]  /*2390*/  FMUL.FTZ R32, R8, R32 ;  /* 0x0000002008207220 */ /* 0x000fc60000410000 */
[----:B------:R-:W0:Y:S02]  /*23a0*/  MUFU.RCP R34, R34 ;  /* 0x0000002200227308 */ /* 0x000e240000001000 */
[----:B0-----:R-:W-:-:S04]  /*23b0*/  FADD.FTZ R35, -R34, 1 ;  /* 0x3f80000022237421 */ /* 0x001fc80000010100 */
[----:B------:R-:W-:Y:S01]  /*23c0*/  FFMA.FTZ R35, R33, R35, 1 ;  /* 0x3f80000021237423 */ /* 0x000fe20000010023 */
[--C-:B------:R-:W-:Y:S02]  /*23d0*/  HADD2.F32 R33, -RZ, R23.reuse.H0_H0 ;  /* 0x20000017ff217230 */ /* 0x100fe40000004100 */
[----:B------:R-:W-:Y:S02]  /*23e0*/  HADD2.F32 R23, -RZ, R23.H1_H1 ;  /* 0x30000017ff177230 */ /* 0x000fe40000004100 */
[----:B------:R-:W-:Y:S01]  /*23f0*/  FMUL.FTZ R35, R34, R35 ;  /* 0x0000002322237220 */ /* 0x000fe20000410000 */
[----:B------:R-:W-:-:S03]  /*2400*/  FADD.FTZ R33, -R24, R33 ;  /* 0x0000002118217221 */ /* 0x000fc60000010100 */
[----:B------:R-:W-:Y:S01]  /*2410*/  FMUL.FTZ R35, R26, R35 ;  /* 0x000000231a237220 */ /* 0x000fe20000410000 */
[----:B------:R-:W-:Y:S01]  /*2420*/  FADD.FTZ R23, -R24, R23 ;  /* 0x0000001718177221 */ /* 0x000fe20000010100 */
[----:B------:R-:W-:Y:S02]  /*2430*/  FMUL.FTZ R33, R8, R33 ;  /* 0x0000002108217220 */ /* 0x000fe40000410000 */
[----:B------:R-:W-:Y:S02]  /*2440*/  FFMA.FTZ R26, R2, R35, -R14 ;  /* 0x00000023021a7223 */ /* 0x000fe4000001080e */
[----:B------:R-:W-:Y:S02]  /*2450*/  FFMA.FTZ R34, R3, R33, R6 ;  /* 0x0000002103227223 */ /* 0x000fe40000010006 */
[----:B------:R-:W-:Y:S02]  /*2460*/  FFMA.FTZ R22, -R15, R22, R26 ;  /* 0x000000160f167223 */ /* 0x000fe4000001011a */
[----:B------:R-:W-:-:S02]  /*2470*/  FMUL.FTZ R36, R34, -1.4426950216293334961 ;  /* 0xbfb8aa3b22247820 */ /* 0x000fc40000410000 */
[----:B------:R-:W-:-:S04]  /*2480*/  FMUL.FTZ R22, R8, R22 ;  /* 0x0000001608167220 */ /* 0x000fc80000410000 */
[----:B------:R-:W0:Y:S02]  /*2490*/  MUFU.EX2 R36, R36 ;  /* 0x0000002400247308 */ /* 0x000e240000000800 */
[----:B0-----:R-:W-:-:S06]  /*24a0*/  FADD.FTZ R37, R36, 1 ;  /* 0x3f80000024257421 */ /* 0x001fcc0000010000 */
[----:B------:R-:W0:Y:S02]  /*24b0*/  MUFU.RCP R26, R37 ;  /* 0x00000025001a7308 */ /* 0x000e240000001000 */
[----:B0-----:R-:W-:-:S04]  /*24c0*/  FADD.FTZ R35, -R26, 1 ;  /* 0x3f8000001a237421 */ /* 0x001fc80000010100 */
[----:B------:R-:W-:-:S04]  /*24d0*/  FFMA.FTZ R35, R34, R35, 1 ;  /* 0x3f80000022237423 */ /* 0x000fc80000010023 */
[----:B------:R-:W-:Y:S01]  /*24e0*/  FMUL.FTZ R35, R26, R35 ;  /* 0x000000231a237220 */ /* 0x000fe20000410000 */
[----:B------:R-:W-:Y:S01]  /*24f0*/  F2FP.F16.F32.PACK_AB R26, R22, R32 ;  /* 0x00000020161a723e */ /* 0x000fe200000000ff */
[----:B------:R-:W-:Y:S01]  /*2500*/  FMUL.FTZ R22, R8, R23 ;  /* 0x0000001708167220 */ /* 0x000fe20000410000 */
[--C-:B------:R-:W-:Y:S02]  /*2510*/  HADD2.F32 R32, -RZ, R27.reuse.H0_H0 ;  /* 0x2000001bff207230 */ /* 0x100fe40000004100 */
[----:B------:R-:W-:Y:S02]  /*2520*/  HADD2.F32 R27, -RZ, R27.H1_H1 ;  /* 0x3000001bff1b7230 */ /* 0x000fe40000004100 */
[----:B------:R-:W-:Y:S01]  /*2530*/  FFMA.FTZ R23, R4, R22, R7 ;  /* 0x0000001604177223 */ /* 0x000fe20000010007 */
[----:B------:R-:W-:-:S03]  /*2540*/  FMUL.FTZ R35, R32, R35 ;  /* 0x0000002320237220 */ /* 0x000fc60000410000 */
[----:B------:R-:W-:Y:S01]  /*2550*/  FMUL.FTZ R36, R23, -1.4426950216293334961 ;  /* 0xbfb8aa3b17247820 */ /* 0x000fe20000410000 */
[----:B------:R-:W-:-:S05]  /*2560*/  FFMA.FTZ R34, R3, R35, -R14 ;  /* 0x0000002303227223 */ /* 0x000fca000001080e */
        /* <DEDUP_REMOVED lines=11> */
[----:B-1----:R-:W-:-:S03]  /*2620*/  IADD3 R22, P0, PT, R31, UR8, RZ ;  /* 0x000000081f167c10 */ /* 0x002fc6000ff1e0ff */
[----:B------:R-:W-:Y:S01]  /*2630*/  FMUL.FTZ R32, R8, R23 ;  /* 0x0000001708207220 */ /* 0x000fe20000410000 */
[----:B------:R-:W-:Y:S02]  /*2640*/  IADD3.X R23, PT, PT, R30, UR9, RZ, P0, !PT ;  /* 0x000000091e177c10 */ /* 0x000fe400087fe4ff */
[----:B------:R-:W-:Y:S02]  /*2650*/  ISETP.NE.AND P0, PT, R29, 0x8, PT ;  /* 0x000000081d00780c */ /* 0x000fe40003f05270 */
[----:B------:R-:W-:-:S05]  /*2660*/  F2FP.F16.F32.PACK_AB R27, R32, R27 ;  /* 0x0000001b201b723e */ /* 0x000fca00000000ff */
[----:B------:R3:W-:Y:S06]  /*2670*/  STG.E.64 desc[UR12][R22.64], R26 ;  /* 0x0000001a16007986 */ /* 0x0007ec000c101b0c */
[----:B------:R-:W-:Y:S05]  /*2680*/  @P0 BRA `(.L_x_1022) ;  /* 0xfffffff800b00947 */ /* 0x000fea000383ffff */
[----:B------:R-:W-:Y:S01]  /*2690*/  ULOP3.LUT UR4, UR4, 0x1, URZ, 0x3c, !UPT ;  /* 0x0000000104047892 */ /* 0x000fe2000f8e3cff */
[----:B------:R-:W-:Y:S11]  /*26a0*/  BRA.U !UP0, `(.L_x_1023) ;  /* 0xffffffdd08a87547 */ /* 0x000ff6000b83ffff */
.L_x_1007:
        /* <DEDUP_REMOVED lines=8> */
[----:B------:R-:W1:Y:S01]  /*2730*/  S2UR UR6, SR_CgaCtaId ;  /* 0x00000000000679c3 */ /* 0x000e620000008800 */
[----:B---3--:R-:W-:Y:S02]  /*2740*/  MOV R23, UR8 ;  /* 0x0000000800177c02 */ /* 0x008fe40008000f00 */
        /* <DEDUP_REMOVED lines=28> */
[----:B------:R-:W-:Y:S02]  /*2910*/  LEA.HI.X R26, R3, RZ, RZ, 0x1d, P0 ;  /* 0x000000ff031a7211 */ /* 0x000fe400000fecff */
[C---:B------:R-:W-:Y:S02]  /*2920*/  LOP3.LUT R24, R19.reuse, 0x7, RZ, 0xc0, !PT ;  /* 0x0000000713187812 */ /* 0x040fe400078ec0ff */
[----:B------:R-:W-:Y:S02]  /*2930*/  LOP3.LUT R25, R19, 0xfffffff8, RZ, 0xc0, !PT ;  /* 0xfffffff813197812 */ /* 0x000fe400078ec0ff */
[----:B------:R-:W-:-:S07]  /*2940*/  LOP3.LUT R26, R26, 0x3fffffff, RZ, 0xc0, !PT ;  /* 0x3fffffff1a1a7812 */ /* 0x000fce00078ec0ff */
.L_x_1036:
        /* <DEDUP_REMOVED lines=23> */
.L_x_1027:
        /* <DEDUP_REMOVED lines=34> */
.L_x_1026:
        /* <DEDUP_REMOVED lines=24> */
.L_x_1029:
[----:B------:R-:W-:Y:S05]  /*2e60*/  BSYNC.RECONVERGENT B1 ;  /* 0x0000000000017941 */ /* 0x000fea0003800200 */
.L_x_1028:
        /* <DEDUP_REMOVED lines=28> */
.L_x_1025:
[----:B------:R-:W-:Y:S05]  /*3030*/  BSYNC.RECONVERGENT B0 ;  /* 0x0000000000007941 */ /* 0x000fea0003800200 */
.L_x_1024:
[----:B------:R0:W-:Y:S01]  /*3040*/  STS [R21], R16 ;  /* 0x0000001015007388 */ /* 0x0001e20000000800 */
[----:B------:R-:W1:Y:S01]  /*3050*/  LDC.64 R2, c[0x0][0x388] ;  /* 0x0000e200ff027b82 */ /* 0x000e620000000a00 */
[----:B------:R-:W-:Y:S02]  /*3060*/  ISETP.NE.AND P0, PT, R22, 0xf, PT ;  /* 0x0000000f1600780c */ /* 0x000fe40003f05270 */
[----:B------:R0:W-:Y:S01]  /*3070*/  STS [R21+0x780], R17 ;  /* 0x0007801115007388 */ /* 0x0001e20000000800 */
[----:B------:R-:W-:-:S04]  /*3080*/  MOV R6, R32 ;  /* 0x0000002000067202 */ /* 0x000fc80000000f00 */
[----:B------:R-:W2:Y:S08]  /*3090*/  LDC.64 R4, c[0x0][0x390] ;  /* 0x0000e400ff047b82 */ /* 0x000eb00000000a00 */
[----:B0-----:R-:W-:Y:S06]  /*30a0*/  BAR.SYNC.DEFER_BLOCKING 0x0 ;  /* 0x0000000000007b1d */ /* 0x001fec0000010000 */
.L_x_1035:
        /* <DEDUP_REMOVED lines=15> */
.L_x_1031:
[----:B------:R-:W-:Y:S05]  /*31a0*/  BSYNC.RECONVERGENT B0 ;  /* 0x0000000000007941 */ /* 0x000fea0003800200 */
.L_x_1030:
[----:B------:R-:W-:-:S03]  /*31b0*/  UMOV UR4, 0xffff ;  /* 0x0000ffff00047882 */ /* 0x000fc60000000000 */
        /* <DEDUP_REMOVED lines=24> */
.L_x_1046:
        /* <DEDUP_REMOVED lines=10> */
.L_x_1034:
[----:B------:R-:W-:Y:S05]  /*33e0*/  BSYNC.RECONVERGENT B0 ;  /* 0x0000000000007941 */ /* 0x000fea0003800200 */
.L_x_1033:
        /* <DEDUP_REMOVED lines=9> */
.L_x_1032:
        /* <DEDUP_REMOVED lines=8> */
.L_x_1038:
[----:B------:R-:W-:Y:S05]  /*3500*/  BSYNC B0 ;  /* 0x0000000000007941 */ /* 0x000fea0003800000 */
.L_x_1037:
        /* <DEDUP_REMOVED lines=8> */
.L_x_1039:
[----:B------:R-:W-:Y:S01]  /*3590*/  FADD.FTZ R10, R10, R7 ;  /* 0x000000070a0a7221 */ /* 0x000fe20000010000 */
[----:B------:R-:W-:-:S04]  /*35a0*/  HFMA2 R17, -RZ, RZ, 0, 2.384185791015625e-07 ;  /* 0x00000004ff117431 */ /* 0x000fc800000001ff */
[----:B------:R-:W-:Y:S02]  /*35b0*/  MOV R28, R10 ;  /* 0x0000000a001c7202 */ /* 0x000fe40000000f00 */
[----:B------:R-:W-:-:S07]  /*35c0*/  MOV R9, R16 ;  /* 0x0000001000097202 */ /* 0x000fce0000000f00 */
[----:B------:R-:W-:Y:S05]  /*35d0*/  WARPSYNC.COLLECTIVE R15, `(.L_x_1040) ;  /* 0x000000000f087348 */ /* 0x000fea0003c00000 */
[----:B------:R0:W1:Y:S02]  /*35e0*/  SHFL.BFLY P2, R16, R28, R17, R30 ;  /* 0x0c0000111c107389 */ /* 0x000064000004001e */
[----:B01----:R-:W-:Y:S05]  /*35f0*/  ENDCOLLECTIVE ;  /* 0x000000000000791b */ /* 0x003fea0003800000 */
.L_x_1040:
[----:B------:R-:W-:-:S05]  /*3600*/  FADD.FTZ R9, R9, R8 ;  /* 0x0000000809097221 */ /* 0x000fca0000010000 */
[----:B------:R-:W-:Y:S02]  /*3610*/  MOV R28, R9 ;  /* 0x00000009001c7202 */ /* 0x000fe40000000f00 */
[----:B------:R-:W-:-:S07]  /*3620*/  MOV R11, R16 ;  /* 0x00000010000b7202 */ /* 0x000fce0000000f00 */
[----:B------:R-:W-:Y:S05]  /*3630*/  WARPSYNC.COLLECTIVE R15, `(.L_x_1041) ;  /* 0x000000000f087348 */ /* 0x000fea0003c00000 */
[----:B------:R0:W1:Y:S02]  /*3640*/  SHFL.BFLY P2, R16, R28, R17, R30 ;  /* 0x0c0000111c107389 */ /* 0x000064000004001e */
[----:B01----:R-:W-:Y:S05]  /*3650*/  ENDCOLLECTIVE ;  /* 0x000000000000791b */ /* 0x003fea0003800000 */
.L_x_1041:
[----:B------:R-:W-:Y:S01]  /*3660*/  FADD.FTZ R11, R10, R11 ;  /* 0x0000000b0a0b7221 */ /* 0x000fe20000010000 */
[----:B------:R-:W-:-:S04]  /*3670*/  HFMA2 R17, -RZ, RZ, 0, 1.1920928955078125e-07 ;  /* 0x00000002ff117431 */ /* 0x000fc800000001ff */
[----:B------:R-:W-:Y:S02]  /*3680*/  MOV R28, R11 ;  /* 0x0000000b001c7202 */ /* 0x000fe40000000f00 */
[----:B------:R-:W-:-:S07]  /*3690*/  MOV R12, R16 ;  /* 0x00000010000c7202 */ /* 0x000fce0000000f00 */
[----:B------:R-:W-:Y:S05]  /*36a0*/  WARPSYNC.COLLECTIVE R15, `(.L_x_1042) ;  /* 0x000000000f087348 */ /* 0x000fea0003c00000 */
[----:B------:R0:W1:Y:S02]  /*36b0*/  SHFL.BFLY P2, R16, R28, R17, R30 ;  /* 0x0c0000111c107389 */ /* 0x000064000004001e */
[----:B01----:R-:W-:Y:S05]  /*36c0*/  ENDCOLLECTIVE ;  /* 0x000000000000791b */ /* 0x003fea0003800000 */
.L_x_1042:
[----:B------:R-:W-:-:S05]  /*36d0*/  FADD.FTZ R12, R9, R12 ;  /* 0x0000000c090c7221 */ /* 0x000fca0000010000 */
[----:B------:R-:W-:Y:S02]  /*36e0*/  MOV R28, R12 ;  /* 0x0000000c001c7202 */ /* 0x000fe40000000f00 */
[----:B------:R-:W-:-:S07]  /*36f0*/  MOV R14, R16 ;  /* 0x00000010000e7202 */ /* 0x000fce0000000f00 */
[----:B------:R-:W-:Y:S05]  /*3700*/  WARPSYNC.COLLECTIVE R15, `(.L_x_1043) ;  /* 0x000000000f087348 */ /* 0x000fea0003c00000 */
[----:B------:R0:W1:Y:S02]  /*3710*/  SHFL.BFLY P2, R16, R28, R17, R30 ;  /* 0x0c0000111c107389 */ /* 0x000064000004001e */
[----:B01----:R-:W-:Y:S05]  /*3720*/  ENDCOLLECTIVE ;  /* 0x000000000000791b */ /* 0x003fea0003800000 */
.L_x_1043:
[----:B------:R-:W-:Y:S01]  /*3730*/  FADD.FTZ R14, R11, R14 ;  /* 0x0000000e0b0e7221 */ /* 0x000fe20000010000 */
[----:B------:R-:W-:-:S04]  /*3740*/  HFMA2 R17, -RZ, RZ, 0, 5.9604644775390625e-08 ;  /* 0x00000001ff117431 */ /* 0x000fc800000001ff */
[----:B------:R-:W-:Y:S02]  /*3750*/  MOV R28, R14 ;  /* 0x0000000e001c7202 */ /* 0x000fe40000000f00 */
[----:B------:R-:W-:-:S07]  /*3760*/  MOV R7, R16 ;  /* 0x0000001000077202 */ /* 0x000fce0000000f00 */
[----:B------:R-:W-:Y:S05]  /*3770*/  WARPSYNC.COLLECTIVE R15, `(.L_x_1044) ;  /* 0x000000000f087348 */ /* 0x000fea0003c00000 */
[----:B------:R0:W1:Y:S02]  /*3780*/  SHFL.BFLY P2, R16, R28, R17, R30 ;  /* 0x0c0000111c107389 */ /* 0x000064000004001e */
[----:B01----:R-:W-:Y:S05]  /*3790*/  ENDCOLLECTIVE ;  /* 0x000000000000791b */ /* 0x003fea0003800000 */
.L_x_1044:
[----:B------:R-:W-:-:S05]  /*37a0*/  FADD.FTZ R7, R12, R7 ;  /* 0x000000070c077221 */ /* 0x000fca0000010000 */
[----:B------:R-:W-:Y:S02]  /*37b0*/  MOV R28, R7 ;  /* 0x00000007001c7202 */ /* 0x000fe40000000f00 */
[----:B------:R-:W-:-:S07]  /*37c0*/  MOV R13, R16 ;  /* 0x00000010000d7202 */ /* 0x000fce0000000f00 */
[----:B------:R-:W-:Y:S05]  /*37d0*/  WARPSYNC.COLLECTIVE R15, `(.L_x_1045) ;  /* 0x000000000f087348 */ /* 0x000fea0003c00000 */
[----:B------:R0:W1:Y:S02]  /*37e0*/  SHFL.BFLY P2, R16, R28, R17, R30 ;  /* 0x0c0000111c107389 */ /* 0x000064000004001e */
[----:B01----:R-:W-:Y:S05]  /*37f0*/  ENDCOLLECTIVE ;  /* 0x000000000000791b */ /* 0x003fea0003800000 */
.L_x_1045:
[----:B------:R-:W-:Y:S01]  /*3800*/  FADD.FTZ R13, R14, R13 ;  /* 0x0000000d0e0d7221 */ /* 0x000fe20000010000 */
[----:B------:R-:W-:Y:S01]  /*3810*/  MOV R8, R16 ;  /* 0x0000001000087202 */ /* 0x000fe20000000f00 */
[----:B------:R-:W-:Y:S06]  /*3820*/  BRA `(.L_x_1046) ;  /* 0xfffffff800c47947 */ /* 0x000fec000383ffff */
.L_x_1047:
        /* <DEDUP_REMOVED lines=13> */
.L_x_1435:


//--------------------- .text._ZN13group_norm_v218gn_bwd_cuda_kernelI6__halfLi480ELi1ELi16ELi60ELi4096ELb1ELb1ELi32ELi960ELi960ELi4ELb1ELi1ELb0ELb0ELNS_15WgradSyncMethodE3ENS_16CompileConditionILi1000EEEEEvPT_S6_S6_PKS5_S8_S8_S8_PKfflPfPj --------------------------
	.section	.text._ZN13group_norm_v218gn_bwd_cuda_kernelI6__halfLi480ELi1ELi16ELi60ELi4096ELb1ELb1ELi32ELi960ELi960ELi4ELb1ELi1ELb0ELb0ELNS_15WgradSyncMethodE3ENS_16CompileConditionILi1000EEEEEvPT_S6_S6_PKS5_S8_S8_S8_PKfflPfPj,"ax",@progbits
	.align	128
        .global         _ZN13group_norm_v218gn_bwd_cuda_kernelI6__halfLi480ELi1ELi16ELi60ELi4096ELb1ELb1ELi32ELi960ELi960ELi4ELb1ELi1ELb0ELb0ELNS_15WgradSyncMethodE3ENS_16CompileConditionILi1000EEEEEvPT_S6_S6_PKS5_S8_S8_S8_PKfflPfPj
        .type           _ZN13group_norm_v218gn_bwd_cuda_kernelI6__halfLi480ELi1ELi16ELi60ELi4096ELb1ELb1ELi32ELi960ELi960ELi4ELb1ELi1ELb0ELb0ELNS_15WgradSyncMethodE3ENS_16CompileConditionILi1000EEEEEvPT_S6_S6_PKS5_S8_S8_S8_PKfflPfPj,@function
        .size           _ZN13group_norm_v218gn_bwd_cuda_kernelI6__halfLi480ELi1ELi16ELi60ELi4096ELb1ELb1ELi32ELi960ELi960ELi4ELb1ELi1ELb0ELb0ELNS_15WgradSyncMethodE3ENS_16CompileConditionILi1000EEEEEvPT_S6_S6_PKS5_S8_S8_S8_PKfflPfPj,(.L_x_1436 - _ZN13group_norm_v218gn_bwd_cuda_kernelI6__halfLi480ELi1ELi16ELi60ELi4096ELb1ELb1ELi32ELi960ELi960ELi4ELb1ELi1ELb0ELb0ELNS_15WgradSyncMethodE3ENS_16CompileConditionILi1000EEEEEvPT_S6_S6_PKS5_S8_S8_S8_PKfflPfPj)
        .other          _ZN13group_norm_v218gn_bwd_cuda_kernelI6__halfLi480ELi1ELi16ELi60ELi4096ELb1ELb1ELi32ELi960ELi960ELi4ELb1ELi1ELb0ELb0ELNS_15WgradSyncMethodE3ENS_16CompileConditionILi1000EEEEEvPT_S6_S6_PKS5_S8_S8_S8_PKfflPfPj,@"STO_CUDA_ENTRY STV_DEFAULT"
_ZN13group_norm_v218gn_bwd_cuda_kernelI6__halfLi480ELi1ELi16ELi60ELi4096ELb1ELb1ELi32ELi960ELi960ELi4ELb1ELi1ELb0ELb0ELNS_15WgradSyncMethodE3ENS_16CompileConditionILi1000EEEEEvPT_S6_S6_PKS5_S8_S8_S8_PKfflPfPj:
.text._ZN13group_norm_v218gn_bwd_cuda_kernelI6__halfLi480ELi1ELi16ELi60ELi4096ELb1ELb1ELi32ELi960ELi960ELi4ELb1ELi1ELb0ELb0ELNS_15WgradSyncMethodE3ENS_16CompileConditionILi1000EEEEEvPT_S6_S6_PKS5_S8_S8_S8_PKfflPfPj:
        /* <DEDUP_REMOVED lines=30> */
.L_x_1050:
        /* <DEDUP_REMOVED lines=8> */
.L_x_1049:
[----:B------:R-:W-:Y:S05]  /*0260*/  WARPSYNC.ALL ;  /* 0x0000000000007948 */ /* 0x000fea0003800000 */
[----:B------:R-:W-:Y:S06]  /*0270*/  BAR.SYNC.DEFER_BLOCKING 0x0 ;  /* 0x0000000000007b1d */ /* 0x000fec0000010000 */
[----:B------:R-:W-:Y:S05]  /*0280*/  BRA `(.L_x_1051) ;  /* 0x0000007800a87947 */ /* 0x000fea0003800000 */
.L_x_1048:
        /* <DEDUP_REMOVED lines=11> */
[----:B------:R-:W-:Y:S01]  /*0340*/  LOP3.LUT R11, R17, 0xffff, RZ, 0xc0, !PT ;  /* 0x0000ffff110b7812 */ /* 0x000fe200078ec0ff */
[----:B------:R-:W-:Y:S03]  /*0350*/  STL [R1+0x94], R17 ;  /* 0x0000941101007387 */ /* 0x000fe60000100800 */
[----:B------:R-:W-:-:S05]  /*0360*/  SHF.L.U32 R7, R11, 0x2, RZ ;  /* 0x000000020b077819 */ /* 0x000fca00000006ff */
[----:B-1----:R-:W-:-:S04]  /*0370*/  IMAD.WIDE.U32 R2, R7, 0x2, R2 ;  /* 0x0000000207027825 */ /* 0x002fc800078e0002 */
[----:B0-----:R-:W-:Y:S01]  /*0380*/  IMAD.WIDE.U32 R4, R7, 0x2, R4 ;  /* 0x0000000207047825 */ /* 0x001fe200078e0004 */
[----:B------:R0:W2:Y:S04]  /*0390*/  LDG.E.64.CONSTANT R12, desc[UR12][R2.64] ;  /* 0x0000000c020c7981 */ /* 0x0000a8000c1e9b00 */
[----:B------:R1:W3:Y:S01]  /*03a0*/  LDG.E.64.CONSTANT R14, desc[UR12][R4.64] ;  /* 0x0000000c040e7981 */ /* 0x0002e2000c1e9b00 */
[----:B------:R-:W-:Y:S02]  /*03b0*/  MOV R6, 0x400 ;  /* 0x0000040000067802 */ /* 0x000fe40000000f00 */
[----:B------:R-:W-:Y:S02]  /*03c0*/  CS2R R60, SRZ ;  /* 0x00000000003c7805 */ /* 0x000fe4000001ff00 */
[----:B------:R-:W-:Y:S01]  /*03d0*/  SHF.L.U32 R9, R8, 0x3, RZ ;  /* 0x0000000308097819 */ /* 0x000fe200000006ff */
[----:B------:R-:W4:Y:S01]  /*03e0*/  S2R R7, SR_CgaCtaId ;  /* 0x0000000000077919 */ /* 0x000f220000008800 */
[----:B------:R-:W-:-:S02]  /*03f0*/  IADD3 R6, PT, PT, R6, 0x3c00, RZ ;  /* 0x00003c0006067810 */ /* 0x000fc40007ffe0ff */
[----:B------:R-:W-:Y:S02]  /*0400*/  CS2R R58, SRZ ;  /* 0x00000000003a7805 */ /* 0x000fe4000001ff00 */
[----:B0-----:R-:W-:Y:S02]  /*0410*/  SHF.L.U32 R3, R10, 0x5, RZ ;  /* 0x000000050a037819 */ /* 0x001fe400000006ff */
[----:B------:R-:W-:Y:S02]  /*0420*/  CS2R R56, SRZ ;  /* 0x0000000000387805 */ /* 0x000fe4000001ff00 */
[----:B------:R-:W-:Y:S02]  /*0430*/  LOP3.LUT R9, R9, 0x8, RZ, 0xc0, !PT ;  /* 0x0000000809097812 */ /* 0x000fe400078ec0ff */
[----:B------:R-:W-:Y:S02]  /*0440*/  CS2R R54, SRZ ;  /* 0x0000000000367805 */ /* 0x000fe4000001ff00 */
[----:B-1----:R-:W-:Y:S01]  /*0450*/  PRMT R4, R17, 0x9910, RZ ;  /* 0x0000991011047816 */ /* 0x002fe200000000ff */
[----:B------:R-:W-:Y:S01]  /*0460*/  UMOV UR4, URZ ;  /* 0x000000ff00047c82 */ /* 0x000fe20008000000 */
[----:B------:R-:W-:-:S02]  /*0470*/  LOP3.LUT R3, R0, 0xfe0, R3, 0xf8, !PT ;  /* 0x00000fe000037812 */ /* 0x000fc400078ef803 */
[----:B----4-:R-:W-:Y:S02]  /*0480*/  LEA R6, R7, R6, 0x18 ;  /* 0x0000000607067211 */ /* 0x010fe400078ec0ff */
[----:B------:R-:W-:-:S05]  /*0490*/  SHF.R.U32.HI R7, RZ, 0x1, R8 ;  /* 0x00000001ff077819 */ /* 0x000fca0000011608 */
[--C-:B------:R-:W-:Y:S02]  /*04a0*/  IMAD R8, R7, 0x168, R6.reuse ;  /* 0x0000016807087824 */ /* 0x100fe400078e0206 */
[----:B------:R-:W-:-:S03]  /*04b0*/  IMAD R7, R11, 0x18, R6 ;  /* 0x000000180b077824 */ /* 0x000fc600078e0206 */
        /* <DEDUP_REMOVED lines=9> */
[--C-:B--2---:R-:W-:Y:S02]  /*0550*/  HADD2.F32 R3, -RZ, R12.reuse.H0_H0 ;  /* 0x2000000cff037230 */ /* 0x104fe40000004100 */
[----:B------:R-:W-:Y:S02]  /*0560*/  HADD2.F32 R4, -RZ, R12.H1_H1 ;  /* 0x3000000cff047230 */ /* 0x000fe40000004100 */
[--C-:B0-----:R-:W-:Y:S02]  /*0570*/  HADD2.F32 R5, -RZ, R13.reuse.H0_H0 ;  /* 0x2000000dff057230 */ /* 0x101fe40000004100 */
[----:B------:R-:W-:Y:S02]  /*0580*/  HADD2.F32 R6, -RZ, R13.H1_H1 ;  /* 0x3000000dff067230 */ /* 0x000fe40000004100 */
[----:B---3--:R-:W-:-:S02]  /*0590*/  HADD2.F32 R7, -RZ, R14.H0_H0 ;  /* 0x2000000eff077230 */ /* 0x008fc40000004100 */
[----:B------:R-:W-:Y:S02]  /*05a0*/  HADD2.F32 R8, -RZ, R14.H1_H1 ;  /* 0x3000000eff087230 */ /* 0x000fe40000004100 */
[--C-:B------:R-:W-:Y:S02]  /*05b0*/  HADD2.F32 R9, -RZ, R15.reuse.H0_H0 ;  /* 0x2000000fff097230 */ /* 0x100fe40000004100 */
[----:B-1----:R-:W-:-:S07]  /*05c0*/  HADD2.F32 R10, -RZ, R15.H1_H1 ;  /* 0x3000000fff0a7230 */ /* 0x002fce0000004100 */
.L_x_1065:
[----:B------:R-:W2:Y:S01]  /*05d0*/  LDL R0, [R1+0x94] ;  /* 0x0000940001007983 */ /* 0x000ea20000100800 */
[----:B------:R-:W-:Y:S02]  /*05e0*/  USHF.L.U32 UR10, UR9, 0x5, URZ ;  /* 0x00000005090a7899 */ /* 0x000fe400080006ff */
[----:B------:R-:W-:Y:S01]  /*05f0*/  USHF.L.U64.HI UR11, UR9, 0x5, UR5 ;  /* 0x00000005090b7899 */ /* 0x000fe20008010205 */
[----:B0-----:R-:W0:Y:S01]  /*0600*/  S2R R11, SR_CTAID.X ;  /* 0x00000000000b7919 */ /* 0x001e220000002500 */
[----:B------:R-:W1:Y:S02]  /*0610*/  LDCU.64 UR16, c[0x0][0x3b8] ;  /* 0x00007700ff1077ac */ /* 0x000e640008000a00 */
[----:B------:R-:W-:Y:S01]  /*0620*/  MOV R12, UR10 ;  /* 0x0000000a000c7c02 */ /* 0x000fe20008000f00 */
[----:B-----5:R-:W-:Y:S01]  /*0630*/  STL [R1+0xa8], R16 ;  /* 0x0000a81001007387 */ /* 0x020fe20000100800 */
        /* <DEDUP_REMOVED lines=13> */
[----:B------:R-:W-:Y:S01]  /*0710*/  IMAD.WIDE.U32 R14, R14, 0x4, RZ ;  /* 0x000000040e0e7825 */ /* 0x000fe200078e00ff */
[----:B0-----:R-:W-:-:S05]  /*0720*/  LOP3.LUT R0, R0, 0xffff, RZ, 0xc0, !PT ;  /* 0x0000ffff00007812 */ /* 0x001fca00078ec0ff */
[----:B------:R-:W-:-:S05]  /*0730*/  IMAD R0, R0, 0x445, RZ ;  /* 0x0000044500007824 */ /* 0x000fca00078e02ff */
[----:B------:R-:W-:-:S04]  /*0740*/  SHF.R.U32.HI R0, RZ, 0x12, R0 ;  /* 0x00000012ff007819 */ /* 0x000fc80000011600 */
[----:B------:R-:W-:Y:S02]  /*0750*/  LOP3.LUT R0, R0, 0xfe0, R11, 0xf8, !PT ;  /* 0x00000fe000007812 */ /* 0x000fe400078ef80b */
[----:B------:R-:W-:Y:S01]  /*0760*/  LOP3.LUT R11, R15, UR8, RZ, 0xfc, !PT ;  /* 0x000000080f0b7c12 */ /* 0x000fe2000f8efcff */
[----:B------:R-:W0:Y:S02]  /*0770*/  LDCU UR8, c[0x0][0x3c0] ;  /* 0x00007800ff0877ac */ /* 0x000e240008000800 */
[----:B------:R-:W-:Y:S01]  /*0780*/  IMAD R13, R0, 0x3c0, RZ ;  /* 0x000003c0000d7824 */ /* 0x000fe200078e02ff */
[----:B------:R-:W-:Y:S01]  /*0790*/  LOP3.LUT R0, R14, UR14, RZ, 0xfc, !PT ;  /* 0x0000000e0e007c12 */ /* 0x000fe2000f8efcff */
[----:B------:R-:W1:Y:S03]  /*07a0*/  LDCU.64 UR14, c[0x0][0x3c8] ;  /* 0x00007900ff0e77ac */ /* 0x000e660008000a00 */
[----:B------:R-:W-:-:S04]  /*07b0*/  IADD3 R0, P1, PT, R13, R0, RZ ;  /* 0x000000000d007210 */ /* 0x000fc80007f3e0ff */
[----:B------:R-:W-:Y:S02]  /*07c0*/  IADD3.X R11, PT, PT, RZ, R11, RZ, P1, !PT ;  /* 0x0000000bff0b7210 */ /* 0x000fe40000ffe4ff */
[C---:B------:R-:W-:Y:S02]  /*07d0*/  SHF.L.U32 R12, R0.reuse, 0x1, RZ ;  /* 0x00000001000c7819 */ /* 0x040fe400000006ff */
[----:B---3--:R-:W-:Y:S02]  /*07e0*/  SHF.L.U64.HI R2, R0, 0x1, R11 ;  /* 0x0000000100027819 */ /* 0x008fe4000001020b */
[----:B----4-:R-:W-:-:S04]  /*07f0*/  IADD3 R72, P0, PT, R12, UR10, RZ ;  /* 0x0000000a0c487c10 */ /* 0x010fc8000ff1e0ff */
[----:B------:R-:W-:Y:S01]  /*0800*/  IADD3.X R73, PT, PT, R2, UR11, RZ, P0, !PT ;  /* 0x0000000b02497c10 */ /* 0x000fe200087fe4ff */
[----:B------:R-:W2:Y:S04]  /*0810*/  LDCU.64 UR10, c[0x0][0x398] ;  /* 0x00007300ff0a77ac */ /* 0x000ea80008000a00 */
[----:B------:R-:W3:Y:S04]  /*0820*/  LDG.E.64.CONSTANT R26, desc[UR12][R72.64] ;  /* 0x0000000c481a7981 */ /* 0x000ee8000c1e9b00 */
[----:B------:R-:W4:Y:S04]  /*0830*/  LDG.E.64.CONSTANT R14, desc[UR12][R72.64+0xf00] ;  /* 0x000f000c480e7981 */ /* 0x000f28000c1e9b00 */
[----:B------:R-:W4:Y:S04]  /*0840*/  LDG.E.64.CONSTANT R28, desc[UR12][R72.64+0x1e00] ;  /* 0x001e000c481c7981 */ /* 0x000f28000c1e9b00 */
[----:B------:R-:W4:Y:S04]  /*0850*/  LDG.E.64.CONSTANT R30, desc[UR12][R72.64+0x2d00] ;  /* 0x002d000c481e7981 */ /* 0x000f28000c1e9b00 */
[----:B------:R-:W4:Y:S04]  /*0860*/  LDG.E.64.CONSTANT R34, desc[UR12][R72.64+0x3c00] ;  /* 0x003c000c48227981 */ /* 0x000f28000c1e9b00 */
[----:B------:R-:W4:Y:S04]  /*0870*/  LDG.E.64.CONSTANT R18, desc[UR12][R72.64+0x4b00] ;  /* 0x004b000c48127981 */ /* 0x000f28000c1e9b00 */
[----:B------:R-:W4:Y:S01]  /*0880*/  LDG.E.64.CONSTANT R22, desc[UR12][R72.64+0x5a00] ;  /* 0x005a000c48167981 */ /* 0x000f22000c1e9b00 */
[----:B--2---:R-:W-:Y:S01]  /*0890*/  IADD3 R46, P0, PT, R12, UR10, RZ ;  /* 0x0000000a0c2e7c10 */ /* 0x004fe2000ff1e0ff */
[----:B0-----:R-:W-:-:S02]  /*08a0*/  FADD.FTZ R11, R21, UR8 ;  /* 0x00000008150b7e21 */ /* 0x001fc40008010000 */
[----:B------:R0:W-:Y:S01]  /*08b0*/  STL [R1+0x8c], R12 ;  /* 0x00008c0c01007387 */ /* 0x0001e20000100800 */
[----:B------:R-:W-:-:S03]  /*08c0*/  IADD3.X R47, PT, PT, R2, UR11, RZ, P0, !PT ;  /* 0x0000000b022f7c10 */ /* 0x000fc600087fe4ff */
[----:B------:R-:W2:Y:S01]  /*08d0*/  MUFU.RSQ R11, R11 ;  /* 0x0000000b000b7308 */ /* 0x000ea20000001400 */
[----:B------:R-:W4:Y:S04]  /*08e0*/  LDG.E.64.CONSTANT R24, desc[UR12][R72.64+0x6900] ;  /* 0x0069000c48187981 */ /* 0x000f28000c1e9b00 */
[----:B------:R-:W4:Y:S04]  /*08f0*/  LDG.E.64.CONSTANT R68, desc[UR12][R46.64] ;  /* 0x0000000c2e447981 */ /* 0x000f28000c1e9b00 */
[----:B------:R-:W4:Y:S04]  /*0900*/  LDG.E.64.CONSTANT R38, desc[UR12][R46.64+0xf00] ;  /* 0x000f000c2e267981 */ /* 0x000f28000c1e9b00 */
[----:B------:R1:W-:Y:S04]  /*0910*/  STL [R1+0x90], R2 ;  /* 0x0000900201007387 */ /* 0x0003e80000100800 */
[----:B------:R-:W4:Y:S04]  /*0920*/  LDG.E.64.CONSTANT R40, desc[UR12][R46.64+0x1e00] ;  /* 0x001e000c2e287981 */ /* 0x000f28000c1e9b00 */
[----:B------:R-:W4:Y:S01]  /*0930*/  LDG.E.64.CONSTANT R36, desc[UR12][R72.64+0x9600] ;  /* 0x0096000c48247981 */ /* 0x000f22000c1e9b00 */
[----:B---3--:R-:W-:-:S05]  /*0940*/  HADD2.F32 R13, -RZ, R26.H0_H0 ;  /* 0x2000001aff0d7230 */ /* 0x008fca0000004100 */
[----:B------:R-:W-:Y:S01]  /*0950*/  FADD.FTZ R0, -R20, R13 ;  /* 0x0000000d14007221 */ /* 0x000fe20000010100 */
[----:B------:R-:W-:-:S05]  /*0960*/  HADD2.F32 R13, -RZ, R26.H1_H1 ;  /* 0x3000001aff0d7230 */ /* 0x000fca0000004100 */
[----:B0-----:R-:W-:Y:S01]  /*0970*/  FADD.FTZ R12, -R20, R13 ;  /* 0x0000000d140c7221 */ /* 0x001fe20000010100 */
[----:B------:R-:W-:-:S05]  /*0980*/  HADD2.F32 R13, -RZ, R27.H0_H0 ;  /* 0x2000001bff0d7230 */ /* 0x000fca0000004100 */
[----:B------:R-:W-:Y:S01]  /*0990*/  FADD.FTZ R76, -R20, R13 ;  /* 0x0000000d144c7221 */ /* 0x000fe20000010100 */
[----:B------:R-:W-:Y:S02]  /*09a0*/  HADD2.F32 R13, -RZ, R27.H1_H1 ;  /* 0x3000001bff0d7230 */ /* 0x000fe40000004100 */
[----:B--2---:R-:W-:-:S03]  /*09b0*/  FMUL.FTZ R77, R11, R12 ;  /* 0x0000000c0b4d7220 */ /* 0x004fc60000410000 */
[----:B------:R-:W-:Y:S01]  /*09c0*/  FADD.FTZ R12, -R20, R13 ;  /* 0x0000000d140c7221 */ /* 0x000fe20000010100 */
[----:B----4-:R-:W-:-:S05]  /*09d0*/  HADD2.F32 R13, -RZ, R14.H0_H0 ;  /* 0x2000000eff0d7230 */ /* 0x010fca0000004100 */
[C---:B------:R-:W-:Y:S01]  /*09e0*/  FADD.FTZ R26, -R20.reuse, R13 ;  /* 0x0000000d141a7221 */ /* 0x040fe20000010100 */
[----:B------:R-:W-:Y:S02]  /*09f0*/  HADD2.F32 R13, -RZ, R14.H1_H1 ;  /* 0x3000000eff0d7230 */ /* 0x000fe40000004100 */
[--C-:B------:R-:W-:Y:S02]  /*0a00*/  HADD2.F32 R17, -RZ, R15.reuse.H0_H0 ;  /* 0x2000000fff117230 */ /* 0x100fe40000004100 */
[----:B------:R-:W-:Y:S02]  /*0a10*/  HADD2.F32 R15, -RZ, R15.H1_H1 ;  /* 0x3000000fff0f7230 */ /* 0x000fe40000004100 */
[----:B------:R-:W-:Y:S01]  /*0a20*/  FADD.FTZ R14, -R20, R13 ;  /* 0x0000000d140e7221 */ /* 0x000fe20000010100 */
[----:B-1----:R-:W-:-:S03]  /*0a30*/  FMUL.FTZ R2, R11, R26 ;  /* 0x0000001a0b027220 */ /* 0x002fc60000410000 */
[----:B------:R-:W-:Y:S01]  /*0a40*/  FMUL.FTZ R13, R11, R14 ;  /* 0x0000000e0b0d7220 */ /* 0x000fe20000410000 */
[C---:B------:R-:W-:Y:S01]  /*0a50*/  FADD.FTZ R14, -R20.reuse, R17 ;  /* 0x00000011140e7221 */ /* 0x040fe20000010100 */
[----:B------:R-:W-:Y:S01]  /*0a60*/  FADD.FTZ R26, -R20, R15 ;  /* 0x0000000f141a7221 */ /* 0x000fe20000010100 */
[----:B------:R-:W-:-:S03]  /*0a70*/  HADD2.F32 R17, -RZ, R28.H0_H0 ;  /* 0x2000001cff117230 */ /* 0x000fc60000004100 */
[----:B------:R-:W-:Y:S02]  /*0a80*/  FMUL.FTZ R15, R11, R26 ;  /* 0x0000001a0b0f7220 */ /* 0x000fe40000410000 */
[C---:B------:R-:W-:Y:S01]  /*0a90*/  FADD.FTZ R26, -R20.reuse, R17 ;  /* 0x00000011141a7221 */ /* 0x040fe20000010100 */
[----:B------:R-:W-:Y:S01]  /*0aa0*/  HADD2.F32 R17, -RZ, R28.H1_H1 ;  /* 0x3000001cff117230 */ /* 0x000fe20000004100 */
[----:B------:R0:W-:Y:S01]  /*0ab0*/  STL [R1], R2 ;  /* 0x0000000201007387 */ /* 0x0001e20000100800 */
[----:B------:R-:W-:Y:S01]  /*0ac0*/  FFMA.FTZ R95, R3, R2, R7 ;  /* 0x00000002035f7223 */ /* 0x000fe20000010007 */
[----:B0-----:R-:W-:Y:S02]  /*0ad0*/  FMUL.FTZ R2, R11, R26 ;  /* 0x0000001a0b027220 */ /* 0x001fe40000410000 */
[C---:B------:R-:W-:Y:S01]  /*0ae0*/  FADD.FTZ R26, -R20.reuse, R17 ;  /* 0x00000011141a7221 */ /* 0x040fe20000010100 */
[--C-:B------:R-:W-:Y:S02]  /*0af0*/  HADD2.F32 R17, -RZ, R29.reuse.H0_H0 ;  /* 0x2000001dff117230 */ /* 0x100fe40000004100 */
[----:B------:R-:W-:Y:S01]  /*0b00*/  FFMA.FTZ R79, R3, R2, R7 ;  /* 0x00000002034f7223 */ /* 0x000fe20000010007 */
[----:B------:R0:W-:Y:S02]  /*0b10*/  STL [R1+0x1c], R2 ;  /* 0x00001c0201007387 */ /* 0x0001e40000100800 */
[----:B------:R-:W-:Y:S01]  /*0b20*/  FADD.FTZ R32, -R20, R17 ;  /* 0x0000001114207221 */ /* 0x000fe20000010100 */
[----:B------:R-:W-:-:S02]  /*0b30*/  HADD2.F32 R17, -RZ, R29.H1_H1 ;  /* 0x3000001dff117230 */ /* 0x000fc40000004100 */
[----:B------:R-:W2:Y:S01]  /*0b40*/  LDG.E.64.CONSTANT R28, desc[UR12][R72.64+0x7800] ;  /* 0x0078000c481c7981 */ /* 0x000ea2000c1e9b00 */
[----:B0-----:R-:W-:-:S03]  /*0b50*/  FMUL.FTZ R2, R11, R26 ;  /* 0x0000001a0b027220 */ /* 0x001fc60000410000 */
[----:B------:R-:W3:Y:S01]  /*0b60*/  LDG.E.64.CONSTANT R26, desc[UR12][R46.64+0x2d00] ;  /* 0x002d000c2e1a7981 */ /* 0x000ee2000c1e9b00 */
[----:B------:R-:W-:-:S03]  /*0b70*/  FFMA.FTZ R87, R4, R2, R8 ;  /* 0x0000000204577223 */ /* 0x000fc60000010008 */
[----:B------:R0:W-:Y:S02]  /*0b80*/  STL [R1+0x20], R2 ;  /* 0x0000200201007387 */ /* 0x0001e40000100800 */
[----:B0-----:R-:W-:Y:S01]  /*0b90*/  FMUL.FTZ R2, R11, R32 ;  /* 0x000000200b027220 */ /* 0x001fe20000410000 */
[C---:B------:R-:W-:Y:S01]  /*0ba0*/  FADD.FTZ R32, -R20.reuse, R17 ;  /* 0x0000001114207221 */ /* 0x040fe20000010100 */
[--C-:B------:R-:W-:Y:S02]  /*0bb0*/  HADD2.F32 R17, -RZ, R30.reuse.H0_H0 ;  /* 0x2000001eff117230 */ /* 0x100fe40000004100 */
[----:B------:R-:W-:Y:S01]  /*0bc0*/  FFMA.FTZ R88, R5, R2, R9 ;  /* 0x0000000205587223 */ /* 0x000fe20000010009 */
[----:B------:R0:W-:Y:S02]  /*0bd0*/  STL [R1+0x2c], R2 ;  /* 0x00002c0201007387 */ /* 0x0001e40000100800 */
[----:B0-----:R-:W-:Y:S01]  /*0be0*/  FMUL.FTZ R2, R11, R32 ;  /* 0x000000200b027220 */ /* 0x001fe20000410000 */
[----:B------:R-:W-:Y:S01]  /*0bf0*/  FADD.FTZ R32, -R20, R17 ;  /* 0x0000001114207221 */ /* 0x000fe20000010100 */
[----:B------:R-:W-:-:S02]  /*0c00*/  HADD2.F32 R17, -RZ, R30.H1_H1 ;  /* 0x3000001eff117230 */ /* 0x000fc40000004100 */
[----:B------:R-:W-:Y:S01]  /*0c10*/  FFMA.FTZ R89, R6, R2, R10 ;  /* 0x0000000206597223 */ /* 0x000fe2000001000a */
[----:B------:R0:W-:Y:S02]  /*0c20*/  STL [R1+0x34], R2 ;  /* 0x0000340201007387 */ /* 0x0001e40000100800 */
[----:B------:R-:W-:Y:S01]  /*0c30*/  FADD.FTZ R30, -R20, R17 ;  /* 0x00000011141e7221 */ /* 0x000fe20000010100 */
[--C-:B------:R-:W-:Y:S02]  /*0c40*/  HADD2.F32 R17, -RZ, R31.reuse.H0_H0 ;  /* 0x2000001fff117230 */ /* 0x100fe40000004100 */
[----:B0-----:R-:W-:Y:S01]  /*0c50*/  FMUL.FTZ R2, R11, R32 ;  /* 0x000000200b027220 */ /* 0x001fe20000410000 */
[----:B------:R-:W-:Y:S01]  /*0c60*/  HADD2.F32 R31, -RZ, R31.H1_H1 ;  /* 0x3000001fff1f7230 */ /* 0x000fe20000004100 */
[----:B------:R-:W4:Y:S02]  /*0c70*/  LDG.E.64.CONSTANT R32, desc[UR12][R46.64+0x3c00] ;  /* 0x003c000c2e207981 */ /* 0x000f24000c1e9b00 */
[----:B------:R-:W-:-:S02]  /*0c80*/  FFMA.FTZ R85, R3, R2, R7 ;  /* 0x0000000203557223 */ /* 0x000fc40000010007 */
[----:B------:R0:W-:Y:S02]  /*0c90*/  STL [R1+0x30], R2 ;  /* 0x0000300201007387 */ /* 0x0001e40000100800 */
[----:B0-----:R-:W-:Y:S01]  /*0ca0*/  FMUL.FTZ R2, R11, R30 ;  /* 0x0000001e0b027220 */ /* 0x001fe20000410000 */
[----:B------:R-:W-:-:S03]  /*0cb0*/  FADD.FTZ R30, -R20, R17 ;  /* 0x00000011141e7221 */ /* 0x000fc60000010100 */
[----:B------:R-:W-:Y:S01]  /*0cc0*/  FFMA.FTZ R74, R4, R2, R8 ;  /* 0x00000002044a7223 */ /* 0x000fe20000010008 */
[----:B------:R0:W-:Y:S01]  /*0cd0*/  STL [R1+0x3c], R2 ;  /* 0x00003c0201007387 */ /* 0x0001e20000100800 */
[----:B------:R-:W-:Y:S02]  /*0ce0*/  HADD2.F32 R17, -RZ, R34.H0_H0 ;  /* 0x20000022ff117230 */ /* 0x000fe40000004100 */
[----:B0-----:R-:W-:Y:S01]  /*0cf0*/  FMUL.FTZ R2, R11, R30 ;  /* 0x0000001e0b027220 */ /* 0x001fe20000410000 */
[----:B------:R-:W-:-:S03]  /*0d00*/  FADD.FTZ R30, -R20, R31 ;  /* 0x0000001f141e7221 */ /* 0x000fc60000010100 */
[----:B------:R-:W-:Y:S01]  /*0d10*/  FFMA.FTZ R75, R5, R2, R9 ;  /* 0x00000002054b7223 */ /* 0x000fe20000010009 */
[----:B------:R0:W-:Y:S02]  /*0d20*/  STL [R1+0x38], R2 ;  /* 0x0000380201007387 */ /* 0x0001e40000100800 */
[----:B0-----:R-:W-:Y:S01]  /*0d30*/  FMUL.FTZ R2, R11, R30 ;  /* 0x0000001e0b027220 */ /* 0x001fe20000410000 */
[----:B------:R-:W-:Y:S01]  /*0d40*/  FADD.FTZ R30, -R20, R17 ;  /* 0x00000011141e7221 */ /* 0x000fe20000010100 */
[----:B------:R-:W-:Y:S02]  /*0d50*/  HADD2.F32 R17, -RZ, R34.H1_H1 ;  /* 0x30000022ff117230 */ /* 0x000fe40000004100 */
[----:B------:R-:W-:Y:S01]  /*0d60*/  FFMA.FTZ R81, R6, R2, R10 ;  /* 0x0000000206517223 */ /* 0x000fe2000001000a */
[----:B------:R0:W-:Y:S02]  /*0d70*/  STL [R1+0x44], R2 ;  /* 0x0000440201007387 */ /* 0x0001e40000100800 */
[----:B------:R-:W-:Y:S01]  /*0d80*/  FADD.FTZ R34, -R20, R17 ;  /* 0x0000001114227221 */ /* 0x000fe20000010100 */
[----:B------:R-:W-:-:S02]  /*0d90*/  HADD2.F32 R17, -RZ, R35.H0_H0 ;  /* 0x20000023ff117230 */ /* 0x000fc40000004100 */
[----:B0-----:R-:W-:Y:S01]  /*0da0*/  FMUL.FTZ R2, R11, R30 ;  /* 0x0000001e0b027220 */ /* 0x001fe20000410000 */
[----:B------:R-:W-:Y:S01]  /*0db0*/  HADD2.F32 R35, -RZ, R35.H1_H1 ;  /* 0x30000023ff237230 */ /* 0x000fe20000004100 */
[----:B------:R-:W2:Y:S02]  /*0dc0*/  LDG.E.64.CONSTANT R30, desc[UR12][R72.64+0x8700] ;  /* 0x0087000c481e7981 */ /* 0x000ea4000c1e9b00 */
[----:B------:R-:W-:Y:S02]  /*0dd0*/  FFMA.FTZ R82, R3, R2, R7 ;  /* 0x0000000203527223 */ /* 0x000fe40000010007 */
        /* <DEDUP_REMOVED lines=11> */
[----:B------:R-:W-:-:S04]  /*0e90*/  FADD.FTZ R34, -R20, R17 ;  /* 0x0000001114227221 */ /* 0x000fc80000010100 */
[C---:B------:R-:W-:Y:S02]  /*0ea0*/  FMUL.FTZ R119, R11.reuse, R34 ;  /* 0x000000220b777220 */ /* 0x040fe40000410000 */
[----:B------:R-:W2:Y:S01]  /*0eb0*/  LDG.E.64.CONSTANT R34, desc[UR12][R46.64+0x4b00] ;  /* 0x004b000c2e227981 */ /* 0x000ea2000c1e9b00 */
[C---:B------:R-:W-:Y:S01]  /*0ec0*/  FMUL.FTZ R0, R11.reuse, R0 ;  /* 0x000000000b007220 */ /* 0x040fe20000410000 */
[----:B------:R-:W-:Y:S02]  /*0ed0*/  HADD2.F32 R17, -RZ, R18.H1_H1 ;  /* 0x30000012ff117230 */ /* 0x000fe40000004100 */
[----:B------:R-:W-:Y:S01]  /*0ee0*/  FMUL.FTZ R76, R11, R76 ;  /* 0x0000004c0b4c7220 */ /* 0x000fe20000410000 */
[----:B------:R-:W-:Y:S01]  /*0ef0*/  FFMA.FTZ R99, R3, R0, R7 ;  /* 0x0000000003637223 */ /* 0x000fe20000010007 */
[----:B------:R-:W-:Y:S01]  /*0f00*/  FFMA.FTZ R104, R4, R77, R8 ;  /* 0x0000004d04687223 */ /* 0x000fe20000010008 */
[----:B------:R-:W-:Y:S01]  /*0f10*/  FADD.FTZ R18, -R20, R17 ;  /* 0x0000001114127221 */ /* 0x000fe20000010100 */
[----:B------:R-:W-:-:S02]  /*0f20*/  HADD2.F32 R17, -RZ, R19.H0_H0 ;  /* 0x20000013ff117230 */ /* 0x000fc40000004100 */
[----:B------:R-:W-:Y:S01]  /*0f30*/  FMUL.FTZ R105, R99, -1.4426950216293334961 ;  /* 0xbfb8aa3b63697820 */ /* 0x000fe20000410000 */
[----:B------:R-:W-:Y:S01]  /*0f40*/  FFMA.FTZ R106, R5, R76, R9 ;  /* 0x0000004c056a7223 */ /* 0x000fe20000010009 */
[----:B------:R-:W-:Y:S01]  /*0f50*/  FMUL.FTZ R108, R104, -1.4426950216293334961 ;  /* 0xbfb8aa3b686c7820 */ /* 0x000fe20000410000 */
[----:B------:R-:W-:Y:S01]  /*0f60*/  FMUL.FTZ R12, R11, R12 ;  /* 0x0000000c0b0c7220 */ /* 0x000fe20000410000 */
[----:B------:R-:W-:Y:S01]  /*0f70*/  FADD.FTZ R92, -R20, R17 ;  /* 0x00000011145c7221 */ /* 0x000fe20000010100 */
[----:B------:R-:W-:Y:S01]  /*0f80*/  FMUL.FTZ R110, R106, -1.4426950216293334961 ;  /* 0xbfb8aa3b6a6e7820 */ /* 0x000fe20000410000 */
[----:B------:R-:W0:Y:S01]  /*0f90*/  MUFU.EX2 R105, R105 ;  /* 0x0000006900697308 */ /* 0x000e220000000800 */
[----:B------:R-:W-:Y:S02]  /*0fa0*/  HADD2.F32 R17, -RZ, R19.H1_H1 ;  /* 0x30000013ff117230 */ /* 0x000fe40000004100 */
[C-C-:B------:R-:W-:Y:S01]  /*0fb0*/  FFMA.FTZ R109, R6.reuse, R12, R10.reuse ;  /* 0x0000000c066d7223 */ /* 0x140fe2000001000a */
[----:B------:R1:W-:Y:S01]  /*0fc0*/  STL [R1+0x54], R2 ;  /* 0x0000540201007387 */ /* 0x0003e20000100800 */
[----:B------:R-:W-:-:S03]  /*0fd0*/  FFMA.FTZ R70, R6, R2, R10 ;  /* 0x0000000206467223 */ /* 0x000fc6000001000a */
[----:B------:R-:W0:Y:S01]  /*0fe0*/  MUFU.EX2 R108, R108 ;  /* 0x0000006c006c7308 */ /* 0x000e220000000800 */
[----:B------:R-:W-:Y:S01]  /*0ff0*/  FMUL.FTZ R111, R109, -1.4426950216293334961 ;  /* 0xbfb8aa3b6d6f7820 */ /* 0x000fe20000410000 */
[----:B-1----:R-:W-:Y:S01]  /*1000*/  FMUL.FTZ R2, R11, R18 ;  /* 0x000000120b027220 */ /* 0x002fe20000410000 */
[----:B------:R-:W-:Y:S01]  /*1010*/  FADD.FTZ R18, -R20, R17 ;  /* 0x0000001114127221 */ /* 0x000fe20000010100 */
[----:B------:R-:W-:-:S04]  /*1020*/  HADD2.F32 R17, -RZ, R22.H0_H0 ;  /* 0x20000016ff117230 */ /* 0x000fc80000004100 */
[----:B------:R-:W1:Y:S01]  /*1030*/  MUFU.EX2 R110, R110 ;  /* 0x0000006e006e7308 */ /* 0x000e620000000800 */
[C---:B------:R-:W-:Y:S01]  /*1040*/  FMUL.FTZ R14, R11.reuse, R14 ;  /* 0x0000000e0b0e7220 */ /* 0x040fe20000410000 */
[----:B------:R-:W-:Y:S01]  /*1050*/  FFMA.FTZ R98, R6, R15, R10 ;  /* 0x0000000f06627223 */ /* 0x000fe2000001000a */
[----:B------:R-:W-:Y:S01]  /*1060*/  FMUL.FTZ R16, R11, R18 ;  /* 0x000000120b107220 */ /* 0x000fe20000410000 */
[----:B------:R-:W-:Y:S01]  /*1070*/  FADD.FTZ R18, -R20, R17 ;  /* 0x0000001114127221 */ /* 0x000fe20000010100 */
[--C-:B------:R-:W-:Y:S01]  /*1080*/  FFMA.FTZ R96, R4, R13, R8.reuse ;  /* 0x0000000d04607223 */ /* 0x100fe20000010008 */
[----:B------:R-:W-:Y:S02]  /*1090*/  STL [R1+0x50], R119 ;  /* 0x0000507701007387 */ /* 0x000fe40000100800 */
[----:B------:R-:W1:Y:S01]  /*10a0*/  MUFU.EX2 R111, R111 ;  /* 0x0000006f006f7308 */ /* 0x000e620000000800 */
[----:B------:R-:W-:Y:S01]  /*10b0*/  FFMA.FTZ R97, R5, R14, R9 ;  /* 0x0000000e05617223 */ /* 0x000fe20000010009 */
[----:B------:R-:W-:Y:S01]  /*10c0*/  FMUL.FTZ R115, R98, -1.4426950216293334961 ;  /* 0xbfb8aa3b62737820 */ /* 0x000fe20000410000 */
[----:B------:R0:W-:Y:S01]  /*10d0*/  STL [R1+0x6c], R2 ;  /* 0x00006c0201007387 */ /* 0x0001e20000100800 */
[----:B------:R-:W-:Y:S01]  /*10e0*/  FFMA.FTZ R63, R4, R2, R8 ;  /* 0x00000002043f7223 */ /* 0x000fe20000010008 */
[----:B------:R-:W-:Y:S01]  /*10f0*/  FMUL.FTZ R113, R96, -1.4426950216293334961 ;  /* 0xbfb8aa3b60717820 */ /* 0x000fe20000410000 */
[----:B------:R-:W-:-:S02]  /*1100*/  HADD2.F32 R21, -RZ, R23.H1_H1 ;  /* 0x30000017ff157230 */ /* 0x000fc40000004100 */
[----:B------:R-:W-:Y:S01]  /*1110*/  FMUL.FTZ R114, R97, -1.4426950216293334961 ;  /* 0xbfb8aa3b61727820 */ /* 0x000fe20000410000 */
[----:B------:R-:W-:Y:S01]  /*1120*/  FMUL.FTZ R112, R95, -1.4426950216293334961 ;  /* 0xbfb8aa3b5f707820 */ /* 0x000fe20000410000 */
[----:B0-----:R-:W-:Y:S01]  /*1130*/  FMUL.FTZ R2, R11, R18 ;  /* 0x000000120b027220 */ /* 0x001fe20000410000 */
[----:B------:R-:W-:Y:S02]  /*1140*/  HADD2.F32 R18, -RZ, R23.H0_H0 ;  /* 0x20000017ff127230 */ /* 0x000fe40000004100 */
[----:B------:R-:W-:Y:S01]  /*1150*/  FADD.FTZ R23, R105, 1 ;  /* 0x3f80000069177421 */ /* 0x000fe20000010000 */
[----:B------:R-:W-:Y:S01]  /*1160*/  FADD.FTZ R105, R108, 1 ;  /* 0x3f8000006c697421 */ /* 0x000fe20000010000 */
[----:B------:R-:W0:Y:S01]  /*1170*/  MUFU.EX2 R115, R115 ;  /* 0x0000007300737308 */ /* 0x000e220000000800 */
[----:B-1----:R-:W-:Y:S01]  /*1180*/  FADD.FTZ R110, R110, 1 ;  /* 0x3f8000006e6e7421 */ /* 0x002fe20000010000 */
[----:B------:R-:W-:-:S06]  /*1190*/  FADD.FTZ R111, R111, 1 ;  /* 0x3f8000006f6f7421 */ /* 0x000fcc0000010000 */
[----:B------:R-:W1:Y:S08]  /*11a0*/  MUFU.EX2 R113, R113 ;  /* 0x0000007100717308 */ /* 0x000e700000000800 */
[----:B------:R-:W1:Y:S08]  /*11b0*/  MUFU.RCP R23, R23 ;  /* 0x0000001700177308 */ /* 0x000e700000001000 */
[----:B------:R-:W-:Y:S08]  /*11c0*/  MUFU.EX2 R114, R114 ;  /* 0x0000007200727308 */ /* 0x000ff00000000800 */
[----:B------:R-:W1:Y:S08]  /*11d0*/  MUFU.EX2 R112, R112 ;  /* 0x0000007000707308 */ /* 0x000e700000000800 */
[----:B------:R-:W1:Y:S08]  /*11e0*/  MUFU.RCP R105, R105 ;  /* 0x0000006900697308 */ /* 0x000e700000001000 */
[----:B------:R1:W1:Y:S01]  /*11f0*/  MUFU.RCP R117, R110 ;  /* 0x0000006e00757308 */ /* 0x0002620000001000 */
[----:B------:R-:W-:Y:S01]  /*1200*/  FMUL.FTZ R116, R79, -1.4426950216293334961 ;  /* 0xbfb8aa3b4f747820 */ /* 0x000fe20000410000 */
[----:B------:R-:W-:Y:S01]  /*1210*/  FMUL.FTZ R94, R87, -1.4426950216293334961 ;  /* 0xbfb8aa3b575e7820 */ /* 0x000fe20000410000 */
[----:B------:R-:W-:-:S05]  /*1220*/  FMUL.FTZ R101, R88, -1.4426950216293334961 ;  /* 0xbfb8aa3b58657820 */ /* 0x000fca0000410000 */
[----:B------:R1:W3:Y:S01]  /*1230*/  MUFU.RCP R118, R111 ;  /* 0x0000006f00767308 */ /* 0x0002e20000001000 */
[----:B0-----:R-:W-:Y:S01]  /*1240*/  FADD.FTZ R115, R115, 1 ;  /* 0x3f80000073737421 */ /* 0x001fe20000010000 */
[----:B-1----:R-:W-:Y:S01]  /*1250*/  FADD.FTZ R110, R113, 1 ;  /* 0x3f800000716e7421 */ /* 0x002fe20000010000 */
[----:B------:R-:W-:Y:S01]  /*1260*/  FADD.FTZ R113, -R23, 1 ;  /* 0x3f80000017717421 */ /* 0x000fe20000010100 */
[----:B------:R-:W-:Y:S01]  /*1270*/  FMUL.FTZ R102, R89, -1.4426950216293334961 ;  /* 0xbfb8aa3b59667820 */ /* 0x000fe20000410000 */
[----:B------:R-:W-:-:S03]  /*1280*/  FADD.FTZ R108, R112, 1 ;  /* 0x3f800000706c7421 */ /* 0x000fc60000010000 */
[----:B------:R-:W0:Y:S01]  /*1290*/  MUFU.EX2 R116, R116 ;  /* 0x0000007400747308 */ /* 0x000e220000000800 */
[----:B------:R-:W-:Y:S01]  /*12a0*/  FADD.FTZ R111, R114, 1 ;  /* 0x3f800000726f7421 */ /* 0x000fe20000010000 */
[----:B------:R-:W-:Y:S01]  /*12b0*/  FADD.FTZ R114, -R105, 1 ;  /* 0x3f80000069727421 */ /* 0x000fe20000010100 */
[----:B------:R-:W-:Y:S01]  /*12c0*/  FADD.FTZ R112, -R117, 1 ;  /* 0x3f80000075707421 */ /* 0x000fe20000010100 */
[----:B------:R-:W-:-:S04]  /*12d0*/  FFMA.FTZ R113, R99, R113, 1 ;  /* 0x3f80000063717423 */ /* 0x000fc80000010071 */
[----:B------:R-:W1:Y:S01]  /*12e0*/  MUFU.EX2 R94, R94 ;  /* 0x0000005e005e7308 */ /* 0x000e620000000800 */
[----:B------:R-:W-:Y:S01]  /*12f0*/  FFMA.FTZ R114, R104, R114, 1 ;  /* 0x3f80000068727423 */ /* 0x000fe20000010072 */
[----:B------:R-:W-:Y:S01]  /*1300*/  FFMA.FTZ R112, R106, R112, 1 ;  /* 0x3f8000006a707423 */ /* 0x000fe20000010070 */
[----:B------:R-:W-:-:S05]  /*1310*/  HADD2.F32 R104, -RZ, R68.H0_H0 ;  /* 0x20000044ff687230 */ /* 0x000fca0000004100 */
[----:B------:R-:W1:Y:S01]  /*1320*/  MUFU.EX2 R101, R101 ;  /* 0x0000006500657308 */ /* 0x000e620000000800 */
[----:B------:R-:W-:Y:S01]  /*1330*/  FMUL.FTZ R106, R23, R113 ;  /* 0x00000071176a7220 */ /* 0x000fe20000410000 */
[----:B---3--:R-:W-:-:S06]  /*1340*/  FADD.FTZ R99, -R118, 1 ;  /* 0x3f80000076637421 */ /* 0x008fcc0000010100 */
[----:B------:R-:W3:Y:S01]  /*1350*/  MUFU.RCP R115, R115 ;  /* 0x0000007300737308 */ /* 0x000ee20000001000 */
[----:B------:R-:W-:-:S07]  /*1360*/  FMUL.FTZ R106, R104, R106 ;  /* 0x0000006a686a7220 */ /* 0x000fce0000410000 */
[----:B------:R-:W3:Y:S01]  /*1370*/  MUFU.RCP R110, R110 ;  /* 0x0000006e006e7308 */ /* 0x000ee20000001000 */
[----:B------:R-:W-:Y:S01]  /*1380*/  FFMA.FTZ R99, R109, R99, 1 ;  /* 0x3f8000006d637423 */ /* 0x000fe20000010063 */
[----:B------:R-:W-:-:S06]  /*1390*/  HADD2.F32 R104, -RZ, R69.H0_H0 ;  /* 0x20000045ff687230 */ /* 0x000fcc0000004100 */
[----:B------:R-:W3:Y:S01]  /*13a0*/  MUFU.EX2 R102, R102 ;  /* 0x0000006600667308 */ /* 0x000ee20000000800 */
[----:B------:R-:W-:Y:S01]  /*13b0*/  FMUL.FTZ R103, R85, -1.4426950216293334961 ;  /* 0xbfb8aa3b55677820 */ /* 0x000fe20000410000 */
[----:B------:R-:W-:Y:S01]  /*13c0*/  FMUL.FTZ R112, R117, R112 ;  /* 0x0000007075707220 */ /* 0x000fe20000410000 */
[----:B------:R-:W-:Y:S02]  /*13d0*/  HADD2.F32 R69, -RZ, R69.H1_H1 ;  /* 0x30000045ff457230 */ /* 0x000fe40000004100 */
[----:B0-----:R-:W-:Y:S01]  /*13e0*/  FADD.FTZ R23, R116, 1 ;  /* 0x3f80000074177421 */ /* 0x001fe20000010000 */
[----:B------:R-:W-:Y:S01]  /*13f0*/  FMUL.FTZ R99, R118, R99 ;  /* 0x0000006376637220 */ /* 0x000fe20000410000 */
[----:B-1----:R-:W-:Y:S01]  /*1400*/  FADD.FTZ R109, R94, 1 ;  /* 0x3f8000005e6d7421 */ /* 0x002fe20000010000 */
[----:B------:R-:W0:Y:S01]  /*1410*/  MUFU.RCP R108, R108 ;  /* 0x0000006c006c7308 */ /* 0x000e220000001000 */
[----:B------:R-:W-:Y:S01]  /*1420*/  FMUL.FTZ R94, R104, R112 ;  /* 0x00000070685e7220 */ /* 0x000fe20000410000 */
[----:B------:R-:W-:-:S02]  /*1430*/  HADD2.F32 R68, -RZ, R68.H1_H1 ;  /* 0x30000044ff447230 */ /* 0x000fc40000004100 */
[----:B------:R-:W-:Y:S01]  /*1440*/  FADD.FTZ R104, R101, 1 ;  /* 0x3f80000065687421 */ /* 0x000fe20000010000 */
[----:B------:R-:W-:Y:S01]  /*1450*/  FMUL.FTZ R105, R105, R114 ;  /* 0x0000007269697220 */ /* 0x000fe20000410000 */
[----:B---3--:R-:W-:Y:S01]  /*1460*/  FADD.FTZ R101, -R115, 1 ;  /* 0x3f80000073657421 */ /* 0x008fe20000010100 */
[----:B------:R-:W-:Y:S01]  /*1470*/  FMUL.FTZ R99, R69, R99 ;  /* 0x0000006345637220 */ /* 0x000fe20000410000 */
[----:B------:R-:W1:Y:S01]  /*1480*/  MUFU.EX2 R103, R103 ;  /* 0x0000006700677308 */ /* 0x000e620000000800 */
[----:B------:R-:W-:Y:S01]  /*1490*/  FADD.FTZ R69, -R110, 1 ;  /* 0x3f8000006e457421 */ /* 0x000fe20000010100 */
[----:B------:R-:W-:Y:S01]  /*14a0*/  FMUL.FTZ R90, R75, -1.4426950216293334961 ;  /* 0xbfb8aa3b4b5a7820 */ /* 0x000fe20000410000 */
[----:B------:R-:W-:Y:S01]  /*14b0*/  FMUL.FTZ R105, R68, R105 ;  /* 0x0000006944697220 */ /* 0x000fe20000410000 */
[----:B------:R-:W-:Y:S01]  /*14c0*/  FFMA.FTZ R98, R98, R101, 1 ;  /* 0x3f80000062627423 */ /* 0x000fe20000010065 */
[----:B------:R-:W-:-:S03]  /*14d0*/  FADD.FTZ R101, R102, 1 ;  /* 0x3f80000066657421 */ /* 0x000fc60000010000 */
[----:B------:R-:W3:Y:S01]  /*14e0*/  MUFU.RCP R23, R23 ;  /* 0x0000001700177308 */ /* 0x000ee20000001000 */
[----:B------:R-:W-:-:S07]  /*14f0*/  FFMA.FTZ R96, R96, R69, 1 ;  /* 0x3f80000060607423 */ /* 0x000fce0000010045 */
[----:B------:R-:W-:Y:S01]  /*1500*/  MUFU.RCP R68, R109 ;  /* 0x0000006d00447308 */ /* 0x000fe20000001000 */
[----:B0-----:R-:W-:Y:S01]  /*1510*/  FADD.FTZ R113, -R108, 1 ;  /* 0x3f8000006c717421 */ /* 0x001fe20000010100 */
[----:B------:R-:W-:-:S06]  /*1520*/  FMUL.FTZ R66, R81, -1.4426950216293334961 ;  /* 0xbfb8aa3b51427820 */ /* 0x000fcc0000410000 */
[----:B------:R-:W0:Y:S01]  /*1530*/  MUFU.RCP R69, R104 ;  /* 0x0000006800457308 */ /* 0x000e220000001000 */
[----:B------:R-:W-:Y:S02]  /*1540*/  HADD2.F32 R102, -RZ, R38.H1_H1 ;  /* 0x30000026ff667230 */ /* 0x000fe40000004100 */
[----:B------:R-:W-:-:S05]  /*1550*/  FMUL.FTZ R96, R110, R96 ;  /* 0x000000606e607220 */ /* 0x000fca0000410000 */
[----:B------:R-:W4:Y:S01]  /*1560*/  MUFU.EX2 R90, R90 ;  /* 0x0000005a005a7308 */ /* 0x000f220000000800 */
[----:B------:R-:W-:Y:S01]  /*1570*/  FFMA.FTZ R113, R95, R113, 1 ;  /* 0x3f8000005f717423 */ /* 0x000fe20000010071 */
[----:B-1----:R-:W-:-:S06]  /*1580*/  FADD.FTZ R103, R103, 1 ;  /* 0x3f80000067677421 */ /* 0x002fcc0000010000 */
[----:B------:R-:W1:Y:S01]  /*1590*/  MUFU.RCP R101, R101 ;  /* 0x0000006500657308 */ /* 0x000e620000001000 */
[----:B------:R-:W-:Y:S01]  /*15a0*/  FMUL.FTZ R96, R102, R96 ;  /* 0x0000006066607220 */ /* 0x000fe20000410000 */
[----:B------:R-:W-:Y:S01]  /*15b0*/  FMUL.FTZ R113, R108, R113 ;  /* 0x000000716c717220 */ /* 0x000fe20000410000 */
[----:B---3--:R-:W-:Y:S01]  /*15c0*/  FADD.FTZ R102, -R23, 1 ;  /* 0x3f80000017667421 */ /* 0x008fe20000010100 */
[----:B------:R-:W-:-:S04]  /*15d0*/  HADD2.F32 R17, -RZ, R22.H1_H1 ;  /* 0x30000016ff117230 */ /* 0x000fc80000004100 */
[----:B------:R-:W3:Y:S01]  /*15e0*/  MUFU.EX2 R66, R66 ;  /* 0x0000004200427308 */ /* 0x000ee20000000800 */
[--C-:B------:R-:W-:Y:S02]  /*15f0*/  HADD2.F32 R22, -RZ, R24.reuse.H0_H0 ;  /* 0x20000018ff167230 */ /* 0x100fe40000004100 */
[----:B------:R-:W-:Y:S01]  /*1600*/  FFMA.FTZ R79, R79, R102, 1 ;  /* 0x3f8000004f4f7423 */ /* 0x000fe20000010066 */
[----:B------:R-:W-:Y:S02]  /*1610*/  HADD2.F32 R24, -RZ, R24.H1_H1 ;  /* 0x30000018ff187230 */ /* 0x000fe40000004100 */
[----:B0-----:R-:W-:Y:S02]  /*1620*/  FADD.FTZ R102, -R69, 1 ;  /* 0x3f80000045667421 */ /* 0x001fe40000010100 */
[----:B------:R0:W-:Y:S02]  /*1630*/  MUFU.RCP R108, R103 ;  /* 0x00000067006c7308 */ /* 0x0001e40000001000 */
[----:B------:R-:W-:Y:S01]  /*1640*/  FFMA.FTZ R88, R88, R102, 1 ;  /* 0x3f80000058587423 */ /* 0x000fe20000010066 */
[----:B0-----:R-:W-:-:S04]  /*1650*/  FADD.FTZ R103, -R68, 1 ;  /* 0x3f80000044677421 */ /* 0x001fc80000010100 */
[----:B------:R-:W-:Y:S01]  /*1660*/  FFMA.FTZ R87, R87, R103, 1 ;  /* 0x3f80000057577423 */ /* 0x000fe20000010067 */
[----:B----4-:R-:W-:Y:S01]  /*1670*/  FADD.FTZ R103, R90, 1 ;  /* 0x3f8000005a677421 */ /* 0x010fe20000010000 */
[----:B-1----:R-:W-:Y:S01]  /*1680*/  FADD.FTZ R90, -R101, 1 ;  /* 0x3f800000655a7421 */ /* 0x002fe20000010100 */
[----:B------:R-:W-:Y:S01]  /*1690*/  FMUL.FTZ R53, R65, -1.4426950216293334961 ;  /* 0xbfb8aa3b41357820 */ /* 0x000fe20000410000 */
[----:B------:R-:W-:Y:S01]  /*16a0*/  FADD.FTZ R102, -R20, R24 ;  /* 0x0000001814667221 */ /* 0x000fe20000010100 */
[----:B------:R-:W-:Y:S01]  /*16b0*/  FMUL.FTZ R86, R82, -1.4426950216293334961 ;  /* 0xbfb8aa3b52567820 */ /* 0x000fe20000410000 */
[----:B------:R-:W-:Y:S01]  /*16c0*/  FFMA.FTZ R90, R89, R90, 1 ;  /* 0x3f800000595a7423 */ /* 0x000fe2000001005a */
[----:B------:R-:W-:Y:S01]  /*16d0*/  FMUL.FTZ R89, R23, R79 ;  /* 0x0000004f17597220 */ /* 0x000fe20000410000 */
[----:B------:R-:W-:Y:S01]  /*16e0*/  FMUL.FTZ R23, R11, R102 ;  /* 0x000000660b177220 */ /* 0x000fe20000410000 */
[----:B------:R-:W0:Y:S01]  /*16f0*/  MUFU.EX2 R53, R53 ;  /* 0x0000003500357308 */ /* 0x000e220000000800 */
[----:B---3--:R-:W-:Y:S01]  /*1700*/  FADD.FTZ R102, R66, 1 ;  /* 0x3f80000042667421 */ /* 0x008fe20000010000 */
[----:B------:R-:W-:Y:S01]  /*1710*/  FMUL.FTZ R87, R68, R87 ;  /* 0x0000005744577220 */ /* 0x000fe20000410000 */
[----:B------:R-:W-:Y:S01]  /*1720*/  FFMA.FTZ R79, R4, R23, R8 ;  /* 0x00000017044f7223 */ /* 0x000fe20000010008 */
[----:B------:R-:W-:-:S02]  /*1730*/  HADD2.F32 R66, -RZ, R40.H0_H0 ;  /* 0x20000028ff427230 */ /* 0x000fc40000004100 */
[----:B------:R-:W-:Y:S01]  /*1740*/  FMUL.FTZ R91, R74, -1.4426950216293334961 ;  /* 0xbfb8aa3b4a5b7820 */ /* 0x000fe20000410000 */
[----:B------:R-:W-:Y:S01]  /*1750*/  FFMA.FTZ R43, R3, R119, R7 ;  /* 0x00000077032b7223 */ /* 0x000fe20000010007 */
[----:B------:R-:W1:Y:S01]  /*1760*/  MUFU.EX2 R86, R86 ;  /* 0x0000005600567308 */ /* 0x000e620000000800 */
[----:B------:R-:W-:Y:S01]  /*1770*/  FMUL.FTZ R84, R64, -1.4426950216293334961 ;  /* 0xbfb8aa3b40547820 */ /* 0x000fe20000410000 */
[----:B------:R-:W-:Y:S01]  /*1780*/  FMUL.FTZ R90, R101, R90 ;  /* 0x0000005a655a7220 */ /* 0x000fe20000410000 */
[----:B------:R-:W-:-:S05]  /*1790*/  FMUL.FTZ R83, R43, -1.4426950216293334961 ;  /* 0xbfb8aa3b2b537820 */ /* 0x000fca0000410000 */
[----:B------:R3:W-:Y:S01]  /*17a0*/  MUFU.RCP R68, R102 ;  /* 0x0000006600447308 */ /* 0x0007e20000001000 */
[----:B------:R-:W-:Y:S01]  /*17b0*/  FMUL.FTZ R101, R66, R89 ;  /* 0x0000005942657220 */ /* 0x000fe20000410000 */
[----:B------:R-:W-:Y:S01]  /*17c0*/  FFMA.FTZ R42, R6, R16, R10 ;  /* 0x00000010062a7223 */ /* 0x000fe2000001000a */
[----:B---3--:R-:W-:Y:S02]  /*17d0*/  HADD2.F32 R102, -RZ, R40.H1_H1 ;  /* 0x30000028ff667230 */ /* 0x008fe40000004100 */
[----:B------:R-:W-:-:S03]  /*17e0*/  FMUL.FTZ R40, R79, -1.4426950216293334961 ;  /* 0xbfb8aa3b4f287820 */ /* 0x000fc60000410000 */
[----:B------:R-:W3:Y:S01]  /*17f0*/  MUFU.RCP R24, R103 ;  /* 0x0000006700187308 */ /* 0x000ee20000001000 */
[----:B------:R-:W-:Y:S01]  /*1800*/  FMUL.FTZ R71, R63, -1.4426950216293334961 ;  /* 0xbfb8aa3b3f477820 */ /* 0x000fe20000410000 */
[----:B------:R-:W-:-:S06]  /*1810*/  FMUL.FTZ R44, R42, -1.4426950216293334961 ;  /* 0xbfb8aa3b2a2c7820 */ /* 0x000fcc0000410000 */
[----:B------:R4:W-:Y:S01]  /*1820*/  MUFU.EX2 R66, R40 ;  /* 0x0000002800427308 */ /* 0x0009e20000000800 */
[----:B0-----:R-:W-:-:S07]  /*1830*/  FADD.FTZ R53, R53, 1 ;  /* 0x3f80000035357421 */ /* 0x001fce0000010000 */
[----:B------:R-:W0:Y:S01]  /*1840*/  MUFU.EX2 R91, R91 ;  /* 0x0000005b005b7308 */ /* 0x000e220000000800 */
[----:B----4-:R-:W-:-:S04]  /*1850*/  FADD.FTZ R40, -R108, 1 ;  /* 0x3f8000006c287421 */ /* 0x010fc80000010100 */
[----:B------:R-:W-:-:S03]  /*1860*/  FFMA.FTZ R85, R85, R40, 1 ;  /* 0x3f80000055557423 */ /* 0x000fc60000010028 */
[----:B------:R-:W4:Y:S01]  /*1870*/  MUFU.EX2 R84, R84 ;  /* 0x0000005400547308 */ /* 0x000f220000000800 */
[----:B------:R-:W-:Y:S01]  /*1880*/  FMUL.FTZ R88, R69, R88 ;  /* 0x0000005845587220 */ /* 0x000fe20000410000 */
[----:B-1----:R-:W-:Y:S01]  /*1890*/  FADD.FTZ R69, R86, 1 ;  /* 0x3f80000056457421 */ /* 0x002fe20000010000 */
[----:B------:R-:W-:-:S05]  /*18a0*/  FMUL.FTZ R108, R108, R85 ;  /* 0x000000556c6c7220 */ /* 0x000fca0000410000 */
[----:B------:R-:W1:Y:S01]  /*18b0*/  MUFU.EX2 R83, R83 ;  /* 0x0000005300537308 */ /* 0x000e620000000800 */
[----:B---3--:R-:W-:-:S07]  /*18c0*/  FADD.FTZ R110, -R24, 1 ;  /* 0x3f800000186e7421 */ /* 0x008fce0000010100 */
[----:B------:R-:W-:Y:S08]  /*18d0*/  MUFU.EX2 R71, R71 ;  /* 0x0000004700477308 */ /* 0x000ff00000000800 */
[----:B------:R-:W3:Y:S01]  /*18e0*/  MUFU.RCP R111, R111 ;  /* 0x0000006f006f7308 */ /* 0x000ee20000001000 */
[----:B0-----:R-:W-:-:S07]  /*18f0*/  FADD.FTZ R91, R91, 1 ;  /* 0x3f8000005b5b7421 */ /* 0x001fce0000010000 */
[----:B------:R-:W0:Y:S01]  /*1900*/  MUFU.RCP R85, R53 ;  /* 0x0000003500557308 */ /* 0x000e220000001000 */
[----:B------:R-:W-:-:S07]  /*1910*/  FFMA.FTZ R110, R75, R110, 1 ;  /* 0x3f8000004b6e7423 */ /* 0x000fce000001006e */
[----:B------:R-:W2:Y:S01]  /*1920*/  MUFU.EX2 R44, R44 ;  /* 0x0000002c002c7308 */ /* 0x000ea20000000800 */
[----:B----4-:R-:W-:Y:S01]  /*1930*/  FADD.FTZ R84, R84, 1 ;  /* 0x3f80000054547421 */ /* 0x010fe20000010000 */
[----:B------:R-:W-:-:S06]  /*1940*/  FMUL.FTZ R102, R102, R87 ;  /* 0x0000005766667220 */ /* 0x000fcc0000410000 */
[----:B------:R-:W4:Y:S01]  /*1950*/  MUFU.RCP R69, R69 ;  /* 0x0000004500457308 */ /* 0x000f220000001000 */
[----:B------:R-:W-:Y:S02]  /*1960*/  HADD2.F32 R87, -RZ, R27.H0_H0 ;  /* 0x2000001bff577230 */ /* 0x000fe40000004100 */
[----:B-1----:R-:W-:Y:S01]  /*1970*/  FADD.FTZ R83, R83, 1 ;  /* 0x3f80000053537421 */ /* 0x002fe20000010000 */
[----:B------:R-:W-:Y:S01]  /*1980*/  FMUL.FTZ R110, R24, R110 ;  /* 0x0000006e186e7220 */ /* 0x000fe20000410000 */
[----:B------:R-:W-:Y:S02]  /*1990*/  HADD2.F32 R103, -RZ, R41.H0_H0 ;  /* 0x20000029ff677230 */ /* 0x000fe40000004100 */
[----:B---3--:R-:W-:Y:S01]  /*19a0*/  FADD.FTZ R95, -R111, 1 ;  /* 0x3f8000006f5f7421 */ /* 0x008fe20000010100 */
[----:B------:R-:W1:Y:S01]  /*19b0*/  MUFU.RCP R91, R91 ;  /* 0x0000005b005b7308 */ /* 0x000e620000001000 */
[----:B------:R-:W-:Y:S01]  /*19c0*/  FMUL.FTZ R110, R87, R110 ;  /* 0x0000006e576e7220 */ /* 0x000fe20000410000 */
[----:B------:R-:W-:Y:S01]  /*19d0*/  FADD.FTZ R71, R71, 1 ;  /* 0x3f80000047477421 */ /* 0x000fe20000010000 */
[----:B0-----:R-:W-:Y:S01]  /*19e0*/  FADD.FTZ R87, -R85, 1 ;  /* 0x3f80000055577421 */ /* 0x001fe20000010100 */
[----:B--2---:R-:W-:-:S04]  /*19f0*/  FADD.FTZ R44, R44, 1 ;  /* 0x3f8000002c2c7421 */ /* 0x004fc80000010000 */
[----:B------:R-:W0:Y:S01]  /*1a00*/  MUFU.RCP R84, R84 ;  /* 0x0000005400547308 */ /* 0x000e220000001000 */
[----:B------:R-:W-:Y:S01]  /*1a10*/  FFMA.FTZ R95, R97, R95, 1 ;  /* 0x3f800000615f7423 */ /* 0x000fe2000001005f */
[----:B------:R-:W-:-:S06]  /*1a20*/  FMUL.FTZ R103, R103, R88 ;  /* 0x0000005867677220 */ /* 0x000fcc0000410000 */
[----:B------:R-:W2:Y:S01]  /*1a30*/  MUFU.RCP R121, R83 ;  /* 0x0000005300797308 */ /* 0x000ea20000001000 */
[----:B------:R-:W-:Y:S02]  /*1a40*/  HADD2.F32 R88, -RZ, R27.H1_H1 ;  /* 0x3000001bff587230 */ /* 0x000fe40000004100 */
[----:B------:R-:W-:Y:S01]  /*1a50*/  FFMA.FTZ R87, R65, R87, 1 ;  /* 0x3f80000041577423 */ /* 0x000fe20000010057 */
[----:B----4-:R-:W-:Y:S01]  /*1a60*/  FADD.FTZ R27, -R69, 1 ;  /* 0x3f800000451b7421 */ /* 0x010fe20000010100 */
[----:B------:R-:W-:-:S03]  /*1a70*/  FMUL.FTZ R97, R111, R95 ;  /* 0x0000005f6f617220 */ /* 0x000fc60000410000 */
[----:B------:R-:W3:Y:S01]  /*1a80*/  MUFU.RCP R120, R71 ;  /* 0x0000004700787308 */ /* 0x000ee20000001000 */
[----:B------:R-:W-:Y:S02]  /*1a90*/  HADD2.F32 R95, -RZ, R38.H0_H0 ;  /* 0x20000026ff5f7230 */ /* 0x000fe40000004100 */
[----:B------:R-:W-:Y:S01]  /*1aa0*/  FADD.FTZ R111, -R68, 1 ;  /* 0x3f800000446f7421 */ /* 0x000fe20000010100 */
[----:B------:R-:W-:-:S04]  /*1ab0*/  FFMA.FTZ R27, R82, R27, 1 ;  /* 0x3f800000521b7423 */ /* 0x000fc8000001001b */
[----:B------:R4:W4:Y:S01]  /*1ac0*/  MUFU.RCP R65, R44 ;  /* 0x0000002c00417308 */ /* 0x0009220000001000 */
[----:B------:R-:W-:Y:S01]  /*1ad0*/  FFMA.FTZ R111, R81, R111, 1 ;  /* 0x3f800000516f7423 */ /* 0x000fe2000001006f */
[--C-:B------:R-:W-:Y:S02]  /*1ae0*/  HADD2.F32 R112, -RZ, R32.reuse.H0_H0 ;  /* 0x20000020ff707230 */ /* 0x100fe40000004100 */
[----:B------:R-:W-:Y:S01]  /*1af0*/  FMUL.FTZ R95, R95, R113 ;  /* 0x000000715f5f7220 */ /* 0x000fe20000410000 */
[----:B-1----:R-:W-:Y:S01]  /*1b00*/  FADD.FTZ R109, -R91, 1 ;  /* 0x3f8000005b6d7421 */ /* 0x002fe20000010100 */
[----:B------:R-:W-:Y:S02]  /*1b10*/  HADD2.F32 R81, -RZ, R25.H0_H0 ;  /* 0x20000019ff517230 */ /* 0x000fe40000004100 */
[----:B------:R-:W-:Y:S01]  /*1b20*/  FMUL.FTZ R27, R69, R27 ;  /* 0x0000001b451b7220 */ /* 0x000fe20000410000 */
[----:B------:R-:W-:Y:S02]  /*1b30*/  HADD2.F32 R113, -RZ, R32.H1_H1 ;  /* 0x30000020ff717230 */ /* 0x000fe40000004100 */
[----:B------:R-:W-:Y:S01]  /*1b40*/  FADD.FTZ R17, -R20, R17 ;  /* 0x0000001114117221 */ /* 0x000fe20000010100 */
[----:B0-----:R-:W-:Y:S01]  /*1b50*/  FADD.FTZ R82, -R84, 1 ;  /* 0x3f80000054527421 */ /* 0x001fe20000010100 */
[----:B------:R-:W-:-:S02]  /*1b60*/  HADD2.F32 R123, -RZ, R33.H0_H0 ;  /* 0x20000021ff7b7230 */ /* 0x000fc40000004100 */
[----:B--2---:R-:W-:Y:S01]  /*1b70*/  FADD.FTZ R32, -R121, 1 ;  /* 0x3f80000079207421 */ /* 0x004fe20000010100 */
[----:B------:R-:W-:Y:S02]  /*1b80*/  HADD2.F32 R122, -RZ, R33.H1_H1 ;  /* 0x30000021ff7a7230 */ /* 0x000fe40000004100 */
[C---:B------:R-:W-:Y:S01]  /*1b90*/  FADD.FTZ R18, -R20.reuse, R18 ;  /* 0x0000001214127221 */ /* 0x040fe20000010100 */
[----:B------:R-:W-:Y:S02]  /*1ba0*/  HADD2.F32 R25, -RZ, R25.H1_H1 ;  /* 0x30000019ff197230 */ /* 0x000fe40000004100 */
[----:B------:R-:W-:Y:S01]  /*1bb0*/  FADD.FTZ R21, -R20, R21 ;  /* 0x0000001514157221 */ /* 0x000fe20000010100 */
[----:B------:R-:W-:Y:S02]  /*1bc0*/  HADD2.F32 R33, -RZ, R30.H0_H0 ;  /* 0x2000001eff217230 */ /* 0x000fe40000004100 */
[----:B------:R-:W-:Y:S01]  /*1bd0*/  FFMA.FTZ R109, R74, R109, 1 ;  /* 0x3f8000004a6d7423 */ /* 0x000fe2000001006d */
[----:B------:R-:W-:-:S02]  /*1be0*/  HADD2.F32 R53, -RZ, R28.H0_H0 ;  /* 0x2000001cff357230 */ /* 0x000fc40000004100 */
[----:B------:R-:W-:Y:S01]  /*1bf0*/  FMUL.FTZ R112, R112, R27 ;  /* 0x0000001b70707220 */ /* 0x000fe20000410000 */
[C---:B------:R-:W-:Y:S01]  /*1c00*/  FADD.FTZ R22, -R20.reuse, R22 ;  /* 0x0000001614167221 */ /* 0x040fe20000010100 */
[----:B------:R-:W-:Y:S01]  /*1c10*/  FADD.FTZ R24, -R20, R81 ;  /* 0x0000005114187221 */ /* 0x000fe20000010100 */
[----:B------:R-:W-:Y:S01]  /*1c20*/  HADD2.F32 R27, -RZ, R28.H1_H1 ;  /* 0x3000001cff1b7230 */ /* 0x000fe20000004100 */
[----:B------:R0:W-:Y:S01]  /*1c30*/  STL [R1+0xac], R19 ;  /* 0x0000ac1301007387 */ /* 0x0001e20000100800 */
[----:B------:R-:W-:Y:S01]  /*1c40*/  FMUL.FTZ R17, R11, R17 ;  /* 0x000000110b117220 */ /* 0x000fe20000410000 */
[--C-:B------:R-:W-:Y:S02]  /*1c50*/  HADD2.F32 R81, -RZ, R26.reuse.H0_H0 ;  /* 0x2000001aff517230 */ /* 0x100fe40000004100 */
[----:B------:R-:W-:Y:S01]  /*1c60*/  FFMA.FTZ R82, R64, R82, 1 ;  /* 0x3f80000040527423 */ /* 0x000fe20000010052 */
[----:B------:R-:W-:Y:S02]  /*1c70*/  HADD2.F32 R28, -RZ, R29.H0_H0 ;  /* 0x2000001dff1c7230 */ /* 0x000fe40000004100 */
[----:B------:R-:W-:Y:S01]  /*1c80*/  FFMA.FTZ R32, R43, R32, 1 ;  /* 0x3f8000002b207423 */ /* 0x000fe20000010020 */
[----:B------:R-:W-:Y:S01]  /*1c90*/  STL [R1+0x88], R16 ;  /* 0x0000881001007387 */ /* 0x000fe20000100800 */
[----:B------:R-:W-:Y:S01]  /*1ca0*/  FMUL.FTZ R18, R11, R18 ;  /* 0x000000120b127220 */ /* 0x000fe20000410000 */
[----:B------:R-:W-:-:S02]  /*1cb0*/  HADD2.F32 R26, -RZ, R26.H1_H1 ;  /* 0x3000001aff1a7230 */ /* 0x000fc40000004100 */
[----:B---3--:R-:W-:Y:S01]  /*1cc0*/  FADD.FTZ R43, -R120, 1 ;  /* 0x3f800000782b7421 */ /* 0x008fe20000010100 */
[----:B------:R-:W-:Y:S01]  /*1cd0*/  HADD2.F32 R29, -RZ, R29.H1_H1 ;  /* 0x3000001dff1d7230 */ /* 0x000fe20000004100 */
[----:B------:R1:W-:Y:S01]  /*1ce0*/  STL [R1+0xe4], R16 ;  /* 0x0000e41001007387 */ /* 0x0003e20000100800 */
[----:B----4-:R-:W-:Y:S02]  /*1cf0*/  HADD2.F32 R44, -RZ, R30.H1_H1 ;  /* 0x3000001eff2c7230 */ /* 0x010fe40000004100 */
[----:B------:R-:W-:Y:S01]  /*1d00*/  FMUL.FTZ R21, R11, R21 ;  /* 0x000000150b157220 */ /* 0x000fe20000410000 */
[----:B------:R-:W-:Y:S01]  /*1d10*/  FMUL.FTZ R109, R91, R109 ;  /* 0x0000006d5b6d7220 */ /* 0x000fe20000410000 */
[C---:B------:R-:W-:Y:S01]  /*1d20*/  FADD.FTZ R25, -R20.reuse, R25 ;  /* 0x0000001914197221 */ /* 0x040fe20000010100 */
[C---:B------:R-:W-:Y:S01]  /*1d30*/  FADD.FTZ R30, -R20.reuse, R33 ;  /* 0x00000021141e7221 */ /* 0x040fe20000010100 */
[----:B------:R-:W-:Y:S01]  /*1d40*/  STL [R1+0x58], R2 ;  /* 0x0000580201007387 */ /* 0x000fe20000100800 */
[----:B------:R-:W-:Y:S01]  /*1d50*/  FMUL.FTZ R22, R11, R22 ;  /* 0x000000160b167220 */ /* 0x000fe20000410000 */
[----:B------:R-:W-:Y:S01]  /*1d60*/  FADD.FTZ R53, -R20, R53 ;  /* 0x0000003514357221 */ /* 0x000fe20000010100 */
[----:B------:R-:W-:Y:S01]  /*1d70*/  FMUL.FTZ R87, R85, R87 ;  /* 0x0000005755577220 */ /* 0x000fe20000410000 */
[----:B------:R-:W-:Y:S01]  /*1d80*/  FADD.FTZ R33, -R65, 1 ;  /* 0x3f80000041217421 */ /* 0x000fe20000010100 */
[----:B------:R2:W-:Y:S01]  /*1d90*/  STL [R1+0xdc], R2 ;  /* 0x0000dc0201007387 */ /* 0x0005e20000100800 */
[----:B------:R-:W-:Y:S01]  /*1da0*/  FMUL.FTZ R82, R84, R82 ;  /* 0x0000005254527220 */ /* 0x000fe20000410000 */
[C---:B------:R-:W-:Y:S01]  /*1db0*/  FADD.FTZ R27, -R20.reuse, R27 ;  /* 0x0000001b141b7221 */ /* 0x040fe20000010100 */
[--C-:B------:R-:W-:Y:S01]  /*1dc0*/  HADD2.F32 R85, -RZ, R31.reuse.H0_H0 ;  /* 0x2000001fff557230 */ /* 0x100fe20000004100 */
[----:B------:R3:W-:Y:S01]  /*1dd0*/  STL [R1+0xd4], R17 ;  /* 0x0000d41101007387 */ /* 0x0007e20000100800 */
[----:B------:R-:W-:Y:S01]  /*1de0*/  FMUL.FTZ R24, R11, R24 ;  /* 0x000000180b187220 */ /* 0x000fe20000410000 */
[----:B------:R-:W-:Y:S01]  /*1df0*/  FADD.FTZ R28, -R20, R28 ;  /* 0x0000001c141c7221 */ /* 0x000fe20000010100 */
[----:B------:R-:W-:Y:S01]  /*1e00*/  FFMA.FTZ R63, R63, R43, 1 ;  /* 0x3f8000003f3f7423 */ /* 0x000fe2000001002b */
[----:B------:R-:W-:Y:S01]  /*1e10*/  HADD2.F32 R84, -RZ, R31.H1_H1 ;  /* 0x3000001fff547230 */ /* 0x000fe20000004100 */
[----:B------:R4:W-:Y:S01]  /*1e20*/  STL [R1+0xcc], R18 ;  /* 0x0000cc1201007387 */ /* 0x0009e20000100800 */
[C---:B------:R-:W-:Y:S01]  /*1e30*/  FMUL.FTZ R25, R11.reuse, R25 ;  /* 0x000000190b197220 */ /* 0x040fe20000410000 */
[----:B------:R-:W-:Y:S01]  /*1e40*/  FMUL.FTZ R109, R26, R109 ;  /* 0x0000006d1a6d7220 */ /* 0x000fe20000410000 */
[----:B------:R-:W-:Y:S01]  /*1e50*/  FADD.FTZ R29, -R20, R29 ;  /* 0x0000001d141d7221 */ /* 0x000fe20000010100 */
[----:B------:R4:W-:Y:S01]  /*1e60*/  STL [R1+0xc4], R21 ;  /* 0x0000c41501007387 */ /* 0x0009e20000100800 */
[----:B------:R-:W-:Y:S01]  /*1e70*/  FMUL.FTZ R26, R11, R53 ;  /* 0x000000350b1a7220 */ /* 0x000fe20000410000 */
[----:B------:R-:W-:Y:S01]  /*1e80*/  FFMA.FTZ R33, R42, R33, 1 ;  /* 0x3f8000002a217423 */ /* 0x000fe20000010021 */
[----:B------:R-:W-:Y:S01]  /*1e90*/  FMUL.FTZ R98, R115, R98 ;  /* 0x0000006273627220 */ /* 0x000fe20000410000 */
[----:B------:R-:W-:Y:S01]  /*1ea0*/  STL [R1+0xc0], R22 ;  /* 0x0000c01601007387 */ /* 0x000fe20000100800 */
[C---:B------:R-:W-:Y:S01]  /*1eb0*/  FMUL.FTZ R27, R11.reuse, R27 ;  /* 0x0000001b0b1b7220 */ /* 0x040fe20000410000 */
[C---:B------:R-:W-:Y:S01]  /*1ec0*/  FADD.FTZ R42, -R20.reuse, R44 ;  /* 0x0000002c142a7221 */ /* 0x040fe20000010100 */
[C---:B------:R-:W-:Y:S01]  /*1ed0*/  FMUL.FTZ R28, R11.reuse, R28 ;  /* 0x0000001c0b1c7220 */ /* 0x040fe20000410000 */
[----:B------:R-:W-:Y:S01]  /*1ee0*/  STL [R1+0xbc], R23 ;  /* 0x0000bc1701007387 */ /* 0x000fe20000100800 */
[----:B------:R-:W-:Y:S01]  /*1ef0*/  FADD.FTZ R85, -R20, R85 ;  /* 0x0000005514557221 */ /* 0x000fe20000010100 */
[----:B------:R-:W-:Y:S01]  /*1f00*/  FMUL.FTZ R120, R120, R63 ;  /* 0x0000003f78787220 */ /* 0x000fe20000410000 */
[--C-:B------:R-:W-:Y:S01]  /*1f10*/  HADD2.F32 R115, -RZ, R35.reuse.H0_H0 ;  /* 0x20000023ff737230 */ /* 0x100fe20000004100 */
[----:B------:R-:W-:Y:S01]  /*1f20*/  STL [R1+0xb8], R24 ;  /* 0x0000b81801007387 */ /* 0x000fe20000100800 */
[C---:B------:R-:W-:Y:S01]  /*1f30*/  FMUL.FTZ R29, R11.reuse, R29 ;  /* 0x0000001d0b1d7220 */ /* 0x040fe20000410000 */
[----:B------:R-:W-:Y:S01]  /*1f40*/  FADD.FTZ R63, -R20, R84 ;  /* 0x00000054143f7221 */ /* 0x000fe20000010100 */
[----:B------:R-:W-:Y:S01]  /*1f50*/  HADD2.F32 R35, -RZ, R35.H1_H1 ;  /* 0x30000023ff237230 */ /* 0x000fe20000004100 */
[----:B------:R-:W-:Y:S01]  /*1f60*/  STL [R1+0xb4], R25 ;  /* 0x0000b41901007387 */ /* 0x000fe20000100800 */
[----:B------:R-:W-:Y:S01]  /*1f70*/  FMUL.FTZ R30, R11, R30 ;  /* 0x0000001e0b1e7220 */ /* 0x000fe20000410000 */
[----:B------:R-:W-:Y:S01]  /*1f80*/  FMUL.FTZ R65, R65, R33 ;  /* 0x0000002141417220 */ /* 0x000fe20000410000 */
[----:B------:R-:W-:Y:S01]  /*1f90*/  FMUL.FTZ R31, R11, R42 ;  /* 0x0000002a0b1f7220 */ /* 0x000fe20000410000 */
[----:B------:R-:W-:Y:S01]  /*1fa0*/  STL [R1+0xb0], R26 ;  /* 0x0000b01a01007387 */ /* 0x000fe20000100800 */
[----:B------:R-:W-:Y:S01]  /*1fb0*/  FMUL.FTZ R121, R121, R32 ;  /* 0x0000002079797220 */ /* 0x000fe20000410000 */
[C---:B------:R-:W-:Y:S01]  /*1fc0*/  FMUL.FTZ R32, R11.reuse, R85 ;  /* 0x000000550b207220 */ /* 0x040fe20000410000 */
[----:B------:R-:W-:Y:S01]  /*1fd0*/  FMUL.FTZ R33, R11, R63 ;  /* 0x0000003f0b217220 */ /* 0x000fe20000410000 */
[----:B------:R-:W-:Y:S01]  /*1fe0*/  STL [R1+0xc8], R27 ;  /* 0x0000c81b01007387 */ /* 0x000fe20000100800 */
[----:B------:R-:W-:-:S03]  /*1ff0*/  FMUL.FTZ R65, R35, R65 ;  /* 0x0000004123417220 */ /* 0x000fc60000410000 */
[----:B------:R-:W-:Y:S04]  /*2000*/  STL [R1+0xd0], R28 ;  /* 0x0000d01c01007387 */ /* 0x000fe80000100800 */
[----:B------:R-:W-:Y:S04]  /*2010*/  STL [R1+0xd8], R29 ;  /* 0x0000d81d01007387 */ /* 0x000fe80000100800 */
[----:B------:R-:W-:Y:S04]  /*2020*/  STL [R1+0xe0], R30 ;  /* 0x0000e01e01007387 */ /* 0x000fe80000100800 */
[----:B------:R-:W-:Y:S04]  /*2030*/  STL [R1+0xe8], R31 ;  /* 0x0000e81f01007387 */ /* 0x000fe80000100800 */
[----:B------:R-:W-:Y:S04]  /*2040*/  STL [R1+0xec], R32 ;  /* 0x0000ec2001007387 */ /* 0x000fe80000100800 */
[----:B------:R-:W-:Y:S04]  /*2050*/  STL [R1+0xf0], R33 ;  /* 0x0000f02101007387 */ /* 0x000fe80000100800 */
[----:B------:R4:W-:Y:S04]  /*2060*/  STL [R1+0xf4], R65 ;  /* 0x0000f44101007387 */ /* 0x0009e80000100800 */
[----:B0-----:R-:W4:Y:S01]  /*2070*/  LDL R19, [R1] ;  /* 0x0000000001137983 */ /* 0x001f220000100800 */
[C---:B------:R-:W-:Y:S01]  /*2080*/  FFMA.FTZ R51, R3.reuse, R2, R7 ;  /* 0x0000000203337223 */ /* 0x040fe20000010007 */
[-C--:B-1----:R-:W-:Y:S01]  /*2090*/  FMUL.FTZ R16, R3, R106.reuse ;  /* 0x0000006a03107220 */ /* 0x082fe20000410000 */
[C---:B--2---:R-:W-:Y:S01]  /*20a0*/  FMUL.FTZ R2, R4.reuse, R105 ;  /* 0x0000006904027220 */ /* 0x044fe20000410000 */
[----:B------:R-:W-:Y:S01]  /*20b0*/  FFMA.FTZ R67, R4, R17, R8 ;  /* 0x0000001104437223 */ /* 0x000fe20000010008 */
[----:B------:R-:W-:Y:S01]  /*20c0*/  FFMA.FTZ R60, R0, R106, R60 ;  /* 0x0000006a003c7223 */ /* 0x000fe2000001003c */
[----:B------:R-:W-:Y:S01]  /*20d0*/  FADD.FTZ R61, R106, R61 ;  /* 0x0000003d6a3d7221 */ /* 0x000fe20000010000 */
[----:B------:R0:W-:Y:S04]  /*20e0*/  STL [R1+0x4], R16 ;  /* 0x0000041001007387 */ /* 0x0001e80000100800 */
[----:B------:R1:W-:Y:S01]  /*20f0*/  STL [R1+0x8], R2 ;  /* 0x0000080201007387 */ /* 0x0003e20000100800 */
[----:B------:R-:W-:-:S03]  /*2100*/  FFMA.FTZ R78, R5, R18, R9 ;  /* 0x00000012054e7223 */ /* 0x000fc60000010009 */
[----:B---3--:R-:W2:Y:S01]  /*2110*/  LDL R17, [R1+0x1c] ;  /* 0x00001c0001117983 */ /* 0x008ea20000100800 */
[----:B------:R-:W-:-:S03]  /*2120*/  FFMA.FTZ R93, R6, R21, R10 ;  /* 0x00000015065d7223 */ /* 0x000fc6000001000a */
[----:B----4-:R-:W3:Y:S04]  /*2130*/  LDL R18, [R1+0x20] ;  /* 0x0000200001127983 */ /* 0x010ee80000100800 */
[----:B------:R-:W4:Y:S01]  /*2140*/  LDL R21, [R1+0x2c] ;  /* 0x00002c0001157983 */ /* 0x000f220000100800 */
[----:B------:R-:W-:Y:S01]  /*2150*/  FMUL.FTZ R107, R78, -1.4426950216293334961 ;  /* 0xbfb8aa3b4e6b7820 */ /* 0x000fe20000410000 */
[----:B------:R-:W-:Y:S01]  /*2160*/  FMUL.FTZ R92, R11, R92 ;  /* 0x0000005c0b5c7220 */ /* 0x000fe20000410000 */
[----:B------:R-:W-:Y:S01]  /*2170*/  FMUL.FTZ R80, R70, -1.4426950216293334961 ;  /* 0xbfb8aa3b46507820 */ /* 0x000fe20000410000 */
[----:B------:R-:W-:Y:S02]  /*2180*/  HADD2.F32 R38, -RZ, R39.H0_H0 ;  /* 0x20000027ff267230 */ /* 0x000fe40000004100 */
[----:B------:R-:W-:Y:S01]  /*2190*/  FMUL.FTZ R111, R68, R111 ;  /* 0x0000006f446f7220 */ /* 0x000fe20000410000 */
[----:B------:R-:W-:Y:S01]  /*21a0*/  HADD2.F32 R104, -RZ, R41.H1_H1 ;  /* 0x30000029ff687230 */ /* 0x000fe20000004100 */
[----:B------:R-:W0:Y:S01]  /*21b0*/  MUFU.EX2 R107, R107 ;  /* 0x0000006b006b7308 */ /* 0x000e220000000800 */
[C---:B------:R-:W-:Y:S01]  /*21c0*/  FMUL.FTZ R65, R5.reuse, R94 ;  /* 0x0000005e05417220 */ /* 0x040fe20000410000 */
[C---:B------:R-:W-:Y:S01]  /*21d0*/  FFMA.FTZ R85, R6.reuse, R33, R10 ;  /* 0x0000002106557223 */ /* 0x040fe2000001000a */
[----:B------:R-:W-:Y:S01]  /*21e0*/  FFMA.FTZ R84, R5, R32, R9 ;  /* 0x0000002005547223 */ /* 0x000fe20000010009 */
[----:B------:R-:W-:Y:S01]  /*21f0*/  FMUL.FTZ R33, R6, R99 ;  /* 0x0000006306217220 */ /* 0x000fe20000410000 */
[C---:B------:R-:W-:Y:S01]  /*2200*/  FMUL.FTZ R32, R3.reuse, R95 ;  /* 0x0000005f03207220 */ /* 0x040fe20000410000 */
[----:B------:R-:W-:Y:S01]  /*2210*/  FFMA.FTZ R52, R3, R22, R7 ;  /* 0x0000001603347223 */ /* 0x000fe20000010007 */
[----:B------:R-:W-:Y:S01]  /*2220*/  FFMA.FTZ R62, R5, R92, R9 ;  /* 0x0000005c053e7223 */ /* 0x000fe20000010009 */
[----:B------:R-:W1:Y:S01]  /*2230*/  MUFU.EX2 R80, R80 ;  /* 0x0000005000507308 */ /* 0x000e620000000800 */
[----:B------:R-:W-:-:S02]  /*2240*/  HADD2.F32 R39, -RZ, R39.H1_H1 ;  /* 0x30000027ff277230 */ /* 0x000fc40000004100 */
[----:B------:R-:W-:Y:S01]  /*2250*/  FFMA.FTZ R83, R4, R31, R8 ;  /* 0x0000001f04537223 */ /* 0x000fe20000010008 */
[----:B------:R-:W-:Y:S01]  /*2260*/  FMUL.FTZ R100, R93, -1.4426950216293334961 ;  /* 0xbfb8aa3b5d647820 */ /* 0x000fe20000410000 */
[----:B------:R-:W-:Y:S01]  /*2270*/  FMUL.FTZ R97, R38, R97 ;  /* 0x0000006126617220 */ /* 0x000fe20000410000 */
[--C-:B------:R-:W-:Y:S01]  /*2280*/  FFMA.FTZ R64, R3, R30, R7.reuse ;  /* 0x0000001e03407223 */ /* 0x100fe20000010007 */
[----:B------:R-:W-:Y:S01]  /*2290*/  FMUL.FTZ R108, R81, R108 ;  /* 0x0000006c516c7220 */ /* 0x000fe20000410000 */
[----:B------:R-:W-:Y:S01]  /*22a0*/  FMUL.FTZ R111, R88, R111 ;  /* 0x0000006f586f7220 */ /* 0x000fe20000410000 */
[----:B------:R-:W-:Y:S01]  /*22b0*/  FMUL.FTZ R123, R123, R87 ;  /* 0x000000577b7b7220 */ /* 0x000fe20000410000 */
[----:B0-----:R-:W-:Y:S01]  /*22c0*/  FADD.FTZ R107, R107, 1 ;  /* 0x3f8000006b6b7421 */ /* 0x001fe20000010000 */
[----:B------:R-:W-:Y:S01]  /*22d0*/  FFMA.FTZ R117, R76, R94, R56 ;  /* 0x0000005e4c757223 */ /* 0x000fe20000010038 */
[----:B------:R-:W-:Y:S01]  /*22e0*/  FFMA.FTZ R89, R3, R26, R7 ;  /* 0x0000001a03597223 */ /* 0x000fe20000010007 */
[----:B------:R-:W-:Y:S01]  /*22f0*/  FFMA.FTZ R118, R12, R99, R54 ;  /* 0x000000630c767223 */ /* 0x000fe20000010036 */
[----:B------:R0:W-:Y:S01]  /*2300*/  MUFU.RCP R106, R107 ;  /* 0x0000006b006a7308 */ /* 0x0001e20000001000 */
[----:B------:R-:W-:Y:S01]  /*2310*/  FADD.FTZ R55, R99, R55 ;  /* 0x0000003763377221 */ /* 0x000fe20000010000 */
[----:B------:R-:W-:Y:S01]  /*2320*/  FADD.FTZ R116, R105, R59 ;  /* 0x0000003b69747221 */ /* 0x000fe20000010000 */
[----:B------:R-:W-:Y:S01]  /*2330*/  FADD.FTZ R57, R94, R57 ;  /* 0x000000395e397221 */ /* 0x000fe20000010000 */
[----:B------:R-:W4:Y:S01]  /*2340*/  LDG.E.64.CONSTANT R74, desc[UR12][R46.64+0x6900] ;  /* 0x0069000c2e4a7981 */ /* 0x000f22000c1e9b00 */
[----:B------:R-:W-:-:S03]  /*2350*/  FMUL.FTZ R113, R113, R82 ;  /* 0x0000005271717220 */ /* 0x000fc60000410000 */
[----:B------:R-:W4:Y:S01]  /*2360*/  LDG.E.64.CONSTANT R40, desc[UR12][R72.64+0xa500] ;  /* 0x00a5000c48287981 */ /* 0x000f22000c1e9b00 */
[----:B0-----:R-:W-:-:S04]  /*2370*/  FFMA.FTZ R107, R0, R16, RZ ;  /* 0x00000010006b7223 */ /* 0x001fc800000100ff */
[----:B------:R-:W-:Y:S01]  /*2380*/  FFMA.FTZ R107, R77, R2, R107 ;  /* 0x000000024d6b7223 */ /* 0x000fe2000001006b */
[----:B------:R0:W-:Y:S03]  /*2390*/  STL [R1+0x84], R65 ;  /* 0x0000844101007387 */ /* 0x0001e60000100800 */
[----:B------:R-:W-:Y:S01]  /*23a0*/  FFMA.FTZ R107, R76, R65, R107 ;  /* 0x000000414c6b7223 */ /* 0x000fe2000001006b */
[----:B------:R0:W-:Y:S03]  /*23b0*/  STL [R1+0x80], R33 ;  /* 0x0000802101007387 */ /* 0x0001e60000100800 */
[----:B------:R-:W-:Y:S01]  /*23c0*/  FFMA.FTZ R107, R12, R33, R107 ;  /* 0x000000210c6b7223 */ /* 0x000fe2000001006b */
[----:B------:R0:W-:Y:S04]  /*23d0*/  STL [R1+0x7c], R32 ;  /* 0x00007c2001007387 */ /* 0x0001e80000100800 */
[----:B------:R-:W4:Y:S01]  /*23e0*/  LDL R22, [R1+0x34] ;  /* 0x0000340001167983 */ /* 0x000f220000100800 */
[----:B------:R-:W-:-:S06]  /*23f0*/  FMUL.FTZ R45, R62, -1.4426950216293334961 ;  /* 0xbfb8aa3b3e2d7820 */ /* 0x000fcc0000410000 */
[----:B------:R-:W0:Y:S01]  /*2400*/  MUFU.EX2 R45, R45 ;  /* 0x0000002d002d7308 */ /* 0x000e220000000800 */
[----:B-1----:R-:W-:Y:S01]  /*2410*/  FADD.FTZ R86, R80, 1 ;  /* 0x3f80000050567421 */ /* 0x002fe20000010000 */
[----:B0-----:R-:W-:-:S06]  /*2420*/  FADD.FTZ R45, R45, 1 ;  /* 0x3f8000002d2d7421 */ /* 0x001fcc0000010000 */
[----:B------:R-:W0:Y:S01]  /*2430*/  MUFU.RCP R114, R45 ;  /* 0x0000002d00727308 */ /* 0x000e220000001000 */
[----:B------:R-:W-:-:S07]  /*2440*/  FMUL.FTZ R31, R4, R96 ;  /* 0x00000060041f7220 */ /* 0x000fce0000410000 */
[----:B------:R-:W1:Y:S01]  /*2450*/  MUFU.RCP R86, R86 ;  /* 0x0000005600567308 */ /* 0x000e620000001000 */
[C---:B------:R-:W-:Y:S01]  /*2460*/  FFMA.FTZ R60, R19.reuse, R95, R60 ;  /* 0x0000005f133c7223 */ /* 0x040fe2000001003c */
[----:B------:R-:W-:Y:S01]  /*2470*/  FFMA.FTZ R107, R19, R32, R107 ;  /* 0x00000020136b7223 */ /* 0x000fe2000001006b */
[----:B------:R-:W-:Y:S01]  /*2480*/  FMUL.FTZ R98, R39, R98 ;  /* 0x0000006227627220 */ /* 0x000fe20000410000 */
[----:B------:R-:W4:Y:S01]  /*2490*/  LDL R19, [R1+0x30] ;  /* 0x0000300001137983 */ /* 0x000f220000100800 */
[----:B0-----:R-:W-:Y:S01]  /*24a0*/  FADD.FTZ R43, -R114, 1 ;  /* 0x3f800000722b7421 */ /* 0x001fe20000010100 */
[----:B------:R-:W-:Y:S01]  /*24b0*/  FMUL.FTZ R16, R5, R97 ;  /* 0x0000006105107220 */ /* 0x000fe20000410000 */
[----:B------:R-:W-:Y:S01]  /*24c0*/  FFMA.FTZ R107, R13, R31, R107 ;  /* 0x0000001f0d6b7223 */ /* 0x000fe2000001006b */
[----:B------:R-:W0:Y:S01]  /*24d0*/  MUFU.EX2 R100, R100 ;  /* 0x0000006400647308 */ /* 0x000e220000000800 */
[----:B------:R-:W-:Y:S01]  /*24e0*/  FFMA.FTZ R62, R62, R43, 1 ;  /* 0x3f8000003e3e7423 */ /* 0x000fe2000001002b */
[----:B------:R-:W-:Y:S01]  /*24f0*/  FMUL.FTZ R30, R6, R98 ;  /* 0x00000062061e7220 */ /* 0x000fe20000410000 */
[----:B------:R-:W-:Y:S01]  /*2500*/  FFMA.FTZ R107, R14, R16, R107 ;  /* 0x000000100e6b7223 */ /* 0x000fe2000001006b */
[----:B------:R-:W-:Y:S01]  /*2510*/  FFMA.FTZ R80, R5, R24, R9 ;  /* 0x0000001805507223 */ /* 0x000fe20000010009 */
[----:B------:R-:W-:Y:S01]  /*2520*/  FMUL.FTZ R114, R114, R62 ;  /* 0x0000003e72727220 */ /* 0x000fe20000410000 */
[----:B------:R-:W4:Y:S01]  /*2530*/  LDL R24, [R1+0x3c] ;  /* 0x00003c0001187983 */ /* 0x000f220000100800 */
[----:B------:R-:W-:Y:S01]  /*2540*/  FFMA.FTZ R81, R6, R25, R10 ;  /* 0x0000001906517223 */ /* 0x000fe2000001000a */
[----:B------:R-:W-:Y:S01]  /*2550*/  FMUL.FTZ R2, R3, R101 ;  /* 0x0000006503027220 */ /* 0x000fe20000410000 */
[----:B------:R-:W-:Y:S01]  /*2560*/  FFMA.FTZ R107, R15, R30, R107 ;  /* 0x0000001e0f6b7223 */ /* 0x000fe2000001006b */
[----:B-1----:R-:W-:Y:S01]  /*2570*/  FADD.FTZ R88, -R86, 1 ;  /* 0x3f80000056587421 */ /* 0x002fe20000010100 */
[----:B------:R-:W-:Y:S01]  /*2580*/  FMUL.FTZ R114, R115, R114 ;  /* 0x0000007273727220 */ /* 0x000fe20000410000 */
[----:B------:R-:W4:Y:S01]  /*2590*/  LDL R25, [R1+0x38] ;  /* 0x0000380001197983 */ /* 0x000f220000100800 */
[----:B------:R-:W-:Y:S01]  /*25a0*/  FFMA.FTZ R115, R77, R105, R58 ;  /* 0x000000694d737223 */ /* 0x000fe2000001003a */
[----:B------:R-:W-:-:S02]  /*25b0*/  FFMA.FTZ R87, R6, R29, R10 ;  /* 0x0000001d06577223 */ /* 0x000fc4000001000a */
[----:B------:R1:W-:Y:S01]  /*25c0*/  STL [R1+0x78], R31 ;  /* 0x0000781f01007387 */ /* 0x0003e20000100800 */
[----:B------:R-:W-:Y:S01]  /*25d0*/  FMUL.FTZ R29, R4, R102 ;  /* 0x00000066041d7220 */ /* 0x000fe20000410000 */
[----:B--2---:R-:W-:Y:S02]  /*25e0*/  FFMA.FTZ R107, R17, R2, R107 ;  /* 0x00000002116b7223 */ /* 0x004fe4000001006b */
[----:B------:R2:W-:Y:S01]  /*25f0*/  STL [R1+0x74], R16 ;  /* 0x0000741001007387 */ /* 0x0005e20000100800 */
[----:B------:R-:W-:Y:S01]  /*2600*/  FFMA.FTZ R88, R70, R88, 1 ;  /* 0x3f80000046587423 */ /* 0x000fe20000010058 */
[----:B------:R-:W-:Y:S02]  /*2610*/  FFMA.FTZ R115, R13, R96, R115 ;  /* 0x000000600d737223 */ /* 0x000fe40000010073 */
[----:B------:R2:W-:Y:S01]  /*2620*/  STL [R1+0x70], R30 ;  /* 0x0000701e01007387 */ /* 0x0005e20000100800 */
[----:B------:R-:W-:Y:S01]  /*2630*/  FFMA.FTZ R60, R17, R101, R60 ;  /* 0x00000065113c7223 */ /* 0x000fe2000001003c */
[----:B------:R-:W-:-:S02]  /*2640*/  FMUL.FTZ R104, R104, R90 ;  /* 0x0000005a68687220 */ /* 0x000fc40000410000 */
[----:B------:R2:W-:Y:S01]  /*2650*/  STL [R1+0x68], R2 ;  /* 0x0000680201007387 */ /* 0x0005e20000100800 */
[C---:B------:R-:W-:Y:S01]  /*2660*/  FMUL.FTZ R17, R5.reuse, R103 ;  /* 0x0000006705117220 */ /* 0x040fe20000410000 */
[----:B------:R-:W-:Y:S02]  /*2670*/  FFMA.FTZ R117, R14, R97, R117 ;  /* 0x000000610e757223 */ /* 0x000fe40000010075 */
[----:B------:R-:W2:Y:S01]  /*2680*/  LDL R26, [R1+0x44] ;  /* 0x00004400011a7983 */ /* 0x000ea20000100800 */
[----:B---3--:R-:W-:Y:S01]  /*2690*/  FFMA.FTZ R107, R18, R29, R107 ;  /* 0x0000001d126b7223 */ /* 0x008fe2000001006b */
[----:B------:R-:W-:Y:S01]  /*26a0*/  FMUL.FTZ R88, R86, R88 ;  /* 0x0000005856587220 */ /* 0x000fe20000410000 */
[----:B------:R-:W-:Y:S01]  /*26b0*/  FFMA.FTZ R86, R5, R28, R9 ;  /* 0x0000001c05567223 */ /* 0x000fe20000010009 */
[----:B------:R-:W3:Y:S01]  /*26c0*/  LDL R99, [R1+0x40] ;  /* 0x0000400001637983 */ /* 0x000ee20000100800 */
[----:B------:R-:W-:Y:S01]  /*26d0*/  FFMA.FTZ R115, R18, R102, R115 ;  /* 0x0000006612737223 */ /* 0x000fe20000010073 */
[----:B0-----:R-:W-:Y:S01]  /*26e0*/  FADD.FTZ R105, R100, 1 ;  /* 0x3f80000064697421 */ /* 0x001fe20000010000 */
[----:B------:R-:W-:Y:S01]  /*26f0*/  FMUL.FTZ R28, R6, R104 ;  /* 0x00000068061c7220 */ /* 0x000fe20000410000 */
[----:B------:R0:W-:Y:S01]  /*2700*/  STL [R1+0x64], R29 ;  /* 0x0000641d01007387 */ /* 0x0001e20000100800 */
[C---:B----4-:R-:W-:Y:S01]  /*2710*/  FFMA.FTZ R117, R21.reuse, R103, R117 ;  /* 0x0000006715757223 */ /* 0x050fe20000010075 */
[----:B------:R-:W-:-:S02]  /*2720*/  FFMA.FTZ R107, R21, R17, R107 ;  /* 0x00000011156b7223 */ /* 0x000fc4000001006b */
[----:B------:R-:W4:Y:S04]  /*2730*/  LDL R18, [R1+0x4c] ;  /* 0x00004c0001127983 */ /* 0x000f280000100800 */
[----:B------:R0:W-:Y:S01]  /*2740*/  STL [R1+0x60], R17 ;  /* 0x0000601101007387 */ /* 0x0001e20000100800 */
[----:B------:R1:W-:Y:S03]  /*2750*/  MUFU.RCP R94, R105 ;  /* 0x00000069005e7308 */ /* 0x0003e60000001000 */
[----:B------:R-:W4:Y:S04]  /*2760*/  LDL R21, [R1+0x48] ;  /* 0x0000480001157983 */ /* 0x000f280000100800 */
[----:B------:R0:W-:Y:S04]  /*2770*/  STL [R1+0x5c], R28 ;  /* 0x00005c1c01007387 */ /* 0x0001e80000100800 */
[----:B-1----:R-:W4:Y:S04]  /*2780*/  LDL R105, [R1+0x54] ;  /* 0x0000540001697983 */ /* 0x002f280000100800 */
[----:B------:R-:W4:Y:S01]  /*2790*/  LDG.E.64.CONSTANT R38, desc[UR12][R46.64+0x5a00] ;  /* 0x005a000c2e267981 */ /* 0x000f22000c1e9b00 */
[----:B------:R-:W-:Y:S01]  /*27a0*/  FFMA.FTZ R82, R4, R27, R8 ;  /* 0x0000001b04527223 */ /* 0x000fe20000010008 */
[----:B------:R-:W-:-:S02]  /*27b0*/  FMUL.FTZ R27, R3, R108 ;  /* 0x0000006c031b7220 */ /* 0x000fc40000410000 */
[----:B------:R-:W4:Y:S01]  /*27c0*/  LDG.E.64.CONSTANT R70, desc[UR12][R46.64+0x7800] ;  /* 0x0078000c2e467981 */ /* 0x000f22000c1e9b00 */
[----:B------:R-:W-:-:S03]  /*27d0*/  FFMA.FTZ R107, R22, R28, R107 ;  /* 0x0000001c166b7223 */ /* 0x000fc6000001006b */
[----:B------:R1:W-:Y:S04]  /*27e0*/  STL [R1+0x28], R27 ;  /* 0x0000281b01007387 */ /* 0x0003e80000100800 */
[----:B------:R-:W4:Y:S04]  /*27f0*/  LDG.E.64.CONSTANT R42, desc[UR12][R46.64+0x8700] ;  /* 0x0087000c2e2a7981 */ /* 0x000f28000c1e9b00 */
[----:B------:R-:W4:Y:S04]  /*2800*/  LDG.E.64.CONSTANT R44, desc[UR12][R72.64+0xb400] ;  /* 0x00b4000c482c7981 */ /* 0x000f28000c1e9b00 */
[----:B------:R-:W4:Y:S01]  /*2810*/  LDG.E.64.CONSTANT R58, desc[UR12][R46.64+0x9600] ;  /* 0x0096000c2e3a7981 */ /* 0x000f22000c1e9b00 */
[----:B------:R-:W-:Y:S01]  /*2820*/  FMUL.FTZ R49, R51, -1.4426950216293334961 ;  /* 0xbfb8aa3b33317820 */ /* 0x000fe20000410000 */
[----:B------:R-:W-:-:S05]  /*2830*/  FMUL.FTZ R48, R67, -1.4426950216293334961 ;  /* 0xbfb8aa3b43307820 */ /* 0x000fca0000410000 */
[----:B------:R-:W0:Y:S08]  /*2840*/  MUFU.EX2 R49, R49 ;  /* 0x0000003100317308 */ /* 0x000e300000000800 */
[----:B------:R-:W1:Y:S01]  /*2850*/  MUFU.EX2 R48, R48 ;  /* 0x0000003000307308 */ /* 0x000e620000000800 */
[--C-:B------:R-:W-:Y:S02]  /*2860*/  HADD2.F32 R63, -RZ, R34.reuse.H0_H0 ;  /* 0x20000022ff3f7230 */ /* 0x100fe40000004100 */
[----:B------:R-:W-:-:S03]  /*2870*/  HADD2.F32 R62, -RZ, R34.H1_H1 ;  /* 0x30000022ff3e7230 */ /* 0x000fc60000004100 */
[----:B------:R-:W-:Y:S02]  /*2880*/  FMUL.FTZ R121, R63, R121 ;  /* 0x000000793f797220 */ /* 0x000fe40000410000 */
[----:B------:R-:W-:Y:S01]  /*2890*/  FMUL.FTZ R120, R62, R120 ;  /* 0x000000783e787220 */ /* 0x000fe20000410000 */
[----:B0-----:R-:W-:Y:S01]  /*28a0*/  FADD.FTZ R49, R49, 1 ;  /* 0x3f80000031317421 */ /* 0x001fe20000010000 */
[----:B------:R-:W4:Y:S01]  /*28b0*/  LDG.E.64.CONSTANT R62, desc[UR12][R46.64+0xa500] ;  /* 0x00a5000c2e3e7981 */ /* 0x000f22000c1e9b00 */
[--C-:B------:R-:W-:Y:S02]  /*28c0*/  HADD2.F32 R34, -RZ, R36.reuse.H0_H0 ;  /* 0x20000024ff227230 */ /* 0x100fe40000004100 */
[----:B------:R-:W-:Y:S02]  /*28d0*/  HADD2.F32 R35, -RZ, R36.H1_H1 ;  /* 0x30000024ff237230 */ /* 0x000fe40000004100 */
[----:B-1----:R-:W-:Y:S01]  /*28e0*/  FADD.FTZ R48, R48, 1 ;  /* 0x3f80000030307421 */ /* 0x002fe20000010000 */
[C---:B------:R-:W-:Y:S01]  /*28f0*/  FFMA.FTZ R60, R19.reuse, R108, R60 ;  /* 0x0000006c133c7223 */ /* 0x040fe2000001003c */
[----:B------:R-:W-:-:S02]  /*2900*/  FFMA.FTZ R107, R19, R27, R107 ;  /* 0x0000001b136b7223 */ /* 0x000fc4000001006b */
[----:B------:R-:W4:Y:S01]  /*2910*/  LDL R19, [R1+0x6c] ;  /* 0x00006c0001137983 */ /* 0x000f220000100800 */
[----:B------:R-:W0:Y:S01]  /*2920*/  MUFU.RCP R56, R49 ;  /* 0x0000003100387308 */ /* 0x000e220000001000 */
[----:B------:R-:W-:-:S07]  /*2930*/  FFMA.FTZ R118, R15, R98, R118 ;  /* 0x000000620f767223 */ /* 0x000fce0000010076 */
[----:B------:R1:W0:Y:S01]  /*2940*/  MUFU.RCP R36, R48 ;  /* 0x0000003000247308 */ /* 0x0002220000001000 */
[----:B------:R-:W-:Y:S01]  /*2950*/  FFMA.FTZ R118, R22, R104, R118 ;  /* 0x0000006816767223 */ /* 0x000fe20000010076 */
[----:B-1----:R-:W4:Y:S01]  /*2960*/  LDG.E.64.CONSTANT R48, desc[UR12][R72.64+0xc300] ;  /* 0x00c3000c48307981 */ /* 0x002f22000c1e9b00 */
[----:B------:R-:W-:Y:S01]  /*2970*/  FMUL.FTZ R22, R4, R109 ;  /* 0x0000006d04167220 */ /* 0x000fe20000410000 */
[----:B------:R-:W-:-:S03]  /*2980*/  FMUL.FTZ R23, R5, R110 ;  /* 0x0000006e05177220 */ /* 0x000fc60000410000 */
[C---:B------:R-:W-:Y:S01]  /*2990*/  FFMA.FTZ R107, R24.reuse, R22, R107 ;  /* 0x00000016186b7223 */ /* 0x040fe2000001006b */
[----:B------:R-:W-:Y:S01]  /*29a0*/  FADD.FTZ R57, R57, R97 ;  /* 0x0000006139397221 */ /* 0x000fe20000010000 */
[----:B------:R-:W-:Y:S01]  /*29b0*/  FFMA.FTZ R115, R24, R109, R115 ;  /* 0x0000006d18737223 */ /* 0x000fe20000010073 */
[----:B------:R-:W-:Y:S01]  /*29c0*/  FMUL.FTZ R24, R6, R111 ;  /* 0x0000006f06187220 */ /* 0x000fe20000410000 */
[----:B------:R-:W-:Y:S01]  /*29d0*/  FFMA.FTZ R107, R25, R23, R107 ;  /* 0x00000017196b7223 */ /* 0x000fe2000001006b */
[----:B------:R-:W-:Y:S01]  /*29e0*/  FADD.FTZ R61, R61, R95 ;  /* 0x0000005f3d3d7221 */ /* 0x000fe20000010000 */
[----:B------:R-:W-:Y:S01]  /*29f0*/  FADD.FTZ R55, R55, R98 ;  /* 0x0000006237377221 */ /* 0x000fe20000010000 */
[----:B------:R-:W-:Y:S01]  /*2a00*/  FADD.FTZ R57, R57, R103 ;  /* 0x0000006739397221 */ /* 0x000fe20000010000 */
[----:B------:R-:W-:Y:S01]  /*2a10*/  FFMA.FTZ R117, R25, R110, R117 ;  /* 0x0000006e19757223 */ /* 0x000fe20000010075 */
[----:B------:R-:W-:Y:S01]  /*2a20*/  FMUL.FTZ R50, R52, -1.4426950216293334961 ;  /* 0xbfb8aa3b34327820 */ /* 0x000fe20000410000 */
[----:B------:R-:W-:Y:S01]  /*2a30*/  FMUL.FTZ R25, R3, R112 ;  /* 0x0000007003197220 */ /* 0x000fe20000410000 */
[----:B--2---:R-:W-:Y:S01]  /*2a40*/  FFMA.FTZ R107, R26, R24, R107 ;  /* 0x000000181a6b7223 */ /* 0x004fe2000001006b */
[----:B------:R-:W-:Y:S01]  /*2a50*/  FADD.FTZ R116, R116, R96 ;  /* 0x0000006074747221 */ /* 0x000fe20000010000 */
[----:B------:R-:W-:Y:S01]  /*2a60*/  FADD.FTZ R61, R61, R101 ;  /* 0x000000653d3d7221 */ /* 0x000fe20000010000 */
[----:B------:R-:W-:Y:S01]  /*2a70*/  FADD.FTZ R55, R55, R104 ;  /* 0x0000006837377221 */ /* 0x000fe20000010000 */
[----:B------:R-:W-:Y:S01]  /*2a80*/  FADD.FTZ R57, R57, R110 ;  /* 0x0000006e39397221 */ /* 0x000fe20000010000 */
[----:B------:R-:W-:Y:S01]  /*2a90*/  FFMA.FTZ R118, R26, R111, R118 ;  /* 0x0000006f1a767223 */ /* 0x000fe20000010076 */
[----:B------:R-:W-:Y:S01]  /*2aa0*/  FMUL.FTZ R26, R4, R113 ;  /* 0x00000071041a7220 */ /* 0x000fe20000410000 */
[----:B---3--:R-:W-:Y:S01]  /*2ab0*/  FFMA.FTZ R107, R99, R25, R107 ;  /* 0x00000019636b7223 */ /* 0x008fe2000001006b */
[----:B------:R-:W1:Y:S01]  /*2ac0*/  MUFU.EX2 R50, R50 ;  /* 0x0000003200327308 */ /* 0x000e620000000800 */
[----:B------:R-:W-:Y:S01]  /*2ad0*/  FADD.FTZ R116, R116, R102 ;  /* 0x0000006674747221 */ /* 0x000fe20000010000 */
[----:B------:R-:W-:Y:S01]  /*2ae0*/  FMUL.FTZ R122, R122, R88 ;  /* 0x000000587a7a7220 */ /* 0x000fe20000410000 */
[----:B------:R-:W-:Y:S01]  /*2af0*/  FADD.FTZ R61, R61, R108 ;  /* 0x0000006c3d3d7221 */ /* 0x000fe20000010000 */
[----:B------:R-:W-:Y:S01]  /*2b00*/  FADD.FTZ R55, R55, R111 ;  /* 0x0000006f37377221 */ /* 0x000fe20000010000 */
[----:B------:R-:W-:Y:S01]  /*2b10*/  FADD.FTZ R57, R57, R123 ;  /* 0x0000007b39397221 */ /* 0x000fe20000010000 */
[----:B----4-:R-:W-:Y:S01]  /*2b20*/  FFMA.FTZ R107, R18, R26, R107 ;  /* 0x0000001a126b7223 */ /* 0x010fe2000001006b */
[----:B------:R-:W-:Y:S01]  /*2b30*/  FADD.FTZ R116, R116, R109 ;  /* 0x0000006d74747221 */ /* 0x000fe20000010000 */
[----:B------:R-:W-:Y:S01]  /*2b40*/  FFMA.FTZ R115, R18, R113, R115 ;  /* 0x0000007112737223 */ /* 0x000fe20000010073 */
[-C--:B------:R-:W-:Y:S01]  /*2b50*/  FFMA.FTZ R117, R21, R123.reuse, R117 ;  /* 0x0000007b15757223 */ /* 0x080fe20000010075 */
[----:B------:R-:W-:Y:S01]  /*2b60*/  FMUL.FTZ R123, R5, R123 ;  /* 0x0000007b057b7220 */ /* 0x000fe20000410000 */
[----:B------:R-:W-:Y:S01]  /*2b70*/  FFMA.FTZ R60, R99, R112, R60 ;  /* 0x00000070633c7223 */ /* 0x000fe2000001003c */
[----:B------:R-:W-:Y:S01]  /*2b80*/  FADD.FTZ R61, R61, R112 ;  /* 0x000000703d3d7221 */ /* 0x000fe20000010000 */
[----:B------:R-:W-:Y:S01]  /*2b90*/  FADD.FTZ R18, R55, R122 ;  /* 0x0000007a37127221 */ /* 0x000fe20000010000 */
[----:B------:R-:W-:Y:S01]  /*2ba0*/  FFMA.FTZ R107, R21, R123, R107 ;  /* 0x0000007b156b7223 */ /* 0x000fe2000001006b */
[-C--:B------:R-:W-:Y:S01]  /*2bb0*/  FFMA.FTZ R118, R105, R122.reuse, R118 ;  /* 0x0000007a69767223 */ /* 0x080fe20000010076 */
[----:B------:R-:W-:Y:S01]  /*2bc0*/  FMUL.FTZ R122, R6, R122 ;  /* 0x0000007a067a7220 */ /* 0x000fe20000410000 */
[----:B------:R-:W-:Y:S01]  /*2bd0*/  FADD.FTZ R116, R116, R113 ;  /* 0x0000007174747221 */ /* 0x000fe20000010000 */
[-C--:B------:R-:W-:Y:S01]  /*2be0*/  FFMA.FTZ R113, R119, R121.reuse, R60 ;  /* 0x0000007977717223 */ /* 0x080fe2000001003c */
[----:B------:R-:W-:Y:S01]  /*2bf0*/  FADD.FTZ R21, R61, R121 ;  /* 0x000000793d157221 */ /* 0x000fe20000010000 */
[----:B------:R-:W-:Y:S01]  /*2c00*/  FMUL.FTZ R121, R3, R121 ;  /* 0x0000007903797220 */ /* 0x000fe20000410000 */
[----:B------:R-:W-:Y:S01]  /*2c10*/  FFMA.FTZ R107, R105, R122, R107 ;  /* 0x0000007a696b7223 */ /* 0x000fe2000001006b */
[----:B0-----:R-:W-:Y:S01]  /*2c20*/  FADD.FTZ R60, -R56, 1 ;  /* 0x3f800000383c7421 */ /* 0x001fe20000010100 */
[----:B------:R-:W-:-:S02]  /*2c30*/  FFMA.FTZ R112, R92, R114, R117 ;  /* 0x000000725c707223 */ /* 0x000fc40000010075 */
[----:B------:R-:W-:Y:S01]  /*2c40*/  FFMA.FTZ R107, R119, R121, R107 ;  /* 0x00000079776b7223 */ /* 0x000fe2000001006b */
[----:B------:R-:W-:Y:S01]  /*2c50*/  FMUL.FTZ R119, R5, R114 ;  /* 0x0000007205777220 */ /* 0x000fe20000410000 */
[----:B------:R-:W-:Y:S01]  /*2c60*/  FADD.FTZ R114, R57, R114 ;  /* 0x0000007239727221 */ /* 0x000fe20000010000 */
[----:B------:R-:W-:Y:S01]  /*2c70*/  FFMA.FTZ R60, R51, R60, 1 ;  /* 0x3f800000333c7423 */ /* 0x000fe2000001003c */
[----:B------:R-:W-:Y:S01]  /*2c80*/  FMUL.FTZ R68, R80, -1.4426950216293334961 ;  /* 0xbfb8aa3b50447820 */ /* 0x000fe20000410000 */
[----:B------:R-:W-:Y:S01]  /*2c90*/  FADD.FTZ R57, -R36, 1 ;  /* 0x3f80000024397421 */ /* 0x000fe20000010100 */
[----:B-1----:R-:W-:Y:S01]  /*2ca0*/  FADD.FTZ R50, R50, 1 ;  /* 0x3f80000032327421 */ /* 0x002fe20000010000 */
[----:B------:R-:W-:Y:S01]  /*2cb0*/  FADD.FTZ R51, -R106, 1 ;  /* 0x3f8000006a337421 */ /* 0x000fe20000010100 */
[----:B------:R-:W-:Y:S01]  /*2cc0*/  FMUL.FTZ R53, R81, -1.4426950216293334961 ;  /* 0xbfb8aa3b51357820 */ /* 0x000fe20000410000 */
[----:B------:R-:W-:Y:S01]  /*2cd0*/  FMUL.FTZ R60, R56, R60 ;  /* 0x0000003c383c7220 */ /* 0x000fe20000410000 */
[----:B------:R-:W-:Y:S01]  /*2ce0*/  FFMA.FTZ R57, R67, R57, 1 ;  /* 0x3f80000043397423 */ /* 0x000fe20000010039 */
[----:B------:R0:W1:Y:S01]  /*2cf0*/  MUFU.RCP R56, R50 ;  /* 0x0000003200387308 */ /* 0x0000620000001000 */
[----:B------:R-:W-:-:S02]  /*2d00*/  FFMA.FTZ R51, R78, R51, 1 ;  /* 0x3f8000004e337423 */ /* 0x000fc40000010033 */
[----:B------:R-:W-:Y:S01]  /*2d10*/  FMUL.FTZ R67, R36, R57 ;  /* 0x0000003924437220 */ /* 0x000fe20000410000 */
[----:B------:R-:W-:-:S04]  /*2d20*/  HADD2.F32 R36, -RZ, R38.H0_H0 ;  /* 0x20000026ff247230 */ /* 0x000fc80000004100 */
[----:B------:R-:W2:Y:S01]  /*2d30*/  MUFU.EX2 R68, R68 ;  /* 0x0000004400447308 */ /* 0x000ea20000000800 */
[----:B------:R-:W-:Y:S02]  /*2d40*/  FMUL.FTZ R78, R106, R51 ;  /* 0x000000336a4e7220 */ /* 0x000fe40000410000 */
[----:B0-----:R-:W3:Y:S05]  /*2d50*/  LDG.E.64.CONSTANT R50, desc[UR12][R46.64+0xb400] ;  /* 0x00b4000c2e327981 */ /* 0x001eea000c1e9b00 */
[----:B------:R-:W0:Y:S01]  /*2d60*/  MUFU.EX2 R53, R53 ;  /* 0x0000003500357308 */ /* 0x000e220000000800 */
[----:B------:R-:W-:Y:S01]  /*2d70*/  FADD.FTZ R57, R66, 1 ;  /* 0x3f80000042397421 */ /* 0x000fe20000010000 */
[----:B------:R-:W-:Y:S01]  /*2d80*/  FMUL.FTZ R66, R36, R60 ;  /* 0x0000003c24427220 */ /* 0x000fe20000410000 */
[----:B------:R-:W-:-:S02]  /*2d90*/  HADD2.F32 R60, -RZ, R39.H0_H0 ;  /* 0x20000027ff3c7230 */ /* 0x000fc40000004100 */
[----:B------:R-:W-:-:S03]  /*2da0*/  HADD2.F32 R38, -RZ, R38.H1_H1 ;  /* 0x30000026ff267230 */ /* 0x000fc60000004100 */
[----:B------:R-:W-:Y:S01]  /*2db0*/  FMUL.FTZ R78, R60, R78 ;  /* 0x0000004e3c4e7220 */ /* 0x000fe20000410000 */
[----:B-1----:R-:W-:Y:S01]  /*2dc0*/  FADD.FTZ R60, -R56, 1 ;  /* 0x3f800000383c7421 */ /* 0x002fe20000010100 */
[----:B------:R-:W-:Y:S01]  /*2dd0*/  FMUL.FTZ R67, R38, R67 ;  /* 0x0000004326437220 */ /* 0x000fe20000410000 */
[----:B--2---:R-:W-:Y:S01]  /*2de0*/  FADD.FTZ R38, R68, 1 ;  /* 0x3f80000044267421 */ /* 0x004fe20000010000 */
[----:B------:R-:W-:Y:S02]  /*2df0*/  HADD2.F32 R68, -RZ, R39.H1_H1 ;  /* 0x30000027ff447230 */ /* 0x000fe40000004100 */
[----:B------:R-:W-:Y:S01]  /*2e00*/  FFMA.FTZ R60, R52, R60, 1 ;  /* 0x3f800000343c7423 */ /* 0x000fe2000001003c */
[----:B0-----:R-:W-:Y:S02]  /*2e10*/  FADD.FTZ R39, R53, 1 ;  /* 0x3f80000035277421 */ /* 0x001fe40000010000 */
[----:B------:R-:W2:Y:S01]  /*2e20*/  LDG.E.64.CONSTANT R52, desc[UR12][R72.64+0xd200] ;  /* 0x00d2000c48347981 */ /* 0x000ea2000c1e9b00 */
[----:B------:R-:W0:Y:S01]  /*2e30*/  MUFU.RCP R57, R57 ;  /* 0x0000003900397308 */ /* 0x000e220000001000 */
[----:B------:R-:W-:Y:S01]  /*2e40*/  FMUL.FTZ R69, R82, -1.4426950216293334961 ;  /* 0xbfb8aa3b52457820 */ /* 0x000fe20000410000 */
[----:B------:R-:W-:-:S06]  /*2e50*/  FADD.FTZ R61, -R94, 1 ;  /* 0x3f8000005e3d7421 */ /* 0x000fcc0000010100 */
[----:B------:R-:W1:Y:S01]  /*2e60*/  MUFU.RCP R38, R38 ;  /* 0x0000002600267308 */ /* 0x000e620000001000 */
[----:B------:R-:W-:-:S07]  /*2e70*/  FFMA.FTZ R61, R93, R61, 1 ;  /* 0x3f8000005d3d7423 */ /* 0x000fce000001003d */
[----:B------:R-:W4:Y:S01]  /*2e80*/  MUFU.RCP R39, R39 ;  /* 0x0000002700277308 */ /* 0x000f220000001000 */
[----:B------:R-:W-:Y:S01]  /*2e90*/  FMUL.FTZ R61, R94, R61 ;  /* 0x0000003d5e3d7220 */ /* 0x000fe20000410000 */
[----:B------:R-:W-:-:S06]  /*2ea0*/  FMUL.FTZ R91, R89, -1.4426950216293334961 ;  /* 0xbfb8aa3b595b7820 */ /* 0x000fcc0000410000 */
[----:B------:R-:W4:Y:S01]  /*2eb0*/  MUFU.EX2 R69, R69 ;  /* 0x0000004500457308 */ /* 0x000f220000000800 */
[----:B------:R-:W-:Y:S01]  /*2ec0*/  FMUL.FTZ R68, R68, R61 ;  /* 0x0000003d44447220 */ /* 0x000fe20000410000 */
[----:B0-----:R-:W-:Y:S01]  /*2ed0*/  FADD.FTZ R61, -R57, 1 ;  /* 0x3f800000393d7421 */ /* 0x001fe20000010100 */
[----:B------:R-:W-:Y:S01]  /*2ee0*/  FMUL.FTZ R105, R87, -1.4426950216293334961 ;  /* 0xbfb8aa3b57697820 */ /* 0x000fe20000410000 */
[----:B------:R-:W-:Y:S01]  /*2ef0*/  FMUL.FTZ R56, R56, R60 ;  /* 0x0000003c38387220 */ /* 0x000fe20000410000 */
[----:B-1----:R-:W-:Y:S01]  /*2f00*/  FADD.FTZ R60, -R38, 1 ;  /* 0x3f800000263c7421 */ /* 0x002fe20000010100 */
[----:B------:R-:W-:Y:S02]  /*2f10*/  FFMA.FTZ R79, R79, R61, 1 ;  /* 0x3f8000004f4f7423 */ /* 0x000fe4000001003d */
[----:B------:R-:W0:Y:S01]  /*2f20*/  MUFU.EX2 R91, R91 ;  /* 0x0000005b005b7308 */ /* 0x000e220000000800 */
[----:B------:R-:W-:Y:S01]  /*2f30*/  FFMA.FTZ R80, R80, R60, 1 ;  /* 0x3f80000050507423 */ /* 0x000fe2000001003c */
[----:B------:R-:W-:Y:S01]  /*2f40*/  FMUL.FTZ R57, R57, R79 ;  /* 0x0000004f39397220 */ /* 0x000fe20000410000 */
[----:B----4-:R-:W-:Y:S01]  /*2f50*/  FADD.FTZ R60, -R39, 1 ;  /* 0x3f800000273c7421 */ /* 0x010fe20000010100 */
[----:B------:R-:W-:Y:S01]  /*2f60*/  FMUL.FTZ R90, R86, -1.4426950216293334961 ;  /* 0xbfb8aa3b565a7820 */ /* 0x000fe20000410000 */
[----:B------:R-:W-:-:S03]  /*2f70*/  HADD2.F32 R79, -RZ, R74.H0_H0 ;  /* 0x2000004aff4f7230 */ /* 0x000fc60000004100 */
[----:B------:R-:W1:Y:S01]  /*2f80*/  MUFU.EX2 R105, R105 ;  /* 0x0000006900697308 */ /* 0x000e620000000800 */
[----:B------:R-:W-:Y:S01]  /*2f90*/  FADD.FTZ R69, R69, 1 ;  /* 0x3f80000045457421 */ /* 0x000fe20000010000 */
[----:B------:R-:W-:Y:S01]  /*2fa0*/  FFMA.FTZ R60, R81, R60, 1 ;  /* 0x3f800000513c7423 */ /* 0x000fe2000001003c */
[----:B------:R-:W-:Y:S01]  /*2fb0*/  FMUL.FTZ R79, R79, R56 ;  /* 0x000000384f4f7220 */ /* 0x000fe20000410000 */
[----:B------:R-:W-:Y:S01]  /*2fc0*/  FMUL.FTZ R81, R38, R80 ;  /* 0x0000005026517220 */ /* 0x000fe20000410000 */
[----:B------:R-:W-:Y:S02]  /*2fd0*/  HADD2.F32 R56, -RZ, R75.H1_H1 ;  /* 0x3000004bff387230 */ /* 0x000fe40000004100 */
[----:B------:R-:W-:Y:S01]  /*2fe0*/  FMUL.FTZ R80, R39, R60 ;  /* 0x0000003c27507220 */ /* 0x000fe20000410000 */
[----:B------:R4:W-:Y:S01]  /*2ff0*/  MUFU.RCP R97, R69 ;  /* 0x0000004500617308 */ /* 0x0009e20000001000 */
[----:B0-----:R-:W-:Y:S02]  /*3000*/  FADD.FTZ R91, R91, 1 ;  /* 0x3f8000005b5b7421 */ /* 0x001fe40000010000 */
[----:B------:R-:W-:-:S05]  /*3010*/  FMUL.FTZ R80, R56, R80 ;  /* 0x0000005038507220 */ /* 0x000fca0000410000 */
[----:B------:R-:W0:Y:S01]  /*3020*/  MUFU.EX2 R90, R90 ;  /* 0x0000005a005a7308 */ /* 0x000e220000000800 */
[----:B----4-:R-:W-:Y:S02]  /*3030*/  HADD2.F32 R69, -RZ, R74.H1_H1 ;  /* 0x3000004aff457230 */ /* 0x010fe40000004100 */
[----:B-1----:R-:W-:-:S03]  /*3040*/  FADD.FTZ R106, R105, 1 ;  /* 0x3f800000696a7421 */ /* 0x002fc60000010000 */
[----:B------:R-:W-:Y:S02]  /*3050*/  FMUL.FTZ R69, R69, R57 ;  /* 0x0000003945457220 */ /* 0x000fe40000410000 */
[----:B------:R-:W4:Y:S01]  /*3060*/  LDG.E.64.CONSTANT R56, desc[UR12][R46.64+0xc300] ;  /* 0x00c3000c2e387981 */ /* 0x000f22000c1e9b00 */
[----:B------:R-:W-:Y:S02]  /*3070*/  HADD2.F32 R61, -RZ, R40.H0_H0 ;  /* 0x20000028ff3d7230 */ /* 0x000fe40000004100 */
[----:B------:R-:W-:Y:S01]  /*3080*/  FADD.FTZ R116, R116, R120 ;  /* 0x0000007874747221 */ /* 0x000fe20000010000 */
[----:B------:R1:W1:Y:S02]  /*3090*/  MUFU.RCP R98, R91 ;  /* 0x0000005b00627308 */ /* 0x0002640000001000 */
[----:B------:R-:W-:-:S06]  /*30a0*/  FADD.FTZ R61, -R20, R61 ;  /* 0x0000003d143d7221 */ /* 0x000fcc0000010100 */
[----:B------:R-:W1:Y:S01]  /*30b0*/  MUFU.RCP R106, R106 ;  /* 0x0000006a006a7308 */ /* 0x000e620000001000 */
[----:B0-----:R-:W-:Y:S01]  /*30c0*/  FADD.FTZ R90, R90, 1 ;  /* 0x3f8000005a5a7421 */ /* 0x001fe20000010000 */
[----:B------:R-:W-:Y:S01]  /*30d0*/  FMUL.FTZ R38, R11, R61 ;  /* 0x0000003d0b267220 */ /* 0x000fe20000410000 */
[----:B------:R-:W-:Y:S02]  /*30e0*/  HADD2.F32 R39, -RZ, R75.H0_H0 ;  /* 0x2000004bff277230 */ /* 0x000fe40000004100 */
[----:B------:R-:W-:Y:S01]  /*30f0*/  FMUL.FTZ R125, R64, -1.4426950216293334961 ;  /* 0xbfb8aa3b407d7820 */ /* 0x000fe20000410000 */
[----:B------:R-:W-:Y:S02]  /*3100*/  HADD2.F32 R40, -RZ, R40.H1_H1 ;  /* 0x30000028ff287230 */ /* 0x000fe40000004100 */
[----:B-1----:R-:W-:Y:S01]  /*3110*/  FFMA.FTZ R91, R3, R38, R7 ;  /* 0x00000026035b7223 */ /* 0x002fe20000010007 */
[----:B------:R-:W-:Y:S01]  /*3120*/  FMUL.FTZ R81, R39, R81 ;  /* 0x0000005127517220 */ /* 0x000fe20000410000 */
[----:B------:R-:W-:-:S02]  /*3130*/  FADD.FTZ R39, -R98, 1 ;  /* 0x3f80000062277421 */ /* 0x000fc40000010100 */
[----:B------:R-:W-:Y:S01]  /*3140*/  FMUL.FTZ R60, R91, -1.4426950216293334961 ;  /* 0xbfb8aa3b5b3c7820 */ /* 0x000fe20000410000 */
[----:B------:R-:W-:Y:S01]  /*3150*/  FADD.FTZ R40, -R20, R40 ;  /* 0x0000002814287221 */ /* 0x000fe20000010100 */
[----:B------:R-:W0:Y:S01]  /*3160*/  MUFU.EX2 R125, R125 ;  /* 0x0000007d007d7308 */ /* 0x000e220000000800 */
[----:B------:R-:W-:Y:S02]  /*3170*/  FFMA.FTZ R89, R89, R39, 1 ;  /* 0x3f80000059597423 */ /* 0x000fe40000010027 */
[----:B------:R-:W-:Y:S01]  /*3180*/  FMUL.FTZ R39, R11, R40 ;  /* 0x000000280b277220 */ /* 0x000fe20000410000 */
[----:B------:R-:W-:-:S04]  /*3190*/  FADD.FTZ R40, -R97, 1 ;  /* 0x3f80000061287421 */ /* 0x000fc80000010100 */
[----:B------:R1:W-:Y:S01]  /*31a0*/  MUFU.EX2 R75, R60 ;  /* 0x0000003c004b7308 */ /* 0x0003e20000000800 */
[--C-:B------:R-:W-:Y:S02]  /*31b0*/  HADD2.F32 R36, -RZ, R37.reuse.H0_H0 ;  /* 0x20000025ff247230 */ /* 0x100fe40000004100 */
[----:B------:R-:W-:Y:S01]  /*31c0*/  FFMA.FTZ R82, R82, R40, 1 ;  /* 0x3f80000052527423 */ /* 0x000fe20000010028 */
[----:B-1----:R-:W-:Y:S01]  /*31d0*/  FADD.FTZ R60, -R106, 1 ;  /* 0x3f8000006a3c7421 */ /* 0x002fe20000010100 */
[----:B------:R-:W-:-:S03]  /*31e0*/  HADD2.F32 R37, -RZ, R37.H1_H1 ;  /* 0x30000025ff257230 */ /* 0x000fc60000004100 */
[----:B------:R-:W-:Y:S02]  /*31f0*/  FFMA.FTZ R87, R87, R60, 1 ;  /* 0x3f80000057577423 */ /* 0x000fe4000001003c */
[----:B------:R1:W4:Y:S01]  /*3200*/  LDG.E.64.CONSTANT R60, desc[UR12][R72.64+0xe100] ;  /* 0x00e1000c483c7981 */ /* 0x000322000c1e9b00 */
[----:B------:R-:W-:Y:S01]  /*3210*/  FADD.FTZ R34, -R20, R34 ;  /* 0x0000002214227221 */ /* 0x000fe20000010100 */
[----:B------:R-:W-:Y:S01]  /*3220*/  FMUL.FTZ R88, R84, -1.4426950216293334961 ;  /* 0xbfb8aa3b54587820 */ /* 0x000fe20000410000 */
[C---:B------:R-:W-:Y:S02]  /*3230*/  FADD.FTZ R37, -R20.reuse, R37 ;  /* 0x0000002514257221 */ /* 0x040fe40000010100 */
[----:B------:R-:W-:Y:S01]  /*3240*/  FMUL.FTZ R34, R11, R34 ;  /* 0x000000220b227220 */ /* 0x000fe20000410000 */
[----:B------:R-:W-:Y:S01]  /*3250*/  FMUL.FTZ R105, R85, -1.4426950216293334961 ;  /* 0xbfb8aa3b55697820 */ /* 0x000fe20000410000 */
[----:B------:R-:W-:Y:S01]  /*3260*/  FMUL.FTZ R37, R11, R37 ;  /* 0x000000250b257220 */ /* 0x000fe20000410000 */
[----:B------:R-:W-:Y:S01]  /*3270*/  MUFU.EX2 R88, R88 ;  /* 0x0000005800587308 */ /* 0x000fe20000000800 */
[----:B------:R-:W-:Y:S01]  /*3280*/  FFMA.FTZ R54, R3, R34, R7 ;  /* 0x0000002203367223 */ /* 0x000fe20000010007 */
[----:B------:R-:W-:Y:S01]  /*3290*/  FADD.FTZ R35, -R20, R35 ;  /* 0x0000002314237221 */ /* 0x000fe20000010100 */
[----:B------:R-:W-:-:S02]  /*32a0*/  FFMA.FTZ R94, R6, R37, R10 ;  /* 0x00000025065e7223 */ /* 0x000fc4000001000a */
[----:B------:R-:W-:Y:S01]  /*32b0*/  FMUL.FTZ R100, R54, -1.4426950216293334961 ;  /* 0xbfb8aa3b36647820 */ /* 0x000fe20000410000 */
[----:B------:R-:W-:Y:S01]  /*32c0*/  FMUL.FTZ R35, R11, R35 ;  /* 0x000000230b237220 */ /* 0x000fe20000410000 */
[----:B------:R-:W-:Y:S01]  /*32d0*/  FMUL.FTZ R96, R94, -1.4426950216293334961 ;  /* 0xbfb8aa3b5e607820 */ /* 0x000fe20000410000 */
[----:B------:R-:W-:Y:S01]  /*32e0*/  MUFU.EX2 R105, R105 ;  /* 0x0000006900697308 */ /* 0x000fe20000000800 */
[----:B------:R-:W-:Y:S01]  /*32f0*/  FMUL.FTZ R124, R83, -1.4426950216293334961 ;  /* 0xbfb8aa3b537c7820 */ /* 0x000fe20000410000 */
[----:B------:R-:W-:Y:S01]  /*3300*/  FMUL.FTZ R97, R97, R82 ;  /* 0x0000005261617220 */ /* 0x000fe20000410000 */
[----:B------:R-:W-:Y:S02]  /*3310*/  HADD2.F32 R82, -RZ, R70.H0_H0 ;  /* 0x20000046ff527230 */ /* 0x000fe40000004100 */
[----:B------:R-:W-:Y:S01]  /*3320*/  FFMA.FTZ R55, R4, R35, R8 ;  /* 0x0000002304377223 */ /* 0x000fe20000010008 */
[----:B------:R-:W-:Y:S01]  /*3330*/  FMUL.FTZ R98, R98, R89 ;  /* 0x0000005962627220 */ /* 0x000fe20000410000 */
[-C--:B------:R-:W-:Y:S01]  /*3340*/  FFMA.FTZ R115, R19, R120.reuse, R115 ;  /* 0x0000007813737223 */ /* 0x080fe20000010073 */
[----:B------:R-:W-:-:S04]  /*3350*/  FMUL.FTZ R120, R4, R120 ;  /* 0x0000007804787220 */ /* 0x000fc80000410000 */
[----:B------:R-:W-:-:S04]  /*3360*/  FFMA.FTZ R107, R19, R120, R107 ;  /* 0x00000078136b7223 */ /* 0x000fc8000001006b */
[----:B------:R-:W-:Y:S02]  /*3370*/  FFMA.FTZ R19, R92, R119, R107 ;  /* 0x000000775c137223 */ /* 0x000fe4000001006b */
[----:B------:R0:W1:Y:S02]  /*3380*/  MUFU.RCP R107, R90 ;  /* 0x0000005a006b7308 */ /* 0x0000640000001000 */
[----:B0-----:R-:W-:Y:S01]  /*3390*/  FADD.FTZ R90, R125, 1 ;  /* 0x3f8000007d5a7421 */ /* 0x001fe20000010000 */
[----:B-1----:R-:W-:-:S04]  /*33a0*/  FADD.FTZ R40, -R107, 1 ;  /* 0x3f8000006b287421 */ /* 0x002fc80000010100 */
[----:B------:R-:W-:-:S04]  /*33b0*/  FFMA.FTZ R40, R86, R40, 1 ;  /* 0x3f80000056287423 */ /* 0x000fc80000010028 */
[----:B------:R-:W-:Y:S01]  /*33c0*/  FMUL.FTZ R107, R107, R40 ;  /* 0x000000286b6b7220 */ /* 0x000fe20000410000 */
[----:B------:R-:W-:Y:S01]  /*33d0*/  HADD2.F32 R40, -RZ, R41.H0_H0 ;  /* 0x20000029ff287230 */ /* 0x000fe20000004100 */
[----:B------:R-:W0:Y:S04]  /*33e0*/  MUFU.RCP R90, R90 ;  /* 0x0000005a005a7308 */ /* 0x000e280000001000 */
[----:B------:R-:W-:-:S04]  /*33f0*/  FADD.FTZ R40, -R20, R40 ;  /* 0x0000002814287221 */ /* 0x000fc80000010100 */
[----:B------:R-:W-:Y:S01]  /*3400*/  FMUL.FTZ R40, R11, R40 ;  /* 0x000000280b287220 */ /* 0x000fe20000410000 */
[----:B------:R-:W1:Y:S01]  /*3410*/  MUFU.EX2 R100, R100 ;  /* 0x0000006400647308 */ /* 0x000e620000000800 */
[----:B------:R-:W-:Y:S02]  /*3420*/  HADD2.F32 R70, -RZ, R70.H1_H1 ;  /* 0x30000046ff467230 */ /* 0x000fe40000004100 */
[----:B------:R-:W-:Y:S01]  /*3430*/  FFMA.FTZ R72, R5, R40, R9 ;  /* 0x0000002805487223 */ /* 0x000fe20000010009 */
[----:B------:R-:W-:Y:S01]  /*3440*/  FMUL.FTZ R92, R55, -1.4426950216293334961 ;  /* 0xbfb8aa3b375c7820 */ /* 0x000fe20000410000 */
[----:B------:R-:W-:-:S03]  /*3450*/  FMUL.FTZ R82, R82, R98 ;  /* 0x0000006252527220 */ /* 0x000fc60000410000 */
[----:B------:R-:W1:Y:S01]  /*3460*/  MUFU.EX2 R96, R96 ;  /* 0x0000006000607308 */ /* 0x000e620000000800 */
[----:B------:R-:W-:Y:S01]  /*3470*/  FMUL.FTZ R98, R72, -1.4426950216293334961 ;  /* 0xbfb8aa3b48627820 */ /* 0x000fe20000410000 */
[----:B------:R-:W-:Y:S01]  /*3480*/  FADD.FTZ R88, R88, 1 ;  /* 0x3f80000058587421 */ /* 0x000fe20000010000 */
[----:B------:R-:W-:Y:S01]  /*3490*/  FMUL.FTZ R106, R106, R87 ;  /* 0x000000576a6a7220 */ /* 0x000fe20000410000 */
[----:B------:R-:W-:-:S04]  /*34a0*/  FMUL.FTZ R70, R70, R97 ;  /* 0x0000006146467220 */ /* 0x000fc80000410000 */
[----:B------:R-:W3:Y:S01]  /*34b0*/  MUFU.EX2 R124, R124 ;  /* 0x0000007c007c7308 */ /* 0x000ee20000000800 */
[--C-:B------:R-:W-:Y:S02]  /*34c0*/  HADD2.F32 R87, -RZ, R71.reuse.H0_H0 ;  /* 0x20000047ff577230 */ /* 0x100fe40000004100 */
[----:B------:R-:W-:-:S05]  /*34d0*/  HADD2.F32 R97, -RZ, R71.H1_H1 ;  /* 0x30000047ff617230 */ /* 0x000fca0000004100 */
[----:B------:R0:W-:Y:S01]  /*34e0*/  MUFU.EX2 R71, R98 ;  /* 0x0000006200477308 */ /* 0x0001e20000000800 */
[----:B------:R-:W-:-:S07]  /*34f0*/  FMUL.FTZ R107, R87, R107 ;  /* 0x0000006b576b7220 */ /* 0x000fce0000410000 */
[----:B------:R-:W3:Y:S01]  /*3500*/  MUFU.EX2 R92, R92 ;  /* 0x0000005c005c7308 */ /* 0x000ee20000000800 */
[----:B0-----:R-:W-:Y:S01]  /*3510*/  FADD.FTZ R98, -R90, 1 ;  /* 0x3f8000005a627421 */ /* 0x001fe20000010100 */
[----:B-1----:R-:W-:-:S03]  /*3520*/  FADD.FTZ R87, R100, 1 ;  /* 0x3f80000064577421 */ /* 0x002fc60000010000 */
[----:B------:R-:W-:-:S03]  /*3530*/  FFMA.FTZ R64, R64, R98, 1 ;  /* 0x3f80000040407423 */ /* 0x000fc60000010062 */
[----:B------:R0:W1:Y:S01]  /*3540*/  MUFU.RCP R73, R88 ;  /* 0x0000005800497308 */ /* 0x0000620000001000 */
[----:B------:R-:W-:Y:S01]  /*3550*/  FMUL.FTZ R64, R90, R64 ;  /* 0x000000405a407220 */ /* 0x000fe20000410000 */
[----:B------:R-:W-:Y:S01]  /*3560*/  FADD.FTZ R90, R96, 1 ;  /* 0x3f800000605a7421 */ /* 0x000fe20000010000 */
[----:B0-----:R-:W-:Y:S01]  /*3570*/  FADD.FTZ R88, R105, 1 ;  /* 0x3f80000069587421 */ /* 0x001fe20000010000 */
[----:B---3--:R-:W-:-:S05]  /*3580*/  FADD.FTZ R86, R124, 1 ;  /* 0x3f8000007c567421 */ /* 0x008fca0000010000 */
[----:B------:R-:W0:Y:S01]  /*3590*/  MUFU.RCP R88, R88 ;  /* 0x0000005800587308 */ /* 0x000e220000001000 */
[----:B------:R-:W-:Y:S01]  /*35a0*/  FADD.FTZ R98, R92, 1 ;  /* 0x3f8000005c627421 */ /* 0x000fe20000010000 */
[----:B-1----:R-:W-:-:S06]  /*35b0*/  FADD.FTZ R92, -R73, 1 ;  /* 0x3f800000495c7421 */ /* 0x002fcc0000010100 */
[----:B------:R-:W1:Y:S01]  /*35c0*/  MUFU.RCP R87, R87 ;  /* 0x0000005700577308 */ /* 0x000e620000001000 */
[----:B------:R-:W-:-:S07]  /*35d0*/  FFMA.FTZ R92, R84, R92, 1 ;  /* 0x3f800000545c7423 */ /* 0x000fce000001005c */
[----:B------:R-:W3:Y:S08]  /*35e0*/  MUFU.RCP R90, R90 ;  /* 0x0000005a005a7308 */ /* 0x000ef00000001000 */
[----:B------:R-:W2:Y:S01]  /*35f0*/  MUFU.RCP R86, R86 ;  /* 0x0000005600567308 */ /* 0x000ea20000001000 */
[----:B0-----:R-:W-:Y:S01]  /*3600*/  FADD.FTZ R99, -R88, 1 ;  /* 0x3f80000058637421 */ /* 0x001fe20000010100 */
[----:B------:R-:W-:-:S02]  /*3610*/  HADD2.F32 R103, -RZ, R43.H0_H0 ;  /* 0x2000002bff677230 */ /* 0x000fc40000004100 */
[----:B------:R-:W-:Y:S01]  /*3620*/  FMUL.FTZ R92, R73, R92 ;  /* 0x0000005c495c7220 */ /* 0x000fe20000410000 */
[----:B------:R-:W-:Y:S01]  /*3630*/  FADD.FTZ R36, -R20, R36 ;  /* 0x0000002414247221 */ /* 0x000fe20000010100 */
[----:B------:R-:W-:Y:S01]  /*3640*/  FFMA.FTZ R99, R85, R99, 1 ;  /* 0x3f80000055637423 */ /* 0x000fe20000010063 */
[----:B------:R-:W-:Y:S02]  /*3650*/  HADD2.F32 R102, -RZ, R43.H1_H1 ;  /* 0x3000002bff667230 */ /* 0x000fe40000004100 */
[----:B------:R-:W-:Y:S01]  /*3660*/  FMUL.FTZ R103, R103, R92 ;  /* 0x0000005c67677220 */ /* 0x000fe20000410000 */
[----:B-1----:R-:W-:Y:S01]  /*3670*/  FADD.FTZ R43, -R87, 1 ;  /* 0x3f800000572b7421 */ /* 0x002fe20000010100 */
[----:B------:R-:W-:Y:S01]  /*3680*/  FMUL.FTZ R36, R11, R36 ;  /* 0x000000240b247220 */ /* 0x000fe20000410000 */
[----:B------:R-:W-:Y:S01]  /*3690*/  FADD.FTZ R92, R75, 1 ;  /* 0x3f8000004b5c7421 */ /* 0x000fe20000010000 */
[----:B---3--:R-:W-:Y:S01]  /*36a0*/  FADD.FTZ R75, -R90, 1 ;  /* 0x3f8000005a4b7421 */ /* 0x008fe20000010100 */
[----:B------:R-:W-:Y:S01]  /*36b0*/  FMUL.FTZ R106, R97, R106 ;  /* 0x0000006a616a7220 */ /* 0x000fe20000410000 */
[----:B------:R-:W-:Y:S01]  /*36c0*/  FMUL.FTZ R99, R88, R99 ;  /* 0x0000006358637220 */ /* 0x000fe20000410000 */
[----:B------:R-:W-:Y:S01]  /*36d0*/  FFMA.FTZ R43, R54, R43, 1 ;  /* 0x3f800000362b7423 */ /* 0x000fe2000001002b */
[----:B------:R-:W-:Y:S01]  /*36e0*/  FFMA.FTZ R93, R5, R36, R9 ;  /* 0x00000024055d7223 */ /* 0x000fe20000010009 */
[----:B--2---:R-:W-:Y:S01]  /*36f0*/  FADD.FTZ R97, -R86, 1 ;  /* 0x3f80000056617421 */ /* 0x004fe20000010100 */
[----:B------:R-:W-:Y:S01]  /*3700*/  FFMA.FTZ R75, R94, R75, 1 ;  /* 0x3f8000005e4b7423 */ /* 0x000fe2000001004b */
[----:B------:R-:W-:-:S02]  /*3710*/  HADD2.F32 R84, -RZ, R44.H0_H0 ;  /* 0x2000002cff547230 */ /* 0x000fc40000004100 */
[----:B------:R-:W-:Y:S01]  /*3720*/  FMUL.FTZ R102, R102, R99 ;  /* 0x0000006366667220 */ /* 0x000fe20000410000 */
[--C-:B------:R-:W-:Y:S02]  /*3730*/  HADD2.F32 R101, -RZ, R58.reuse.H0_H0 ;  /* 0x2000003aff657230 */ /* 0x100fe40000004100 */
[----:B------:R-:W-:Y:S01]  /*3740*/  FFMA.FTZ R97, R83, R97, 1 ;  /* 0x3f80000053617423 */ /* 0x000fe20000010061 */
[----:B------:R-:W-:Y:S01]  /*3750*/  FMUL.FTZ R43, R87, R43 ;  /* 0x0000002b572b7220 */ /* 0x000fe20000410000 */
[----:B------:R-:W-:Y:S02]  /*3760*/  HADD2.F32 R100, -RZ, R58.H1_H1 ;  /* 0x3000003aff647230 */ /* 0x000fe40000004100 */
[----:B------:R-:W-:Y:S01]  /*3770*/  FMUL.FTZ R95, R93, -1.4426950216293334961 ;  /* 0xbfb8aa3b5d5f7820 */ /* 0x000fe20000410000 */
[----:B------:R-:W-:Y:S01]  /*3780*/  HADD2.F32 R44, -RZ, R44.H1_H1 ;  /* 0x3000002cff2c7230 */ /* 0x000fe20000004100 */
[----:B------:R0:W-:Y:S01]  /*3790*/  MUFU.RCP R83, R98 ;  /* 0x0000006200537308 */ /* 0x0001e20000001000 */
[----:B------:R-:W-:-:S02]  /*37a0*/  HADD2.F32 R99, -RZ, R59.H0_H0 ;  /* 0x2000003bff637230 */ /* 0x000fc40000004100 */
[----:B------:R-:W-:Y:S02]  /*37b0*/  HADD2.F32 R58, -RZ, R45.H0_H0 ;  /* 0x2000002dff3a7230 */ /* 0x000fe40000004100 */
[----:B------:R-:W-:Y:S02]  /*37c0*/  HADD2.F32 R59, -RZ, R59.H1_H1 ;  /* 0x3000003bff3b7230 */ /* 0x000fe40000004100 */
[----:B------:R-:W-:Y:S01]  /*37d0*/  FMUL.FTZ R101, R101, R43 ;  /* 0x0000002b65657220 */ /* 0x000fe20000410000 */
[----:B0-----:R-:W-:Y:S01]  /*37e0*/  FMUL.FTZ R98, R90, R75 ;  /* 0x0000004b5a627220 */ /* 0x001fe20000410000 */
[C---:B------:R-:W-:Y:S01]  /*37f0*/  FADD.FTZ R43, -R20.reuse, R44 ;  /* 0x0000002c142b7221 */ /* 0x040fe20000010100 */
[----:B------:R-:W-:Y:S01]  /*3800*/  FADD.FTZ R44, -R20, R58 ;  /* 0x0000003a142c7221 */ /* 0x000fe20000010100 */
[----:B------:R-:W0:Y:S01]  /*3810*/  MUFU.EX2 R95, R95 ;  /* 0x0000005f005f7308 */ /* 0x000e220000000800 */
[----:B------:R-:W-:Y:S02]  /*3820*/  FMUL.FTZ R98, R59, R98 ;  /* 0x000000623b627220 */ /* 0x000fe40000410000 */
[----:B------:R-:W2:Y:S01]  /*3830*/  LDG.E.64.CONSTANT R58, desc[UR12][R46.64+0xd200] ;  /* 0x00d2000c2e3a7981 */ /* 0x000ea2000c1e9b00 */
[----:B------:R-:W-:-:S03]  /*3840*/  HADD2.F32 R41, -RZ, R41.H1_H1 ;  /* 0x30000029ff297230 */ /* 0x000fc60000004100 */
[----:B------:R1:W-:Y:S01]  /*3850*/  STL [R1+0x24], R22 ;  /* 0x0000241601007387 */ /* 0x0003e20000100800 */
[----:B------:R-:W-:-:S03]  /*3860*/  FFMA.FTZ R74, R4, R39, R8 ;  /* 0x00000027044a7223 */ /* 0x000fc60000010008 */
[----:B------:R3:W-:Y:S04]  /*3870*/  STL [R1+0x18], R23 ;  /* 0x0000181701007387 */ /* 0x0007e80000100800 */
[----:B------:R3:W-:Y:S01]  /*3880*/  STL [R1+0x14], R24 ;  /* 0x0000141801007387 */ /* 0x0007e20000100800 */
[----:B------:R-:W-:-:S03]  /*3890*/  FADD.FTZ R41, -R20, R41 ;  /* 0x0000002914297221 */ /* 0x000fc60000010100 */
[----:B------:R3:W-:Y:S01]  /*38a0*/  STL [R1+0x10], R25 ;  /* 0x0000101901007387 */ /* 0x0007e20000100800 */
[----:B------:R-:W-:-:S03]  /*38b0*/  FMUL.FTZ R89, R74, -1.4426950216293334961 ;  /* 0xbfb8aa3b4a597820 */ /* 0x000fc60000410000 */
[----:B------:R3:W-:Y:S04]  /*38c0*/  STL [R1+0xc], R26 ;  /* 0x00000c1a01007387 */ /* 0x0007e80000100800 */
[----:B------:R-:W3:Y:S01]  /*38d0*/  LDL R125, [R1+0x4] ;  /* 0x00000400017d7983 */ /* 0x000ee20000100800 */
[----:B0-----:R-:W-:Y:S01]  /*38e0*/  FADD.FTZ R95, R95, 1 ;  /* 0x3f8000005f5f7421 */ /* 0x001fe20000010000 */
[----:B------:R-:W-:Y:S02]  /*38f0*/  FMUL.FTZ R41, R11, R41 ;  /* 0x000000290b297220 */ /* 0x000fe40000410000 */
[----:B------:R-:W3:Y:S01]  /*3900*/  LDL R117, [R1+0x8] ;  /* 0x0000080001757983 */ /* 0x000ee20000100800 */
[----:B------:R-:W-:Y:S01]  /*3910*/  FMUL.FTZ R97, R86, R97 ;  /* 0x0000006156617220 */ /* 0x000fe20000410000 */
[----:B------:R-:W0:Y:S01]  /*3920*/  MUFU.EX2 R89, R89 ;  /* 0x0000005900597308 */ /* 0x000e220000000800 */
[----:B------:R-:W-:-:S07]  /*3930*/  FFMA.FTZ R73, R6, R41, R10 ;  /* 0x0000002906497223 */ /* 0x000fce000001000a */
[----:B------:R-:W1:Y:S01]  /*3940*/  MUFU.RCP R86, R95 ;  /* 0x0000005f00567308 */ /* 0x000e620000001000 */
[----:B------:R-:W-:Y:S01]  /*3950*/  FMUL.FTZ R85, R73, -1.4426950216293334961 ;  /* 0xbfb8aa3b49557820 */ /* 0x000fe20000410000 */
[----:B------:R-:W-:Y:S01]  /*3960*/  FADD.FTZ R88, -R83, 1 ;  /* 0x3f80000053587421 */ /* 0x000fe20000010100 */
[----:B------:R-:W-:-:S05]  /*3970*/  FADD.FTZ R84, -R20, R84 ;  /* 0x0000005414547221 */ /* 0x000fca0000010100 */
[----:B------:R-:W4:Y:S01]  /*3980*/  MUFU.EX2 R85, R85 ;  /* 0x0000005500557308 */ /* 0x000f220000000800 */
[----:B------:R-:W-:Y:S01]  /*3990*/  FFMA.FTZ R88, R55, R88, 1 ;  /* 0x3f80000037587423 */ /* 0x000fe20000010058 */
[--C-:B------:R-:W-:Y:S02]  /*39a0*/  HADD2.F32 R105, -RZ, R42.reuse.H0_H0 ;  /* 0x2000002aff697230 */ /* 0x100fe40000004100 */
[----:B0-----:R-:W-:Y:S01]  /*39b0*/  FADD.FTZ R55, R89, 1 ;  /* 0x3f80000059377421 */ /* 0x001fe20000010000 */
[----:B------:R-:W-:Y:S02]  /*39c0*/  HADD2.F32 R104, -RZ, R42.H1_H1 ;  /* 0x3000002aff687230 */ /* 0x000fe40000004100 */
[----:B------:R-:W-:Y:S01]  /*39d0*/  FMUL.FTZ R42, R11, R84 ;  /* 0x000000540b2a7220 */ /* 0x000fe20000410000 */
[----:B-1----:R-:W-:Y:S01]  /*39e0*/  FADD.FTZ R54, -R86, 1 ;  /* 0x3f80000056367421 */ /* 0x002fe20000010100 */
[----:B------:R-:W-:Y:S02]  /*39f0*/  FMUL.FTZ R105, R105, R64 ;  /* 0x0000004069697220 */ /* 0x000fe40000410000 */
[----:B------:R-:W-:Y:S01]  /*3a00*/  FFMA.FTZ R64, R3, R42, R7 ;  /* 0x0000002a03407223 */ /* 0x000fe20000010007 */
[----:B------:R-:W-:Y:S01]  /*3a10*/  MUFU.RCP R55, R55 ;  /* 0x0000003700377308 */ /* 0x000fe20000001000 */
[----:B------:R-:W-:Y:S01]  /*3a20*/  FFMA.FTZ R93, R93, R54, 1 ;  /* 0x3f8000005d5d7423 */ /* 0x000fe20000010036 */
[----:B------:R-:W-:Y:S01]  /*3a30*/  FADD.FTZ R71, R71, 1 ;  /* 0x3f80000047477421 */ /* 0x000fe20000010000 */
[----:B------:R-:W-:-:S02]  /*3a40*/  FMUL.FTZ R84, R64, -1.4426950216293334961 ;  /* 0xbfb8aa3b40547820 */ /* 0x000fc40000410000 */
[----:B------:R-:W-:-:S03]  /*3a50*/  FMUL.FTZ R93, R86, R93 ;  /* 0x0000005d565d7220 */ /* 0x000fc60000410000 */
[----:B------:R-:W0:Y:S01]  /*3a60*/  MUFU.RCP R54, R92 ;  /* 0x0000005c00367308 */ /* 0x000e220000001000 */
[----:B------:R-:W-:Y:S01]  /*3a70*/  FMUL.FTZ R43, R11, R43 ;  /* 0x0000002b0b2b7220 */ /* 0x000fe20000410000 */
[----:B----4-:R-:W-:Y:S01]  /*3a80*/  FADD.FTZ R85, R85, 1 ;  /* 0x3f80000055557421 */ /* 0x010fe20000010000 */
[----:B------:R-:W-:-:S05]  /*3a90*/  HADD2.F32 R45, -RZ, R45.H1_H1 ;  /* 0x3000002dff2d7230 */ /* 0x000fca0000004100 */
[----:B------:R1:W4:Y:S01]  /*3aa0*/  MUFU.RCP R86, R71 ;  /* 0x0000004700567308 */ /* 0x0003220000001000 */
[----:B------:R-:W-:Y:S01]  /*3ab0*/  FFMA.FTZ R75, R4, R43, R8 ;  /* 0x0000002b044b7223 */ /* 0x000fe20000010008 */
[----:B------:R-:W-:Y:S01]  /*3ac0*/  FMUL.FTZ R44, R11, R44 ;  /* 0x0000002c0b2c7220 */ /* 0x000fe20000410000 */
[----:B------:R-:W-:-:S05]  /*3ad0*/  FADD.FTZ R45, -R20, R45 ;  /* 0x0000002d142d7221 */ /* 0x000fca0000010100 */
[----:B------:R0:W4:Y:S01]  /*3ae0*/  MUFU.RCP R94, R85 ;  /* 0x00000055005e7308 */ /* 0x0001220000001000 */
[----:B-1----:R-:W-:Y:S01]  /*3af0*/  FFMA.FTZ R71, R5, R44, R9 ;  /* 0x0000002c05477223 */ /* 0x002fe20000010009 */
[----:B------:R-:W-:-:S06]  /*3b00*/  FMUL.FTZ R104, R104, R97 ;  /* 0x0000006168687220 */ /* 0x000fcc0000410000 */
[----:B------:R-:W1:Y:S01]  /*3b10*/  MUFU.EX2 R84, R84 ;  /* 0x0000005400547308 */ /* 0x000e620000000800 */
[----:B0-----:R-:W-:Y:S01]  /*3b20*/  FMUL.FTZ R85, R75, -1.4426950216293334961 ;  /* 0xbfb8aa3b4b557820 */ /* 0x001fe20000410000 */
[----:B------:R-:W-:Y:S01]  /*3b30*/  FMUL.FTZ R88, R83, R88 ;  /* 0x0000005853587220 */ /* 0x000fe20000410000 */
[----:B------:R-:W-:Y:S01]  /*3b40*/  FADD.FTZ R97, -R54, 1 ;  /* 0x3f80000036617421 */ /* 0x000fe20000010100 */
[----:B------:R-:W-:Y:S01]  /*3b50*/  FADD.FTZ R96, -R55, 1 ;  /* 0x3f80000037607421 */ /* 0x000fe20000010100 */
[----:B------:R-:W-:Y:S01]  /*3b60*/  FMUL.FTZ R83, R71, -1.4426950216293334961 ;  /* 0xbfb8aa3b47537820 */ /* 0x000fe20000410000 */
[----:B------:R-:W-:Y:S02]  /*3b70*/  FMUL.FTZ R45, R11, R45 ;  /* 0x0000002d0b2d7220 */ /* 0x000fe40000410000 */
[----:B------:R-:W0:Y:S01]  /*3b80*/  MUFU.EX2 R85, R85 ;  /* 0x0000005500557308 */ /* 0x000e220000000800 */
[----:B------:R-:W-:Y:S01]  /*3b90*/  FFMA.FTZ R97, R91, R97, 1 ;  /* 0x3f8000005b617423 */ /* 0x000fe20000010061 */
[----:B------:R-:W-:Y:S01]  /*3ba0*/  FFMA.FTZ R96, R74, R96, 1 ;  /* 0x3f8000004a607423 */ /* 0x000fe20000010060 */
[----:B----4-:R-:W-:Y:S01]  /*3bb0*/  FADD.FTZ R95, -R86, 1 ;  /* 0x3f800000565f7421 */ /* 0x010fe20000010100 */
[----:B------:R-:W-:Y:S01]  /*3bc0*/  FFMA.FTZ R74, R6, R45, R10 ;  /* 0x0000002d064a7223 */ /* 0x000fe2000001000a */
[----:B------:R-:W-:Y:S01]  /*3bd0*/  FMUL.FTZ R97, R54, R97 ;  /* 0x0000006136617220 */ /* 0x000fe20000410000 */
[----:B------:R-:W-:Y:S01]  /*3be0*/  FADD.FTZ R54, -R94, 1 ;  /* 0x3f8000005e367421 */ /* 0x000fe20000010100 */
[----:B------:R-:W-:Y:S01]  /*3bf0*/  FFMA.FTZ R95, R72, R95, 1 ;  /* 0x3f800000485f7423 */ /* 0x000fe2000001005f */
[----:B------:R-:W4:Y:S01]  /*3c00*/  MUFU.EX2 R83, R83 ;  /* 0x0000005300537308 */ /* 0x000f220000000800 */
[----:B------:R-:W-:Y:S01]  /*3c10*/  FMUL.FTZ R72, R74, -1.4426950216293334961 ;  /* 0xbfb8aa3b4a487820 */ /* 0x000fe20000410000 */
[----:B-1----:R-:W-:Y:S01]  /*3c20*/  FADD.FTZ R84, R84, 1 ;  /* 0x3f80000054547421 */ /* 0x002fe20000010000 */
[----:B------:R-:W-:Y:S01]  /*3c30*/  FMUL.FTZ R99, R99, R93 ;  /* 0x0000005d63637220 */ /* 0x000fe20000410000 */
[----:B------:R-:W-:Y:S01]  /*3c40*/  FFMA.FTZ R73, R73, R54, 1 ;  /* 0x3f80000049497423 */ /* 0x000fe20000010036 */
[----:B------:R-:W-:-:S03]  /*3c50*/  HADD2.F32 R54, -RZ, R62.H0_H0 ;  /* 0x2000003eff367230 */ /* 0x000fc60000004100 */
[----:B------:R-:W1:Y:S01]  /*3c60*/  MUFU.RCP R93, R84 ;  /* 0x00000054005d7308 */ /* 0x000e620000001000 */
[----:B------:R-:W-:Y:S01]  /*3c70*/  FMUL.FTZ R94, R94, R73 ;  /* 0x000000495e5e7220 */ /* 0x000fe20000410000 */
[----:B------:R-:W-:Y:S01]  /*3c80*/  FMUL.FTZ R96, R55, R96 ;  /* 0x0000006037607220 */ /* 0x000fe20000410000 */
[----:B------:R-:W-:Y:S01]  /*3c90*/  FMUL.FTZ R97, R54, R97 ;  /* 0x0000006136617220 */ /* 0x000fe20000410000 */
[--C-:B------:R-:W-:Y:S02]  /*3ca0*/  HADD2.F32 R73, -RZ, R48.reuse.H0_H0 ;  /* 0x20000030ff497230 */ /* 0x100fe40000004100 */
[----:B0-----:R-:W-:Y:S01]  /*3cb0*/  FADD.FTZ R85, R85, 1 ;  /* 0x3f80000055557421 */ /* 0x001fe20000010000 */
[----:B------:R0:W3:Y:S01]  /*3cc0*/  LDG.E.64.CONSTANT R54, desc[UR12][R46.64+0xe100] ;  /* 0x00e1000c2e367981 */ /* 0x0000e2000c1e9b00 */
[----:B------:R-:W1:Y:S01]  /*3cd0*/  MUFU.EX2 R72, R72 ;  /* 0x0000004800487308 */ /* 0x000e620000000800 */
[----:B------:R-:W-:Y:S01]  /*3ce0*/  FMUL.FTZ R95, R86, R95 ;  /* 0x0000005f565f7220 */ /* 0x000fe20000410000 */
[----:B------:R-:W-:-:S02]  /*3cf0*/  HADD2.F32 R48, -RZ, R48.H1_H1 ;  /* 0x30000030ff307230 */ /* 0x000fc40000004100 */
[----:B----4-:R-:W-:Y:S01]  /*3d00*/  FADD.FTZ R83, R83, 1 ;  /* 0x3f80000053537421 */ /* 0x010fe20000010000 */
[----:B0-----:R-:W-:-:S03]  /*3d10*/  HADD2.F32 R47, -RZ, R63.H0_H0 ;  /* 0x2000003fff2f7230 */ /* 0x001fc60000004100 */
[----:B------:R-:W0:Y:S01]  /*3d20*/  MUFU.RCP R92, R85 ;  /* 0x00000055005c7308 */ /* 0x000e220000001000 */
[C---:B------:R-:W-:Y:S01]  /*3d30*/  FADD.FTZ R46, -R20.reuse, R73 ;  /* 0x00000049142e7221 */ /* 0x040fe20000010100 */
[----:B------:R-:W-:Y:S02]  /*3d40*/  HADD2.F32 R62, -RZ, R62.H1_H1 ;  /* 0x3000003eff3e7230 */ /* 0x000fe40000004100 */
[----:B------:R-:W-:Y:S01]  /*3d50*/  FMUL.FTZ R95, R47, R95 ;  /* 0x0000005f2f5f7220 */ /* 0x000fe20000410000 */
[----:B------:R-:W-:Y:S01]  /*3d60*/  FADD.FTZ R47, -R20, R48 ;  /* 0x00000030142f7221 */ /* 0x000fe20000010100 */
[----:B------:R-:W-:Y:S01]  /*3d70*/  FMUL.FTZ R46, R11, R46 ;  /* 0x0000002e0b2e7220 */ /* 0x000fe20000410000 */
[----:B------:R-:W-:Y:S01]  /*3d80*/  HADD2.F32 R48, -RZ, R63.H1_H1 ;  /* 0x3000003fff307230 */ /* 0x000fe20000004100 */
[----:B------:R-:W4:Y:S01]  /*3d90*/  MUFU.RCP R91, R83 ;  /* 0x00000053005b7308 */ /* 0x000f220000001000 */
[----:B------:R-:W-:Y:S01]  /*3da0*/  FMUL.FTZ R96, R62, R96 ;  /* 0x000000603e607220 */ /* 0x000fe20000410000 */
[----:B-1----:R-:W-:Y:S01]  /*3db0*/  FADD.FTZ R63, -R93, 1 ;  /* 0x3f8000005d3f7421 */ /* 0x002fe20000010100 */
[----:B------:R-:W-:Y:S01]  /*3dc0*/  FFMA.FTZ R62, R3, R46, R7 ;  /* 0x0000002e033e7223 */ /* 0x000fe20000010007 */
[----:B------:R-:W-:Y:S01]  /*3dd0*/  FADD.FTZ R72, R72, 1 ;  /* 0x3f80000048487421 */ /* 0x000fe20000010000 */
[----:B------:R-:W-:Y:S01]  /*3de0*/  FMUL.FTZ R94, R48, R94 ;  /* 0x0000005e305e7220 */ /* 0x000fe20000410000 */
[----:B------:R-:W-:-:S02]  /*3df0*/  HADD2.F32 R48, -RZ, R49.H0_H0 ;  /* 0x20000031ff307230 */ /* 0x000fc40000004100 */
[----:B------:R-:W-:Y:S01]  /*3e00*/  FFMA.FTZ R64, R64, R63, 1 ;  /* 0x3f80000040407423 */ /* 0x000fe2000001003f */
[----:B------:R-:W-:Y:S01]  /*3e10*/  FMUL.FTZ R84, R62, -1.4426950216293334961 ;  /* 0xbfb8aa3b3e547820 */ /* 0x000fe20000410000 */
[----:B------:R1:W1:Y:S02]  /*3e20*/  MUFU.RCP R90, R72 ;  /* 0x00000048005a7308 */ /* 0x0002640000001000 */
[----:B------:R-:W-:Y:S01]  /*3e30*/  FMUL.FTZ R93, R93, R64 ;  /* 0x000000405d5d7220 */ /* 0x000fe20000410000 */
[----:B------:R-:W-:Y:S01]  /*3e40*/  FADD.FTZ R48, -R20, R48 ;  /* 0x0000003014307221 */ /* 0x000fe20000010100 */
[----:B0-----:R-:W-:Y:S01]  /*3e50*/  FADD.FTZ R64, -R92, 1 ;  /* 0x3f8000005c407421 */ /* 0x001fe20000010100 */
[----:B------:R-:W-:Y:S02]  /*3e60*/  HADD2.F32 R49, -RZ, R49.H1_H1 ;  /* 0x30000031ff317230 */ /* 0x000fe40000004100 */
[----:B------:R-:W-:Y:S01]  /*3e70*/  FMUL.FTZ R48, R11, R48 ;  /* 0x000000300b307220 */ /* 0x000fe20000410000 */
[----:B------:R-:W0:Y:S01]  /*3e80*/  MUFU.EX2 R84, R84 ;  /* 0x0000005400547308 */ /* 0x000e220000000800 */
[----:B------:R-:W-:Y:S01]  /*3e90*/  FFMA.FTZ R75, R75, R64, 1 ;  /* 0x3f8000004b4b7423 */ /* 0x000fe20000010040 */
[----:B------:R-:W-:Y:S01]  /*3ea0*/  FMUL.FTZ R47, R11, R47 ;  /* 0x0000002f0b2f7220 */ /* 0x000fe20000410000 */
[----:B----4-:R-:W-:Y:S01]  /*3eb0*/  FADD.FTZ R64, -R91, 1 ;  /* 0x3f8000005b407421 */ /* 0x010fe20000010100 */
[----:B------:R-:W-:Y:S01]  /*3ec0*/  FADD.FTZ R49, -R20, R49 ;  /* 0x0000003114317221 */ /* 0x000fe20000010100 */
[----:B-1----:R-:W-:Y:S01]  /*3ed0*/  FFMA.FTZ R72, R5, R48, R9 ;  /* 0x0000003005487223 */ /* 0x002fe20000010009 */
[----:B------:R-:W-:Y:S01]  /*3ee0*/  FFMA.FTZ R63, R4, R47, R8 ;  /* 0x0000002f043f7223 */ /* 0x000fe20000010008 */
[----:B------:R-:W-:Y:S01]  /*3ef0*/  FFMA.FTZ R64, R71, R64, 1 ;  /* 0x3f80000047407423 */ /* 0x000fe20000010040 */
[----:B------:R-:W-:Y:S01]  /*3f00*/  FMUL.FTZ R92, R92, R75 ;  /* 0x0000004b5c5c7220 */ /* 0x000fe20000410000 */
[----:B------:R-:W-:Y:S01]  /*3f10*/  FMUL.FTZ R49, R11, R49 ;  /* 0x000000310b317220 */ /* 0x000fe20000410000 */
[----:B------:R-:W-:Y:S01]  /*3f20*/  FMUL.FTZ R75, R72, -1.4426950216293334961 ;  /* 0xbfb8aa3b484b7820 */ /* 0x000fe20000410000 */
[----:B------:R-:W-:Y:S01]  /*3f30*/  FMUL.FTZ R83, R63, -1.4426950216293334961 ;  /* 0xbfb8aa3b3f537820 */ /* 0x000fe20000410000 */
[----:B------:R-:W-:Y:S01]  /*3f40*/  FMUL.FTZ R91, R91, R64 ;  /* 0x000000405b5b7220 */ /* 0x000fe20000410000 */
[----:B------:R-:W-:Y:S01]  /*3f50*/  FADD.FTZ R71, -R90, 1 ;  /* 0x3f8000005a477421 */ /* 0x000fe20000010100 */
[----:B------:R-:W-:-:S02]  /*3f60*/  FFMA.FTZ R64, R6, R49, R10 ;  /* 0x0000003106407223 */ /* 0x000fc4000001000a */
[----:B------:R-:W1:Y:S01]  /*3f70*/  MUFU.EX2 R75, R75 ;  /* 0x0000004b004b7308 */ /* 0x000e620000000800 */
[----:B------:R-:W-:Y:S01]  /*3f80*/  FFMA.FTZ R71, R74, R71, 1 ;  /* 0x3f8000004a477423 */ /* 0x000fe20000010047 */
[----:B------:R-:W-:Y:S01]  /*3f90*/  FMUL.FTZ R73, R64, -1.4426950216293334961 ;  /* 0xbfb8aa3b40497820 */ /* 0x000fe20000410000 */
[----:B0-----:R-:W-:Y:S02]  /*3fa0*/  FADD.FTZ R84, R84, 1 ;  /* 0x3f80000054547421 */ /* 0x001fe40000010000 */
[----:B------:R-:W-:-:S03]  /*3fb0*/  FMUL.FTZ R90, R90, R71 ;  /* 0x000000475a5a7220 */ /* 0x000fc60000410000 */
[----:B------:R-:W0:Y:S08]  /*3fc0*/  MUFU.EX2 R83, R83 ;  /* 0x0000005300537308 */ /* 0x000e300000000800 */
[----:B------:R-:W4:Y:S08]  /*3fd0*/  MUFU.RCP R71, R84 ;  /* 0x0000005400477308 */ /* 0x000f300000001000 */
[----:B------:R-:W4:Y:S01]  /*3fe0*/  MUFU.EX2 R73, R73 ;  /* 0x0000004900497308 */ /* 0x000f220000000800 */
[----:B------:R-:W-:-:S02]  /*3ff0*/  HADD2.F32 R74, -RZ, R50.H0_H0 ;  /* 0x20000032ff4a7230 */ /* 0x000fc40000004100 */
[----:B-1----:R-:W-:Y:S01]  /*4000*/  FADD.FTZ R75, R75, 1 ;  /* 0x3f8000004b4b7421 */ /* 0x002fe20000010000 */
[----:B0-----:R-:W-:Y:S01]  /*4010*/  FADD.FTZ R83, R83, 1 ;  /* 0x3f80000053537421 */ /* 0x001fe20000010000 */
[----:B------:R-:W-:Y:S02]  /*4020*/  HADD2.F32 R50, -RZ, R50.H1_H1 ;  /* 0x30000032ff327230 */ /* 0x000fe40000004100 */
[----:B------:R-:W-:Y:S02]  /*4030*/  FMUL.FTZ R93, R74, R93 ;  /* 0x0000005d4a5d7220 */ /* 0x000fe40000410000 */
[----:B------:R-:W0:Y:S01]  /*4040*/  MUFU.RCP R74, R83 ;  /* 0x00000053004a7308 */ /* 0x000e220000001000 */
[----:B----4-:R-:W-:Y:S01]  /*4050*/  FADD.FTZ R89, -R71, 1 ;  /* 0x3f80000047597421 */ /* 0x010fe20000010100 */
[----:B------:R-:W-:Y:S01]  /*4060*/  FMUL.FTZ R92, R50, R92 ;  /* 0x0000005c325c7220 */ /* 0x000fe20000410000 */
[----:B------:R-:W-:-:S05]  /*4070*/  HADD2.F32 R50, -RZ, R51.H0_H0 ;  /* 0x20000033ff327230 */ /* 0x000fca0000004100 */
[----:B------:R-:W1:Y:S01]  /*4080*/  MUFU.RCP R75, R75 ;  /* 0x0000004b004b7308 */ /* 0x000e620000001000 */
[----:B------:R-:W-:Y:S01]  /*4090*/  FADD.FTZ R73, R73, 1 ;  /* 0x3f80000049497421 */ /* 0x000fe20000010000 */
[----:B------:R-:W-:Y:S01]  /*40a0*/  FFMA.FTZ R89, R62, R89, 1 ;  /* 0x3f8000003e597423 */ /* 0x000fe20000010059 */
[----:B------:R-:W-:Y:S01]  /*40b0*/  FMUL.FTZ R91, R50, R91 ;  /* 0x0000005b325b7220 */ /* 0x000fe20000410000 */
[----:B------:R-:W-:-:S04]  /*40c0*/  HADD2.F32 R50, -RZ, R52.H0_H0 ;  /* 0x20000034ff327230 */ /* 0x000fc80000004100 */
[----:B------:R-:W4:Y:S01]  /*40d0*/  MUFU.RCP R62, R73 ;  /* 0x00000049003e7308 */ /* 0x000f220000001000 */
[----:B------:R-:W-:Y:S02]  /*40e0*/  HADD2.F32 R51, -RZ, R51.H1_H1 ;  /* 0x30000033ff337230 */ /* 0x000fe40000004100 */
[----:B------:R-:W-:Y:S01]  /*40f0*/  FADD.FTZ R50, -R20, R50 ;  /* 0x0000003214327221 */ /* 0x000fe20000010100 */
[----:B------:R-:W-:Y:S02]  /*4100*/  HADD2.F32 R52, -RZ, R52.H1_H1 ;  /* 0x30000034ff347230 */ /* 0x000fe40000004100 */
[----:B------:R-:W-:Y:S01]  /*4110*/  FMUL.FTZ R100, R100, R88 ;  /* 0x0000005864647220 */ /* 0x000fe20000410000 */
[----:B0-----:R-:W-:Y:S01]  /*4120*/  FADD.FTZ R88, -R74, 1 ;  /* 0x3f8000004a587421 */ /* 0x001fe20000010100 */
[----:B------:R-:W-:Y:S01]  /*4130*/  FMUL.FTZ R90, R51, R90 ;  /* 0x0000005a335a7220 */ /* 0x000fe20000410000 */
[----:B------:R-:W-:Y:S01]  /*4140*/  FMUL.FTZ R50, R11, R50 ;  /* 0x000000320b327220 */ /* 0x000fe20000410000 */
[----:B-1----:R-:W-:Y:S01]  /*4150*/  FADD.FTZ R87, -R75, 1 ;  /* 0x3f8000004b577421 */ /* 0x002fe20000010100 */
[----:B------:R-:W-:Y:S01]  /*4160*/  FADD.FTZ R51, -R20, R52 ;  /* 0x0000003414337221 */ /* 0x000fe20000010100 */
[----:B------:R-:W-:Y:S01]  /*4170*/  FFMA.FTZ R88, R63, R88, 1 ;  /* 0x3f8000003f587423 */ /* 0x000fe20000010058 */
[----:B------:R-:W-:Y:S01]  /*4180*/  FFMA.FTZ R63, R3, R50, R7 ;  /* 0x00000032033f7223 */ /* 0x000fe20000010007 */
[----:B------:R-:W-:Y:S01]  /*4190*/  FFMA.FTZ R87, R72, R87, 1 ;  /* 0x3f80000048577423 */ /* 0x000fe20000010057 */
[----:B------:R-:W-:Y:S01]  /*41a0*/  FMUL.FTZ R51, R11, R51 ;  /* 0x000000330b337220 */ /* 0x000fe20000410000 */
[----:B----4-:R-:W-:Y:S01]  /*41b0*/  FADD.FTZ R72, -R62, 1 ;  /* 0x3f8000003e487421 */ /* 0x010fe20000010100 */
[----:B------:R-:W-:Y:S01]  /*41c0*/  FMUL.FTZ R89, R71, R89 ;  /* 0x0000005947597220 */ /* 0x000fe20000410000 */
[----:B------:R-:W-:Y:S01]  /*41d0*/  FMUL.FTZ R71, R63, -1.4426950216293334961 ;  /* 0xbfb8aa3b3f477820 */ /* 0x000fe20000410000 */
[----:B------:R-:W-:-:S02]  /*41e0*/  HADD2.F32 R52, -RZ, R53.H0_H0 ;  /* 0x20000035ff347230 */ /* 0x000fc40000004100 */
[----:B------:R-:W-:Y:S01]  /*41f0*/  FFMA.FTZ R72, R64, R72, 1 ;  /* 0x3f80000040487423 */ /* 0x000fe20000010048 */
[----:B------:R-:W-:-:S03]  /*4200*/  FFMA.FTZ R64, R4, R51, R8 ;  /* 0x0000003304407223 */ /* 0x000fc60000010008 */
[----:B------:R-:W-:Y:S01]  /*4210*/  FMUL.FTZ R62, R62, R72 ;  /* 0x000000483e3e7220 */ /* 0x000fe20000410000 */
[----:B------:R-:W-:Y:S01]  /*4220*/  FADD.FTZ R52, -R20, R52 ;  /* 0x0000003414347221 */ /* 0x000fe20000010100 */
[----:B------:R-:W-:Y:S01]  /*4230*/  FMUL.FTZ R72, R64, -1.4426950216293334961 ;  /* 0xbfb8aa3b40487820 */ /* 0x000fe20000410000 */
[----:B------:R-:W0:Y:S02]  /*4240*/  MUFU.EX2 R71, R71 ;  /* 0x0000004700477308 */ /* 0x000e240000000800 */
[----:B------:R-:W-:-:S04]  /*4250*/  FMUL.FTZ R52, R11, R52 ;  /* 0x000000340b347220 */ /* 0x000fc80000410000 */
[----:B------:R-:W-:Y:S02]  /*4260*/  FFMA.FTZ R110, R5, R52, R9 ;  /* 0x00000034056e7223 */ /* 0x000fe40000010009 */
[----:B------:R-:W1:Y:S02]  /*4270*/  MUFU.EX2 R72, R72 ;  /* 0x0000004800487308 */ /* 0x000e640000000800 */
[----:B------:R-:W-:Y:S01]  /*4280*/  FMUL.FTZ R73, R110, -1.4426950216293334961 ;  /* 0xbfb8aa3b6e497820 */ /* 0x000fe20000410000 */
[----:B------:R-:W-:Y:S01]  /*4290*/  FMUL.FTZ R88, R74, R88 ;  /* 0x000000584a587220 */ /* 0x000fe20000410000 */
[----:B------:R-:W-:-:S04]  /*42a0*/  HADD2.F32 R74, -RZ, R56.H0_H0 ;  /* 0x20000038ff4a7230 */ /* 0x000fc80000004100 */
[----:B------:R-:W4:Y:S01]  /*42b0*/  MUFU.EX2 R73, R73 ;  /* 0x0000004900497308 */ /* 0x000f220000000800 */
[----:B0-----:R-:W-:Y:S01]  /*42c0*/  FADD.FTZ R71, R71, 1 ;  /* 0x3f80000047477421 */ /* 0x001fe20000010000 */
[----:B------:R-:W-:Y:S02]  /*42d0*/  HADD2.F32 R56, -RZ, R56.H1_H1 ;  /* 0x30000038ff387230 */ /* 0x000fe40000004100 */
[----:B------:R-:W-:-:S04]  /*42e0*/  FMUL.FTZ R87, R75, R87 ;  /* 0x000000574b577220 */ /* 0x000fc80000410000 */
[----:B------:R-:W0:Y:S01]  /*42f0*/  MUFU.RCP R71, R71 ;  /* 0x0000004700477308 */ /* 0x000e220000001000 */
[----:B-1----:R-:W-:Y:S01]  /*4300*/  FADD.FTZ R72, R72, 1 ;  /* 0x3f80000048487421 */ /* 0x002fe20000010000 */
[----:B------:R-:W-:Y:S01]  /*4310*/  FMUL.FTZ R88, R56, R88 ;  /* 0x0000005838587220 */ /* 0x000fe20000410000 */
[----:B------:R-:W-:-:S05]  /*4320*/  HADD2.F32 R56, -RZ, R57.H0_H0 ;  /* 0x20000039ff387230 */ /* 0x000fca0000004100 */
[----:B------:R-:W1:Y:S01]  /*4330*/  MUFU.RCP R72, R72 ;  /* 0x0000004800487308 */ /* 0x000e620000001000 */
[----:B------:R-:W-:Y:S01]  /*4340*/  FMUL.FTZ R87, R56, R87 ;  /* 0x0000005738577220 */ /* 0x000fe20000410000 */
[----:B------:R-:W-:Y:S02]  /*4350*/  HADD2.F32 R56, -RZ, R57.H1_H1 ;  /* 0x30000039ff387230 */ /* 0x000fe40000004100 */
[----:B----4-:R-:W-:-:S03]  /*4360*/  FADD.FTZ R73, R73, 1 ;  /* 0x3f80000049497421 */ /* 0x010fc60000010000 */
[----:B------:R-:W-:Y:S02]  /*4370*/  FMUL.FTZ R56, R56, R62 ;  /* 0x0000003e38387220 */ /* 0x000fe40000410000 */
[----:B------:R-:W4:Y:S01]  /*4380*/  MUFU.RCP R62, R73 ;  /* 0x00000049003e7308 */ /* 0x000f220000001000 */
[----:B0-----:R-:W-:Y:S01]  /*4390*/  FADD.FTZ R57, -R71, 1 ;  /* 0x3f80000047397421 */ /* 0x001fe20000010100 */
[----:B------:R-:W-:-:S03]  /*43a0*/  HADD2.F32 R53, -RZ, R53.H1_H1 ;  /* 0x30000035ff357230 */ /* 0x000fc60000004100 */
[----:B------:R-:W-:Y:S01]  /*43b0*/  FFMA.FTZ R63, R63, R57, 1 ;  /* 0x3f8000003f3f7423 */ /* 0x000fe20000010039 */
[----:B-1----:R-:W-:Y:S01]  /*43c0*/  FADD.FTZ R57, -R72, 1 ;  /* 0x3f80000048397421 */ /* 0x002fe20000010100 */
[----:B------:R-:W-:-:S03]  /*43d0*/  FADD.FTZ R53, -R20, R53 ;  /* 0x0000003514357221 */ /* 0x000fc60000010100 */
[----:B------:R-:W-:Y:S01]  /*43e0*/  FFMA.FTZ R57, R64, R57, 1 ;  /* 0x3f80000040397423 */ /* 0x000fe20000010039 */
[--C-:B------:R-:W-:Y:S02]  /*43f0*/  HADD2.F32 R64, -RZ, R60.reuse.H0_H0 ;  /* 0x2000003cff407230 */ /* 0x100fe40000004100 */
[----:B------:R-:W-:Y:S01]  /*4400*/  FMUL.FTZ R63, R71, R63 ;  /* 0x0000003f473f7220 */ /* 0x000fe20000410000 */
[----:B------:R-:W-:Y:S02]  /*4410*/  HADD2.F32 R60, -RZ, R60.H1_H1 ;  /* 0x3000003cff3c7230 */ /* 0x000fe40000004100 */
[C---:B------:R-:W-:Y:S01]  /*4420*/  FMUL.FTZ R53, R11.reuse, R53 ;  /* 0x000000350b357220 */ /* 0x040fe20000410000 */
[----:B----4-:R-:W-:Y:S01]  /*4430*/  FADD.FTZ R71, -R62, 1 ;  /* 0x3f8000003e477421 */ /* 0x010fe20000010100 */
[----:B------:R-:W-:Y:S01]  /*4440*/  FADD.FTZ R64, -R20, R64 ;  /* 0x0000004014407221 */ /* 0x000fe20000010100 */
[----:B------:R-:W-:Y:S01]  /*4450*/  FMUL.FTZ R57, R72, R57 ;  /* 0x0000003948397220 */ /* 0x000fe20000410000 */
[----:B------:R-:W-:Y:S01]  /*4460*/  FADD.FTZ R60, -R20, R60 ;  /* 0x0000003c143c7221 */ /* 0x000fe20000010100 */
[----:B------:R-:W-:Y:S01]  /*4470*/  FFMA.FTZ R110, R110, R71, 1 ;  /* 0x3f8000006e6e7423 */ /* 0x000fe20000010047 */
[C---:B------:R-:W-:Y:S01]  /*4480*/  FMUL.FTZ R72, R11.reuse, R64 ;  /* 0x000000400b487220 */ /* 0x040fe20000410000 */
[----:B------:R-:W-:Y:S01]  /*4490*/  FFMA.FTZ R71, R6, R53, R10 ;  /* 0x0000003506477223 */ /* 0x000fe2000001000a */
[----:B------:R-:W-:-:S02]  /*44a0*/  FMUL.FTZ R73, R11, R60 ;  /* 0x0000003c0b497220 */ /* 0x000fc40000410000 */
[----:B------:R-:W-:Y:S01]  /*44b0*/  FFMA.FTZ R64, R3, R72, R7 ;  /* 0x0000004803407223 */ /* 0x000fe20000010007 */
[----:B------:R-:W-:Y:S01]  /*44c0*/  FMUL.FTZ R86, R71, -1.4426950216293334961 ;  /* 0xbfb8aa3b47567820 */ /* 0x000fe20000410000 */
[----:B------:R-:W-:Y:S01]  /*44d0*/  FMUL.FTZ R89, R74, R89 ;  /* 0x000000594a597220 */ /* 0x000fe20000410000 */
[----:B------:R-:W-:Y:S02]  /*44e0*/  HADD2.F32 R74, -RZ, R61.H0_H0 ;  /* 0x2000003dff4a7230 */ /* 0x000fe40000004100 */
[----:B------:R-:W-:Y:S01]  /*44f0*/  FMUL.FTZ R85, R64, -1.4426950216293334961 ;  /* 0xbfb8aa3b40557820 */ /* 0x000fe20000410000 */
[----:B------:R-:W-:Y:S01]  /*4500*/  FFMA.FTZ R60, R4, R73, R8 ;  /* 0x00000049043c7223 */ /* 0x000fe20000010008 */
[----:B------:R-:W0:Y:S01]  /*4510*/  MUFU.EX2 R86, R86 ;  /* 0x0000005600567308 */ /* 0x000e220000000800 */
[----:B------:R-:W-:Y:S02]  /*4520*/  FADD.FTZ R74, -R20, R74 ;  /* 0x0000004a144a7221 */ /* 0x000fe40000010100 */
[----:B------:R-:W-:-:S02]  /*4530*/  FMUL.FTZ R111, R60, -1.4426950216293334961 ;  /* 0xbfb8aa3b3c6f7820 */ /* 0x000fc40000410000 */
[----:B------:R-:W-:-:S03]  /*4540*/  FMUL.FTZ R74, R11, R74 ;  /* 0x0000004a0b4a7220 */ /* 0x000fc60000410000 */
[----:B------:R-:W1:Y:S01]  /*4550*/  MUFU.EX2 R85, R85 ;  /* 0x0000005500557308 */ /* 0x000e620000000800 */
[----:B------:R-:W-:Y:S01]  /*4560*/  FFMA.FTZ R83, R5, R74, R9 ;  /* 0x0000004a05537223 */ /* 0x000fe20000010009 */
[----:B------:R-:W-:-:S06]  /*4570*/  HADD2.F32 R75, -RZ, R61.H1_H1 ;  /* 0x3000003dff4b7230 */ /* 0x000fcc0000004100 */
[----:B------:R-:W4:Y:S01]  /*4580*/  MUFU.EX2 R111, R111 ;  /* 0x0000006f006f7308 */ /* 0x000f220000000800 */
[----:B------:R-:W-:Y:S01]  /*4590*/  FMUL.FTZ R61, R83, -1.4426950216293334961 ;  /* 0xbfb8aa3b533d7820 */ /* 0x000fe20000410000 */
[----:B0-----:R-:W-:-:S06]  /*45a0*/  FADD.FTZ R86, R86, 1 ;  /* 0x3f80000056567421 */ /* 0x001fcc0000010000 */
[----:B------:R-:W0:Y:S01]  /*45b0*/  MUFU.EX2 R61, R61 ;  /* 0x0000003d003d7308 */ /* 0x000e220000000800 */
[----:B-1----:R-:W-:-:S07]  /*45c0*/  FADD.FTZ R85, R85, 1 ;  /* 0x3f80000055557421 */ /* 0x002fce0000010000 */
[----:B------:R-:W1:Y:S08]  /*45d0*/  MUFU.RCP R108, R86 ;  /* 0x00000056006c7308 */ /* 0x000e700000001000 */
[----:B------:R4:W2:Y:S02]  /*45e0*/  MUFU.RCP R86, R85 ;  /* 0x0000005500567308 */ /* 0x0008a40000001000 */
[----:B----4-:R-:W-:Y:S01]  /*45f0*/  FADD.FTZ R85, R111, 1 ;  /* 0x3f8000006f557421 */ /* 0x010fe20000010000 */
[----:B0-----:R-:W-:-:S05]  /*4600*/  FADD.FTZ R111, R61, 1 ;  /* 0x3f8000003d6f7421 */ /* 0x001fca0000010000 */
[----:B------:R-:W0:Y:S01]  /*4610*/  MUFU.RCP R85, R85 ;  /* 0x0000005500557308 */ /* 0x000e220000001000 */
[----:B------:R-:W-:Y:S01]  /*4620*/  FMUL.FTZ R61, R62, R110 ;  /* 0x0000006e3e3d7220 */ /* 0x000fe20000410000 */
[----:B-1----:R-:W-:-:S04]  /*4630*/  FADD.FTZ R110, -R108, 1 ;  /* 0x3f8000006c6e7421 */ /* 0x002fc80000010100 */
[----:B------:R-:W-:Y:S01]  /*4640*/  FFMA.FTZ R71, R71, R110, 1 ;  /* 0x3f80000047477423 */ /* 0x000fe2000001006e */
[----:B--2---:R-:W-:-:S04]  /*4650*/  FADD.FTZ R110, -R86, 1 ;  /* 0x3f800000566e7421 */ /* 0x004fc80000010100 */
[----:B------:R-:W-:Y:S01]  /*4660*/  FFMA.FTZ R64, R64, R110, 1 ;  /* 0x3f80000040407423 */ /* 0x000fe2000001006e */
[----:B0-----:R-:W-:-:S04]  /*4670*/  FADD.FTZ R110, -R85, 1 ;  /* 0x3f800000556e7421 */ /* 0x001fc80000010100 */
[----:B------:R-:W-:Y:S01]  /*4680*/  FFMA.FTZ R60, R60, R110, 1 ;  /* 0x3f8000003c3c7423 */ /* 0x000fe2000001006e */
[----:B------:R-:W-:Y:S01]  /*4690*/  FMUL.FTZ R86, R86, R64 ;  /* 0x0000004056567220 */ /* 0x000fe20000410000 */
[--C-:B------:R-:W-:Y:S02]  /*46a0*/  HADD2.F32 R64, -RZ, R58.reuse.H1_H1 ;  /* 0x3000003aff407230 */ /* 0x100fe40000004100 */
[----:B------:R-:W-:Y:S01]  /*46b0*/  FMUL.FTZ R85, R85, R60 ;  /* 0x0000003c55557220 */ /* 0x000fe20000410000 */
[----:B------:R-:W-:-:S05]  /*46c0*/  HADD2.F32 R60, -RZ, R58.H0_H0 ;  /* 0x2000003aff3c7230 */ /* 0x000fca0000004100 */
[----:B------:R-:W-:Y:S01]  /*46d0*/  FMUL.FTZ R58, R60, R63 ;  /* 0x0000003f3c3a7220 */ /* 0x000fe20000410000 */
[----:B------:R-:W-:Y:S01]  /*46e0*/  FMUL.FTZ R60, R64, R57 ;  /* 0x00000039403c7220 */ /* 0x000fe20000410000 */
[----:B------:R-:W-:-:S05]  /*46f0*/  HADD2.F32 R57, -RZ, R59.H0_H0 ;  /* 0x2000003bff397230 */ /* 0x000fca0000004100 */
[----:B------:R-:W-:Y:S01]  /*4700*/  FMUL.FTZ R61, R57, R61 ;  /* 0x0000003d393d7220 */ /* 0x000fe20000410000 */
[----:B---3--:R-:W-:-:S04]  /*4710*/  FADD.FTZ R57, RZ, R125 ;  /* 0x0000007dff397221 */ /* 0x008fc80000010000 */
[----:B------:R-:W-:-:S04]  /*4720*/  FADD.FTZ R57, R57, R117 ;  /* 0x0000007539397221 */ /* 0x000fc80000010000 */
[----:B------:R-:W-:Y:S02]  /*4730*/  FADD.FTZ R57, R57, R65 ;  /* 0x0000004139397221 */ /* 0x000fe40000010000 */
[----:B------:R-:W2:Y:S02]  /*4740*/  LDL.LU R65, [R1+0xf4] ;  /* 0x0000f40001417983 */ /* 0x000ea40000300800 */
[----:B------:R-:W-:Y:S01]  /*4750*/  FADD.FTZ R57, R57, R33 ;  /* 0x0000002139397221 */ /* 0x000fe20000010000 */
[----:B------:R-:W-:Y:S01]  /*4760*/  HADD2.F32 R64, -RZ, R59.H1_H1 ;  /* 0x3000003bff407230 */ /* 0x000fe20000004100 */
[----:B------:R-:W3:Y:S02]  /*4770*/  LDL.LU R33, [R1+0xf0] ;  /* 0x0000f00001217983 */ /* 0x000ee40000300800 */
[----:B------:R-:W-:Y:S01]  /*4780*/  FADD.FTZ R57, R57, R32 ;  /* 0x0000002039397221 */ /* 0x000fe20000010000 */
[--C-:B------:R-:W-:Y:S01]  /*4790*/  HADD2.F32 R63, -RZ, R54.reuse.H0_H0 ;  /* 0x20000036ff3f7230 */ /* 0x100fe20000004100 */
[----:B------:R-:W4:Y:S02]  /*47a0*/  LDL.LU R32, [R1+0xec] ;  /* 0x0000ec0001207983 */ /* 0x000f240000300800 */
[----:B------:R-:W-:Y:S01]  /*47b0*/  FADD.FTZ R57, R57, R31 ;  /* 0x0000001f39397221 */ /* 0x000fe20000010000 */
[----:B------:R-:W-:Y:S01]  /*47c0*/  HADD2.F32 R59, -RZ, R54.H1_H1 ;  /* 0x30000036ff3b7230 */ /* 0x000fe20000004100 */
[----:B------:R-:W3:Y:S02]  /*47d0*/  LDL.LU R31, [R1+0xe8] ;  /* 0x0000e800011f7983 */ /* 0x000ee40000300800 */
[----:B------:R-:W-:-:S02]  /*47e0*/  FADD.FTZ R54, R57, R16 ;  /* 0x0000001039367221 */ /* 0x000fc40000010000 */
[----:B------:R-:W4:Y:S02]  /*47f0*/  LDL.LU R16, [R1+0xe4] ;  /* 0x0000e40001107983 */ /* 0x000f240000300800 */
[----:B------:R-:W-:Y:S02]  /*4800*/  FADD.FTZ R54, R54, R30 ;  /* 0x0000001e36367221 */ /* 0x000fe40000010000 */
[----:B------:R-:W3:Y:S02]  /*4810*/  LDL.LU R30, [R1+0xe0] ;  /* 0x0000e000011e7983 */ /* 0x000ee40000300800 */
[----:B------:R-:W-:Y:S02]  /*4820*/  FADD.FTZ R54, R54, R2 ;  /* 0x0000000236367221 */ /* 0x000fe40000010000 */
[----:B------:R-:W4:Y:S02]  /*4830*/  LDL.LU R2, [R1+0xdc] ;  /* 0x0000dc0001027983 */ /* 0x000f240000300800 */
[----:B------:R-:W-:Y:S01]  /*4840*/  FADD.FTZ R54, R54, R29 ;  /* 0x0000001d36367221 */ /* 0x000fe20000010000 */
[----:B------:R-:W-:Y:S01]  /*4850*/  FMUL.FTZ R59, R59, R85 ;  /* 0x000000553b3b7220 */ /* 0x000fe20000410000 */
[----:B------:R-:W3:Y:S02]  /*4860*/  LDL.LU R29, [R1+0xd8] ;  /* 0x0000d800011d7983 */ /* 0x000ee40000300800 */
[----:B------:R-:W-:-:S02]  /*4870*/  FADD.FTZ R54, R54, R17 ;  /* 0x0000001136367221 */ /* 0x000fc40000010000 */
[----:B------:R-:W3:Y:S02]  /*4880*/  LDL.LU R17, [R1+0xd4] ;  /* 0x0000d40001117983 */ /* 0x000ee40000300800 */
[----:B------:R-:W-:Y:S02]  /*4890*/  FADD.FTZ R54, R54, R28 ;  /* 0x0000001c36367221 */ /* 0x000fe40000010000 */
[----:B------:R-:W3:Y:S01]  /*48a0*/  LDL.LU R28, [R1+0xd0] ;  /* 0x0000d000011c7983 */ /* 0x000ee20000300800 */
[----:B------:R-:W-:-:S04]  /*48b0*/  FADD.FTZ R75, -R20, R75 ;  /* 0x0000004b144b7221 */ /* 0x000fc80000010100 */
[----:B------:R-:W-:-:S04]  /*48c0*/  FMUL.FTZ R75, R11, R75 ;  /* 0x0000004b0b4b7220 */ /* 0x000fc80000410000 */
[----:B------:R-:W-:-:S04]  /*48d0*/  FFMA.FTZ R84, R6, R75, R10 ;  /* 0x0000004b06547223 */ /* 0x000fc8000001000a */
[----:B------:R-:W-:-:S06]  /*48e0*/  FMUL.FTZ R109, R84, -1.4426950216293334961 ;  /* 0xbfb8aa3b546d7820 */ /* 0x000fcc0000410000 */
[----:B------:R-:W0:Y:S08]  /*48f0*/  MUFU.EX2 R109, R109 ;  /* 0x0000006d006d7308 */ /* 0x000e300000000800 */
[----:B------:R-:W1:Y:S01]  /*4900*/  MUFU.RCP R62, R111 ;  /* 0x0000006f003e7308 */ /* 0x000e620000001000 */
[----:B0-----:R-:W-:-:S07]  /*4910*/  FADD.FTZ R109, R109, 1 ;  /* 0x3f8000006d6d7421 */ /* 0x001fce0000010000 */
[----:B------:R-:W0:Y:S01]  /*4920*/  MUFU.RCP R109, R109 ;  /* 0x0000006d006d7308 */ /* 0x000e220000001000 */
[----:B-1----:R-:W-:-:S04]  /*4930*/  FADD.FTZ R110, -R62, 1 ;  /* 0x3f8000003e6e7421 */ /* 0x002fc80000010100 */
[----:B------:R-:W-:Y:S01]  /*4940*/  FFMA.FTZ R83, R83, R110, 1 ;  /* 0x3f80000053537423 */ /* 0x000fe2000001006e */
[----:B------:R-:W-:-:S03]  /*4950*/  HADD2.F32 R57, -RZ, R55.H0_H0 ;  /* 0x20000037ff397230 */ /* 0x000fc60000004100 */
[----:B------:R-:W-:Y:S01]  /*4960*/  FMUL.FTZ R83, R62, R83 ;  /* 0x000000533e537220 */ /* 0x000fe20000410000 */
[----:B------:R-:W-:Y:S01]  /*4970*/  FADD.FTZ R54, R54, R27 ;  /* 0x0000001b36367221 */ /* 0x000fe20000010000 */
[----:B------:R-:W-:Y:S01]  /*4980*/  FMUL.FTZ R117, R3, R66 ;  /* 0x0000004203757220 */ /* 0x000fe20000410000 */
[----:B0-----:R-:W-:Y:S01]  /*4990*/  FADD.FTZ R62, -R109, 1 ;  /* 0x3f8000006d3e7421 */ /* 0x001fe20000010100 */
[----:B------:R-:W-:Y:S01]  /*49a0*/  FMUL.FTZ R57, R57, R83 ;  /* 0x0000005339397220 */ /* 0x000fe20000410000 */
[----:B------:R-:W-:Y:S02]  /*49b0*/  FADD.FTZ R83, R21, R66 ;  /* 0x0000004215537221 */ /* 0x000fe40000010000 */
[----:B------:R-:W-:Y:S01]  /*49c0*/  FFMA.FTZ R62, R84, R62, 1 ;  /* 0x3f800000543e7423 */ /* 0x000fe2000001003e */
[----:B--2---:R-:W-:Y:S02]  /*49d0*/  FADD.FTZ R85, R18, R65 ;  /* 0x0000004112557221 */ /* 0x004fe40000010000 */
[----:B------:R-:W2:Y:S04]  /*49e0*/  LDL.LU R18, [R1+0xcc] ;  /* 0x0000cc0001127983 */ /* 0x000ea80000300800 */
[----:B------:R-:W2:Y:S04]  /*49f0*/  LDL.LU R27, [R1+0xc8] ;  /* 0x0000c800011b7983 */ /* 0x000ea80000300800 */
[----:B------:R-:W2:Y:S01]  /*4a00*/  LDL.LU R21, [R1+0xc4] ;  /* 0x0000c40001157983 */ /* 0x000ea20000300800 */
[----:B----4-:R-:W-:Y:S01]  /*4a10*/  FFMA.FTZ R84, R2, R66, R113 ;  /* 0x0000004202547223 */ /* 0x010fe20000010071 */
[----:B------:R-:W-:-:S02]  /*4a20*/  FADD.FTZ R66, R54, R22 ;  /* 0x0000001636427221 */ /* 0x000fc40000010000 */
[----:B------:R-:W4:Y:S02]  /*4a30*/  LDL.LU R22, [R1+0xc0] ;  /* 0x0000c00001167983 */ /* 0x000f240000300800 */
[----:B------:R-:W-:Y:S02]  /*4a40*/  FADD.FTZ R66, R66, R23 ;  /* 0x0000001742427221 */ /* 0x000fe40000010000 */
[----:B------:R-:W4:Y:S01]  /*4a50*/  LDL.LU R23, [R1+0xbc] ;  /* 0x0000bc0001177983 */ /* 0x000f220000300800 */
[----:B------:R-:W-:Y:S02]  /*4a60*/  HADD2.F32 R55, -RZ, R55.H1_H1 ;  /* 0x30000037ff377230 */ /* 0x000fe40000004100 */
[----:B------:R-:W-:Y:S01]  /*4a70*/  FMUL.FTZ R62, R109, R62 ;  /* 0x0000003e6d3e7220 */ /* 0x000fe20000410000 */
[----:B------:R-:W-:Y:S01]  /*4a80*/  FMUL.FTZ R71, R108, R71 ;  /* 0x000000476c477220 */ /* 0x000fe20000410000 */
[----:B------:R-:W-:Y:S02]  /*4a90*/  FADD.FTZ R124, R114, R78 ;  /* 0x0000004e727c7221 */ /* 0x000fe40000010000 */
[----:B------:R-:W-:Y:S01]  /*4aa0*/  FMUL.FTZ R62, R55, R62 ;  /* 0x0000003e373e7220 */ /* 0x000fe20000410000 */
[----:B------:R-:W-:Y:S01]  /*4ab0*/  FMUL.FTZ R64, R64, R71 ;  /* 0x0000004740407220 */ /* 0x000fe20000410000 */
[----:B---3--:R-:W-:Y:S01]  /*4ac0*/  FFMA.FTZ R55, R17, R67, R115 ;  /* 0x0000004311377223 */ /* 0x008fe20000010073 */
[----:B------:R-:W-:Y:S01]  /*4ad0*/  FMUL.FTZ R115, R5, R78 ;  /* 0x0000004e05737220 */ /* 0x000fe20000410000 */
[----:B------:R-:W-:Y:S01]  /*4ae0*/  FMUL.FTZ R63, R63, R86 ;  /* 0x000000563f3f7220 */ /* 0x000fe20000410000 */
[----:B------:R-:W-:Y:S01]  /*4af0*/  FADD.FTZ R54, R116, R67 ;  /* 0x0000004374367221 */ /* 0x000fe20000010000 */
[-C--:B------:R-:W-:Y:S01]  /*4b00*/  FFMA.FTZ R86, R16, R65.reuse, R118 ;  /* 0x0000004110567223 */ /* 0x080fe20000010076 */
[----:B------:R-:W-:-:S02]  /*4b10*/  FMUL.FTZ R118, R6, R65 ;  /* 0x0000004106767220 */ /* 0x000fc40000410000 */
[----:B------:R-:W-:Y:S01]  /*4b20*/  FADD.FTZ R54, R54, R69 ;  /* 0x0000004536367221 */ /* 0x000fe20000010000 */
[----:B--2---:R-:W-:Y:S01]  /*4b30*/  FFMA.FTZ R71, R18, R78, R112 ;  /* 0x0000004e12477223 */ /* 0x004fe20000010070 */
[----:B------:R-:W-:Y:S02]  /*4b40*/  FADD.FTZ R78, R66, R24 ;  /* 0x00000018424e7221 */ /* 0x000fe40000010000 */
[----:B------:R-:W2:Y:S02]  /*4b50*/  LDL.LU R24, [R1+0xb8] ;  /* 0x0000b80001187983 */ /* 0x000ea40000300800 */
[----:B------:R-:W-:Y:S02]  /*4b60*/  FADD.FTZ R78, R78, R25 ;  /* 0x000000194e4e7221 */ /* 0x000fe40000010000 */
[----:B------:R-:W3:Y:S02]  /*4b70*/  LDL.LU R25, [R1+0xb4] ;  /* 0x0000b40001197983 */ /* 0x000ee40000300800 */
[----:B------:R-:W-:-:S02]  /*4b80*/  FADD.FTZ R78, R78, R26 ;  /* 0x0000001a4e4e7221 */ /* 0x000fc40000010000 */
[----:B------:R-:W3:Y:S01]  /*4b90*/  LDL.LU R26, [R1+0xb0] ;  /* 0x0000b000011a7983 */ /* 0x000ee20000300800 */
[-C--:B------:R-:W-:Y:S01]  /*4ba0*/  FMUL.FTZ R112, R4, R69.reuse ;  /* 0x0000004504707220 */ /* 0x080fe20000410000 */
[----:B----4-:R-:W-:-:S04]  /*4bb0*/  FFMA.FTZ R55, R23, R69, R55 ;  /* 0x0000004517377223 */ /* 0x010fc80000010037 */
[----:B------:R-:W-:Y:S01]  /*4bc0*/  FFMA.FTZ R69, R27, R70, R55 ;  /* 0x000000461b457223 */ /* 0x000fe20000010037 */
[----:B------:R-:W-:Y:S02]  /*4bd0*/  FFMA.FTZ R55, R16, R118, R19 ;  /* 0x0000007610377223 */ /* 0x000fe40000010013 */
[----:B------:R0:W5:Y:S02]  /*4be0*/  LDL.LU R19, [R1+0xac] ;  /* 0x0000ac0001137983 */ /* 0x0001640000300800 */
[----:B------:R-:W-:Y:S02]  /*4bf0*/  FFMA.FTZ R55, R2, R117, R55 ;  /* 0x0000007502377223 */ /* 0x000fe40000010037 */
[----:B------:R0:W5:Y:S04]  /*4c00*/  LDL.LU R16, [R1+0xa8] ;  /* 0x0000a80001107983 */ /* 0x0001680000300800 */
[----:B------:R0:W5:Y:S04]  /*4c10*/  LDL.LU R2, [R1+0xa0] ;  /* 0x0000a00001027983 */ /* 0x0001680000300800 */
[----:B------:R-:W4:Y:S01]  /*4c20*/  LDL R125, [R1+0x9c] ;  /* 0x00009c00017d7983 */ /* 0x000f220000100800 */
        /* <DEDUP_REMOVED lines=10> */
[----:B------:R-:W-:Y:S01]  /*4cd0*/  FADD.FTZ R54, R54, R70 ;  /* 0x0000004636367221 */ /* 0x000fe20000010000 */
[----:B------:R-:W-:Y:S01]  /*4ce0*/  FMUL.FTZ R114, R6, R68 ;  /* 0x0000004406727220 */ /* 0x000fe20000410000 */
[----:B------:R-:W-:Y:S01]  /*4cf0*/  FFMA.FTZ R55, R18, R115, R55 ;  /* 0x0000007312377223 */ /* 0x000fe20000010037 */
[----:B------:R-:W-:Y:S01]  /*4d00*/  FADD.FTZ R78, R78, R115 ;  /* 0x000000734e4e7221 */ /* 0x000fe20000010000 */
[----:B------:R-:W-:Y:S01]  /*4d10*/  FMUL.FTZ R108, R4, R70 ;  /* 0x00000046046c7220 */ /* 0x000fe20000410000 */
[----:B------:R-:W-:Y:S01]  /*4d20*/  FADD.FTZ R70, R54, R104 ;  /* 0x0000006836467221 */ /* 0x000fe20000010000 */
[----:B------:R-:W-:Y:S01]  /*4d30*/  FMUL.FTZ R113, R3, R79 ;  /* 0x0000004f03717220 */ /* 0x000fe20000410000 */
[----:B------:R-:W-:Y:S01]  /*4d40*/  FFMA.FTZ R55, R21, R114, R55 ;  /* 0x0000007215377223 */ /* 0x000fe20000010037 */
[----:B------:R-:W-:-:S03]  /*4d50*/  FADD.FTZ R54, R78, R114 ;  /* 0x000000724e367221 */ /* 0x000fc60000010000 */
[----:B------:R-:W-:Y:S01]  /*4d60*/  FFMA.FTZ R55, R22, R113, R55 ;  /* 0x0000007116377223 */ /* 0x000fe20000010037 */
[----:B------:R-:W-:Y:S01]  /*4d70*/  FADD.FTZ R54, R54, R113 ;  /* 0x0000007136367221 */ /* 0x000fe20000010000 */
[----:B------:R-:W-:Y:S02]  /*4d80*/  FMUL.FTZ R111, R5, R81 ;  /* 0x00000051056f7220 */ /* 0x000fe40000410000 */
[----:B------:R-:W-:Y:S01]  /*4d90*/  FFMA.FTZ R55, R23, R112, R55 ;  /* 0x0000007017377223 */ /* 0x000fe20000010037 */
[----:B------:R-:W-:Y:S01]  /*4da0*/  FADD.FTZ R54, R54, R112 ;  /* 0x0000007036367221 */ /* 0x000fe20000010000 */
[----:B------:R-:W-:-:S03]  /*4db0*/  FMUL.FTZ R110, R6, R80 ;  /* 0x00000050066e7220 */ /* 0x000fc60000410000 */
[----:B------:R-:W-:Y:S01]  /*4dc0*/  FADD.FTZ R54, R54, R111 ;  /* 0x0000006f36367221 */ /* 0x000fe20000010000 */
[----:B------:R-:W-:-:S03]  /*4dd0*/  FMUL.FTZ R109, R3, R82 ;  /* 0x00000052036d7220 */ /* 0x000fc60000410000 */
[----:B------:R-:W-:Y:S01]  /*4de0*/  FADD.FTZ R54, R54, R110 ;  /* 0x0000006e36367221 */ /* 0x000fe20000010000 */
[----:B------:R-:W-:Y:S01]  /*4df0*/  FFMA.FTZ R65, R21, R68, R86 ;  /* 0x0000004415417223 */ /* 0x000fe20000010056 */
[----:B------:R-:W-:Y:S01]  /*4e00*/  FADD.FTZ R66, R85, R68 ;  /* 0x0000004455427221 */ /* 0x000fe20000010000 */
[----:B------:R-:W-:Y:S01]  /*4e10*/  FADD.FTZ R124, R124, R81 ;  /* 0x000000517c7c7221 */ /* 0x000fe20000010000 */
[----:B------:R-:W-:Y:S01]  /*4e20*/  FADD.FTZ R54, R54, R109 ;  /* 0x0000006d36367221 */ /* 0x000fe20000010000 */
[----:B------:R-:W-:Y:S01]  /*4e30*/  FFMA.FTZ R67, R22, R79, R84 ;  /* 0x0000004f16437223 */ /* 0x000fe20000010054 */
[----:B------:R-:W-:Y:S01]  /*4e40*/  FADD.FTZ R68, R83, R79 ;  /* 0x0000004f53447221 */ /* 0x000fe20000010000 */
[----:B------:R-:W-:Y:S01]  /*4e50*/  FADD.FTZ R66, R66, R80 ;  /* 0x0000005042427221 */ /* 0x000fe20000010000 */
[----:B------:R-:W-:Y:S01]  /*4e60*/  FADD.FTZ R124, R124, R107 ;  /* 0x0000006b7c7c7221 */ /* 0x000fe20000010000 */
[----:B------:R-:W-:Y:S01]  /*4e70*/  FADD.FTZ R54, R54, R108 ;  /* 0x0000006c36367221 */ /* 0x000fe20000010000 */
[----:B------:R-:W-:Y:S01]  /*4e80*/  FADD.FTZ R68, R68, R82 ;  /* 0x0000005244447221 */ /* 0x000fe20000010000 */
[----:B------:R-:W-:-:S03]  /*4e90*/  FADD.FTZ R66, R66, R106 ;  /* 0x0000006a42427221 */ /* 0x000fc60000010000 */
[----:B------:R-:W-:Y:S01]  /*4ea0*/  FADD.FTZ R68, R68, R105 ;  /* 0x0000006944447221 */ /* 0x000fe20000010000 */
[-C--:B------:R-:W-:Y:S01]  /*4eb0*/  FFMA.FTZ R69, R31, R104.reuse, R69 ;  /* 0x000000681f457223 */ /* 0x080fe20000010045 */
[----:B------:R-:W-:Y:S01]  /*4ec0*/  FMUL.FTZ R104, R4, R104 ;  /* 0x0000006804687220 */ /* 0x000fe20000410000 */
[----:B------:R-:W-:Y:S01]  /*4ed0*/  FADD.FTZ R124, R124, R103 ;  /* 0x000000677c7c7221 */ /* 0x000fe20000010000 */
[----:B------:R-:W-:Y:S01]  /*4ee0*/  FADD.FTZ R66, R66, R102 ;  /* 0x0000006642427221 */ /* 0x000fe20000010000 */
[----:B------:R-:W-:Y:S01]  /*4ef0*/  FADD.FTZ R68, R68, R101 ;  /* 0x0000006544447221 */ /* 0x000fe20000010000 */
[-C--:B------:R-:W-:Y:S01]  /*4f00*/  FFMA.FTZ R69, R35, R100.reuse, R69 ;  /* 0x0000006423457223 */ /* 0x080fe20000010045 */
[----:B------:R-:W-:Y:S01]  /*4f10*/  FADD.FTZ R70, R70, R100 ;  /* 0x0000006446467221 */ /* 0x000fe20000010000 */
        /* <DEDUP_REMOVED lines=20> */
[----:B------:R-:W-:Y:S01]  /*5060*/  FMUL.FTZ R86, R6, R56 ;  /* 0x0000003806567220 */ /* 0x000fe20000410000 */
[----:B------:R-:W-:Y:S01]  /*5070*/  FMUL.FTZ R85, R3, R58 ;  /* 0x0000003a03557220 */ /* 0x000fe20000410000 */
[----:B------:R-:W-:Y:S01]  /*5080*/  FMUL.FTZ R84, R4, R60 ;  /* 0x0000003c04547220 */ /* 0x000fe20000410000 */
[C---:B------:R-:W-:Y:S01]  /*5090*/  FMUL.FTZ R83, R5.reuse, R61 ;  /* 0x0000003d05537220 */ /* 0x040fe20000410000 */
[----:B------:R-:W-:Y:S01]  /*50a0*/  FMUL.FTZ R79, R5, R57 ;  /* 0x00000039054f7220 */ /* 0x000fe20000410000 */
[----:B------:R-:W-:Y:S01]  /*50b0*/  FMUL.FTZ R78, R6, R62 ;  /* 0x0000003e064e7220 */ /* 0x000fe20000410000 */
[----:B------:R-:W-:-:S04]  /*50c0*/  UIADD3 UR9, UP0, UPT, UR9, 0x1, URZ ;  /* 0x0000000109097890 */ /* 0x000fc8000ff1e0ff */
[----:B------:R-:W-:Y:S02]  /*50d0*/  UIADD3.X UR10, UPT, UPT, URZ, UR5, URZ, UP0, !UPT ;  /* 0x00000005ff0a7290 */ /* 0x000fe400087fe4ff */
[----:B------:R-:W-:Y:S01]  /*50e0*/  UISETP.GE.U32.AND UP0, UPT, UR9, UR14, UPT ;  /* 0x0000000e0900728c */ /* 0x000fe2000bf06070 */
[C---:B--2---:R-:W-:Y:S01]  /*50f0*/  FFMA.FTZ R55, R24.reuse, R111, R55 ;  /* 0x0000006f18377223 */ /* 0x044fe20000010037 */
[----:B------:R-:W-:-:S03]  /*5100*/  FFMA.FTZ R71, R24, R81, R71 ;  /* 0x0000005118477223 */ /* 0x000fc60000010047 */
[C---:B---3--:R-:W-:Y:S01]  /*5110*/  FFMA.FTZ R55, R25.reuse, R110, R55 ;  /* 0x0000006e19377223 */ /* 0x048fe20000010037 */
[----:B------:R-:W-:-:S03]  /*5120*/  FFMA.FTZ R65, R25, R80, R65 ;  /* 0x0000005019417223 */ /* 0x000fc60000010041 */
[----:B------:R-:W-:Y:S01]  /*5130*/  FFMA.FTZ R55, R26, R109, R55 ;  /* 0x0000006d1a377223 */ /* 0x000fe20000010037 */
[-C--:B------:R-:W-:Y:S01]  /*5140*/  FFMA.FTZ R71, R28, R107.reuse, R71 ;  /* 0x0000006b1c477223 */ /* 0x080fe20000010047 */
[----:B------:R-:W-:Y:S02]  /*5150*/  FMUL.FTZ R107, R5, R107 ;  /* 0x0000006b056b7220 */ /* 0x000fe40000410000 */
[----:B------:R-:W-:Y:S01]  /*5160*/  FFMA.FTZ R55, R27, R108, R55 ;  /* 0x0000006c1b377223 */ /* 0x000fe20000010037 */
[----:B------:R-:W-:Y:S01]  /*5170*/  FFMA.FTZ R67, R26, R82, R67 ;  /* 0x000000521a437223 */ /* 0x000fe20000010043 */
[-C--:B------:R-:W-:Y:S01]  /*5180*/  FFMA.FTZ R65, R29, R106.reuse, R65 ;  /* 0x0000006a1d417223 */ /* 0x080fe20000010041 */
[----:B------:R-:W-:Y:S01]  /*5190*/  FMUL.FTZ R106, R6, R106 ;  /* 0x0000006a066a7220 */ /* 0x000fe20000410000 */
[----:B------:R-:W-:Y:S01]  /*51a0*/  FFMA.FTZ R55, R28, R107, R55 ;  /* 0x0000006b1c377223 */ /* 0x000fe20000010037 */
[----:B------:R-:W-:Y:S01]  /*51b0*/  FADD.FTZ R54, R54, R107 ;  /* 0x0000006b36367221 */ /* 0x000fe20000010000 */
[-C--:B------:R-:W-:Y:S01]  /*51c0*/  FFMA.FTZ R67, R30, R105.reuse, R67 ;  /* 0x000000691e437223 */ /* 0x080fe20000010043 */
[----:B------:R-:W-:Y:S01]  /*51d0*/  FMUL.FTZ R105, R3, R105 ;  /* 0x0000006903697220 */ /* 0x000fe20000410000 */
[----:B------:R-:W-:Y:S01]  /*51e0*/  FFMA.FTZ R55, R29, R106, R55 ;  /* 0x0000006a1d377223 */ /* 0x000fe20000010037 */
[----:B------:R-:W-:-:S03]  /*51f0*/  FADD.FTZ R54, R54, R106 ;  /* 0x0000006a36367221 */ /* 0x000fc60000010000 */
[----:B------:R-:W-:Y:S01]  /*5200*/  FFMA.FTZ R55, R30, R105, R55 ;  /* 0x000000691e377223 */ /* 0x000fe20000010037 */
[----:B------:R-:W-:Y:S01]  /*5210*/  FADD.FTZ R54, R54, R105 ;  /* 0x0000006936367221 */ /* 0x000fe20000010000 */
[-C--:B------:R-:W-:Y:S01]  /*5220*/  FFMA.FTZ R71, R32, R103.reuse, R71 ;  /* 0x0000006720477223 */ /* 0x080fe20000010047 */
[----:B------:R-:W-:Y:S01]  /*5230*/  FMUL.FTZ R103, R5, R103 ;  /* 0x0000006705677220 */ /* 0x000fe20000410000 */
        /* <DEDUP_REMOVED lines=57> */
[----:B------:R-:W-:-:S03]  /*55d0*/  FADD.FTZ R54, R54, R88 ;  /* 0x0000005836367221 */ /* 0x000fc60000010000 */
[----:B------:R-:W-:Y:S01]  /*55e0*/  FFMA.FTZ R55, R48, R87, R55 ;  /* 0x0000005730377223 */ /* 0x000fe20000010037 */
[----:B------:R-:W-:-:S03]  /*55f0*/  FADD.FTZ R54, R54, R87 ;  /* 0x0000005736367221 */ /* 0x000fc60000010000 */
[----:B------:R-:W-:Y:S01]  /*5600*/  FFMA.FTZ R55, R49, R86, R55 ;  /* 0x0000005631377223 */ /* 0x000fe20000010037 */
[----:B------:R-:W-:-:S03]  /*5610*/  FADD.FTZ R54, R54, R86 ;  /* 0x0000005636367221 */ /* 0x000fc60000010000 */
[----:B------:R-:W-:Y:S01]  /*5620*/  FFMA.FTZ R55, R50, R85, R55 ;  /* 0x0000005532377223 */ /* 0x000fe20000010037 */
[----:B------:R-:W-:-:S03]  /*5630*/  FADD.FTZ R54, R54, R85 ;  /* 0x0000005536367221 */ /* 0x000fc60000010000 */
[----:B------:R-:W-:Y:S01]  /*5640*/  FFMA.FTZ R55, R51, R84, R55 ;  /* 0x0000005433377223 */ /* 0x000fe20000010037 */
[----:B------:R-:W-:Y:S01]  /*5650*/  FADD.FTZ R54, R54, R84 ;  /* 0x0000005436367221 */ /* 0x000fe20000010000 */
[----:B------:R-:W-:Y:S02]  /*5660*/  FMUL.FTZ R82, R6, R64 ;  /* 0x0000004006527220 */ /* 0x000fe40000410000 */
[----:B------:R-:W-:Y:S01]  /*5670*/  FFMA.FTZ R55, R52, R83, R55 ;  /* 0x0000005334377223 */ /* 0x000fe20000010037 */
[----:B------:R-:W-:Y:S01]  /*5680*/  FADD.FTZ R54, R54, R83 ;  /* 0x0000005336367221 */ /* 0x000fe20000010000 */
[----:B------:R-:W-:Y:S02]  /*5690*/  FMUL.FTZ R81, R3, R63 ;  /* 0x0000003f03517220 */ /* 0x000fe40000410000 */
[----:B------:R-:W-:Y:S01]  /*56a0*/  FFMA.FTZ R55, R53, R82, R55 ;  /* 0x0000005235377223 */ /* 0x000fe20000010037 */
[----:B------:R-:W-:Y:S01]  /*56b0*/  FADD.FTZ R54, R54, R82 ;  /* 0x0000005236367221 */ /* 0x000fe20000010000 */
[----:B------:R-:W-:-:S02]  /*56c0*/  FMUL.FTZ R80, R4, R59 ;  /* 0x0000003b04507220 */ /* 0x000fc40000410000 */
[----:B------:R-:W-:Y:S01]  /*56d0*/  FFMA.FTZ R55, R72, R81, R55 ;  /* 0x0000005148377223 */ /* 0x000fe20000010037 */
[----:B------:R-:W-:-:S03]  /*56e0*/  FADD.FTZ R54, R54, R81 ;  /* 0x0000005136367221 */ /* 0x000fc60000010000 */
[----:B------:R-:W-:Y:S01]  /*56f0*/  FFMA.FTZ R55, R73, R80, R55 ;  /* 0x0000005049377223 */ /* 0x000fe20000010037 */
[----:B------:R-:W-:-:S03]  /*5700*/  FADD.FTZ R54, R54, R80 ;  /* 0x0000005036367221 */ /* 0x000fc60000010000 */
[----:B------:R-:W-:Y:S01]  /*5710*/  FFMA.FTZ R55, R74, R79, R55 ;  /* 0x0000004f4a377223 */ /* 0x000fe20000010037 */
[----:B------:R-:W-:-:S03]  /*5720*/  FADD.FTZ R54, R54, R79 ;  /* 0x0000004f36367221 */ /* 0x000fc60000010000 */
[----:B------:R-:W-:Y:S01]  /*5730*/  FFMA.FTZ R55, R75, R78, R55 ;  /* 0x0000004e4b377223 */ /* 0x000fe20000010037 */
[----:B------:R-:W-:-:S05]  /*5740*/  FADD.FTZ R54, R54, R78 ;  /* 0x0000004e36367221 */ /* 0x000fca0000010000 */
[----:B----4-:R1:W-:Y:S01]  /*5750*/  STS.64 [R125], R54 ;  /* 0x000000367d007388 */ /* 0x0103e20000000a00 */
[----:B------:R-:W-:Y:S01]  /*5760*/  UISETP.GE.AND.EX UP0, UPT, UR10, UR15, UPT, UP0 ;  /* 0x0000000f0a00728c */ /* 0x000fe2000bf06300 */
[----:B-1----:R-:W1:Y:S01]  /*5770*/  S2R R125, SR_TID.X ;  /* 0x00000000007d7919 */ /* 0x002e620000002100 */
[----:B------:R-:W-:Y:S01]  /*5780*/  FFMA.FTZ R65, R49, R56, R65 ;  /* 0x0000003831417223 */ /* 0x000fe20000010041 */
[----:B------:R-:W-:Y:S01]  /*5790*/  FADD.FTZ R66, R66, R56 ;  /* 0x0000003842427221 */ /* 0x000fe20000010000 */
[----:B------:R-:W-:Y:S01]  /*57a0*/  FFMA.FTZ R69, R51, R60, R69 ;  /* 0x0000003c33457223 */ /* 0x000fe20000010045 */
[----:B------:R-:W-:Y:S01]  /*57b0*/  FFMA.FTZ R71, R52, R61, R71 ;  /* 0x0000003d34477223 */ /* 0x000fe20000010047 */
[----:B------:R-:W-:Y:S01]  /*57c0*/  FFMA.FTZ R67, R50, R58, R67 ;  /* 0x0000003a32437223 */ /* 0x000fe20000010043 */
[----:B------:R-:W-:Y:S01]  /*57d0*/  FADD.FTZ R68, R68, R58 ;  /* 0x0000003a44447221 */ /* 0x000fe20000010000 */
[----:B------:R-:W-:Y:S01]  /*57e0*/  FADD.FTZ R70, R70, R60 ;  /* 0x0000003c46467221 */ /* 0x000fe20000010000 */
[----:B------:R-:W-:Y:S01]  /*57f0*/  FADD.FTZ R124, R124, R61 ;  /* 0x0000003d7c7c7221 */ /* 0x000fe20000010000 */
        /* <DEDUP_REMOVED lines=10> */
[----:B------:R-:W-:Y:S06]  /*58a0*/  BAR.SYNC.DEFER_BLOCKING 0x0 ;  /* 0x0000000000007b1d */ /* 0x000fec0000010000 */
[----:B0-----:R-:W-:Y:S05]  /*58b0*/  BRA.U !UP0, `(.L_x_1052) ;  /* 0x0000000108ec7547 */ /* 0x001fea000b800000 */
[----:B-1----:R-:W0:Y:S01]  /*58c0*/  S2R R125, SR_TID.X ;  /* 0x00000000007d7919 */ /* 0x002e220000002100 */
[----:B------:R-:W1:Y:S01]  /*58d0*/  S2UR UR8, SR_CgaCtaId ;  /* 0x00000000000879c3 */ /* 0x000e620000008800 */
[----:B------:R-:W-:-:S07]  /*58e0*/  UMOV UR5, 0x400 ;  /* 0x0000040000057882 */ /* 0x000fce0000000000 */
[----:B------:R-:W-:Y:S08]  /*58f0*/  S2UR UR11, SR_CTAID.Y ;  /* 0x00000000000b79c3 */ /* 0x000ff00000002600 */
[----:B------:R-:W2:Y:S01]  /*5900*/  LDC.64 R68, c[0x0][0x3d0] ;  /* 0x0000f400ff447b82 */ /* 0x000ea20000000a00 */
[----:B-1----:R-:W-:-:S07]  /*5910*/  ULEA UR5, UR8, UR5, 0x18 ;  /* 0x0000000508057291 */ /* 0x002fce000f8ec0ff */
[----:B------:R-:W1:Y:S01]  /*5920*/  S2UR UR8, SR_CTAID.X ;  /* 0x00000000000879c3 */ /* 0x000e620000002500 */
[C---:B0-----:R-:W-:Y:S02]  /*5930*/  SHF.L.U32 R63, R125.reuse, 0x1, RZ ;  /* 0x000000017d3f7819 */ /* 0x041fe400000006ff */
[----:B-----5:R-:W-:Y:S02]  /*5940*/  LEA R16, R125, UR5, 0x5 ;  /* 0x000000057d107c11 */ /* 0x020fe4000f8e28ff */
[----:B------:R-:W-:Y:S02]  /*5950*/  LOP3.LUT R63, R63, 0x18, RZ, 0xc0, !PT ;  /* 0x000000183f3f7812 */ /* 0x000fe400078ec0ff */
[----:B------:R-:W-:Y:S02]  /*5960*/  SHF.R.U32.HI R66, RZ, 0x4, R125 ;  /* 0x00000004ff427819 */ /* 0x000fe4000001167d */
[----:B------:R-:W-:Y:S02]  /*5970*/  IADD3 R62, PT, PT, R16, R63, RZ ;  /* 0x0000003f103e7210 */ /* 0x000fe40007ffe0ff */
[----:B------:R-:W-:-:S02]  /*5980*/  LOP3.LUT R64, R63, 0x8, RZ, 0x3c, !PT ;  /* 0x000000083f407812 */ /* 0x000fc400078e3cff */
[C---:B------:R-:W-:Y:S01]  /*5990*/  LOP3.LUT R65, R63.reuse, 0x10, RZ, 0x3c, !PT ;  /* 0x000000103f417812 */ /* 0x040fe200078e3cff */
[----:B------:R0:W-:Y:S01]  /*59a0*/  STS.64 [R62], R60 ;  /* 0x0000003c3e007388 */ /* 0x0001e20000000a00 */
[C---:B------:R-:W-:Y:S02]  /*59b0*/  IADD3 R64, PT, PT, R16.reuse, R64, RZ ;  /* 0x0000004010407210 */ /* 0x040fe40007ffe0ff */
[----:B------:R-:W-:Y:S01]  /*59c0*/  IADD3 R65, PT, PT, R16, R65, RZ ;  /* 0x0000004110417210 */ /* 0x000fe20007ffe0ff */
[----:B-1----:R-:W-:Y:S02]  /*59d0*/  ULOP3.LUT UR8, UR8, 0x7f, URZ, 0xc0, !UPT ;  /* 0x0000007f08087892 */ /* 0x002fe4000f8ec0ff */
[----:B------:R-:W-:Y:S04]  /*59e0*/  STS.64 [R64], R58 ;  /* 0x0000003a40007388 */ /* 0x000fe80000000a00 */
[----:B------:R-:W-:Y:S01]  /*59f0*/  STS.64 [R65], R56 ;  /* 0x0000003841007388 */ /* 0x000fe20000000a00 */
[----:B0-----:R-:W-:-:S02]  /*5a00*/  LOP3.LUT R62, R63, 0x18, RZ, 0x3c, !PT ;  /* 0x000000183f3e7812 */ /* 0x001fc400078e3cff */
[----:B------:R-:W-:Y:S02]  /*5a10*/  LOP3.LUT R63, R66, R125, RZ, 0x3c, !PT ;  /* 0x0000007d423f7212 */ /* 0x000fe400078e3cff */
[----:B------:R-:W-:Y:S02]  /*5a20*/  IADD3 R62, PT, PT, R16, R62, RZ ;  /* 0x0000003e103e7210 */ /* 0x000fe40007ffe0ff */
[----:B------:R-:W-:Y:S02]  /*5a30*/  SHF.L.U32 R63, R63, 0x3, RZ ;  /* 0x000000033f3f7819 */ /* 0x000fe400000006ff */
[----:B------:R-:W-:Y:S01]  /*5a40*/  SHF.L.U32 R66, R125, 0x3, RZ ;  /* 0x000000037d427819 */ /* 0x000fe200000006ff */
[----:B------:R-:W-:Y:S01]  /*5a50*/  STS.64 [R62], R54 ;  /* 0x000000363e007388 */ /* 0x000fe20000000a00 */
[----:B------:R-:W-:Y:S02]  /*5a60*/  LOP3.LUT R16, R63, 0x18, RZ, 0xc0, !PT ;  /* 0x000000183f107812 */ /* 0x000fe400078ec0ff */
[----:B------:R-:W-:-:S04]  /*5a70*/  LOP3.LUT R66, R66, 0x1fe0, RZ, 0xc0, !PT ;  /* 0x00001fe042427812 */ /* 0x000fc800078ec0ff */
[----:B------:R-:W-:Y:S01]  /*5a80*/  IADD3 R16, PT, PT, R66, UR5, R16 ;  /* 0x0000000542107c10 */ /* 0x000fe2000fffe010 */
[----:B------:R-:W-:Y:S06]  /*5a90*/  BAR.SYNC.DEFER_BLOCKING 0x0 ;  /* 0x0000000000007b1d */ /* 0x000fec0000010000 */
[----:B------:R-:W0:Y:S04]  /*5aa0*/  LDS.64 R62, [R16] ;  /* 0x00000000103e7984 */ /* 0x000e280000000a00 */
[----:B------:R1:W3:Y:S02]  /*5ab0*/  LDS.64 R64, [R16+0x1e00] ;  /* 0x001e000010407984 */ /* 0x0002e40000000a00 */
[----:B-1----:R-:W-:Y:S01]  /*5ac0*/  MOV R16, UR11 ;  /* 0x0000000b00107c02 */ /* 0x002fe20008000f00 */
[----:B0-----:R-:W-:Y:S01]  /*5ad0*/  FADD.FTZ R62, RZ, R62 ;  /* 0x0000003eff3e7221 */ /* 0x001fe20000010000 */
[----:B------:R-:W-:-:S03]  /*5ae0*/  FADD.FTZ R63, RZ, R63 ;  /* 0x0000003fff3f7221 */ /* 0x000fc60000010000 */
[----:B---3--:R-:W-:Y:S01]  /*5af0*/  FADD.FTZ R64, R62, R64 ;  /* 0x000000403e407221 */ /* 0x008fe20000010000 */
[----:B------:R-:W-:Y:S01]  /*5b00*/  LEA R62, R16, UR8, 0x7 ;  /* 0x00000008103e7c11 */ /* 0x000fe2000f8e38ff */
[----:B------:R-:W-:-:S04]  /*5b10*/  FADD.FTZ R65, R63, R65 ;  /* 0x000000413f417221 */ /* 0x000fc80000010000 */
        /* <DEDUP_REMOVED lines=21> */
.L_x_1052:
[----:B-1----:R-:W-:Y:S01]  /*5c70*/  ISETP.GT.U32.AND P0, PT, R125, 0x1f, PT ;  /* 0x0000001f7d00780c */ /* 0x002fe20003f04070 */
        /* <DEDUP_REMOVED lines=48> */
.L_x_1054:
[----:B------:R-:W-:Y:S05]  /*5f80*/  BSYNC.RECONVERGENT B0 ;  /* 0x0000000000007941 */ /* 0x000fea0003800200 */
.L_x_1053:
        /* <DEDUP_REMOVED lines=18> */
.L_x_1056:
[----:B------:R-:W-:Y:S05]  /*60b0*/  BSYNC.RECONVERGENT B0 ;  /* 0x0000000000007941 */ /* 0x000fea0003800200 */
.L_x_1055:
        /* <DEDUP_REMOVED lines=18> */
.L_x_1059:
[----:B0-----:R-:W2:Y:S04]  /*61e0*/  LD.E.STRONG.GPU R63, desc[UR12][R64.64+0x4] ;  /* 0x0000040c403f7980 */ /* 0x001ea8000c10f900 */
[----:B--2---:R-:W-:Y:S01]  /*61f0*/  CCTL.IVALL ;  /* 0x00000000ff00798f */ /* 0x004fe20002000000 */
[----:B------:R-:W-:Y:S05]  /*6200*/  YIELD ;  /* 0x0000000000007946 */ /* 0x000fea0003800000 */
[----:B-----5:R-:W-:-:S04]  /*6210*/  LOP3.LUT R63, R63, R62, RZ, 0x3c, !PT ;  /* 0x0000003e3f3f7212 */ /* 0x020fc800078e3cff */
[----:B------:R-:W-:-:S13]  /*6220*/  ISETP.GT.AND P0, PT, R63, -0x1, PT ;  /* 0xffffffff3f00780c */ /* 0x000fda0003f04270 */
[----:B------:R-:W-:Y:S05]  /*6230*/  @P0 BRA `(.L_x_1059) ;  /* 0xfffffffc00e80947 */ /* 0x000fea000383ffff */
.L_x_1058:
[----:B------:R-:W-:Y:S05]  /*6240*/  WARPSYNC.ALL ;  /* 0x0000000000007948 */ /* 0x000fea0003800000 */
[----:B------:R-:W-:Y:S06]  /*6250*/  BAR.SYNC.DEFER_BLOCKING 0x0 ;  /* 0x0000000000007b1d */ /* 0x000fec0000010000 */
[----:B------:R-:W-:Y:S05]  /*6260*/  BRA `(.L_x_1060) ;  /* 0x0000000000607947 */ /* 0x000fea0003800000 */
.L_x_1057:
        /* <DEDUP_REMOVED lines=16> */
.L_x_1062:
[----:B------:R-:W2:Y:S04]  /*6370*/  LD.E.STRONG.GPU R65, desc[UR12][R62.64] ;  /* 0x0000000c3e417980 */ /* 0x000ea8000c10f900 */
[----:B--2---:R-:W-:Y:S01]  /*6380*/  CCTL.IVALL ;  /* 0x00000000ff00798f */ /* 0x004fe20002000000 */
[----:B------:R-:W-:Y:S05]  /*6390*/  YIELD ;  /* 0x0000000000007946 */ /* 0x000fea0003800000 */
[----:B-----5:R-:W-:-:S04]  /*63a0*/  LOP3.LUT R65, R65, R64, RZ, 0x3c, !PT ;  /* 0x0000004041417212 */ /* 0x020fc800078e3cff */
[----:B------:R-:W-:-:S13]  /*63b0*/  ISETP.GT.AND P0, PT, R65, -0x1, PT ;  /* 0xffffffff4100780c */ /* 0x000fda0003f04270 */
[----:B------:R-:W-:Y:S05]  /*63c0*/  @P0 BRA `(.L_x_1062) ;  /* 0xfffffffc00e80947 */ /* 0x000fea000383ffff */
.L_x_1061:
[----:B------:R-:W-:Y:S05]  /*63d0*/  WARPSYNC.ALL ;  /* 0x0000000000007948 */ /* 0x000fea0003800000 */
[----:B------:R-:W-:Y:S06]  /*63e0*/  BAR.SYNC.DEFER_BLOCKING 0x0 ;  /* 0x0000000000007b1d */ /* 0x000fec0000010000 */
.L_x_1060:
[----:B------:R-:W1:Y:S01]  /*63f0*/  S2R R125, SR_TID.X ;  /* 0x00000000007d7919 */ /* 0x000e620000002100 */
[----:B------:R-:W-:Y:S01]  /*6400*/  BSSY.RECONVERGENT B0, `(.L_x_1063) ;  /* 0x0000038000007945 */ /* 0x000fe20003800200 */
[----:B0-----:R-:W-:Y:S02]  /*6410*/  CS2R R62, SRZ ;  /* 0x00000000003e7805 */ /* 0x001fe4000001ff00 */
[----:B-1----:R-:W-:-:S13]  /*6420*/  ISETP.GT.U32.AND P0, PT, R125, 0xff, PT ;  /* 0x000000ff7d00780c */ /* 0x002fda0003f04070 */
[----:B------:R-:W-:Y:S05]  /*6430*/  @P0 BRA `(.L_x_1064) ;  /* 0x0000000000d00947 */ /* 0x000fea0003800000 */
[----:B------:R-:W0:Y:S01]  /*6440*/  S2UR UR5, SR_CTAID.Y ;  /* 0x00000000000579c3 */ /* 0x000e220000002600 */
[----:B-----5:R1:W-:Y:S01]  /*6450*/  STL.64 [R1+0xa8], R2 ;  /* 0x0000a80201007387 */ /* 0x0203e20000100a00 */
[----:B------:R-:W-:-:S04]  /*6460*/  SHF.L.U32 R63, R125, 0x3, RZ ;  /* 0x000000037d3f7819 */ /* 0x000fc800000006ff */
[----:B------:R-:W-:Y:S02]  /*6470*/  LOP3.LUT R63, R63, 0x780, RZ, 0xc0, !PT ;  /* 0x000007803f3f7812 */ /* 0x000fe400078ec0ff */
[----:B------:R-:W2:Y:S08]  /*6480*/  LDC R62, c[0x0][0x374] ;  /* 0x0000dd00ff3e7b82 */ /* 0x000eb00000000800 */
[----:B-1----:R-:W1:Y:S01]  /*6490*/  LDC.64 R2, c[0x0][0x3d0] ;  /* 0x0000f400ff027b82 */ /* 0x002e620000000a00 */
[----:B0-----:R-:W-:-:S05]  /*64a0*/  MOV R16, UR5 ;  /* 0x0000000500107c02 */ /* 0x001fca0008000f00 */
[----:B--2---:R-:W-:-:S05]  /*64b0*/  IMAD R62, R62, UR4, R16 ;  /* 0x000000043e3e7c24 */ /* 0x004fca000f8e0210 */
[----:B------:R-:W-:Y:S02]  /*64c0*/  LEA R62, R62, R63, 0xb ;  /* 0x0000003f3e3e7211 */ /* 0x000fe400078e58ff */
[----:B------:R-:W-:-:S04]  /*64d0*/  LOP3.LUT R63, R125, 0xf, RZ, 0xc0, !PT ;  /* 0x0000000f7d3f7812 */ /* 0x000fc800078ec0ff */
        /* <DEDUP_REMOVED lines=41> */
[----:B0-----:R-:W-:-:S07]  /*6770*/  FADD.FTZ R63, R71, R63 ;  /* 0x0000003f473f7221 */ /* 0x001fce0000010000 */
.L_x_1064:
[----:B------:R-:W-:Y:S05]  /*6780*/  BSYNC.RECONVERGENT B0 ;  /* 0x0000000000007941 */ /* 0x000fea0003800200 */
.L_x_1063:
[----:B------:R-:W2:Y:S04]  /*6790*/  LDL R66, [R1+0x98] ;  /* 0x0000980001427983 */ /* 0x000ea80000100800 */
[----:B------:R-:W0:Y:S01]  /*67a0*/  SHFL.BFLY PT, R64, R62, 0x8, 0x1f ;  /* 0x0d001f003e407f89 */ /* 0x000e2200000e0000 */
[----:B------:R-:W1:Y:S01]  /*67b0*/  S2UR UR8, SR_CgaCtaId ;  /* 0x00000000000879c3 */ /* 0x000e620000008800 */
[----:B------:R-:W-:Y:S01]  /*67c0*/  LOP3.LUT P0, RZ, R125, 0x30f, RZ, 0xc0, !PT ;  /* 0x0000030f7dff7812 */ /* 0x000fe2000780c0ff */
[----:B------:R-:W-:Y:S01]  /*67d0*/  UMOV UR5, 0x400 ;  /* 0x0000040000057882 */ /* 0x000fe20000000000 */
[----:B------:R-:W3:Y:S01]  /*67e0*/  LDL.LU R65, [R1+0x4] ;  /* 0x0000040001417983 */ /* 0x000ee20000300800 */
[----:B-----5:R-:W-:Y:S01]  /*67f0*/  HADD2.F32 R19, -RZ, R19.H0_H0 ;  /* 0x20000013ff137230 */ /* 0x020fe20000004100 */
[----:B------:R-:W4:Y:S02]  /*6800*/  LDCU.64 UR16, c[0x0][0x380] ;  /* 0x00007000ff1077ac */ /* 0x000f240008000a00 */
[----:B------:R-:W4:Y:S04]  /*6810*/  LDL.LU R71, [R1+0x8] ;  /* 0x0000080001477983 */ /* 0x000f280000300800 */
[----:B------:R-:W4:Y:S01]  /*6820*/  LDL.LU R70, [R1+0x84] ;  /* 0x0000840001467983 */ /* 0x000f220000300800 */
[----:B------:R-:W-:-:S03]  /*6830*/  UIADD3 UR5, UPT, UPT, UR5, 0x5280, URZ ;  /* 0x0000528005057890 */ /* 0x000fc6000fffe0ff */
[----:B------:R-:W-:Y:S04]  /*6840*/  STL [R1+0xdc], R58 ;  /* 0x0000dc3a01007387 */ /* 0x000fe80000100800 */
[----:B------:R-:W-:Y:S01]  /*6850*/  STL [R1+0xd8], R57 ;  /* 0x0000d83901007387 */ /* 0x000fe20000100800 */
[----:B0-----:R-:W-:-:S03]  /*6860*/  FADD.FTZ R64, R64, R62 ;  /* 0x0000003e40407221 */ /* 0x001fc60000010000 */
[----:B------:R-:W-:Y:S01]  /*6870*/  STL [R1+0xd4], R56 ;  /* 0x0000d43801007387 */ /* 0x000fe20000100800 */
[----:B-1----:R-:W-:-:S03]  /*6880*/  ULEA UR5, UR8, UR5, 0x18 ;  /* 0x0000000508057291 */ /* 0x002fc6000f8ec0ff */
[----:B------:R-:W0:Y:S04]  /*6890*/  SHFL.BFLY PT, R62, R63, 0x8, 0x1f ;  /* 0x0d001f003f3e7f89 */ /* 0x000e2800000e0000 */
[----:B------:R-:W-:Y:S04]  /*68a0*/  STL [R1+0xd0], R55 ;  /* 0x0000d03701007387 */ /* 0x000fe80000100800 */
[----:B------:R-:W-:Y:S04]  /*68b0*/  STL [R1+0xcc], R54 ;  /* 0x0000cc3601007387 */ /* 0x000fe80000100800 */
[----:B------:R-:W-:Y:S04]  /*68c0*/  STL [R1+0xc8], R16 ;  /* 0x0000c81001007387 */ /* 0x000fe80000100800 */
[----:B------:R-:W-:Y:S04]  /*68d0*/  STL [R1+0xc4], R10 ;  /* 0x0000c40a01007387 */ /* 0x000fe80000100800 */
[----:B------:R-:W-:Y:S01]  /*68e0*/  STL [R1+0xc0], R9 ;  /* 0x0000c00901007387 */ /* 0x000fe20000100800 */
[----:B0-----:R-:W-:-:S03]  /*68f0*/  FADD.FTZ R62, R62, R63 ;  /* 0x0000003f3e3e7221 */ /* 0x001fc60000010000 */
[----:B------:R-:W-:Y:S04]  /*6900*/  STL [R1+0xbc], R8 ;  /* 0x0000bc0801007387 */ /* 0x000fe80000100800 */
[----:B------:R-:W0:Y:S04]  /*6910*/  SHFL.BFLY PT, R63, R64, 0x4, 0x1f ;  /* 0x0c801f00403f7f89 */ /* 0x000e2800000e0000 */
[----:B------:R-:W-:Y:S04]  /*6920*/  STL [R1+0xb8], R7 ;  /* 0x0000b80701007387 */ /* 0x000fe80000100800 */
[----:B------:R1:W-:Y:S04]  /*6930*/  STL [R1+0xb4], R6 ;  /* 0x0000b40601007387 */ /* 0x0003e80000100800 */
[----:B------:R-:W-:Y:S04]  /*6940*/  STL [R1+0xb0], R5 ;  /* 0x0000b00501007387 */ /* 0x000fe80000100800 */
[----:B------:R-:W-:Y:S04]  /*6950*/  STL [R1+0xac], R4 ;  /* 0x0000ac0401007387 */ /* 0x000fe80000100800 */
[----:B------:R-:W-:Y:S01]  /*6960*/  STL [R1+0xa8], R3 ;  /* 0x0000a80301007387 */ /* 0x000fe20000100800 */
[----:B0-----:R-:W-:-:S03]  /*6970*/  FADD.FTZ R63, R64, R63 ;  /* 0x0000003f403f7221 */ /* 0x001fc60000010000 */
[----:B------:R-:W-:Y:S04]  /*6980*/  STL [R1+0xa0], R2 ;  /* 0x0000a00201007387 */ /* 0x000fe80000100800 */
[----:B------:R-:W0:Y:S04]  /*6990*/  SHFL.BFLY PT, R64, R62, 0x4, 0x1f ;  /* 0x0c801f003e407f89 */ /* 0x000e2800000e0000 */
[----:B-1----:R-:W4:Y:S04]  /*69a0*/  LDL.LU R6, [R1+0x80] ;  /* 0x0000800001067983 */ /* 0x002f280000300800 */
[----:B------:R-:W4:Y:S04]  /*69b0*/  LDL.LU R69, [R1+0x7c] ;  /* 0x00007c0001457983 */ /* 0x000f280000300800 */
[----:B------:R-:W4:Y:S04]  /*69c0*/  LDL.LU R68, [R1+0x78] ;  /* 0x0000780001447983 */ /* 0x000f280000300800 */
[----:B------:R-:W4:Y:S01]  /*69d0*/  LDL.LU R67, [R1+0x74] ;  /* 0x0000740001437983 */ /* 0x000f220000300800 */
[----:B0-----:R-:W-:-:S03]  /*69e0*/  FADD.FTZ R64, R62, R64 ;  /* 0x000000403e407221 */ /* 0x001fc60000010000 */
[----:B------:R-:W0:Y:S02]  /*69f0*/  SHFL.BFLY PT, R62, R63, 0x2, 0x1f ;  /* 0x0c401f003f3e7f89 */ /* 0x000e2400000e0000 */
[----:B0-----:R-:W-:Y:S02]  /*6a00*/  FADD.FTZ R62, R63, R62 ;  /* 0x0000003e3f3e7221 */ /* 0x001fe40000010000 */
[----:B------:R-:W0:Y:S02]  /*6a10*/  SHFL.BFLY PT, R63, R64, 0x2, 0x1f ;  /* 0x0c401f00403f7f89 */ /* 0x000e2400000e0000 */
[----:B0-----:R-:W-:Y:S02]  /*6a20*/  FADD.FTZ R63, R64, R63 ;  /* 0x0000003f403f7221 */ /* 0x001fe40000010000 */
[----:B------:R-:W0:Y:S02]  /*6a30*/  SHFL.BFLY PT, R64, R62, 0x1, 0x1f ;  /* 0x0c201f003e407f89 */ /* 0x000e2400000e0000 */
[----:B0-----:R-:W-:-:S02]  /*6a40*/  FADD.FTZ R62, R62, R64 ;  /* 0x000000403e3e7221 */ /* 0x001fc40000010000 */
[----:B------:R-:W0:Y:S02]  /*6a50*/  SHFL.BFLY PT, R64, R63, 0x1, 0x1f ;  /* 0x0c201f003f407f89 */ /* 0x000e2400000e0000 */
[----:B------:R-:W-:Y:S01]  /*6a60*/  @!P0 FMUL.FTZ R62, R62, 4.0690106288820970803e-06 ;  /* 0x368888893e3e8820 */ /* 0x000fe20000410000 */
[----:B0-----:R-:W-:Y:S01]  /*6a70*/  FADD.FTZ R63, R63, R64 ;  /* 0x000000403f3f7221 */ /* 0x001fe20000010000 */
[----:B------:R-:W-:-:S03]  /*6a80*/  @!P0 LEA.HI R64, R125, UR5, RZ, 0x1f ;  /* 0x000000057d408c11 */ /* 0x000fc6000f8ff8ff */
[----:B------:R-:W-:-:S05]  /*6a90*/  @!P0 FMUL.FTZ R63, R63, 4.0690106288820970803e-06 ;  /* 0x368888893f3f8820 */ /* 0x000fca0000410000 */
[----:B------:R2:W-:Y:S02]  /*6aa0*/  @!P0 STS.64 [R64], R62 ;  /* 0x0000003e40008388 */ /* 0x0005e40000000a00 */
[----:B--2---:R-:W-:Y:S02]  /*6ab0*/  LOP3.LUT R64, R66, 0xffff, RZ, 0xc0, !PT ;  /* 0x0000ffff42407812 */ /* 0x004fe400078ec0ff */
[----:B------:R-:W2:Y:S04]  /*6ac0*/  LDL.LU R66, [R1+0x70] ;  /* 0x0000700001427983 */ /* 0x000ea80000300800 */
        /* <DEDUP_REMOVED lines=9> */
[----:B------:R-:W3:Y:S01]  /*6b60*/  LDL.LU R5, [R1+0xc] ;  /* 0x00000c0001057983 */ /* 0x000ee20000300800 */
[----:B------:R-:W-:Y:S01]  /*6b70*/  LEA R62, R64, UR5, 0x3 ;  /* 0x00000005403e7c11 */ /* 0x000fe2000f8e18ff */
[----:B------:R-:W-:Y:S06]  /*6b80*/  BAR.SYNC.DEFER_BLOCKING 0x0 ;  /* 0x0000000000007b1d */ /* 0x000fec0000010000 */
[----:B------:R-:W3:Y:S01]  /*6b90*/  LDS.64 R62, [R62] ;  /* 0x000000003e3e7984 */ /* 0x000ee20000000a00 */
[----:B------:R-:W-:Y:S01]  /*6ba0*/  FADD.FTZ R7, -R20, R19 ;  /* 0x0000001314077221 */ /* 0x000fe20000010100 */
[----:B---3--:R-:W-:-:S02]  /*6bb0*/  FADD.FTZ R20, R5, -R62 ;  /* 0x8000003e05147221 */ /* 0x008fc40000010000 */
[----:B------:R-:W3:Y:S01]  /*6bc0*/  LDL.LU R5, [R1] ;  /* 0x0000000001057983 */ /* 0x000ee20000300800 */
[----:B------:R-:W-:-:S04]  /*6bd0*/  FADD.FTZ R65, R65, -R62 ;  /* 0x8000003e41417221 */ /* 0x000fc80000010000 */
[----:B------:R-:W-:Y:S01]  /*6be0*/  FFMA.FTZ R4, R0, -R63, R65 ;  /* 0x8000003f00047223 */ /* 0x000fe20000010041 */
[----:B----4-:R-:W-:-:S04]  /*6bf0*/  FADD.FTZ R0, R71, -R62 ;  /* 0x8000003e47007221 */ /* 0x010fc80000010000 */
[-C--:B------:R-:W-:Y:S01]  /*6c00*/  FFMA.FTZ R3, R77, -R63.reuse, R0 ;  /* 0x8000003f4d037223 */ /* 0x080fe20000010000 */
[--C-:B------:R-:W-:Y:S01]  /*6c10*/  FADD.FTZ R0, R70, -R62.reuse ;  /* 0x8000003e46007221 */ /* 0x100fe20000010000 */
[--C-:B------:R-:W-:Y:S01]  /*6c20*/  FADD.FTZ R77, R67, -R62.reuse ;  /* 0x8000003e434d7221 */ /* 0x100fe20000010000 */
[----:B--2---:R-:W-:Y:S02]  /*6c30*/  FADD.FTZ R67, R57, -R62 ;  /* 0x8000003e39437221 */ /* 0x004fe40000010000 */
[----:B------:R-:W-:Y:S01]  /*6c40*/  FFMA.FTZ R2, R76, -R63, R0 ;  /* 0x8000003f4c027223 */ /* 0x000fe20000010000 */
[--C-:B------:R-:W-:Y:S01]  /*6c50*/  FADD.FTZ R76, R58, -R62.reuse ;  /* 0x8000003e3a4c7221 */ /* 0x100fe20000010000 */
[--C-:B------:R-:W-:Y:S01]  /*6c60*/  FADD.FTZ R71, R56, -R62.reuse ;  /* 0x8000003e38477221 */ /* 0x100fe20000010000 */
[----:B------:R-:W2:Y:S01]  /*6c70*/  LDL.LU R58, [R1+0x20] ;  /* 0x00002000013a7983 */ /* 0x000ea20000300800 */
[--C-:B------:R-:W-:Y:S01]  /*6c80*/  FADD.FTZ R19, R55, -R62.reuse ;  /* 0x8000003e37137221 */ /* 0x100fe20000010000 */
[----:B------:R-:W-:-:S02]  /*6c90*/  FADD.FTZ R6, R6, -R62 ;  /* 0x8000003e06067221 */ /* 0x000fc40000010000 */
[----:B------:R-:W4:Y:S01]  /*6ca0*/  LDL.LU R57, [R1+0x2c] ;  /* 0x00002c0001397983 */ /* 0x000f220000300800 */
[--C-:B------:R-:W-:Y:S01]  /*6cb0*/  FADD.FTZ R70, R54, -R62.reuse ;  /* 0x8000003e36467221 */ /* 0x100fe20000010000 */
[--C-:B------:R-:W-:Y:S02]  /*6cc0*/  FADD.FTZ R125, R69, -R62.reuse ;  /* 0x8000003e457d7221 */ /* 0x100fe40000010000 */
[----:B------:R-:W4:Y:S01]  /*6cd0*/  LDL.LU R56, [R1+0x34] ;  /* 0x0000340001387983 */ /* 0x000f220000300800 */
[--C-:B------:R-:W-:Y:S01]  /*6ce0*/  FADD.FTZ R65, R16, -R62.reuse ;  /* 0x8000003e10417221 */ /* 0x100fe20000010000 */
[--C-:B------:R-:W-:Y:S02]  /*6cf0*/  FADD.FTZ R124, R66, -R62.reuse ;  /* 0x8000003e427c7221 */ /* 0x100fe40000010000 */
[----:B------:R-:W4:Y:S01]  /*6d00*/  LDL.LU R55, [R1+0x30] ;  /* 0x0000300001377983 */ /* 0x000f220000300800 */
[--C-:B------:R-:W-:Y:S01]  /*6d10*/  FADD.FTZ R69, R10, -R62.reuse ;  /* 0x8000003e0a457221 */ /* 0x100fe20000010000 */
[----:B------:R-:W-:-:S02]  /*6d20*/  FADD.FTZ R0, R68, -R62 ;  /* 0x8000003e44007221 */ /* 0x000fc40000010000 */
[----:B------:R-:W4:Y:S01]  /*6d30*/  LDL.LU R54, [R1+0x3c] ;  /* 0x00003c0001367983 */ /* 0x000f220000300800 */
[--C-:B------:R-:W-:Y:S01]  /*6d40*/  FADD.FTZ R66, R9, -R62.reuse ;  /* 0x8000003e09427221 */ /* 0x100fe20000010000 */
[----:B------:R-:W-:Y:S02]  /*6d50*/  FADD.FTZ R68, R8, -R62 ;  /* 0x8000003e08447221 */ /* 0x000fe40000010000 */
[----:B------:R-:W4:Y:S01]  /*6d60*/  LDL.LU R16, [R1+0x38] ;  /* 0x0000380001107983 */ /* 0x000f220000300800 */
[----:B------:R-:W-:-:S03]  /*6d70*/  FFMA.FTZ R12, R12, -R63, R6 ;  /* 0x8000003f0c0c7223 */ /* 0x000fc60000010006 */
[----:B------:R-:W4:Y:S01]  /*6d80*/  LDL.LU R10, [R1+0x44] ;  /* 0x00004400010a7983 */ /* 0x000f220000300800 */
[--C-:B------:R-:W-:Y:S01]  /*6d90*/  FADD.FTZ R123, R123, -R62.reuse ;  /* 0x8000003e7b7b7221 */ /* 0x100fe20000010000 */
[--C-:B------:R-:W-:Y:S02]  /*6da0*/  FADD.FTZ R122, R122, -R62.reuse ;  /* 0x8000003e7a7a7221 */ /* 0x100fe40000010000 */
[----:B------:R-:W4:Y:S01]  /*6db0*/  LDL.LU R9, [R1+0x40] ;  /* 0x0000400001097983 */ /* 0x000f220000300800 */
        /* <DEDUP_REMOVED lines=45> */
[----:B------:R-:W-:Y:S01]  /*7090*/  FADD.FTZ R62, R78, -R62 ;  /* 0x8000003e4e3e7221 */ /* 0x000fe20000010000 */
[-C--:B------:R-:W-:Y:S01]  /*70a0*/  FFMA.FTZ R0, R13, -R63.reuse, R0 ;  /* 0x8000003f0d007223 */ /* 0x080fe20000010000 */
[-C--:B------:R-:W-:Y:S01]  /*70b0*/  FFMA.FTZ R77, R14, -R63.reuse, R77 ;  /* 0x8000003f0e4d7223 */ /* 0x080fe2000001004d */
[----:B---3--:R-:W-:-:S02]  /*70c0*/  FFMA.FTZ R125, R5, -R63, R125 ;  /* 0x8000003f057d7223 */ /* 0x008fc4000001007d */
[----:B------:R-:W3:Y:S04]  /*70d0*/  LDL.LU R5, [R1+0x50] ;  /* 0x0000500001057983 */ /* 0x000ee80000300800 */
[----:B------:R-:W3:Y:S04]  /*70e0*/  LDL.LU R78, [R1+0x6c] ;  /* 0x00006c00014e7983 */ /* 0x000ee80000300800 */
[----:B------:R-:W3:Y:S04]  /*70f0*/  LDL.LU R13, [R1+0x48] ;  /* 0x00004800010d7983 */ /* 0x000ee80000300800 */
[----:B------:R-:W3:Y:S01]  /*7100*/  LDL.LU R14, [R1+0x1c] ;  /* 0x00001c00010e7983 */ /* 0x000ee20000300800 */
[----:B------:R-:W-:-:S03]  /*7110*/  FFMA.FTZ R124, R15, -R63, R124 ;  /* 0x8000003f0f7c7223 */ /* 0x000fc6000001007c */
[----:B------:R-:W3:Y:S01]  /*7120*/  LDL.LU R15, [R1+0x88] ;  /* 0x00008800010f7983 */ /* 0x000ee20000300800 */
[-C--:B--2---:R-:W-:Y:S01]  /*7130*/  FFMA.FTZ R67, R58, -R63.reuse, R67 ;  /* 0x8000003f3a437223 */ /* 0x084fe20000010043 */
[-C--:B----4-:R-:W-:Y:S01]  /*7140*/  FFMA.FTZ R71, R57, -R63.reuse, R71 ;  /* 0x8000003f39477223 */ /* 0x090fe20000010047 */
[-C--:B---3--:R-:W-:Y:S02]  /*7150*/  FFMA.FTZ R76, R14, -R63.reuse, R76 ;  /* 0x8000003f0e4c7223 */ /* 0x088fe4000001004c */
[----:B------:R-:W2:Y:S01]  /*7160*/  LDL.LU R14, [R1+0x58] ;  /* 0x00005800010e7983 */ /* 0x000ea20000300800 */
[-C--:B------:R-:W-:Y:S01]  /*7170*/  FFMA.FTZ R19, R56, -R63.reuse, R19 ;  /* 0x8000003f38137223 */ /* 0x080fe20000010013 */
[-C--:B------:R-:W-:Y:S02]  /*7180*/  FFMA.FTZ R70, R55, -R63.reuse, R70 ;  /* 0x8000003f37467223 */ /* 0x080fe40000010046 */
[----:B------:R0:W5:Y:S01]  /*7190*/  LDL.LU R58, [R1+0xdc] ;  /* 0x0000dc00013a7983 */ /* 0x0001620000300800 */
[----:B------:R-:W-:-:S03]  /*71a0*/  FFMA.FTZ R65, R54, -R63, R65 ;  /* 0x8000003f36417223 */ /* 0x000fc60000010041 */
[----:B------:R0:W5:Y:S01]  /*71b0*/  LDL.LU R57, [R1+0xd8] ;  /* 0x0000d80001397983 */ /* 0x0001620000300800 */
[----:B------:R-:W-:-:S03]  /*71c0*/  FFMA.FTZ R69, R16, -R63, R69 ;  /* 0x8000003f10457223 */ /* 0x000fc60000010045 */
[----:B------:R0:W5:Y:S01]  /*71d0*/  LDL.LU R56, [R1+0xd4] ;  /* 0x0000d40001387983 */ /* 0x0001620000300800 */
[----:B------:R-:W-:-:S03]  /*71e0*/  FFMA.FTZ R66, R10, -R63, R66 ;  /* 0x8000003f0a427223 */ /* 0x000fc60000010042 */
[----:B------:R0:W5:Y:S01]  /*71f0*/  LDL.LU R55, [R1+0xd0] ;  /* 0x0000d00001377983 */ /* 0x0001620000300800 */
[----:B------:R-:W-:-:S03]  /*7200*/  FFMA.FTZ R68, R9, -R63, R68 ;  /* 0x8000003f09447223 */ /* 0x000fc60000010044 */
[----:B------:R0:W5:Y:S01]  /*7210*/  LDL.LU R54, [R1+0xcc] ;  /* 0x0000cc0001367983 */ /* 0x0001620000300800 */
[-C--:B------:R-:W-:Y:S01]  /*7220*/  FFMA.FTZ R20, R8, -R63.reuse, R20 ;  /* 0x8000003f08147223 */ /* 0x080fe20000010014 */
[----:B------:R-:W-:Y:S02]  /*7230*/  FFMA.FTZ R123, R13, -R63, R123 ;  /* 0x8000003f0d7b7223 */ /* 0x000fe4000001007b */
[----:B------:R0:W5:Y:S01]  /*7240*/  LDL.LU R16, [R1+0xc8] ;  /* 0x0000c80001107983 */ /* 0x0001620000300800 */
[----:B------:R-:W-:-:S03]  /*7250*/  FMUL.FTZ R13, R11, R7 ;  /* 0x000000070b0d7220 */ /* 0x000fc60000410000 */
[----:B------:R0:W5:Y:S01]  /*7260*/  LDL.LU R10, [R1+0xc4] ;  /* 0x0000c400010a7983 */ /* 0x0001620000300800 */
[----:B------:R-:W-:-:S03]  /*7270*/  FFMA.FTZ R122, R6, -R63, R122 ;  /* 0x8000003f067a7223 */ /* 0x000fc6000001007a */
[----:B------:R0:W5:Y:S01]  /*7280*/  LDL.LU R9, [R1+0xc0] ;  /* 0x0000c00001097983 */ /* 0x0001620000300800 */
[----:B------:R-:W-:-:S03]  /*7290*/  FFMA.FTZ R121, R5, -R63, R121 ;  /* 0x8000003f05797223 */ /* 0x000fc60000010079 */
[----:B------:R0:W5:Y:S04]  /*72a0*/  LDL.LU R8, [R1+0xbc] ;  /* 0x0000bc0001087983 */ /* 0x0001680000300800 */
[----:B------:R0:W5:Y:S04]  /*72b0*/  LDL.LU R7, [R1+0xb8] ;  /* 0x0000b80001077983 */ /* 0x0001680000300800 */
[----:B------:R0:W5:Y:S04]  /*72c0*/  LDL.LU R6, [R1+0xb4] ;  /* 0x0000b40001067983 */ /* 0x0001680000300800 */
[----:B------:R0:W5:Y:S01]  /*72d0*/  LDL.LU R5, [R1+0xb0] ;  /* 0x0000b00001057983 */ /* 0x0001620000300800 */
[-C--:B------:R-:W-:Y:S01]  /*72e0*/  FFMA.FTZ R120, R78, -R63.reuse, R120 ;  /* 0x8000003f4e787223 */ /* 0x080fe20000010078 */
[-C--:B------:R-:W-:Y:S01]  /*72f0*/  FFMA.FTZ R113, R22, -R63.reuse, R113 ;  /* 0x8000003f16717223 */ /* 0x080fe20000010071 */
[-C--:B------:R-:W-:Y:S01]  /*7300*/  FFMA.FTZ R116, R17, -R63.reuse, R116 ;  /* 0x8000003f11747223 */ /* 0x080fe20000010074 */
[----:B------:R-:W-:Y:S01]  /*7310*/  FMUL.FTZ R22, R11, R4 ;  /* 0x000000040b167220 */ /* 0x000fe20000410000 */
[----:B------:R-:W-:Y:S01]  /*7320*/  FFMA.FTZ R112, R23, -R63, R112 ;  /* 0x8000003f17707223 */ /* 0x000fe20000010070 */
[C---:B------:R-:W-:Y:S01]  /*7330*/  FMUL.FTZ R17, R11.reuse, R3 ;  /* 0x000000030b117220 */ /* 0x040fe20000410000 */
[----:B------:R-:W-:Y:S01]  /*7340*/  FMUL.FTZ R23, R11, R2 ;  /* 0x000000020b177220 */ /* 0x000fe20000410000 */
[----:B--2---:R-:W-:-:S02]  /*7350*/  FFMA.FTZ R117, R14, -R63, R117 ;  /* 0x8000003f0e757223 */ /* 0x004fc40000010075 */
[----:B------:R-:W2:Y:S04]  /*7360*/  LDL.LU R14, [R1+0x8c] ;  /* 0x00008c00010e7983 */ /* 0x000ea80000300800 */
[----:B------:R-:W3:Y:S04]  /*7370*/  LDL.LU R78, [R1+0x90] ;  /* 0x00009000014e7983 */ /* 0x000ee80000300800 */
[----:B------:R0:W5:Y:S04]  /*7380*/  LDL.LU R4, [R1+0xac] ;  /* 0x0000ac0001047983 */ /* 0x0001680000300800 */
[----:B------:R0:W5:Y:S04]  /*7390*/  LDL.LU R3, [R1+0xa8] ;  /* 0x0000a80001037983 */ /* 0x0001680000300800 */
[----:B------:R0:W5:Y:S01]  /*73a0*/  LDL.LU R2, [R1+0xa0] ;  /* 0x0000a00001027983 */ /* 0x0001620000300800 */
        /* <DEDUP_REMOVED lines=130> */
[----:B------:R-:W-:Y:S01]  /*7bd0*/  F2FP.F16.F32.PACK_AB R73, R11, R74 ;  /* 0x0000004a0b49723e */ /* 0x000fe200000000ff */
[----:B------:R-:W-:Y:S01]  /*7be0*/  ULOP3.LUT UR4, UR4, 0x1, URZ, 0x3c, !UPT ;  /* 0x0000000104047892 */ /* 0x000fe2000f8e3cff */
[----:B------:R-:W-:Y:S01]  /*7bf0*/  UMOV UR5, UR10 ;  /* 0x0000000a00057c82 */ /* 0x000fe20008000000 */
[----:B--2---:R-:W-:-:S04]  /*7c00*/  IADD3 R14, P0, PT, R14, UR16, RZ ;  /* 0x000000100e0e7c10 */ /* 0x004fc8000ff1e0ff */
        /* <DEDUP_REMOVED lines=18> */
.L_x_1051:
[----:B-----5:R-:W1:Y:S01]  /*7d30*/  S2R R8, SR_CTAID.Y ;  /* 0x0000000000087919 */ /* 0x020e620000002600 */
[----:B------:R-:W1:Y:S02]  /*7d40*/  S2R R3, SR_CTAID.X ;  /* 0x0000000000037919 */ /* 0x000e640000002500 */
        /* <DEDUP_REMOVED lines=52> */
.L_x_1076:
        /* <DEDUP_REMOVED lines=21> */
.L_x_1069:
        /* <DEDUP_REMOVED lines=34> */
.L_x_1068:
        /* <DEDUP_REMOVED lines=20> */
.L_x_1071:
[----:B------:R-:W-:Y:S05]  /*8540*/  BSYNC.RECONVERGENT B1 ;  /* 0x0000000000017941 */ /* 0x000fea0003800200 */
.L_x_1070:
        /* <DEDUP_REMOVED lines=26> */
.L_x_1067:
[----:B------:R-:W-:Y:S05]  /*86f0*/  BSYNC.RECONVERGENT B0 ;  /* 0x0000000000007941 */ /* 0x000fea0003800200 */
.L_x_1066:
[----:B------:R0:W-:Y:S01]  /*8700*/  STS [R5], R15 ;  /* 0x0000000f05007388 */ /* 0x0001e20000000800 */
[----:B------:R-:W1:Y:S01]  /*8710*/  LDC.64 R18, c[0x0][0x388] ;  /* 0x0000e200ff127b82 */ /* 0x000e620000000a00 */
[----:B------:R-:W-:Y:S02]  /*8720*/  ISETP.NE.AND P1, PT, R41, 0xf, PT ;  /* 0x0000000f2900780c */ /* 0x000fe40003f25270 */
[----:B------:R0:W-:Y:S01]  /*8730*/  STS [R5+0x780], R22 ;  /* 0x0007801605007388 */ /* 0x0001e20000000800 */
[----:B------:R-:W-:-:S04]  /*8740*/  MOV R23, R4 ;  /* 0x0000000400177202 */ /* 0x000fc80000000f00 */
[----:B------:R-:W2:Y:S08]  /*8750*/  LDC.64 R20, c[0x0][0x390] ;  /* 0x0000e400ff147b82 */ /* 0x000eb00000000a00 */
[----:B0-----:R-:W-:Y:S06]  /*8760*/  BAR.SYNC.DEFER_BLOCKING 0x0 ;  /* 0x0000000000007b1d */ /* 0x001fec0000010000 */
.L_x_1075:
        /* <DEDUP_REMOVED lines=31> */
.L_x_1086:
        /* <DEDUP_REMOVED lines=11> */
.L_x_1074:
[----:B------:R-:W-:Y:S05]  /*8a10*/  BSYNC.RECONVERGENT B0 ;  /* 0x0000000000007941 */ /* 0x000fea0003800200 */
.L_x_1073:
        /* <DEDUP_REMOVED lines=9> */
.L_x_1072:
        /* <DEDUP_REMOVED lines=8> */
.L_x_1078:
[----:B------:R-:W-:Y:S05]  /*8b30*/  BSYNC B0 ;  /* 0x0000000000007941 */ /* 0x000fea0003800000 */
.L_x_1077:
        /* <DEDUP_REMOVED lines=8> */
.L_x_1079:
[----:B------:R-:W-:Y:S01]  /*8bc0*/  FADD.FTZ R15, R15, R10 ;  /* 0x0000000a0f0f7221 */ /* 0x000fe20000010000 */
[----:B------:R-:W-:-:S04]  /*8bd0*/  HFMA2 R28, -RZ, RZ, 0, 2.384185791015625e-07 ;  /* 0x00000004ff1c7431 */ /* 0x000fc800000001ff */
[----:B------:R-:W-:Y:S02]  /*8be0*/  MOV R29, R15 ;  /* 0x0000000f001d7202 */ /* 0x000fe40000000f00 */
[----:B------:R-:W-:-:S07]  /*8bf0*/  MOV R16, R27 ;  /* 0x0000001b00107202 */ /* 0x000fce0000000f00 */
[----:B------:R-:W-:Y:S05]  /*8c00*/  WARPSYNC.COLLECTIVE R26, `(.L_x_1080) ;  /* 0x000000001a087348 */ /* 0x000fea0003c00000 */
[----:B------:R0:W1:Y:S02]  /*8c10*/  SHFL.BFLY P3, R27, R29, R28, R31 ;  /* 0x0c00001c1d1b7389 */ /* 0x000064000006001f */
[----:B01----:R-:W-:Y:S05]  /*8c20*/  ENDCOLLECTIVE ;  /* 0x000000000000791b */ /* 0x003fea0003800000 */
.L_x_1080:
[----:B------:R-:W-:-:S05]  /*8c30*/  FADD.FTZ R16, R16, R11 ;  /* 0x0000000b10107221 */ /* 0x000fca0000010000 */
[----:B------:R-:W-:Y:S02]  /*8c40*/  MOV R29, R16 ;  /* 0x00000010001d7202 */ /* 0x000fe40000000f00 */
[----:B------:R-:W-:-:S07]  /*8c50*/  MOV R22, R27 ;  /* 0x0000001b00167202 */ /* 0x000fce0000000f00 */
[----:B------:R-:W-:Y:S05]  /*8c60*/  WARPSYNC.COLLECTIVE R26, `(.L_x_1081) ;  /* 0x000000001a087348 */ /* 0x000fea0003c00000 */
[----:B------:R0:W1:Y:S02]  /*8c70*/  SHFL.BFLY P3, R27, R29, R28, R31 ;  /* 0x0c00001c1d1b7389 */ /* 0x000064000006001f */
[----:B01----:R-:W-:Y:S05]  /*8c80*/  ENDCOLLECTIVE ;  /* 0x000000000000791b */ /* 0x003fea0003800000 */
.L_x_1081:
[----:B------:R-:W-:Y:S01]  /*8c90*/  FADD.FTZ R22, R15, R22 ;  /* 0x000000160f167221 */ /* 0x000fe20000010000 */
[----:B------:R-:W-:-:S04]  /*8ca0*/  HFMA2 R28, -RZ, RZ, 0, 1.1920928955078125e-07 ;  /* 0x00000002ff1c7431 */ /* 0x000fc800000001ff */
[----:B------:R-:W-:Y:S02]  /*8cb0*/  MOV R29, R22 ;  /* 0x00000016001d7202 */ /* 0x000fe40000000f00 */
[----:B------:R-:W-:-:S07]  /*8cc0*/  MOV R17, R27 ;  /* 0x0000001b00117202 */ /* 0x000fce0000000f00 */
[----:B------:R-:W-:Y:S05]  /*8cd0*/  WARPSYNC.COLLECTIVE R26, `(.L_x_1082) ;  /* 0x000000001a087348 */ /* 0x000fea0003c00000 */
[----:B------:R0:W1:Y:S02]  /*8ce0*/  SHFL.BFLY P3, R27, R29, R28, R31 ;  /* 0x0c00001c1d1b7389 */ /* 0x000064000006001f */
[----:B01----:R-:W-:Y:S05]  /*8cf0*/  ENDCOLLECTIVE ;  /* 0x000000000000791b */ /* 0x003fea0003800000 */
.L_x_1082:
[----:B------:R-:W-:-:S05]  /*8d00*/  FADD.FTZ R17, R16, R17 ;  /* 0x0000001110117221 */ /* 0x000fca0000010000 */
[----:B------:R-:W-:Y:S02]  /*8d10*/  MOV R29, R17 ;  /* 0x00000011001d7202 */ /* 0x000fe40000000f00 */
[----:B------:R-:W-:-:S07]  /*8d20*/  MOV R25, R27 ;  /* 0x0000001b00197202 */ /* 0x000fce0000000f00 */
[----:B------:R-:W-:Y:S05]  /*8d30*/  WARPSYNC.COLLECTIVE R26, `(.L_x_1083) ;  /* 0x000000001a087348 */ /* 0x000fea0003c00000 */
[----:B------:R0:W1:Y:S02]  /*8d40*/  SHFL.BFLY P3, R27, R29, R28, R31 ;  /* 0x0c00001c1d1b7389 */ /* 0x000064000006001f */
[----:B01----:R-:W-:Y:S05]  /*8d50*/  ENDCOLLECTIVE ;  /* 0x000000000000791b */ /* 0x003fea0003800000 */
.L_x_1083:
[----:B------:R-:W-:Y:S01]  /*8d60*/  FADD.FTZ R25, R22, R25 ;  /* 0x0000001916197221 */ /* 0x000fe20000010000 */
[----:B------:R-:W-:-:S04]  /*8d70*/  HFMA2 R28, -RZ, RZ, 0, 5.9604644775390625e-08 ;  /* 0x00000001ff1c7431 */ /* 0x000fc800000001ff */
[----:B------:R-:W-:Y:S02]  /*8d80*/  MOV R29, R25 ;  /* 0x00000019001d7202 */ /* 0x000fe40000000f00 */
[----:B------:R-:W-:-:S07]  /*8d90*/  MOV R10, R27 ;  /* 0x0000001b000a7202 */ /* 0x000fce0000000f00 */
[----:B------:R-:W-:Y:S05]  /*8da0*/  WARPSYNC.COLLECTIVE R26, `(.L_x_1084) ;  /* 0x000000001a087348 */ /* 0x000fea0003c00000 */
[----:B------:R0:W1:Y:S02]  /*8db0*/  SHFL.BFLY P3, R27, R29, R28, R31 ;  /* 0x0c00001c1d1b7389 */ /* 0x000064000006001f */
[----:B01----:R-:W-:Y:S05]  /*8dc0*/  ENDCOLLECTIVE ;  /* 0x000000000000791b */ /* 0x003fea0003800000 */
.L_x_1084:
[----:B------:R-:W-:-:S05]  /*8dd0*/  FADD.FTZ R10, R17, R10 ;  /* 0x0000000a110a7221 */ /* 0x000fca0000010000 */
[----:B------:R-:W-:Y:S02]  /*8de0*/  MOV R29, R10 ;  /* 0x0000000a001d7202 */ /* 0x000fe40000000f00 */
[----:B------:R-:W-:-:S07]  /*8df0*/  MOV R24, R27 ;  /* 0x0000001b00187202 */ /* 0x000fce0000000f00 */
[----:B------:R-:W-:Y:S05]  /*8e00*/  WARPSYNC.COLLECTIVE R26, `(.L_x_1085) ;  /* 0x000000001a087348 */ /* 0x000fea0003c00000 */
[----:B------:R0:W1:Y:S02]  /*8e10*/  SHFL.BFLY P3, R27, R29, R28, R31 ;  /* 0x0c00001c1d1b7389 */ /* 0x000064000006001f */
[----:B01----:R-:W-:Y:S05]  /*8e20*/  ENDCOLLECTIVE ;  /* 0x000000000000791b */ /* 0x003fea0003800000 */
.L_x_1085:
[----:B------:R-:W-:Y:S01]  /*8e30*/  FADD.FTZ R24, R25, R24 ;  /* 0x0000001819187221 */ /* 0x000fe20000010000 */
[----:B------:R-:W-:Y:S01]  /*8e40*/  MOV R11, R27 ;  /* 0x0000001b000b7202 */ /* 0x000fe20000000f00 */
[----:B------:R-:W-:Y:S06]  /*8e50*/  BRA `(.L_x_1086) ;  /* 0xfffffff800c07947 */ /* 0x000fec000383ffff */
.L_x_1087:
        /* <DEDUP_REMOVED lines=10> */
.L_x_1436:


//--------------------- .text._ZN13group_norm_v218gn_bwd_cuda_kernelI6__halfLi480ELi3ELi16ELi60ELi4096ELb1ELb1ELi32ELi960ELi960ELi4ELb1ELi2ELb1ELb0ELNS_15WgradSyncMethodE3ENS_16CompileConditionILi1000EEEEEvPT_S6_S6_PKS5_S8_S8_S8_PKfflPfPj --------------------------
	.section	.text._ZN13group_norm_v218gn_bwd_cuda_kernelI6__halfLi480ELi3ELi16ELi60ELi4096ELb1ELb1ELi32ELi960ELi960ELi4ELb1ELi2ELb1ELb0ELNS_15WgradSyncMethodE3ENS_16CompileConditionILi1000EEEEEvPT_S6_S6_PKS5_S8_S8_S8_PKfflPfPj,"ax",@progbits
	.align	128
        .global         _ZN13group_norm_v218gn_bwd_cuda_kernelI6__halfLi480ELi3ELi16ELi60ELi4096ELb1ELb1ELi32ELi960ELi960ELi4ELb1ELi2ELb1ELb0ELNS_15WgradSyncMethodE3ENS_16CompileConditionILi1000EEEEEvPT_S6_S6_PKS5_S8_S8_S8_PKfflPfPj
        .type           _ZN13group_norm_v218gn_bwd_cuda_kernelI6__halfLi480ELi3ELi16ELi60ELi4096ELb1ELb1ELi32ELi960ELi960ELi4ELb1ELi2ELb1ELb0ELNS_15WgradSyncMethodE3ENS_16CompileConditionILi1000EEEEEvPT_S6_S6_PKS5_S8_S8_S8_PKfflPfPj,@function
        .size           _ZN13group_norm_v218gn_bwd_cuda_kernelI6__halfLi480ELi3ELi16ELi60ELi4096ELb1ELb1ELi32ELi960ELi960ELi4ELb1ELi2ELb1ELb0ELNS_15WgradSyncMethodE3ENS_16CompileConditionILi1000EEEEEvPT_S6_S6_PKS5_S8_S8_S8_PKfflPfPj,(.L_x_1437 - _ZN13group_norm_v218gn_bwd_cuda_kernelI6__halfLi480ELi3ELi16ELi60ELi4096ELb1ELb1ELi32ELi960ELi960ELi4ELb1ELi2ELb1ELb0ELNS_15WgradSyncMethodE3ENS_16CompileConditionILi1000EEEEEvPT_S6_S6_PKS5_S8_S8_S8_PKfflPfPj)
        .other          _ZN13group_norm_v218gn_bwd_cuda_kernelI6__halfLi480ELi3ELi16ELi60ELi4096ELb1ELb1ELi32ELi960ELi960ELi4ELb1ELi2ELb1ELb0ELNS_15WgradSyncMethodE3ENS_16CompileConditionILi1000EEEEEvPT_S6_S6_PKS5_S8_S8_S8_PKfflPfPj,@"STO_CUDA_ENTRY STV_DEFAULT"
_ZN13group_norm_v218gn_bwd_cuda_kernelI6__halfLi480ELi3ELi16ELi60ELi4096ELb1ELb1ELi32ELi960ELi960ELi4ELb1ELi2ELb1ELb0ELNS_15WgradSyncMethodE3ENS_16CompileConditionILi1000EEEEEvPT_S6_S6_PKS5_S8_S8_S8_PKfflPfPj:
.text._ZN13group_norm_v218gn_bwd_cuda_kernelI6__halfLi480ELi3ELi16ELi60ELi4096ELb1ELb1ELi32ELi960ELi960ELi4ELb1ELi2ELb1ELb0ELNS_15WgradSyncMethodE3ENS_16CompileConditionILi1000EEEEEvPT_S6_S6_PKS5_S8_S8_S8_PKfflPfPj:
        /* <DEDUP_REMOVED lines=29> */
.L_x_1090:
        /* <DEDUP_REMOVED lines=8> */
.L_x_1089:
[----:B------:R-:W-:Y:S05]  /*0250*/  WARPSYNC.ALL ;  /* 0x0000000000007948 */ /* 0x000fea0003800000 */
[----:B------:R-:W-:Y:S06]  /*0260*/  BAR.SYNC.DEFER_BLOCKING 0x0 ;  /* 0x0000000000007b1d */ /* 0x000fec0000010000 */
[----:B------:R-:W-:Y:S05]  /*0270*/  BRA `(.L_x_1091) ;  /* 0x0000002000607947 */ /* 0x000fea0003800000 */
.L_x_1088:
        /* <DEDUP_REMOVED lines=32> */
[----:B------:R0:W-:Y:S01]  /*0480*/  STL [R1], R2 ;  /* 0x0000000201007387 */ /* 0x0001e20000100800 */
[----:B------:R-:W-:-:S04]  /*0490*/  LOP3.LUT R8, R8, 0xffff, RZ, 0xc0, !PT ;  /* 0x0000ffff08087812 */ /* 0x000fc800078ec0ff */
[----:B------:R-:W-:-:S04]  /*04a0*/  SHF.R.U32.HI R36, RZ, 0xb, R8 ;  /* 0x0000000bff247819 */ /* 0x000fc80000011608 */
[----:B------:R-:W-:Y:S01]  /*04b0*/  LOP3.LUT R19, R36, 0xffff, RZ, 0xc0, !PT ;  /* 0x0000ffff24137812 */ /* 0x000fe200078ec0ff */
[--C-:B--2---:R-:W-:Y:S02]  /*04c0*/  HADD2.F32 R0, -RZ, R4.reuse.H0_H0 ;  /* 0x20000004ff007230 */ /* 0x104fe40000004100 */
[----:B0-----:R-:W-:Y:S02]  /*04d0*/  HADD2.F32 R2, -RZ, R4.H1_H1 ;  /* 0x30000004ff027230 */ /* 0x001fe40000004100 */
[--C-:B------:R-:W-:Y:S02]  /*04e0*/  HADD2.F32 R3, -RZ, R5.reuse.H0_H0 ;  /* 0x20000005ff037230 */ /* 0x100fe40000004100 */
[----:B------:R-:W-:Y:S02]  /*04f0*/  HADD2.F32 R4, -RZ, R5.H1_H1 ;  /* 0x30000005ff047230 */ /* 0x000fe40000004100 */
[--C-:B---3--:R-:W-:Y:S02]  /*0500*/  HADD2.F32 R11, -RZ, R6.reuse.H0_H0 ;  /* 0x20000006ff0b7230 */ /* 0x108fe40000004100 */
[----:B------:R-:W-:-:S02]  /*0510*/  HADD2.F32 R5, -RZ, R6.H1_H1 ;  /* 0x30000006ff057230 */ /* 0x000fc40000004100 */
[--C-:B------:R-:W-:Y:S02]  /*0520*/  HADD2.F32 R6, -RZ, R7.reuse.H0_H0 ;  /* 0x20000007ff067230 */ /* 0x100fe40000004100 */
[----:B------:R-:W-:-:S07]  /*0530*/  HADD2.F32 R7, -RZ, R7.H1_H1 ;  /* 0x30000007ff077230 */ /* 0x000fce0000004100 */
.L_x_1107:
        /* <DEDUP_REMOVED lines=38> */
.L_x_1092:
        /* <DEDUP_REMOVED lines=15> */
[--C-:B--2---:R-:W-:Y:S02]  /*0890*/  HADD2.F32 R19, -RZ, R24.reuse.H0_H0 ;  /* 0x20000018ff137230 */ /* 0x104fe40000004100 */
[----:B------:R-:W-:-:S03]  /*08a0*/  HADD2.F32 R29, -RZ, R24.H1_H1 ;  /* 0x30000018ff1d7230 */ /* 0x000fc60000004100 */
[C---:B------:R-:W-:Y:S02]  /*08b0*/  FADD.FTZ R19, -R18.reuse, R19 ;  /* 0x0000001312137221 */ /* 0x040fe40000010100 */
[----:B------:R-:W-:Y:S02]  /*08c0*/  FADD.FTZ R29, -R18, R29 ;  /* 0x0000001d121d7221 */ /* 0x000fe40000010100 */
[C---:B0-----:R-:W-:Y:S02]  /*08d0*/  FMUL.FTZ R19, R8.reuse, R19 ;  /* 0x0000001308137220 */ /* 0x041fe40000410000 */
[----:B------:R-:W-:Y:S02]  /*08e0*/  FMUL.FTZ R29, R8, R29 ;  /* 0x0000001d081d7220 */ /* 0x000fe40000410000 */
[----:B------:R-:W-:-:S04]  /*08f0*/  FFMA.FTZ R30, R0, R19, R11 ;  /* 0x00000013001e7223 */ /* 0x000fc8000001000b */
        /* <DEDUP_REMOVED lines=9> */
[----:B---3--:R-:W-:-:S05]  /*0990*/  HADD2.F32 R24, -RZ, R26.H0_H0 ;  /* 0x2000001aff187230 */ /* 0x008fca0000004100 */
[----:B------:R-:W0:Y:S01]  /*09a0*/  MUFU.EX2 R35, R35 ;  /* 0x0000002300237308 */ /* 0x000e220000000800 */
[----:B------:R-:W-:-:S04]  /*09b0*/  FMUL.FTZ R24, R24, R33 ;  /* 0x0000002118187220 */ /* 0x000fc80000410000 */
[-C--:B------:R-:W-:Y:S01]  /*09c0*/  FMUL.FTZ R34, R0, R24.reuse ;  /* 0x0000001800227220 */ /* 0x080fe20000410000 */
[C---:B------:R-:W-:Y:S01]  /*09d0*/  FFMA.FTZ R22, R19.reuse, R24, R22 ;  /* 0x0000001813167223 */ /* 0x040fe20000010016 */
[----:B------:R-:W-:Y:S02]  /*09e0*/  FADD.FTZ R23, R24, R23 ;  /* 0x0000001718177221 */ /* 0x000fe40000010000 */
[----:B------:R-:W-:Y:S01]  /*09f0*/  FADD.FTZ R32, R34, R12 ;  /* 0x0000000c22207221 */ /* 0x000fe20000010000 */
[----:B------:R-:W-:Y:S01]  /*0a00*/  FFMA.FTZ R34, R19, R34, R13 ;  /* 0x0000002213227223 */ /* 0x000fe2000001000d */
[----:B------:R-:W-:Y:S02]  /*0a10*/  HADD2.F32 R12, -RZ, R26.H1_H1 ;  /* 0x3000001aff0c7230 */ /* 0x000fe40000004100 */
[----:B0-----:R-:W-:-:S04]  /*0a20*/  FADD.FTZ R37, R35, 1 ;  /* 0x3f80000023257421 */ /* 0x001fc80000010000 */
        /* <DEDUP_REMOVED lines=8> */
[----:B------:R-:W-:-:S03]  /*0ab0*/  FMUL.FTZ R13, R8, R13 ;  /* 0x0000000d080d7220 */ /* 0x000fc60000410000 */
[-C--:B------:R-:W-:Y:S01]  /*0ac0*/  FMUL.FTZ R31, R2, R12.reuse ;  /* 0x0000000c021f7220 */ /* 0x080fe20000410000 */
[----:B------:R-:W-:Y:S01]  /*0ad0*/  FFMA.FTZ R16, R29, R12, R16 ;  /* 0x0000000c1d107223 */ /* 0x000fe20000010010 */
[----:B------:R-:W-:Y:S01]  /*0ae0*/  FFMA.FTZ R26, R3, R13, R6 ;  /* 0x0000000d031a7223 */ /* 0x000fe20000010006 */
[----:B------:R-:W-:Y:S01]  /*0af0*/  FADD.FTZ R17, R12, R17 ;  /* 0x000000110c117221 */ /* 0x000fe20000010000 */
[----:B------:R-:W-:Y:S01]  /*0b00*/  FADD.FTZ R32, R32, R31 ;  /* 0x0000001f20207221 */ /* 0x000fe20000010000 */
[----:B------:R-:W-:Y:S01]  /*0b10*/  FFMA.FTZ R34, R29, R31, R34 ;  /* 0x0000001f1d227223 */ /* 0x000fe20000010022 */
        /* <DEDUP_REMOVED lines=9> */
[----:B------:R-:W-:Y:S01]  /*0bb0*/  FMUL.FTZ R26, R26, R19 ;  /* 0x000000131a1a7220 */ /* 0x000fe20000410000 */
[----:B------:R-:W-:-:S03]  /*0bc0*/  FADD.FTZ R19, -R18, R25 ;  /* 0x0000001912137221 */ /* 0x000fc60000010100 */
[-C--:B------:R-:W-:Y:S01]  /*0bd0*/  FMUL.FTZ R25, R3, R26.reuse ;  /* 0x0000001a03197220 */ /* 0x080fe20000410000 */
[----:B------:R-:W-:Y:S01]  /*0be0*/  FMUL.FTZ R19, R8, R19 ;  /* 0x0000001308137220 */ /* 0x000fe20000410000 */
[C---:B------:R-:W-:Y:S01]  /*0bf0*/  FFMA.FTZ R14, R13.reuse, R26, R14 ;  /* 0x0000001a0d0e7223 */ /* 0x040fe2000001000e */
[----:B------:R-:W-:Y:S01]  /*0c00*/  FADD.FTZ R15, R26, R15 ;  /* 0x0000000f1a0f7221 */ /* 0x000fe20000010000 */
        /* <DEDUP_REMOVED lines=44> */
[C---:B------:R-:W-:Y:S02]  /*0ed0*/  IADD3 R19, PT, PT, R12.reuse, R13, RZ ;  /* 0x0000000d0c137210 */ /* 0x040fe40007ffe0ff */
[C---:B------:R-:W-:Y:S02]  /*0ee0*/  IADD3 R26, PT, PT, R12.reuse, R25, RZ ;  /* 0x000000190c1a7210 */ /* 0x040fe40007ffe0ff */
[C---:B------:R-:W-:Y:S01]  /*0ef0*/  IADD3 R27, PT, PT, R12.reuse, R27, RZ ;  /* 0x0000001b0c1b7210 */ /* 0x040fe20007ffe0ff */
[----:B------:R1:W-:Y:S01]  /*0f00*/  STS.64 [R19], R22 ;  /* 0x0000001613007388 */ /* 0x0003e20000000a00 */
[----:B------:R-:W-:-:S02]  /*0f10*/  IADD3 R29, PT, PT, R12, R29, RZ ;  /* 0x0000001d0c1d7210 */ /* 0x000fc40007ffe0ff */
        /* <DEDUP_REMOVED lines=34> */
.L_x_1093:
        /* <DEDUP_REMOVED lines=57> */
.L_x_1095:
[----:B------:R-:W-:Y:S05]  /*14d0*/  BSYNC.RECONVERGENT B0 ;  /* 0x0000000000007941 */ /* 0x000fea0003800200 */
.L_x_1094:
        /* <DEDUP_REMOVED lines=18> */
.L_x_1097:
[----:B------:R-:W-:Y:S05]  /*1600*/  BSYNC.RECONVERGENT B0 ;  /* 0x0000000000007941 */ /* 0x000fea0003800200 */
.L_x_1096:
        /* <DEDUP_REMOVED lines=16> */
.L_x_1100:
[----:B0-----:R-:W2:Y:S04]  /*1710*/  LD.E.STRONG.GPU R24, desc[UR12][R12.64+0x8] ;  /* 0x0000080c0c187980 */ /* 0x001ea8000c10f900 */
[----:B--2---:R-:W-:Y:S01]  /*1720*/  CCTL.IVALL ;  /* 0x00000000ff00798f */ /* 0x004fe20002000000 */
[----:B------:R-:W-:Y:S05]  /*1730*/  YIELD ;  /* 0x0000000000007946 */ /* 0x000fea0003800000 */
[----:B-----5:R-:W-:-:S04]  /*1740*/  LOP3.LUT R24, R24, R19, RZ, 0x3c, !PT ;  /* 0x0000001318187212 */ /* 0x020fc800078e3cff */
[----:B------:R-:W-:-:S13]  /*1750*/  ISETP.GT.AND P0, PT, R24, -0x1, PT ;  /* 0xffffffff1800780c */ /* 0x000fda0003f04270 */
[----:B------:R-:W-:Y:S05]  /*1760*/  @P0 BRA `(.L_x_1100) ;  /* 0xfffffffc00e80947 */ /* 0x000fea000383ffff */
.L_x_1099:
[----:B------:R-:W-:Y:S05]  /*1770*/  WARPSYNC.ALL ;  /* 0x0000000000007948 */ /* 0x000fea0003800000 */
[----:B------:R-:W-:Y:S06]  /*1780*/  BAR.SYNC.DEFER_BLOCKING 0x0 ;  /* 0x0000000000007b1d */ /* 0x000fec0000010000 */
[----:B------:R-:W-:Y:S05]  /*1790*/  BRA `(.L_x_1101) ;  /* 0x0000000000607947 */ /* 0x000fea0003800000 */
.L_x_1098:
        /* <DEDUP_REMOVED lines=10> */
[----:B------:R-:W-:Y:S02]  /*1840*/  SEL R19, R19, 0x1, !P0 ;  /* 0x0000000113137807 */ /* 0x000fe40004000000 */
[----:B------:R-:W-:Y:S01]  /*1850*/  MOV R13, UR7 ;  /* 0x00000007000d7c02 */ /* 0x000fe20008000f00 */
[----:B------:R-:W-:Y:S06]  /*1860*/  MEMBAR.ALL.GPU ;  /* 0x0000000000007992 */ /* 0x000fec000000a000 */
[----:B------:R-:W-:-:S00]  /*1870*/  ERRBAR ;  /* 0x00000000000079ab */ /* 0x000fc00000000000 */
[----:B------:R-:W-:Y:S06]  /*1880*/  CGAERRBAR ;  /* 0x00000000000075ab */ /* 0x000fec0000000000 */
[----:B------:R0:W5:Y:S02]  /*1890*/  ATOM.E.ADD.STRONG.GPU PT, R19, desc[UR12][R12.64], R19 ;  /* 0x800000130c13798a */ /* 0x00016400081ef10c */
.L_x_1103:
[----:B------:R-:W2:Y:S04]  /*18a0*/  LD.E.STRONG.GPU R24, desc[UR12][R12.64] ;  /* 0x0000000c0c187980 */ /* 0x000ea8000c10f900 */
[----:B--2---:R-:W-:Y:S01]  /*18b0*/  CCTL.IVALL ;  /* 0x00000000ff00798f */ /* 0x004fe20002000000 */
[----:B------:R-:W-:Y:S05]  /*18c0*/  YIELD ;  /* 0x0000000000007946 */ /* 0x000fea0003800000 */
[----:B-----5:R-:W-:-:S04]  /*18d0*/  LOP3.LUT R24, R24, R19, RZ, 0x3c, !PT ;  /* 0x0000001318187212 */ /* 0x020fc800078e3cff */
[----:B------:R-:W-:-:S13]  /*18e0*/  ISETP.GT.AND P0, PT, R24, -0x1, PT ;  /* 0xffffffff1800780c */ /* 0x000fda0003f04270 */
[----:B------:R-:W-:Y:S05]  /*18f0*/  @P0 BRA `(.L_x_1103) ;  /* 0xfffffffc00e80947 */ /* 0x000fea000383ffff */
.L_x_1102:
[----:B------:R-:W-:Y:S05]  /*1900*/  WARPSYNC.ALL ;  /* 0x0000000000007948 */ /* 0x000fea0003800000 */
[----:B------:R-:W-:Y:S06]  /*1910*/  BAR.SYNC.DEFER_BLOCKING 0x0 ;  /* 0x0000000000007b1d */ /* 0x000fec0000010000 */
.L_x_1101:
        /* <DEDUP_REMOVED lines=12> */
[----:B------:R-:W-:-:S04]  /*19e0*/  MOV R19, UR5 ;  /* 0x0000000500137c02 */ /* 0x000fc80008000f00 */
[----:B------:R-:W-:-:S04]  /*19f0*/  LEA R12, R19, R12, 0xb ;  /* 0x0000000c130c7211 */ /* 0x000fc800078e58ff */
[----:B------:R-:W-:-:S04]  /*1a00*/  IADD3 R12, PT, PT, R12, R13, RZ ;  /* 0x0000000d0c0c7210 */ /* 0x000fc80007ffe0ff */
[----:B------:R-:W-:-:S04]  /*1a10*/  SHF.L.U32 R19, R12, 0x1, RZ ;  /* 0x000000010c137819 */ /* 0x000fc800000006ff */
[C---:B------:R-:W-:Y:S01]  /*1a20*/  IADD3 R24, PT, PT, R19.reuse, 0x20, RZ ;  /* 0x0000002013187810 */ /* 0x040fe20007ffe0ff */
[C---:B0-----:R-:W-:Y:S01]  /*1a30*/  IMAD.WIDE.U32 R26, R19.reuse, 0x4, R2 ;  /* 0x00000004131a7825 */ /* 0x041fe200078e0002 */
[----:B------:R-:W-:-:S03]  /*1a40*/  IADD3 R12, PT, PT, R19, 0x40, RZ ;  /* 0x00000040130c7810 */ /* 0x000fc60007ffe0ff */
[--C-:B------:R-:W-:Y:S02]  /*1a50*/  IMAD.WIDE.U32 R24, R24, 0x4, R2.reuse ;  /* 0x0000000418187825 */ /* 0x100fe400078e0002 */
[----:B------:R-:W2:Y:S01]  /*1a60*/  LDG.E.64 R26, desc[UR12][R26.64] ;  /* 0x0000000c1a1a7981 */ /* 0x000ea2000c1e1b00 */
[C---:B------:R-:W-:Y:S01]  /*1a70*/  IADD3 R32, PT, PT, R19.reuse, 0x60, RZ ;  /* 0x0000006013207810 */ /* 0x040fe20007ffe0ff */
[--C-:B------:R-:W-:Y:S02]  /*1a80*/  IMAD.WIDE.U32 R12, R12, 0x4, R2.reuse ;  /* 0x000000040c0c7825 */ /* 0x100fe400078e0002 */
[----:B------:R-:W3:Y:S02]  /*1a90*/  LDG.E.64 R24, desc[UR12][R24.64] ;  /* 0x0000000c18187981 */ /* 0x000ee4000c1e1b00 */
[----:B------:R-:W-:Y:S02]  /*1aa0*/  IMAD.WIDE.U32 R32, R32, 0x4, R2 ;  /* 0x0000000420207825 */ /* 0x000fe400078e0002 */
[----:B------:R-:W4:Y:S04]  /*1ab0*/  LDG.E.64 R12, desc[UR12][R12.64] ;  /* 0x0000000c0c0c7981 */ /* 0x000f28000c1e1b00 */
[----:B------:R-:W4:Y:S01]  /*1ac0*/  LDG.E.64 R32, desc[UR12][R32.64] ;  /* 0x0000000c20207981 */ /* 0x000f22000c1e1b00 */
[----:B--2---:R-:W-:Y:S01]  /*1ad0*/  FADD.FTZ R29, RZ, R26 ;  /* 0x0000001aff1d7221 */ /* 0x004fe20000010000 */
[----:B------:R-:W-:Y:S01]  /*1ae0*/  FADD.FTZ R30, RZ, R27 ;  /* 0x0000001bff1e7221 */ /* 0x000fe20000010000 */
[----:B------:R-:W-:-:S02]  /*1af0*/  IADD3 R26, PT, PT, R19, 0xa0, RZ ;  /* 0x000000a0131a7810 */ /* 0x000fc40007ffe0ff */
[----:B---3--:R-:W-:Y:S01]  /*1b00*/  FADD.FTZ R29, R24, R29 ;  /* 0x0000001d181d7221 */ /* 0x008fe20000010000 */
[----:B------:R-:W-:Y:S01]  /*1b10*/  FADD.FTZ R31, R25, R30 ;  /* 0x0000001e191f7221 */ /* 0x000fe20000010000 */
[----:B------:R-:W-:Y:S02]  /*1b20*/  IADD3 R30, PT, PT, R19, 0x80, RZ ;  /* 0x00000080131e7810 */ /* 0x000fe40007ffe0ff */
[----:B----4-:R-:W-:Y:S01]  /*1b30*/  FADD.FTZ R27, R12, R29 ;  /* 0x0000001d0c1b7221 */ /* 0x010fe20000010000 */
[----:B------:R-:W-:Y:S01]  /*1b40*/  FADD.FTZ R29, R13, R31 ;  /* 0x0000001f0d1d7221 */ /* 0x000fe20000010000 */
[----:B------:R-:W-:Y:S01]  /*1b50*/  IADD3 R24, PT, PT, R19, 0xc0, RZ ;  /* 0x000000c013187810 */ /* 0x000fe20007ffe0ff */
[----:B------:R-:W-:-:S04]  /*1b60*/  IMAD.WIDE.U32 R30, R30, 0x4, R2 ;  /* 0x000000041e1e7825 */ /* 0x000fc800078e0002 */
[----:B------:R-:W-:Y:S01]  /*1b70*/  FADD.FTZ R32, R32, R27 ;  /* 0x0000001b20207221 */ /* 0x000fe20000010000 */
        /* <DEDUP_REMOVED lines=18> */
.L_x_1105:
[----:B------:R-:W-:Y:S05]  /*1ca0*/  BSYNC.RECONVERGENT B0 ;  /* 0x0000000000007941 */ /* 0x000fea0003800200 */
.L_x_1104:
        /* <DEDUP_REMOVED lines=31> */
.L_x_1106:
        /* <DEDUP_REMOVED lines=9> */
[----:B--2---:R-:W-:-:S05]  /*1f30*/  HADD2.F32 R27, -RZ, R24.H0_H0 ;  /* 0x20000018ff1b7230 */ /* 0x004fca0000004100 */
        /* <DEDUP_REMOVED lines=12> */
[----:B------:R-:W-:Y:S01]  /*2000*/  FMUL.FTZ R35, R33, R35 ;  /* 0x0000002321237220 */ /* 0x000fe20000410000 */
[----:B------:R-:W-:Y:S01]  /*2010*/  HADD2.F32 R33, -RZ, R24.H1_H1 ;  /* 0x30000018ff217230 */ /* 0x000fe20000004100 */
[----:B------:R-:W-:-:S04]  /*2020*/  IADD3 R29, PT, PT, R29, 0x1, RZ ;  /* 0x000000011d1d7810 */ /* 0x000fc80007ffe0ff */
[----:B------:R-:W-:Y:S01]  /*2030*/  FADD.FTZ R37, -R18, R33 ;  /* 0x0000002112257221 */ /* 0x000fe20000010100 */
[--C-:B--2---:R-:W-:Y:S02]  /*2040*/  HADD2.F32 R24, -RZ, R26.reuse.H0_H0 ;  /* 0x2000001aff187230 */ /* 0x104fe40000004100 */
[----:B------:R-:W-:-:S03]  /*2050*/  HADD2.F32 R26, -RZ, R26.H1_H1 ;  /* 0x3000001aff1a7230 */ /* 0x000fc60000004100 */
[----:B------:R-:W-:Y:S01]  /*2060*/  FMUL.FTZ R35, R24, R35 ;  /* 0x0000002318237220 */ /* 0x000fe20000410000 */
[----:B------:R-:W-:-:S03]  /*2070*/  FMUL.FTZ R24, R8, R37 ;  /* 0x0000002508187220 */ /* 0x000fc60000410000 */
[----:B-1----:R-:W-:Y:S01]  /*2080*/  FFMA.FTZ R35, R0, R35, -R12 ;  /* 0x0000002300237223 */ /* 0x002fe2000001080c */
[----:B-----5:R-:W-:-:S03]  /*2090*/  FFMA.FTZ R33, R2, R24, R5 ;  /* 0x0000001802217223 */ /* 0x020fc60000010005 */
        /* <DEDUP_REMOVED lines=49> */
[----:B------:R-:W-:-:S05]  /*23b0*/  F2FP.F16.F32.PACK_AB R27, R32, R27 ;  /* 0x0000001b201b723e */ /* 0x000fca00000000ff */
[----:B------:R2:W-:Y:S06]  /*23c0*/  STG.E.64 desc[UR12][R24.64], R26 ;  /* 0x0000001a18007986 */ /* 0x0005ec000c101b0c */
[----:B------:R-:W-:Y:S05]  /*23d0*/  @P0 BRA `(.L_x_1106) ;  /* 0xfffffff800b00947 */ /* 0x000fea000383ffff */
[----:B------:R-:W-:Y:S01]  /*23e0*/  ULOP3.LUT UR4, UR4, 0x1, URZ, 0x3c, !UPT ;  /* 0x0000000104047892 */ /* 0x000fe2000f8e3cff */
[----:B------:R-:W-:Y:S11]  /*23f0*/  BRA.U !UP0, `(.L_x_1107) ;  /* 0xffffffe108507547 */ /* 0x000ff6000b83ffff */
.L_x_1091:
        /* <DEDUP_REMOVED lines=27> */
[----:B------:R-:W-:Y:S02]  /*25b0*/  IADD3.X R7, PT, PT, RZ, RZ, RZ, P0, !PT ;  /* 0x000000ffff077210 */ /* 0x000fe400007fe4ff */
[----:B------:R-:W-:Y:S02]  /*25c0*/  MOV R6, R5 ;  /* 0x0000000500067202 */ /* 0x000fe40000000f00 */
        /* <DEDUP_REMOVED lines=12> */
.L_x_1120:
        /* <DEDUP_REMOVED lines=11> */
[----:B------:R-:W-:Y:S02]  /*2740*/  MOV R29, R24 ;  /* 0x00000018001d7202 */ /* 0x000fe40000000f00 */
[----:B------:R-:W-:Y:S02]  /*2750*/  LOP3.LUT R5, R26, R20, RZ, 0xfc, !PT ;  /* 0x000000141a057212 */ /* 0x000fe400078efcff */
[----:B------:R-:W-:-:S02]  /*2760*/  SHF.R.S32.HI R26, RZ, 0x1f, R22 ;  /* 0x0000001fff1a7819 */ /* 0x000fc40000011416 */
[----:B------:R-:W-:Y:S02]  /*2770*/  IADD3 R5, P0, PT, R22, R5, RZ ;  /* 0x0000000516057210 */ /* 0x000fe40007f1e0ff */
[----:B------:R-:W-:Y:S02]  /*2780*/  MOV R30, R25 ;  /* 0x00000019001e7202 */ /* 0x000fe40000000f00 */
[----:B------:R-:W-:Y:S01]  /*2790*/  IADD3.X R6, PT, PT, R26, UR4, R27, P0, !PT ;  /* 0x000000041a067c10 */ /* 0x000fe200087fe41b */
[----:B------:R-:W-:Y:S01]  /*27a0*/  HFMA2 R27, -RZ, RZ, 0, 0 ;  /* 0x00000000ff1b7431 */ /* 0x000fe200000001ff */
[----:B------:R-:W-:Y:S02]  /*27b0*/  MOV R28, R0 ;  /* 0x00000000001c7202 */ /* 0x000fe40000000f00 */
[----:B0-----:R-:W-:-:S04]  /*27c0*/  LEA R4, P0, R5, R2, 0x3 ;  /* 0x0000000205047211 */ /* 0x001fc800078018ff */
[----:B------:R-:W-:Y:S02]  /*27d0*/  LEA.HI.X R5, R5, R3, R6, 0x3, P0 ;  /* 0x0000000305057211 */ /* 0x000fe400000f1c06 */
[----:B------:R-:W-:-:S04]  /*27e0*/  IADD3 R4, P0, PT, R4, 0x80800, RZ ;  /* 0x0008080004047810 */ /* 0x000fc80007f1e0ff */
[----:B------:R-:W-:-:S09]  /*27f0*/  IADD3.X R5, PT, PT, RZ, R5, RZ, P0, !PT ;  /* 0x00000005ff057210 */ /* 0x000fd200007fe4ff */
.L_x_1111:
        /* <DEDUP_REMOVED lines=34> */
.L_x_1110:
        /* <DEDUP_REMOVED lines=24> */
.L_x_1113:
[----:B------:R-:W-:Y:S05]  /*2ba0*/  BSYNC.RECONVERGENT B1 ;  /* 0x0000000000017941 */ /* 0x000fea0003800200 */
.L_x_1112:
        /* <DEDUP_REMOVED lines=28> */
.L_x_1109:
[----:B------:R-:W-:Y:S05]  /*2d70*/  BSYNC.RECONVERGENT B0 ;  /* 0x0000000000007941 */ /* 0x000fea0003800200 */
.L_x_1108:
[----:B------:R0:W-:Y:S01]  /*2d80*/  STS [R21], R16 ;  /* 0x0000001015007388 */ /* 0x0001e20000000800 */
[----:B------:R-:W1:Y:S01]  /*2d90*/  LDC.64 R2, c[0x0][0x388] ;  /* 0x0000e200ff027b82 */ /* 0x000e620000000a00 */
[----:B------:R-:W-:Y:S02]  /*2da0*/  ISETP.NE.AND P0, PT, R34, 0xf, PT ;  /* 0x0000000f2200780c */ /* 0x000fe40003f05270 */
[----:B------:R0:W-:Y:S01]  /*2db0*/  STS [R21+0x780], R17 ;  /* 0x0007801115007388 */ /* 0x0001e20000000800 */
[----:B------:R-:W-:-:S04]  /*2dc0*/  MOV R7, R31 ;  /* 0x0000001f00077202 */ /* 0x000fc80000000f00 */
[----:B------:R-:W2:Y:S08]  /*2dd0*/  LDC.64 R4, c[0x0][0x390] ;  /* 0x0000e400ff047b82 */ /* 0x000eb00000000a00 */
[----:B0-----:R-:W-:Y:S06]  /*2de0*/  BAR.SYNC.DEFER_BLOCKING 0x0 ;  /* 0x0000000000007b1d */ /* 0x001fec0000010000 */
.L_x_1119:
        /* <DEDUP_REMOVED lines=15> */
.L_x_1115:
[----:B------:R-:W-:Y:S05]  /*2ee0*/  BSYNC.RECONVERGENT B0 ;  /* 0x0000000000007941 */ /* 0x000fea0003800200 */
.L_x_1114:
        /* <DEDUP_REMOVED lines=25> */
.L_x_1130:
        /* <DEDUP_REMOVED lines=10> */
.L_x_1118:
[----:B------:R-:W-:Y:S05]  /*3120*/  BSYNC.RECONVERGENT B0 ;  /* 0x0000000000007941 */ /* 0x000fea0003800200 */
.L_x_1117:
        /* <DEDUP_REMOVED lines=9> */
.L_x_1116:
        /* <DEDUP_REMOVED lines=8> */
.L_x_1122:
[----:B------:R-:W-:Y:S05]  /*3240*/  BSYNC B0 ;  /* 0x0000000000007941 */ /* 0x000fea0003800000 */
.L_x_1121:
        /* <DEDUP_REMOVED lines=8> */
.L_x_1123:
[----:B------:R-:W-:Y:S01]  /*32d0*/  FADD.FTZ R9, R9, R6 ;  /* 0x0000000609097221 */ /* 0x000fe20000010000 */
[----:B------:R-:W-:-:S04]  /*32e0*/  HFMA2 R26, -RZ, RZ, 0, 2.384185791015625e-07 ;  /* 0x00000004ff1a7431 */ /* 0x000fc800000001ff */
[----:B------:R-:W-:Y:S02]  /*32f0*/  MOV R17, R9 ;  /* 0x0000000900117202 */ /* 0x000fe40000000f00 */
[----:B------:R-:W-:-:S07]  /*3300*/  MOV R11, R16 ;  /* 0x00000010000b7202 */ /* 0x000fce0000000f00 */
[----:B------:R-:W-:Y:S05]  /*3310*/  WARPSYNC.COLLECTIVE R14, `(.L_x_1124) ;  /* 0x000000000e087348 */ /* 0x000fea0003c00000 */
[----:B------:R0:W1:Y:S02]  /*3320*/  SHFL.BFLY P2, R16, R17, R26, R27 ;  /* 0x0c00001a11107389 */ /* 0x000064000004001b */
[----:B01----:R-:W-:Y:S05]  /*3330*/  ENDCOLLECTIVE ;  /* 0x000000000000791b */ /* 0x003fea0003800000 */
.L_x_1124:
[----:B------:R-:W-:-:S05]  /*3340*/  FADD.FTZ R11, R11, R8 ;  /* 0x000000080b0b7221 */ /* 0x000fca0000010000 */
[----:B------:R-:W-:Y:S02]  /*3350*/  MOV R17, R11 ;  /* 0x0000000b00117202 */ /* 0x000fe40000000f00 */
[----:B------:R-:W-:-:S07]  /*3360*/  MOV R10, R16 ;  /* 0x00000010000a7202 */ /* 0x000fce0000000f00 */
[----:B------:R-:W-:Y:S05]  /*3370*/  WARPSYNC.COLLECTIVE R14, `(.L_x_1125) ;  /* 0x000000000e087348 */ /* 0x000fea0003c00000 */
[----:B------:R0:W1:Y:S02]  /*3380*/  SHFL.BFLY P2, R16, R17, R26, R27 ;  /* 0x0c00001a11107389 */ /* 0x000064000004001b */
[----:B01----:R-:W-:Y:S05]  /*3390*/  ENDCOLLECTIVE ;  /* 0x000000000000791b */ /* 0x003fea0003800000 */
.L_x_1125:
[----:B------:R-:W-:Y:S01]  /*33a0*/  FADD.FTZ R10, R9, R10 ;  /* 0x0000000a090a7221 */ /* 0x000fe20000010000 */
[----:B------:R-:W-:-:S04]  /*33b0*/  HFMA2 R26, -RZ, RZ, 0, 1.1920928955078125e-07 ;  /* 0x00000002ff1a7431 */ /* 0x000fc800000001ff */
[----:B------:R-:W-:Y:S02]  /*33c0*/  MOV R17, R10 ;  /* 0x0000000a00117202 */ /* 0x000fe40000000f00 */
[----:B------:R-:W-:-:S07]  /*33d0*/  MOV R12, R16 ;  /* 0x00000010000c7202 */ /* 0x000fce0000000f00 */
[----:B------:R-:W-:Y:S05]  /*33e0*/  WARPSYNC.COLLECTIVE R14, `(.L_x_1126) ;  /* 0x000000000e087348 */ /* 0x000fea0003c00000 */
[----:B------:R0:W1:Y:S02]  /*33f0*/  SHFL.BFLY P2, R16, R17, R26, R27 ;  /* 0x0c00001a11107389 */ /* 0x000064000004001b */
[----:B01----:R-:W-:Y:S05]  /*3400*/  ENDCOLLECTIVE ;  /* 0x000000000000791b */ /* 0x003fea0003800000 */
.L_x_1126:
[----:B------:R-:W-:-:S05]  /*3410*/  FADD.FTZ R12, R11, R12 ;  /* 0x0000000c0b0c7221 */ /* 0x000fca0000010000 */
[----:B------:R-:W-:Y:S02]  /*3420*/  MOV R17, R12 ;  /* 0x0000000c00117202 */ /* 0x000fe40000000f00 */
[----:B------:R-:W-:-:S07]  /*3430*/  MOV R13, R16 ;  /* 0x00000010000d7202 */ /* 0x000fce0000000f00 */
[----:B------:R-:W-:Y:S05]  /*3440*/  WARPSYNC.COLLECTIVE R14, `(.L_x_1127) ;  /* 0x000000000e087348 */ /* 0x000fea0003c00000 */
[----:B------:R0:W1:Y:S02]  /*3450*/  SHFL.BFLY P2, R16, R17, R26, R27 ;  /* 0x0c00001a11107389 */ /* 0x000064000004001b */
[----:B01----:R-:W-:Y:S05]  /*3460*/  ENDCOLLECTIVE ;  /* 0x000000000000791b */ /* 0x003fea0003800000 */
.L_x_1127:
[----:B------:R-:W-:Y:S01]  /*3470*/  FADD.FTZ R13, R10, R13 ;  /* 0x0000000d0a0d7221 */ /* 0x000fe20000010000 */
[----:B------:R-:W-:-:S04]  /*3480*/  HFMA2 R26, -RZ, RZ, 0, 5.9604644775390625e-08 ;  /* 0x00000001ff1a7431 */ /* 0x000fc800000001ff */
[----:B------:R-:W-:Y:S02]  /*3490*/  MOV R17, R13 ;  /* 0x0000000d00117202 */ /* 0x000fe40000000f00 */
[----:B------:R-:W-:-:S07]  /*34a0*/  MOV R15, R16 ;  /* 0x00000010000f7202 */ /* 0x000fce0000000f00 */
[----:B------:R-:W-:Y:S05]  /*34b0*/  WARPSYNC.COLLECTIVE R14, `(.L_x_1128) ;  /* 0x000000000e087348 */ /* 0x000fea0003c00000 */
[----:B------:R0:W1:Y:S02]  /*34c0*/  SHFL.BFLY P2, R16, R17, R26, R27 ;  /* 0x0c00001a11107389 */ /* 0x000064000004001b */
[----:B01----:R-:W-:Y:S05]  /*34d0*/  ENDCOLLECTIVE ;  /* 0x000000000000791b */ /* 0x003fea0003800000 */
.L_x_1128:
[----:B------:R-:W-:-:S05]  /*34e0*/  FADD.FTZ R15, R12, R15 ;  /* 0x0000000f0c0f7221 */ /* 0x000fca0000010000 */
[----:B------:R-:W-:Y:S02]  /*34f0*/  MOV R17, R15 ;  /* 0x0000000f00117202 */ /* 0x000fe40000000f00 */
[----:B------:R-:W-:-:S07]  /*3500*/  MOV R6, R16 ;  /* 0x0000001000067202 */ /* 0x000fce0000000f00 */
[----:B------:R-:W-:Y:S05]  /*3510*/  WARPSYNC.COLLECTIVE R14, `(.L_x_1129) ;  /* 0x000000000e087348 */ /* 0x000fea0003c00000 */
[----:B------:R0:W1:Y:S02]  /*3520*/  SHFL.BFLY P2, R16, R17, R26, R27 ;  /* 0x0c00001a11107389 */ /* 0x000064000004001b */
[----:B01----:R-:W-:Y:S05]  /*3530*/  ENDCOLLECTIVE ;  /* 0x000000000000791b */ /* 0x003fea0003800000 */
.L_x_1129:
[----:B------:R-:W-:Y:S01]  /*3540*/  FADD.FTZ R6, R13, R6 ;  /* 0x000000060d067221 */ /* 0x000fe20000010000 */
[----:B------:R-:W-:Y:S01]  /*3550*/  MOV R8, R16 ;  /* 0x0000001000087202 */ /* 0x000fe20000000f00 */
[----:B------:R-:W-:Y:S06]  /*3560*/  BRA `(.L_x_1130) ;  /* 0xfffffff800c47947 */ /* 0x000fec000383ffff */
.L_x_1131:
        /* <DEDUP_REMOVED lines=9> */
.L_x_1437:


//--------------------- .text._ZN13group_norm_v218gn_bwd_cuda_kernelI6__halfLi480ELi3ELi16ELi60ELi4096ELb1ELb1ELi64ELi960ELi960ELi4ELb1ELi5ELb1ELb0ELNS_15WgradSyncMethodE3ENS_16CompileConditionILi1000EEEEEvPT_S6_S6_PKS5_S8_S8_S8_PKfflPfPj --------------------------
	.section	.text._ZN13group_norm_v218gn_bwd_cuda_kernelI6__halfLi480ELi3ELi16ELi60ELi4096ELb1ELb1ELi64ELi960ELi960ELi4ELb1ELi5ELb1ELb0ELNS_15WgradSyncMethodE3ENS_16CompileConditionILi1000EEEEEvPT_S6_S6_PKS5_S8_S8_S8_PKfflPfPj,"ax",@progbits
	.align	128
        .global         _ZN13group_norm_v218gn_bwd_cuda_kernelI6__halfLi480ELi3ELi16ELi60ELi4096ELb1ELb1ELi64ELi960ELi960ELi4ELb1ELi5ELb1ELb0ELNS_15WgradSyncMethodE3ENS_16CompileConditionILi1000EEEEEvPT_S6_S6_PKS5_S8_S8_S8_PKfflPfPj
        .type           _ZN13group_norm_v218gn_bwd_cuda_kernelI6__halfLi480ELi3ELi16ELi60ELi4096ELb1ELb1ELi64ELi960ELi960ELi4ELb1ELi5ELb1ELb0ELNS_15WgradSyncMethodE3ENS_16CompileConditionILi1000EEEEEvPT_S6_S6_PKS5_S8_S8_S8_PKfflPfPj,@function
        .size           _ZN13group_norm_v218gn_bwd_cuda_kernelI6__halfLi480ELi3ELi16ELi60ELi4096ELb1ELb1ELi64ELi960ELi960ELi4ELb1ELi5ELb1ELb0ELNS_15WgradSyncMethodE3ENS_16CompileConditionILi1000EEEEEvPT_S6_S6_PKS5_S8_S8_S8_PKfflPfPj,(.L_x_1438 - _ZN13group_norm_v218gn_bwd_cuda_kernelI6__halfLi480ELi3ELi16ELi60ELi4096ELb1ELb1ELi64ELi960ELi960ELi4ELb1ELi5ELb1ELb0ELNS_15WgradSyncMethodE3ENS_16CompileConditionILi1000EEEEEvPT_S6_S6_PKS5_S8_S8_S8_PKfflPfPj)
        .other          _ZN13group_norm_v218gn_bwd_cuda_kernelI6__halfLi480ELi3ELi16ELi60ELi4096ELb1ELb1ELi64ELi960ELi960ELi4ELb1ELi5ELb1ELb0ELNS_15WgradSyncMethodE3ENS_16CompileConditionILi1000EEEEEvPT_S6_S6_PKS5_S8_S8_S8_PKfflPfPj,@"STO_CUDA_ENTRY STV_DEFAULT"
_ZN13group_norm_v218gn_bwd_cuda_kernelI6__halfLi480ELi3ELi16ELi60ELi4096ELb1ELb1ELi64ELi960ELi960ELi4ELb1ELi5ELb1ELb0ELNS_15WgradSyncMethodE3ENS_16CompileConditionILi1000EEEEEvPT_S6_S6_PKS5_S8_S8_S8_PKfflPfPj:
.text._ZN13group_norm_v218gn_bwd_cuda_kernelI6__halfLi480ELi3ELi16ELi60ELi4096ELb1ELb1ELi64ELi960ELi960ELi4ELb1ELi5ELb1ELb0ELNS_15WgradSyncMethodE3ENS_16CompileConditionILi1000EEEEEvPT_S6_S6_PKS5_S8_S8_S8_PKfflPfPj:
        /* <DEDUP_REMOVED lines=29> */
.L_x_1134:
        /* <DEDUP_REMOVED lines=8> */
.L_x_1133:
[----:B------:R-:W-:Y:S05]  /*0250*/  WARPSYNC.ALL ;  /* 0x0000000000007948 */ /* 0x000fea0003800000 */
[----:B------:R-:W-:Y:S06]  /*0260*/  BAR.SYNC.DEFER_BLOCKING 0x0 ;  /* 0x0000000000007b1d */ /* 0x000fec0000010000 */
[----:B------:R-:W-:Y:S05]  /*0270*/  BRA `(.L_x_1135) ;  /* 0x0000002000087947 */ /* 0x000fea0003800000 */
.L_x_1132:
        /* <DEDUP_REMOVED lines=44> */
.L_x_1151:
        /* <DEDUP_REMOVED lines=38> */
.L_x_1136:
        /* <DEDUP_REMOVED lines=130> */
[----:B---3--:R-:W-:Y:S01]  /*0fc0*/  IMAD.U32 R27, RZ, RZ, UR7 ;  /* 0x00000007ff1b7e24 */ /* 0x008fe2000f8e00ff */
[----:B------:R-:W-:Y:S02]  /*0fd0*/  LOP3.LUT R26, R26, 0x3fe0, RZ, 0xc0, !PT ;  /* 0x00003fe01a1a7812 */ /* 0x000fe400078ec0ff */
[----:B------:R-:W0:Y:S01]  /*0fe0*/  LDC.64 R30, c[0x0][0x3d0] ;  /* 0x0000f400ff1e7b82 */ /* 0x000e220000000a00 */
        /* <DEDUP_REMOVED lines=21> */
.L_x_1137:
        /* <DEDUP_REMOVED lines=57> */
.L_x_1139:
[----:B------:R-:W-:Y:S05]  /*14d0*/  BSYNC.RECONVERGENT B0 ;  /* 0x0000000000007941 */ /* 0x000fea0003800200 */
.L_x_1138:
        /* <DEDUP_REMOVED lines=18> */
.L_x_1141:
[----:B------:R-:W-:Y:S05]  /*1600*/  BSYNC.RECONVERGENT B0 ;  /* 0x0000000000007941 */ /* 0x000fea0003800200 */
.L_x_1140:
        /* <DEDUP_REMOVED lines=16> */
.L_x_1144:
[----:B0-----:R-:W2:Y:S04]  /*1710*/  LD.E.STRONG.GPU R24, desc[UR12][R12.64+0x14] ;  /* 0x0000140c0c187980 */ /* 0x001ea8000c10f900 */
[----:B--2---:R-:W-:Y:S01]  /*1720*/  CCTL.IVALL ;  /* 0x00000000ff00798f */ /* 0x004fe20002000000 */
[----:B------:R-:W-:Y:S05]  /*1730*/  YIELD ;  /* 0x0000000000007946 */ /* 0x000fea0003800000 */
[----:B-----5:R-:W-:-:S04]  /*1740*/  LOP3.LUT R24, R24, R19, RZ, 0x3c, !PT ;  /* 0x0000001318187212 */ /* 0x020fc800078e3cff */
[----:B------:R-:W-:-:S13]  /*1750*/  ISETP.GT.AND P0, PT, R24, -0x1, PT ;  /* 0xffffffff1800780c */ /* 0x000fda0003f04270 */
[----:B------:R-:W-:Y:S05]  /*1760*/  @P0 BRA `(.L_x_1144) ;  /* 0xfffffffc00e80947 */ /* 0x000fea000383ffff */
.L_x_1143:
[----:B------:R-:W-:Y:S05]  /*1770*/  WARPSYNC.ALL ;  /* 0x0000000000007948 */ /* 0x000fea0003800000 */
[----:B------:R-:W-:Y:S06]  /*1780*/  BAR.SYNC.DEFER_BLOCKING 0x0 ;  /* 0x0000000000007b1d */ /* 0x000fec0000010000 */
[----:B------:R-:W-:Y:S05]  /*1790*/  BRA `(.L_x_1145) ;  /* 0x0000000000607947 */ /* 0x000fea0003800000 */
.L_x_1142:
        /* <DEDUP_REMOVED lines=16> */
.L_x_1147:
[----:B------:R-:W2:Y:S04]  /*18a0*/  LD.E.STRONG.GPU R24, desc[UR12][R12.64] ;  /* 0x0000000c0c187980 */ /* 0x000ea8000c10f900 */
[----:B--2---:R-:W-:Y:S01]  /*18b0*/  CCTL.IVALL ;  /* 0x00000000ff00798f */ /* 0x004fe20002000000 */
[----:B------:R-:W-:Y:S05]  /*18c0*/  YIELD ;  /* 0x0000000000007946 */ /* 0x000fea0003800000 */
[----:B-----5:R-:W-:-:S04]  /*18d0*/  LOP3.LUT R24, R24, R19, RZ, 0x3c, !PT ;  /* 0x0000001318187212 */ /* 0x020fc800078e3cff */
[----:B------:R-:W-:-:S13]  /*18e0*/  ISETP.GT.AND P0, PT, R24, -0x1, PT ;  /* 0xffffffff1800780c */ /* 0x000fda0003f04270 */
[----:B------:R-:W-:Y:S05]  /*18f0*/  @P0 BRA `(.L_x_1147) ;  /* 0xfffffffc00e80947 */ /* 0x000fea000383ffff */
.L_x_1146:
[----:B------:R-:W-:Y:S05]  /*1900*/  WARPSYNC.ALL ;  /* 0x0000000000007948 */ /* 0x000fea0003800000 */
[----:B------:R-:W-:Y:S06]  /*1910*/  BAR.SYNC.DEFER_BLOCKING 0x0 ;  /* 0x0000000000007b1d */ /* 0x000fec0000010000 */
.L_x_1145:
        /* <DEDUP_REMOVED lines=34> */
.L_x_1149:
[----:B------:R-:W-:Y:S05]  /*1b40*/  BSYNC.RECONVERGENT B0 ;  /* 0x0000000000007941 */ /* 0x000fea0003800200 */
.L_x_1148:
        /* <DEDUP_REMOVED lines=31> */
.L_x_1150:
        /* <DEDUP_REMOVED lines=86> */
.L_x_1135:
        /* <DEDUP_REMOVED lines=36> */
[----:B------:R-:W-:Y:S02]  /*24e0*/  LEA.HI.X R11, R9, RZ, RZ, 0x1d, P0 ;  /* 0x000000ff090b7211 */ /* 0x000fe400000fecff */
[----:B------:R-:W-:Y:S02]  /*24f0*/  MOV R9, UR5 ;  /* 0x0000000500097c02 */ /* 0x000fe40008000f00 */
[C---:B------:R-:W-:Y:S02]  /*2500*/  LOP3.LUT R10, R6.reuse, 0x7, RZ, 0xc0, !PT ;  /* 0x00000007060a7812 */ /* 0x040fe400078ec0ff */
[----:B------:R-:W-:Y:S02]  /*2510*/  LOP3.LUT R26, R6, 0xfffffff8, RZ, 0xc0, !PT ;  /* 0xfffffff8061a7812 */ /* 0x000fe400078ec0ff */
[----:B------:R-:W-:-:S07]  /*2520*/  LOP3.LUT R11, R11, 0x3fffffff, RZ, 0xc0, !PT ;  /* 0x3fffffff0b0b7812 */ /* 0x000fce00078ec0ff */
.L_x_1165:
        /* <DEDUP_REMOVED lines=18> */
[----:B------:R-:W-:Y:S01]  /*2650*/  MOV R13, RZ ;  /* 0x000000ff000d7202 */ /* 0x000fe20000000f00 */
[----:B------:R-:W-:Y:S01]  /*2660*/  UMOV UR4, URZ ;  /* 0x000000ff00047c82 */ /* 0x000fe20008000000 */
[----:B------:R-:W-:Y:S02]  /*2670*/  MOV R30, R26 ;  /* 0x0000001a001e7202 */ /* 0x000fe40000000f00 */
[----:B------:R-:W-:Y:S02]  /*2680*/  LOP3.LUT R0, R14, R27, RZ, 0xfc, !PT ;  /* 0x0000001b0e007212 */ /* 0x000fe400078efcff */
[----:B------:R-:W-:Y:S02]  /*2690*/  MOV R31, R11 ;  /* 0x0000000b001f7202 */ /* 0x000fe40000000f00 */
[----:B------:R-:W-:-:S02]  /*26a0*/  IADD3 R17, P1, PT, R9, R0, RZ ;  /* 0x0000000009117210 */ /* 0x000fc40007f3e0ff */
[----:B------:R-:W-:Y:S02]  /*26b0*/  MOV R2, R28 ;  /* 0x0000001c00027202 */ /* 0x000fe40000000f00 */
[----:B------:R-:W-:Y:S02]  /*26c0*/  IADD3.X R14, PT, PT, R29, UR4, R15, P1, !PT ;  /* 0x000000041d0e7c10 */ /* 0x000fe40008ffe40f */
[----:B------:R-:W-:Y:S02]  /*26d0*/  MOV R0, RZ ;  /* 0x000000ff00007202 */ /* 0x000fe40000000f00 */
[----:B0-----:R-:W-:-:S04]  /*26e0*/  LEA R16, P2, R17, UR10, 0x3 ;  /* 0x0000000a11107c11 */ /* 0x001fc8000f8418ff */
[----:B------:R-:W-:Y:S02]  /*26f0*/  IADD3 R16, P1, PT, R16, 0x84800, RZ ;  /* 0x0008480010107810 */ /* 0x000fe40007f3e0ff */
[----:B------:R-:W-:-:S04]  /*2700*/  LEA.HI.X R17, R17, UR11, R14, 0x3, P2 ;  /* 0x0000000b11117c11 */ /* 0x000fc800090f1c0e */
[----:B------:R-:W-:-:S07]  /*2710*/  IADD3.X R17, PT, PT, RZ, R17, RZ, P1, !PT ;  /* 0x00000011ff117210 */ /* 0x000fce0000ffe4ff */
.L_x_1156:
        /* <DEDUP_REMOVED lines=33> */
.L_x_1155:
[----:B------:R-:W-:Y:S05]  /*2930*/  BSYNC.RECONVERGENT B1 ;  /* 0x0000000000017941 */ /* 0x000fea0003800200 */
.L_x_1154:
[----:B------:R-:W-:Y:S05]  /*2940*/  @!P0 BRA `(.L_x_1153) ;  /* 0x0000000000e88947 */ /* 0x000fea0003800000 */
[----:B------:R-:W-:Y:S01]  /*2950*/  IADD3 R14, P1, PT, R10, -0x1, RZ ;  /* 0xffffffff0a0e7810 */ /* 0x000fe20007f3e0ff */
[----:B------:R-:W-:Y:S03]  /*2960*/  BSSY.RECONVERGENT B1, `(.L_x_1157) ;  /* 0x000001c000017945 */ /* 0x000fe60003800200 */
[----:B------:R-:W-:Y:S02]  /*2970*/  ISETP.GE.U32.AND P0, PT, R14, 0x3, PT ;  /* 0x000000030e00780c */ /* 0x000fe40003f06070 */
[----:B------:R-:W-:Y:S02]  /*2980*/  IADD3.X R14, PT, PT, RZ, -0x1, RZ, P1, !PT ;  /* 0xffffffffff0e7810 */ /* 0x000fe40000ffe4ff */
[----:B------:R-:W-:Y:S02]  /*2990*/  LOP3.LUT P1, RZ, R6, 0x3, RZ, 0xc0, !PT ;  /* 0x0000000306ff7812 */ /* 0x000fe4000782c0ff */
[----:B------:R-:W-:-:S02]  /*29a0*/  ISETP.GE.U32.AND.EX P0, PT, R14, RZ, PT, P0 ;  /* 0x000000ff0e00720c */ /* 0x000fc40003f06100 */
[----:B------:R-:W-:-:S04]  /*29b0*/  IADD3 R14, P2, PT, R27, R9, RZ ;  /* 0x000000091b0e7210 */ /* 0x000fc80007f5e0ff */
[----:B------:R-:W-:-:S07]  /*29c0*/  IADD3.X R15, PT, PT, RZ, R29, RZ, P2, !PT ;  /* 0x0000001dff0f7210 */ /* 0x000fce00017fe4ff */
        /* <DEDUP_REMOVED lines=21> */
.L_x_1158:
[----:B------:R-:W-:Y:S05]  /*2b20*/  BSYNC.RECONVERGENT B1 ;  /* 0x0000000000017941 */ /* 0x000fea0003800200 */
.L_x_1157:
        /* <DEDUP_REMOVED lines=10> */
[----:B------:R-:W-:Y:S01]  /*2bd0*/  @P1 IADD3.X R0, PT, PT, RZ, R0, RZ, P2, !PT ;  /* 0x00000000ff001210 */ /* 0x000fe200017fe4ff */
[----:B------:R-:W-:Y:S01]  /*2be0*/  @!P0 IMAD.WIDE.U32 R14, R2, 0x3c0, R14 ;  /* 0x000003c0020e8825 */ /* 0x000fe200078e000e */
[----:B------:R-:W-:-:S03]  /*2bf0*/  @P1 IADD3 R23, PT, PT, R21, R23, RZ ;  /* 0x0000001715171210 */ /* 0x000fc60007ffe0ff */
        /* <DEDUP_REMOVED lines=15> */
.L_x_1153:
[----:B------:R-:W-:Y:S05]  /*2cf0*/  BSYNC.RECONVERGENT B0 ;  /* 0x0000000000007941 */ /* 0x000fea0003800200 */
.L_x_1152:
[----:B------:R0:W-:Y:S01]  /*2d00*/  STS [R7], R12 ;  /* 0x0000000c07007388 */ /* 0x0001e20000000800 */
[----:B------:R-:W1:Y:S01]  /*2d10*/  LDC.64 R16, c[0x0][0x388] ;  /* 0x0000e200ff107b82 */ /* 0x000e620000000a00 */
[----:B------:R-:W-:Y:S02]  /*2d20*/  ISETP.NE.AND P0, PT, R8, 0xf, PT ;  /* 0x0000000f0800780c */ /* 0x000fe40003f05270 */
[----:B------:R0:W-:Y:S01]  /*2d30*/  STS [R7+0x780], R13 ;  /* 0x0007800d07007388 */ /* 0x0001e20000000800 */
[----:B------:R-:W-:-:S04]  /*2d40*/  MOV R0, R32 ;  /* 0x0000002000007202 */ /* 0x000fc80000000f00 */
[----:B------:R-:W2:Y:S08]  /*2d50*/  LDC.64 R14, c[0x0][0x390] ;  /* 0x0000e400ff0e7b82 */ /* 0x000eb00000000a00 */
[----:B0-----:R-:W-:Y:S06]  /*2d60*/  BAR.SYNC.DEFER_BLOCKING 0x0 ;  /* 0x0000000000007b1d */ /* 0x001fec0000010000 */
.L_x_1164:
        /* <DEDUP_REMOVED lines=15> */
.L_x_1160:
[----:B------:R-:W-:Y:S05]  /*2e60*/  BSYNC.RECONVERGENT B0 ;  /* 0x0000000000007941 */ /* 0x000fea0003800200 */
.L_x_1159:
        /* <DEDUP_REMOVED lines=25> */
.L_x_1175:
        /* <DEDUP_REMOVED lines=10> */
.L_x_1163:
[----:B------:R-:W-:Y:S05]  /*30a0*/  BSYNC.RECONVERGENT B0 ;  /* 0x0000000000007941 */ /* 0x000fea0003800200 */
.L_x_1162:
        /* <DEDUP_REMOVED lines=9> */
.L_x_1161:
        /* <DEDUP_REMOVED lines=8> */
.L_x_1167:
[----:B------:R-:W-:Y:S05]  /*31c0*/  BSYNC B0 ;  /* 0x0000000000007941 */ /* 0x000fea0003800000 */
.L_x_1166:
        /* <DEDUP_REMOVED lines=8> */
.L_x_1168:
[----:B------:R-:W-:Y:S01]  /*3250*/  FADD.FTZ R13, R13, R2 ;  /* 0x000000020d0d7221 */ /* 0x000fe20000010000 */
[----:B------:R-:W-:-:S04]  /*3260*/  HFMA2 R29, -RZ, RZ, 0, 2.384185791015625e-07 ;  /* 0x00000004ff1d7431 */ /* 0x000fc800000001ff */
[----:B------:R-:W-:Y:S02]  /*3270*/  MOV R25, R13 ;  /* 0x0000000d00197202 */ /* 0x000fe40000000f00 */
[----:B------:R-:W-:-:S07]  /*3280*/  MOV R19, R24 ;  /* 0x0000001800137202 */ /* 0x000fce0000000f00 */
[----:B------:R-:W-:Y:S05]  /*3290*/  WARPSYNC.COLLECTIVE R22, `(.L_x_1169) ;  /* 0x0000000016087348 */ /* 0x000fea0003c00000 */
[----:B------:R0:W1:Y:S02]  /*32a0*/  SHFL.BFLY P2, R24, R25, R29, R30 ;  /* 0x0c00001d19187389 */ /* 0x000064000004001e */
[----:B01----:R-:W-:Y:S05]  /*32b0*/  ENDCOLLECTIVE ;  /* 0x000000000000791b */ /* 0x003fea0003800000 */
.L_x_1169:
[----:B------:R-:W-:-:S05]  /*32c0*/  FADD.FTZ R19, R19, R12 ;  /* 0x0000000c13137221 */ /* 0x000fca0000010000 */
[----:B------:R-:W-:Y:S02]  /*32d0*/  MOV R25, R19 ;  /* 0x0000001300197202 */ /* 0x000fe40000000f00 */
[----:B------:R-:W-:-:S07]  /*32e0*/  MOV R18, R24 ;  /* 0x0000001800127202 */ /* 0x000fce0000000f00 */
[----:B------:R-:W-:Y:S05]  /*32f0*/  WARPSYNC.COLLECTIVE R22, `(.L_x_1170) ;  /* 0x0000000016087348 */ /* 0x000fea0003c00000 */
[----:B------:R0:W1:Y:S02]  /*3300*/  SHFL.BFLY P2, R24, R25, R29, R30 ;  /* 0x0c00001d19187389 */ /* 0x000064000004001e */
[----:B01----:R-:W-:Y:S05]  /*3310*/  ENDCOLLECTIVE ;  /* 0x000000000000791b */ /* 0x003fea0003800000 */
.L_x_1170:
[----:B------:R-:W-:Y:S01]  /*3320*/  FADD.FTZ R18, R13, R18 ;  /* 0x000000120d127221 */ /* 0x000fe20000010000 */
[----:B------:R-:W-:-:S04]  /*3330*/  HFMA2 R29, -RZ, RZ, 0, 1.1920928955078125e-07 ;  /* 0x00000002ff1d7431 */ /* 0x000fc800000001ff */
[----:B------:R-:W-:Y:S02]  /*3340*/  MOV R25, R18 ;  /* 0x0000001200197202 */ /* 0x000fe40000000f00 */
[----:B------:R-:W-:-:S07]  /*3350*/  MOV R20, R24 ;  /* 0x0000001800147202 */ /* 0x000fce0000000f00 */
[----:B------:R-:W-:Y:S05]  /*3360*/  WARPSYNC.COLLECTIVE R22, `(.L_x_1171) ;  /* 0x0000000016087348 */ /* 0x000fea0003c00000 */
[----:B------:R0:W1:Y:S02]  /*3370*/  SHFL.BFLY P2, R24, R25, R29, R30 ;  /* 0x0c00001d19187389 */ /* 0x000064000004001e */
[----:B01----:R-:W-:Y:S05]  /*3380*/  ENDCOLLECTIVE ;  /* 0x000000000000791b */ /* 0x003fea0003800000 */
.L_x_1171:
[----:B------:R-:W-:-:S05]  /*3390*/  FADD.FTZ R20, R19, R20 ;  /* 0x0000001413147221 */ /* 0x000fca0000010000 */
[----:B------:R-:W-:Y:S02]  /*33a0*/  MOV R25, R20 ;  /* 0x0000001400197202 */ /* 0x000fe40000000f00 */
[----:B------:R-:W-:-:S07]  /*33b0*/  MOV R21, R24 ;  /* 0x0000001800157202 */ /* 0x000fce0000000f00 */
[----:B------:R-:W-:Y:S05]  /*33c0*/  WARPSYNC.COLLECTIVE R22, `(.L_x_1172) ;  /* 0x0000000016087348 */ /* 0x000fea0003c00000 */
[----:B------:R0:W1:Y:S02]  /*33d0*/  SHFL.BFLY P2, R24, R25, R29, R30 ;  /* 0x0c00001d19187389 */ /* 0x000064000004001e */
[----:B01----:R-:W-:Y:S05]  /*33e0*/  ENDCOLLECTIVE ;  /* 0x000000000000791b */ /* 0x003fea0003800000 */
.L_x_1172:
[----:B------:R-:W-:Y:S01]  /*33f0*/  FADD.FTZ R21, R18, R21 ;  /* 0x0000001512157221 */ /* 0x000fe20000010000 */
[----:B------:R-:W-:-:S04]  /*3400*/  HFMA2 R29, -RZ, RZ, 0, 5.9604644775390625e-08 ;  /* 0x00000001ff1d7431 */ /* 0x000fc800000001ff */
[----:B------:R-:W-:Y:S02]  /*3410*/  MOV R25, R21 ;  /* 0x0000001500197202 */ /* 0x000fe40000000f00 */
[----:B------:R-:W-:-:S07]  /*3420*/  MOV R23, R24 ;  /* 0x0000001800177202 */ /* 0x000fce0000000f00 */
[----:B------:R-:W-:Y:S05]  /*3430*/  WARPSYNC.COLLECTIVE R22, `(.L_x_1173) ;  /* 0x0000000016087348 */ /* 0x000fea0003c00000 */
[----:B------:R0:W1:Y:S02]  /*3440*/  SHFL.BFLY P2, R24, R25, R29, R30 ;  /* 0x0c00001d19187389 */ /* 0x000064000004001e */
[----:B01----:R-:W-:Y:S05]  /*3450*/  ENDCOLLECTIVE ;  /* 0x000000000000791b */ /* 0x003fea0003800000 */
.L_x_1173:
[----:B------:R-:W-:-:S05]  /*3460*/  FADD.FTZ R23, R20, R23 ;  /* 0x0000001714177221 */ /* 0x000fca0000010000 */
[----:B------:R-:W-:Y:S02]  /*3470*/  MOV R25, R23 ;  /* 0x0000001700197202 */ /* 0x000fe40000000f00 */
[----:B------:R-:W-:-:S07]  /*3480*/  MOV R2, R24 ;  /* 0x0000001800027202 */ /* 0x000fce0000000f00 */
[----:B------:R-:W-:Y:S05]  /*3490*/  WARPSYNC.COLLECTIVE R22, `(.L_x_1174) ;  /* 0x0000000016087348 */ /* 0x000fea0003c00000 */
[----:B------:R0:W1:Y:S02]  /*34a0*/  SHFL.BFLY P2, R24, R25, R29, R30 ;  /* 0x0c00001d19187389 */ /* 0x000064000004001e */
[----:B01----:R-:W-:Y:S05]  /*34b0*/  ENDCOLLECTIVE ;  /* 0x000000000000791b */ /* 0x003fea0003800000 */
.L_x_1174:
[----:B------:R-:W-:Y:S01]  /*34c0*/  FADD.FTZ R2, R21, R2 ;  /* 0x0000000215027221 */ /* 0x000fe20000010000 */
[----:B------:R-:W-:Y:S01]  /*34d0*/  MOV R12, R24 ;  /* 0x00000018000c7202 */ /* 0x000fe20000000f00 */
[----:B------:R-:W-:Y:S06]  /*34e0*/  BRA `(.L_x_1175) ;  /* 0xfffffff800c47947 */ /* 0x000fec000383ffff */
.L_x_1176:
        /* <DEDUP_REMOVED lines=9> */
.L_x_1438:


//--------------------- .text._ZN13group_norm_v218gn_bwd_cuda_kernelI6__halfLi480ELi3ELi16ELi60ELi4096ELb1ELb1ELi128ELi960ELi960ELi4ELb1ELi10ELb1ELb0ELNS_15WgradSyncMethodE3ENS_16CompileConditionILi1000EEEEEvPT_S6_S6_PKS5_S8_S8_S8_PKfflPfPj --------------------------
	.section	.text._ZN13group_norm_v218gn_bwd_cuda_kernelI6__halfLi480ELi3ELi16ELi60ELi4096ELb1ELb1ELi128ELi960ELi960ELi4ELb1ELi10ELb1ELb0ELNS_15WgradSyncMethodE3ENS_16CompileConditionILi1000EEEEEvPT_S6_S6_PKS5_S8_S8_S8_PKfflPfPj,"ax",@progbits
	.align	128
        .global         _ZN13group_norm_v218gn_bwd_cuda_kernelI6__halfLi480ELi3ELi16ELi60ELi4096ELb1ELb1ELi128ELi960ELi960ELi4ELb1ELi10ELb1ELb0ELNS_15WgradSyncMethodE3ENS_16CompileConditionILi1000EEEEEvPT_S6_S6_PKS5_S8_S8_S8_PKfflPfPj
        .type           _ZN13group_norm_v218gn_bwd_cuda_kernelI6__halfLi480ELi3ELi16ELi60ELi4096ELb1ELb1ELi128ELi960ELi960ELi4ELb1ELi10ELb1ELb0ELNS_15WgradSyncMethodE3ENS_16CompileConditionILi1000EEEEEvPT_S6_S6_PKS5_S8_S8_S8_PKfflPfPj,@function
        .size           _ZN13group_norm_v218gn_bwd_cuda_kernelI6__halfLi480ELi3ELi16ELi60ELi4096ELb1ELb1ELi128ELi960ELi960ELi4ELb1ELi10ELb1ELb0ELNS_15WgradSyncMethodE3ENS_16CompileConditionILi1000EEEEEvPT_S6_S6_PKS5_S8_S8_S8_PKfflPfPj,(.L_x_1439 - _ZN13group_norm_v218gn_bwd_cuda_kernelI6__halfLi480ELi3ELi16ELi60ELi4096ELb1ELb1ELi128ELi960ELi960ELi4ELb1ELi10ELb1ELb0ELNS_15WgradSyncMethodE3ENS_16CompileConditionILi1000EEEEEvPT_S6_S6_PKS5_S8_S8_S8_PKfflPfPj)
        .other          _ZN13group_norm_v218gn_bwd_cuda_kernelI6__halfLi480ELi3ELi16ELi60ELi4096ELb1ELb1ELi128ELi960ELi960ELi4ELb1ELi10ELb1ELb0ELNS_15WgradSyncMethodE3ENS_16CompileConditionILi1000EEEEEvPT_S6_S6_PKS5_S8_S8_S8_PKfflPfPj,@"STO_CUDA_ENTRY STV_DEFAULT"
_ZN13group_norm_v218gn_bwd_cuda_kernelI6__halfLi480ELi3ELi16ELi60ELi4096ELb1ELb1ELi128ELi960ELi960ELi4ELb1ELi10ELb1ELb0ELNS_15WgradSyncMethodE3ENS_16CompileConditionILi1000EEEEEvPT_S6_S6_PKS5_S8_S8_S8_PKfflPfPj:
.text._ZN13group_norm_v218gn_bwd_cuda_kernelI6__halfLi480ELi3ELi16ELi60ELi4096ELb1ELb1ELi128ELi960ELi960ELi4ELb1ELi10ELb1ELb0ELNS_15WgradSyncMethodE3ENS_16CompileConditionILi1000EEEEEvPT_S6_S6_PKS5_S8_S8_S8_PKfflPfPj:
        /* <DEDUP_REMOVED lines=29> */
.L_x_1179:
        /* <DEDUP_REMOVED lines=8> */
.L_x_1178:
[----:B------:R-:W-:Y:S05]  /*0250*/  WARPSYNC.ALL ;  /* 0x0000000000007948 */ /* 0x000fea0003800000 */
[----:B------:R-:W-:Y:S06]  /*0260*/  BAR.SYNC.DEFER_BLOCKING 0x0 ;  /* 0x0000000000007b1d */ /* 0x000fec0000010000 */
[----:B------:R-:W-:Y:S05]  /*0270*/  BRA `(.L_x_1180) ;  /* 0x0000001c00d47947 */ /* 0x000fea0003800000 */
.L_x_1177:
        /* <DEDUP_REMOVED lines=44> */
.L_x_1194:
        /* <DEDUP_REMOVED lines=38> */
.L_x_1181:
        /* <DEDUP_REMOVED lines=154> */
.L_x_1182:
        /* <DEDUP_REMOVED lines=57> */
.L_x_1184:
[----:B------:R-:W-:Y:S05]  /*14d0*/  BSYNC.RECONVERGENT B0 ;  /* 0x0000000000007941 */ /* 0x000fea0003800200 */
.L_x_1183:
        /* <DEDUP_REMOVED lines=18> */
.L_x_1186:
[----:B------:R-:W-:Y:S05]  /*1600*/  BSYNC.RECONVERGENT B0 ;  /* 0x0000000000007941 */ /* 0x000fea0003800200 */
.L_x_1185:
        /* <DEDUP_REMOVED lines=16> */
.L_x_1189:
[----:B0-----:R-:W2:Y:S04]  /*1710*/  LD.E.STRONG.GPU R24, desc[UR12][R12.64+0x28] ;  /* 0x0000280c0c187980 */ /* 0x001ea8000c10f900 */
[----:B--2---:R-:W-:Y:S01]  /*1720*/  CCTL.IVALL ;  /* 0x00000000ff00798f */ /* 0x004fe20002000000 */
[----:B------:R-:W-:Y:S05]  /*1730*/  YIELD ;  /* 0x0000000000007946 */ /* 0x000fea0003800000 */
[----:B-----5:R-:W-:-:S04]  /*1740*/  LOP3.LUT R24, R24, R19, RZ, 0x3c, !PT ;  /* 0x0000001318187212 */ /* 0x020fc800078e3cff */
[----:B------:R-:W-:-:S13]  /*1750*/  ISETP.GT.AND P0, PT, R24, -0x1, PT ;  /* 0xffffffff1800780c */ /* 0x000fda0003f04270 */
[----:B------:R-:W-:Y:S05]  /*1760*/  @P0 BRA `(.L_x_1189) ;  /* 0xfffffffc00e80947 */ /* 0x000fea000383ffff */
.L_x_1188:
[----:B------:R-:W-:Y:S05]  /*1770*/  WARPSYNC.ALL ;  /* 0x0000000000007948 */ /* 0x000fea0003800000 */
[----:B------:R-:W-:Y:S06]  /*1780*/  BAR.SYNC.DEFER_BLOCKING 0x0 ;  /* 0x0000000000007b1d */ /* 0x000fec0000010000 */
[----:B------:R-:W-:Y:S05]  /*1790*/  BRA `(.L_x_1190) ;  /* 0x0000000000607947 */ /* 0x000fea0003800000 */
.L_x_1187:
        /* <DEDUP_REMOVED lines=16> */
.L_x_1192:
[----:B------:R-:W2:Y:S04]  /*18a0*/  LD.E.STRONG.GPU R24, desc[UR12][R12.64] ;  /* 0x0000000c0c187980 */ /* 0x000ea8000c10f900 */
[----:B--2---:R-:W-:Y:S01]  /*18b0*/  CCTL.IVALL ;  /* 0x00000000ff00798f */ /* 0x004fe20002000000 */
[----:B------:R-:W-:Y:S05]  /*18c0*/  YIELD ;  /* 0x0000000000007946 */ /* 0x000fea0003800000 */
[----:B-----5:R-:W-:-:S04]  /*18d0*/  LOP3.LUT R24, R24, R19, RZ, 0x3c, !PT ;  /* 0x0000001318187212 */ /* 0x020fc800078e3cff */
[----:B------:R-:W-:-:S13]  /*18e0*/  ISETP.GT.AND P0, PT, R24, -0x1, PT ;  /* 0xffffffff1800780c */ /* 0x000fda0003f04270 */
[----:B------:R-:W-:Y:S05]  /*18f0*/  @P0 BRA `(.L_x_1192) ;  /* 0xfffffffc00e80947 */ /* 0x000fea000383ffff */
.L_x_1191:
[----:B------:R-:W-:Y:S05]  /*1900*/  WARPSYNC.ALL ;  /* 0x0000000000007948 */ /* 0x000fea0003800000 */
[----:B------:R-:W-:Y:S06]  /*1910*/  BAR.SYNC.DEFER_BLOCKING 0x0 ;  /* 0x0000000000007b1d */ /* 0x000fec0000010000 */
.L_x_1190:
[C---:B------:R-:W-:Y:S02]  /*1920*/  ISETP.GT.U32.AND P0, PT, R34.reuse, 0xff, PT ;  /* 0x000000ff2200780c */ /* 0x040fe40003f04070 */
[----:B------:R-:W-:Y:S01]  /*1930*/  MOV R26, UR4 ;  /* 0x00000004001a7c02 */ /* 0x000fe20008000f00 */
[----:B------:R-:W1:Y:S01]  /*1940*/  S2UR UR7, SR_CgaCtaId ;  /* 0x00000000000779c3 */ /* 0x000e620000008800 */
[----:B------:R-:W-:Y:S01]  /*1950*/  UMOV UR5, 0x400 ;  /* 0x0000040000057882 */ /* 0x000fe20000000000 */
[----:B------:R-:W2:Y:S08]  /*1960*/  LDCU.64 UR16, c[0x0][0x380] ;  /* 0x00007000ff1077ac */ /* 0x000eb00008000a00 */
[----:B------:R-:W3:Y:S01]  /*1970*/  @!P0 LDC R19, c[0x0][0x374] ;  /* 0x0000dd00ff138b82 */ /* 0x000ee20000000800 */
[----:B0-----:R-:W-:-:S04]  /*1980*/  @!P0 SHF.L.U32 R24, R34, 0x1, RZ ;  /* 0x0000000122188819 */ /* 0x001fc800000006ff */
[----:B------:R-:W-:-:S03]  /*1990*/  @!P0 LOP3.LUT R24, R24, 0x1e0, RZ, 0xc0, !PT ;  /* 0x000001e018188812 */ /* 0x000fc600078ec0ff */
[----:B------:R-:W0:Y:S01]  /*19a0*/  @!P0 LDC.64 R12, c[0x0][0x3d0] ;  /* 0x0000f400ff0c8b82 */ /* 0x000e220000000a00 */
[----:B---3--:R-:W-:Y:S01]  /*19b0*/  @!P0 IMAD R19, R19, R26, UR10 ;  /* 0x0000000a13138e24 */ /* 0x008fe2000f8e021a */
[----:B------:R-:W-:-:S04]  /*19c0*/  @!P0 LOP3.LUT R26, R34, 0xf, RZ, 0xc0, !PT ;  /* 0x0000000f221a8812 */ /* 0x000fc800078ec0ff */
[----:B------:R-:W-:-:S04]  /*19d0*/  @!P0 LEA R19, R19, R24, 0x9 ;  /* 0x0000001813138211 */ /* 0x000fc800078e48ff */
[----:B------:R-:W-:-:S04]  /*19e0*/  @!P0 IADD3 R19, PT, PT, R19, R26, RZ ;  /* 0x0000001a13138210 */ /* 0x000fc80007ffe0ff */
[----:B------:R-:W-:-:S04]  /*19f0*/  @!P0 SHF.L.U32 R19, R19, 0x1, RZ ;  /* 0x0000000113138819 */ /* 0x000fc800000006ff */
[C---:B------:R-:W-:Y:S01]  /*1a00*/  @!P0 IADD3 R27, PT, PT, R19.reuse, 0x20, RZ ;  /* 0x00000020131b8810 */ /* 0x040fe20007ffe0ff */
[----:B0-----:R-:W-:-:S04]  /*1a10*/  @!P0 IMAD.WIDE.U32 R24, R19, 0x4, R12 ;  /* 0x0000000413188825 */ /* 0x001fc800078e000c */
[----:B------:R-:W-:Y:S02]  /*1a20*/  @!P0 IMAD.WIDE.U32 R12, R27, 0x4, R12 ;  /* 0x000000041b0c8825 */ /* 0x000fe400078e000c */
[----:B------:R-:W3:Y:S04]  /*1a30*/  @!P0 LDG.E.64 R24, desc[UR12][R24.64] ;  /* 0x0000000c18188981 */ /* 0x000ee8000c1e1b00 */
[----:B------:R-:W4:Y:S01]  /*1a40*/  @!P0 LDG.E.64 R12, desc[UR12][R12.64] ;  /* 0x0000000c0c0c8981 */ /* 0x000f22000c1e1b00 */
[----:B------:R-:W-:Y:S01]  /*1a50*/  HFMA2 R26, -RZ, RZ, 0, 0 ;  /* 0x00000000ff1a7431 */ /* 0x000fe200000001ff */
[----:B------:R-:W-:Y:S01]  /*1a60*/  MOV R19, RZ ;  /* 0x000000ff00137202 */ /* 0x000fe20000000f00 */
[----:B------:R-:W-:Y:S01]  /*1a70*/  UIADD3 UR5, UPT, UPT, UR5, 0x5280, URZ ;  /* 0x0000528005057890 */ /* 0x000fe2000fffe0ff */
[----:B------:R-:W-:-:S03]  /*1a80*/  HFMA2 R29, -RZ, RZ, 0, 0 ;  /* 0x00000000ff1d7431 */ /* 0x000fc600000001ff */
        /* <DEDUP_REMOVED lines=22> */
[----:B-1----:R-:W-:Y:S02]  /*1bf0*/  FADD.FTZ R13, R24, R19 ;  /* 0x00000013180d7221 */ /* 0x002fe40000010000 */
[----:B------:R-:W-:Y:S01]  /*1c00*/  @!P0 FMUL.FTZ R12, R12, 4.0690106288820970803e-06 ;  /* 0x368888890c0c8820 */ /* 0x000fe20000410000 */
[----:B------:R-:W-:Y:S01]  /*1c10*/  LOP3.LUT R19, R36, 0xffff, RZ, 0xc0, !PT ;  /* 0x0000ffff24137812 */ /* 0x000fe200078ec0ff */
[----:B------:R-:W-:-:S03]  /*1c20*/  @!P0 FMUL.FTZ R13, R13, 4.0690106288820970803e-06 ;  /* 0x368888890d0d8820 */ /* 0x000fc60000410000 */
[----:B------:R-:W-:Y:S02]  /*1c30*/  LEA R24, R19, UR5, 0x3 ;  /* 0x0000000513187c11 */ /* 0x000fe4000f8e18ff */
[----:B------:R0:W-:Y:S01]  /*1c40*/  @!P0 STS.64 [R26], R12 ;  /* 0x0000000c1a008388 */ /* 0x0001e20000000a00 */
[----:B------:R-:W-:Y:S06]  /*1c50*/  BAR.SYNC.DEFER_BLOCKING 0x0 ;  /* 0x0000000000007b1d */ /* 0x000fec0000010000 */
[----:B--2---:R0:W1:Y:S02]  /*1c60*/  LDS.64 R12, [R24] ;  /* 0x00000000180c7984 */ /* 0x0040640000000a00 */
.L_x_1193:
        /* <DEDUP_REMOVED lines=86> */
.L_x_1180:
        /* <DEDUP_REMOVED lines=41> */
.L_x_1208:
        /* <DEDUP_REMOVED lines=12> */
[----:B------:R-:W-:Y:S01]  /*2520*/  ISETP.NE.AND.EX P0, PT, RZ, RZ, PT, P0 ;  /* 0x000000ffff00720c */ /* 0x000fe20003f05300 */
[----:B------:R-:W-:Y:S01]  /*2530*/  IMAD.MOV.U32 R2, RZ, RZ, R28 ;  /* 0x000000ffff027224 */ /* 0x000fe200078e001c */
[----:B------:R-:W-:-:S07]  /*2540*/  SHF.R.S32.HI R29, RZ, 0x1f, R9 ;  /* 0x0000001fff1d7819 */ /* 0x000fce0000011409 */
        /* <DEDUP_REMOVED lines=16> */
.L_x_1199:
        /* <DEDUP_REMOVED lines=33> */
.L_x_1198:
[----:B------:R-:W-:Y:S05]  /*2860*/  BSYNC.RECONVERGENT B1 ;  /* 0x0000000000017941 */ /* 0x000fea0003800200 */
.L_x_1197:
        /* <DEDUP_REMOVED lines=30> */
.L_x_1201:
[----:B------:R-:W-:Y:S05]  /*2a50*/  BSYNC.RECONVERGENT B1 ;  /* 0x0000000000017941 */ /* 0x000fea0003800200 */
.L_x_1200:
        /* <DEDUP_REMOVED lines=28> */
.L_x_1196:
[----:B------:R-:W-:Y:S05]  /*2c20*/  BSYNC.RECONVERGENT B0 ;  /* 0x0000000000007941 */ /* 0x000fea0003800200 */
.L_x_1195:
[----:B------:R0:W-:Y:S01]  /*2c30*/  STS [R7], R12 ;  /* 0x0000000c07007388 */ /* 0x0001e20000000800 */
[----:B------:R-:W1:Y:S01]  /*2c40*/  LDC.64 R16, c[0x0][0x388] ;  /* 0x0000e200ff107b82 */ /* 0x000e620000000a00 */
[----:B------:R-:W-:Y:S02]  /*2c50*/  ISETP.NE.AND P0, PT, R8, 0xf, PT ;  /* 0x0000000f0800780c */ /* 0x000fe40003f05270 */
[----:B------:R0:W-:Y:S01]  /*2c60*/  STS [R7+0x780], R13 ;  /* 0x0007800d07007388 */ /* 0x0001e20000000800 */
[----:B------:R-:W-:-:S04]  /*2c70*/  MOV R0, R32 ;  /* 0x0000002000007202 */ /* 0x000fc80000000f00 */
[----:B------:R-:W2:Y:S08]  /*2c80*/  LDC.64 R14, c[0x0][0x390] ;  /* 0x0000e400ff0e7b82 */ /* 0x000eb00000000a00 */
[----:B0-----:R-:W-:Y:S06]  /*2c90*/  BAR.SYNC.DEFER_BLOCKING 0x0 ;  /* 0x0000000000007b1d */ /* 0x001fec0000010000 */
.L_x_1207:
        /* <DEDUP_REMOVED lines=15> */
.L_x_1203:
[----:B------:R-:W-:Y:S05]  /*2d90*/  BSYNC.RECONVERGENT B0 ;  /* 0x0000000000007941 */ /* 0x000fea0003800200 */
.L_x_1202:
        /* <DEDUP_REMOVED lines=25> */
.L_x_1218:
        /* <DEDUP_REMOVED lines=10> */
.L_x_1206:
[----:B------:R-:W-:Y:S05]  /*2fd0*/  BSYNC.RECONVERGENT B0 ;  /* 0x0000000000007941 */ /* 0x000fea0003800200 */
.L_x_1205:
        /* <DEDUP_REMOVED lines=9> */
.L_x_1204:
        /* <DEDUP_REMOVED lines=8> */
.L_x_1210:
[----:B------:R-:W-:Y:S05]  /*30f0*/  BSYNC B0 ;  /* 0x0000000000007941 */ /* 0x000fea0003800000 */
.L_x_1209:
[----:B------:R-:W-:Y:S01]  /*3100*/  HFMA2 R29, -RZ, RZ, 0, 4.76837158203125e-07 ;  /* 0x00000008ff1d7431 */ /* 0x000fe200000001ff */
[----:B------:R-:W-:Y:S01]  /*3110*/  MOV R25, R12 ;  /* 0x0000000c00197202 */ /* 0x000fe20000000f00 */
[----:B------:R-:W-:Y:S01]  /*3120*/  IMAD.MOV.U32 R13, RZ, RZ, R24 ;  /* 0x000000ffff0d7224 */ /* 0x000fe200078e0018 */
[----:B------:R-:W-:Y:S02]  /*3130*/  MOV R30, 0x101f ;  /* 0x0000101f001e7802 */ /* 0x000fe40000000f00 */
[----:B------:R-:W-:Y:S01]  /*3140*/  MOV R22, 0xffff ;  /* 0x0000ffff00167802 */ /* 0x000fe20000000f00 */
[----:B------:R-:W-:-:S07]  /*3150*/  FADD.FTZ R13, R13, R2 ;  /* 0x000000020d0d7221 */ /* 0x000fce0000010000 */
[----:B------:R-:W-:Y:S05]  /*3160*/  WARPSYNC.COLLECTIVE R22, `(.L_x_1211) ;  /* 0x0000000016087348 */ /* 0x000fea0003c00000 */
[----:B------:R0:W1:Y:S02]  /*3170*/  SHFL.BFLY P2, R24, R25, R29, R30 ;  /* 0x0c00001d19187389 */ /* 0x000064000004001e */
[----:B01----:R-:W-:Y:S05]  /*3180*/  ENDCOLLECTIVE ;  /* 0x000000000000791b */ /* 0x003fea0003800000 */
.L_x_1211:
[----:B------:R-:W-:Y:S01]  /*3190*/  HFMA2 R29, -RZ, RZ, 0, 2.384185791015625e-07 ;  /* 0x00000004ff1d7431 */ /* 0x000fe200000001ff */
[----:B------:R-:W-:Y:S02]  /*31a0*/  MOV R25, R13 ;  /* 0x0000000d00197202 */ /* 0x000fe40000000f00 */
[----:B------:R-:W-:-:S07]  /*31b0*/  MOV R19, R24 ;  /* 0x0000001800137202 */ /* 0x000fce0000000f00 */
[----:B------:R-:W-:Y:S05]  /*31c0*/  WARPSYNC.COLLECTIVE R22, `(.L_x_1212) ;  /* 0x0000000016087348 */ /* 0x000fea0003c00000 */
[----:B------:R0:W1:Y:S02]  /*31d0*/  SHFL.BFLY P2, R24, R25, R29, R30 ;  /* 0x0c00001d19187389 */ /* 0x000064000004001e */
[----:B01----:R-:W-:Y:S05]  /*31e0*/  ENDCOLLECTIVE ;  /* 0x000000000000791b */ /* 0x003fea0003800000 */
.L_x_1212:
[----:B------:R-:W-:-:S05]  /*31f0*/  FADD.FTZ R19, R19, R12 ;  /* 0x0000000c13137221 */ /* 0x000fca0000010000 */
[----:B------:R-:W-:Y:S02]  /*3200*/  MOV R25, R19 ;  /* 0x0000001300197202 */ /* 0x000fe40000000f00 */
[----:B------:R-:W-:-:S07]  /*3210*/  MOV R18, R24 ;  /* 0x0000001800127202 */ /* 0x000fce0000000f00 */
[----:B------:R-:W-:Y:S05]  /*3220*/  WARPSYNC.COLLECTIVE R22, `(.L_x_1213) ;  /* 0x0000000016087348 */ /* 0x000fea0003c00000 */
[----:B------:R0:W1:Y:S02]  /*3230*/  SHFL.BFLY P2, R24, R25, R29, R30 ;  /* 0x0c00001d19187389 */ /* 0x000064000004001e */
[----:B01----:R-:W-:Y:S05]  /*3240*/  ENDCOLLECTIVE ;  /* 0x000000000000791b */ /* 0x003fea0003800000 */
.L_x_1213:
[----:B------:R-:W-:Y:S01]  /*3250*/  FADD.FTZ R18, R13, R18 ;  /* 0x000000120d127221 */ /* 0x000fe20000010000 */
[----:B------:R-:W-:-:S04]  /*3260*/  HFMA2 R29, -RZ, RZ, 0, 1.1920928955078125e-07 ;  /* 0x00000002ff1d7431 */ /* 0x000fc800000001ff */
[----:B------:R-:W-:Y:S02]  /*3270*/  MOV R25, R18 ;  /* 0x0000001200197202 */ /* 0x000fe40000000f00 */
[----:B------:R-:W-:-:S07]  /*3280*/  MOV R20, R24 ;  /* 0x0000001800147202 */ /* 0x000fce0000000f00 */
[----:B------:R-:W-:Y:S05]  /*3290*/  WARPSYNC.COLLECTIVE R22, `(.L_x_1214) ;  /* 0x0000000016087348 */ /* 0x000fea0003c00000 */
[----:B------:R0:W1:Y:S02]  /*32a0*/  SHFL.BFLY P2, R24, R25, R29, R30 ;  /* 0x0c00001d19187389 */ /* 0x000064000004001e */
[----:B01----:R-:W-:Y:S05]  /*32b0*/  ENDCOLLECTIVE ;  /* 0x000000000000791b */ /* 0x003fea0003800000 */
.L_x_1214:
[----:B------:R-:W-:-:S05]  /*32c0*/  FADD.FTZ R20, R19, R20 ;  /* 0x0000001413147221 */ /* 0x000fca0000010000 */
[----:B------:R-:W-:Y:S02]  /*32d0*/  MOV R25, R20 ;  /* 0x0000001400197202 */ /* 0x000fe40000000f00 */
[----:B------:R-:W-:-:S07]  /*32e0*/  MOV R21, R24 ;  /* 0x0000001800157202 */ /* 0x000fce0000000f00 */
[----:B------:R-:W-:Y:S05]  /*32f0*/  WARPSYNC.COLLECTIVE R22, `(.L_x_1215) ;  /* 0x0000000016087348 */ /* 0x000fea0003c00000 */
[----:B------:R0:W1:Y:S02]  /*3300*/  SHFL.BFLY P2, R24, R25, R29, R30 ;  /* 0x0c00001d19187389 */ /* 0x000064000004001e */
[----:B01----:R-:W-:Y:S05]  /*3310*/  ENDCOLLECTIVE ;  /* 0x000000000000791b */ /* 0x003fea0003800000 */
.L_x_1215:
[----:B------:R-:W-:Y:S01]  /*3320*/  FADD.FTZ R21, R18, R21 ;  /* 0x0000001512157221 */ /* 0x000fe20000010000 */
[----:B------:R-:W-:-:S04]  /*3330*/  HFMA2 R29, -RZ, RZ, 0, 5.9604644775390625e-08 ;  /* 0x00000001ff1d7431 */ /* 0x000fc800000001ff */
[----:B------:R-:W-:Y:S02]  /*3340*/  MOV R25, R21 ;  /* 0x0000001500197202 */ /* 0x000fe40000000f00 */
[----:B------:R-:W-:-:S07]  /*3350*/  MOV R23, R24 ;  /* 0x0000001800177202 */ /* 0x000fce0000000f00 */
[----:B------:R-:W-:Y:S05]  /*3360*/  WARPSYNC.COLLECTIVE R22, `(.L_x_1216) ;  /* 0x0000000016087348 */ /* 0x000fea0003c00000 */
[----:B------:R0:W1:Y:S02]  /*3370*/  SHFL.BFLY P2, R24, R25, R29, R30 ;  /* 0x0c00001d19187389 */ /* 0x000064000004001e */
[----:B01----:R-:W-:Y:S05]  /*3380*/  ENDCOLLECTIVE ;  /* 0x000000000000791b */ /* 0x003fea0003800000 */
.L_x_1216:
[----:B------:R-:W-:-:S05]  /*3390*/  FADD.FTZ R23, R20, R23 ;  /* 0x0000001714177221 */ /* 0x000fca0000010000 */
[----:B------:R-:W-:Y:S02]  /*33a0*/  MOV R25, R23 ;  /* 0x0000001700197202 */ /* 0x000fe40000000f00 */
[----:B------:R-:W-:-:S07]  /*33b0*/  MOV R2, R24 ;  /* 0x0000001800027202 */ /* 0x000fce0000000f00 */
[----:B------:R-:W-:Y:S05]  /*33c0*/  WARPSYNC.COLLECTIVE R22, `(.L_x_1217) ;  /* 0x0000000016087348 */ /* 0x000fea0003c00000 */
[----:B------:R0:W1:Y:S02]  /*33d0*/  SHFL.BFLY P2, R24, R25, R29, R30 ;  /* 0x0c00001d19187389 */ /* 0x000064000004001e */
[----:B01----:R-:W-:Y:S05]  /*33e0*/  ENDCOLLECTIVE ;  /* 0x000000000000791b */ /* 0x003fea0003800000 */
.L_x_1217:
[----:B------:R-:W-:Y:S01]  /*33f0*/  FADD.FTZ R2, R21, R2 ;  /* 0x0000000215027221 */ /* 0x000fe20000010000 */
[----:B------:R-:W-:Y:S01]  /*3400*/  MOV R12, R24 ;  /* 0x00000018000c7202 */ /* 0x000fe20000000f00 */
[----:B------:R-:W-:Y:S06]  /*3410*/  BRA `(.L_x_1218) ;  /* 0xfffffff800c47947 */ /* 0x000fec000383ffff */
.L_x_1219:
        /* <DEDUP_REMOVED lines=14> */
.L_x_1439:


//--------------------- .text._ZN13group_norm_v218gn_bwd_cuda_kernelI6__halfLi480ELi3ELi16ELi60ELi4096ELb1ELb1ELi256ELi960ELi960ELi4ELb1ELi21ELb1ELb0ELNS_15WgradSyncMethodE3ENS_16CompileConditionILi1000EEEEEvPT_S6_S6_PKS5_S8_S8_S8_PKfflPfPj --------------------------
	.section	.text._ZN13group_norm_v218gn_bwd_cuda_kernelI6__halfLi480ELi3ELi16ELi60ELi4096ELb1ELb1ELi256ELi960ELi960ELi4ELb1ELi21ELb1ELb0ELNS_15WgradSyncMethodE3ENS_16CompileConditionILi1000EEEEEvPT_S6_S6_PKS5_S8_S8_S8_PKfflPfPj,"ax",@progbits
	.align	128
        .global         _ZN13group_norm_v218gn_bwd_cuda_kernelI6__halfLi480ELi3ELi16ELi60ELi4096ELb1ELb1ELi256ELi960ELi960ELi4ELb1ELi21ELb1ELb0ELNS_15WgradSyncMethodE3ENS_16CompileConditionILi1000EEEEEvPT_S6_S6_PKS5_S8_S8_S8_PKfflPfPj
        .type           _ZN13group_norm_v218gn_bwd_cuda_kernelI6__halfLi480ELi3ELi16ELi60ELi4096ELb1ELb1ELi256ELi960ELi960ELi4ELb1ELi21ELb1ELb0ELNS_15WgradSyncMethodE3ENS_16CompileConditionILi1000EEEEEvPT_S6_S6_PKS5_S8_S8_S8_PKfflPfPj,@function
        .size           _ZN13group_norm_v218gn_bwd_cuda_kernelI6__halfLi480ELi3ELi16ELi60ELi4096ELb1ELb1ELi256ELi960ELi960ELi4ELb1ELi21ELb1ELb0ELNS_15WgradSyncMethodE3ENS_16CompileConditionILi1000EEEEEvPT_S6_S6_PKS5_S8_S8_S8_PKfflPfPj,(.L_x_1440 - _ZN13group_norm_v218gn_bwd_cuda_kernelI6__halfLi480ELi3ELi16ELi60ELi4096ELb1ELb1ELi256ELi960ELi960ELi4ELb1ELi21ELb1ELb0ELNS_15WgradSyncMethodE3ENS_16CompileConditionILi1000EEEEEvPT_S6_S6_PKS5_S8_S8_S8_PKfflPfPj)
        .other          _ZN13group_norm_v218gn_bwd_cuda_kernelI6__halfLi480ELi3ELi16ELi60ELi4096ELb1ELb1ELi256ELi960ELi960ELi4ELb1ELi21ELb1ELb0ELNS_15WgradSyncMethodE3ENS_16CompileConditionILi1000EEEEEvPT_S6_S6_PKS5_S8_S8_S8_PKfflPfPj,@"STO_CUDA_ENTRY STV_DEFAULT"
_ZN13group_norm_v218gn_bwd_cuda_kernelI6__halfLi480ELi3ELi16ELi60ELi4096ELb1ELb1ELi256ELi960ELi960ELi4ELb1ELi21ELb1ELb0ELNS_15WgradSyncMethodE3ENS_16CompileConditionILi1000EEEEEvPT_S6_S6_PKS5_S8_S8_S8_PKfflPfPj:
.text._ZN13group_norm_v218gn_bwd_cuda_kernelI6__halfLi480ELi3ELi16ELi60ELi4096ELb1ELb1ELi256ELi960ELi960ELi4ELb1ELi21ELb1ELb0ELNS_15WgradSyncMethodE3ENS_16CompileConditionILi1000EEEEEvPT_S6_S6_PKS5_S8_S8_S8_PKfflPfPj:
        /* <DEDUP_REMOVED lines=29> */
.L_x_1222:
        /* <DEDUP_REMOVED lines=8> */
.L_x_1221:
[----:B------:R-:W-:Y:S05]  /*0250*/  WARPSYNC.ALL ;  /* 0x0000000000007948 */ /* 0x000fea0003800000 */
[----:B------:R-:W-:Y:S06]  /*0260*/  BAR.SYNC.DEFER_BLOCKING 0x0 ;  /* 0x0000000000007b1d */ /* 0x000fec0000010000 */
[----:B------:R-:W-:Y:S05]  /*0270*/  BRA `(.L_x_1223) ;  /* 0x0000001c00b47947 */ /* 0x000fea0003800000 */
.L_x_1220:
        /* <DEDUP_REMOVED lines=44> */
.L_x_1237:
        /* <DEDUP_REMOVED lines=38> */
.L_x_1224:
        /* <DEDUP_REMOVED lines=154> */
.L_x_1225:
        /* <DEDUP_REMOVED lines=57> */
.L_x_1227:
[----:B------:R-:W-:Y:S05]  /*14d0*/  BSYNC.RECONVERGENT B0 ;  /* 0x0000000000007941 */ /* 0x000fea0003800200 */
.L_x_1226:
        /* <DEDUP_REMOVED lines=18> */
.L_x_1229:
[----:B------:R-:W-:Y:S05]  /*1600*/  BSYNC.RECONVERGENT B0 ;  /* 0x0000000000007941 */ /* 0x000fea0003800200 */
.L_x_1228:
        /* <DEDUP_REMOVED lines=16> */
.L_x_1232:
[----:B0-----:R-:W2:Y:S04]  /*1710*/  LD.E.STRONG.GPU R24, desc[UR12][R12.64+0x54] ;  /* 0x0000540c0c187980 */ /* 0x001ea8000c10f900 */
[----:B--2---:R-:W-:Y:S01]  /*1720*/  CCTL.IVALL ;  /* 0x00000000ff00798f */ /* 0x004fe20002000000 */
[----:B------:R-:W-:Y:S05]  /*1730*/  YIELD ;  /* 0x0000000000007946 */ /* 0x000fea0003800000 */
[----:B-----5:R-:W-:-:S04]  /*1740*/  LOP3.LUT R24, R24, R19, RZ, 0x3c, !PT ;  /* 0x0000001318187212 */ /* 0x020fc800078e3cff */
[----:B------:R-:W-:-:S13]  /*1750*/  ISETP.GT.AND P0, PT, R24, -0x1, PT ;  /* 0xffffffff1800780c */ /* 0x000fda0003f04270 */
[----:B------:R-:W-:Y:S05]  /*1760*/  @P0 BRA `(.L_x_1232) ;  /* 0xfffffffc00e80947 */ /* 0x000fea000383ffff */
.L_x_1231:
[----:B------:R-:W-:Y:S05]  /*1770*/  WARPSYNC.ALL ;  /* 0x0000000000007948 */ /* 0x000fea0003800000 */
[----:B------:R-:W-:Y:S06]  /*1780*/  BAR.SYNC.DEFER_BLOCKING 0x0 ;  /* 0x0000000000007b1d */ /* 0x000fec0000010000 */
[----:B------:R-:W-:Y:S05]  /*1790*/  BRA `(.L_x_1233) ;  /* 0x0000000000607947 */ /* 0x000fea0003800000 */
.L_x_1230:
        /* <DEDUP_REMOVED lines=8> */
[----:B-1----:R-:W-:Y:S01]  /*1820*/  ISETP.NE.AND P0, PT, RZ, UR22, PT ;  /* 0x00000016ff007c0c */ /* 0x002fe2000bf05270 */
[----:B0-----:R-:W-:-:S03]  /*1830*/  IMAD.U32 R12, RZ, RZ, UR5 ;  /* 0x00000005ff0c7e24 */ /* 0x001fc6000f8e00ff */
[----:B------:R-:W-:Y:S02]  /*1840*/  SEL R19, R19, 0x1, !P0 ;  /* 0x0000000113137807 */ /* 0x000fe40004000000 */
[----:B------:R-:W-:Y:S01]  /*1850*/  MOV R13, UR7 ;  /* 0x00000007000d7c02 */ /* 0x000fe20008000f00 */
[----:B------:R-:W-:Y:S06]  /*1860*/  MEMBAR.ALL.GPU ;  /* 0x0000000000007992 */ /* 0x000fec000000a000 */
[----:B------:R-:W-:-:S00]  /*1870*/  ERRBAR ;  /* 0x00000000000079ab */ /* 0x000fc00000000000 */
[----:B------:R-:W-:Y:S06]  /*1880*/  CGAERRBAR ;  /* 0x00000000000075ab */ /* 0x000fec0000000000 */
[----:B------:R0:W5:Y:S02]  /*1890*/  ATOM.E.ADD.STRONG.GPU PT, R19, desc[UR12][R12.64], R19 ;  /* 0x800000130c13798a */ /* 0x00016400081ef10c */
.L_x_1235:
[----:B------:R-:W2:Y:S04]  /*18a0*/  LD.E.STRONG.GPU R24, desc[UR12][R12.64] ;  /* 0x0000000c0c187980 */ /* 0x000ea8000c10f900 */
[----:B--2---:R-:W-:Y:S01]  /*18b0*/  CCTL.IVALL ;  /* 0x00000000ff00798f */ /* 0x004fe20002000000 */
[----:B------:R-:W-:Y:S05]  /*18c0*/  YIELD ;  /* 0x0000000000007946 */ /* 0x000fea0003800000 */
[----:B-----5:R-:W-:-:S04]  /*18d0*/  LOP3.LUT R24, R24, R19, RZ, 0x3c, !PT ;  /* 0x0000001318187212 */ /* 0x020fc800078e3cff */
[----:B------:R-:W-:-:S13]  /*18e0*/  ISETP.GT.AND P0, PT, R24, -0x1, PT ;  /* 0xffffffff1800780c */ /* 0x000fda0003f04270 */
[----:B------:R-:W-:Y:S05]  /*18f0*/  @P0 BRA `(.L_x_1235) ;  /* 0xfffffffc00e80947 */ /* 0x000fea000383ffff */
.L_x_1234:
[----:B------:R-:W-:Y:S05]  /*1900*/  WARPSYNC.ALL ;  /* 0x0000000000007948 */ /* 0x000fea0003800000 */
[----:B------:R-:W-:Y:S06]  /*1910*/  BAR.SYNC.DEFER_BLOCKING 0x0 ;  /* 0x0000000000007b1d */ /* 0x000fec0000010000 */
.L_x_1233:
        /* <DEDUP_REMOVED lines=9> */
[----:B---3--:R-:W-:-:S05]  /*19b0*/  @!P0 IMAD R19, R19, R26, UR10 ;  /* 0x0000000a13138e24 */ /* 0x008fca000f8e021a */
[----:B------:R-:W-:-:S05]  /*19c0*/  @!P0 LEA R19, R19, R24, 0x9 ;  /* 0x0000001813138211 */ /* 0x000fca00078e48ff */
[----:B0-----:R-:W-:-:S06]  /*19d0*/  @!P0 IMAD.WIDE.U32 R12, R19, 0x4, R12 ;  /* 0x00000004130c8825 */ /* 0x001fcc00078e000c */
[----:B------:R-:W3:Y:S01]  /*19e0*/  @!P0 LDG.E.64 R12, desc[UR12][R12.64] ;  /* 0x0000000c0c0c8981 */ /* 0x000ee2000c1e1b00 */
[----:B------:R-:W-:Y:S01]  /*19f0*/  HFMA2 R24, -RZ, RZ, 0, 0 ;  /* 0x00000000ff187431 */ /* 0x000fe200000001ff */
[----:B------:R-:W-:Y:S01]  /*1a00*/  MOV R19, RZ ;  /* 0x000000ff00137202 */ /* 0x000fe20000000f00 */
[----:B------:R-:W-:Y:S01]  /*1a10*/  UIADD3 UR5, UPT, UPT, UR5, 0x5280, URZ ;  /* 0x0000528005057890 */ /* 0x000fe2000fffe0ff */
[----:B------:R-:W-:-:S03]  /*1a20*/  HFMA2 R29, -RZ, RZ, 0, 0 ;  /* 0x00000000ff1d7431 */ /* 0x000fc600000001ff */
        /* <DEDUP_REMOVED lines=27> */
[----:B--2---:R0:W1:Y:S02]  /*1be0*/  LDS.64 R12, [R24] ;  /* 0x00000000180c7984 */ /* 0x0040640000000a00 */
.L_x_1236:
        /* <DEDUP_REMOVED lines=86> */
.L_x_1223:
        /* <DEDUP_REMOVED lines=41> */
.L_x_1251:
        /* <DEDUP_REMOVED lines=16> */
[----:B------:R-:W0:Y:S01]  /*24e0*/  LDCU.64 UR10, c[0x0][0x3d0] ;  /* 0x00007a00ff0a77ac */ /* 0x000e220008000a00 */
        /* <DEDUP_REMOVED lines=8> */
[----:B------:R-:W-:-:S03]  /*2570*/  HFMA2 R0, -RZ, RZ, 0, 0 ;  /* 0x00000000ff007431 */ /* 0x000fc600000001ff */
[----:B------:R-:W-:Y:S02]  /*2580*/  IADD3.X R14, PT, PT, R29, UR4, R15, P1, !PT ;  /* 0x000000041d0e7c10 */ /* 0x000fe40008ffe40f */
[----:B0-----:R-:W-:-:S04]  /*2590*/  LEA R16, P2, R17, UR10, 0x3 ;  /* 0x0000000a11107c11 */ /* 0x001fc8000f8418ff */
[----:B------:R-:W-:Y:S02]  /*25a0*/  IADD3 R16, P1, PT, R16, 0x85800, RZ ;  /* 0x0008580010107810 */ /* 0x000fe40007f3e0ff */
[----:B------:R-:W-:-:S04]  /*25b0*/  LEA.HI.X R17, R17, UR11, R14, 0x3, P2 ;  /* 0x0000000b11117c11 */ /* 0x000fc800090f1c0e */
[----:B------:R-:W-:-:S07]  /*25c0*/  IADD3.X R17, PT, PT, RZ, R17, RZ, P1, !PT ;  /* 0x00000011ff117210 */ /* 0x000fce0000ffe4ff */
.L_x_1242:
        /* <DEDUP_REMOVED lines=33> */
.L_x_1241:
[----:B------:R-:W-:Y:S05]  /*27e0*/  BSYNC.RECONVERGENT B1 ;  /* 0x0000000000017941 */ /* 0x000fea0003800200 */
.L_x_1240:
        /* <DEDUP_REMOVED lines=30> */
.L_x_1244:
[----:B------:R-:W-:Y:S05]  /*29d0*/  BSYNC.RECONVERGENT B1 ;  /* 0x0000000000017941 */ /* 0x000fea0003800200 */
.L_x_1243:
        /* <DEDUP_REMOVED lines=28> */
.L_x_1239:
[----:B------:R-:W-:Y:S05]  /*2ba0*/  BSYNC.RECONVERGENT B0 ;  /* 0x0000000000007941 */ /* 0x000fea0003800200 */
.L_x_1238:
[----:B------:R0:W-:Y:S01]  /*2bb0*/  STS [R7], R12 ;  /* 0x0000000c07007388 */ /* 0x0001e20000000800 */
[----:B------:R-:W1:Y:S01]  /*2bc0*/  LDC.64 R16, c[0x0][0x388] ;  /* 0x0000e200ff107b82 */ /* 0x000e620000000a00 */
[----:B------:R-:W-:Y:S02]  /*2bd0*/  ISETP.NE.AND P0, PT, R8, 0xf, PT ;  /* 0x0000000f0800780c */ /* 0x000fe40003f05270 */
[----:B------:R0:W-:Y:S01]  /*2be0*/  STS [R7+0x780], R13 ;  /* 0x0007800d07007388 */ /* 0x0001e20000000800 */
[----:B------:R-:W-:-:S04]  /*2bf0*/  MOV R0, R32 ;  /* 0x0000002000007202 */ /* 0x000fc80000000f00 */
[----:B------:R-:W2:Y:S08]  /*2c00*/  LDC.64 R14, c[0x0][0x390] ;  /* 0x0000e400ff0e7b82 */ /* 0x000eb00000000a00 */
[----:B0-----:R-:W-:Y:S06]  /*2c10*/  BAR.SYNC.DEFER_BLOCKING 0x0 ;  /* 0x0000000000007b1d */ /* 0x001fec0000010000 */
.L_x_1250:
        /* <DEDUP_REMOVED lines=15> */
.L_x_1246:
[----:B------:R-:W-:Y:S05]  /*2d10*/  BSYNC.RECONVERGENT B0 ;  /* 0x0000000000007941 */ /* 0x000fea0003800200 */
.L_x_1245:
        /* <DEDUP_REMOVED lines=25> */
.L_x_1261:
        /* <DEDUP_REMOVED lines=10> */
.L_x_1249:
[----:B------:R-:W-:Y:S05]  /*2f50*/  BSYNC.RECONVERGENT B0 ;  /* 0x0000000000007941 */ /* 0x000fea0003800200 */
.L_x_1248:
        /* <DEDUP_REMOVED lines=9> */
.L_x_1247:
        /* <DEDUP_REMOVED lines=8> */
.L_x_1253:
[----:B------:R-:W-:Y:S05]  /*3070*/  BSYNC B0 ;  /* 0x0000000000007941 */ /* 0x000fea0003800000 */
.L_x_1252:
        /* <DEDUP_REMOVED lines=8> */
.L_x_1254:
[----:B------:R-:W-:Y:S01]  /*3100*/  FADD.FTZ R13, R13, R2 ;  /* 0x000000020d0d7221 */ /* 0x000fe20000010000 */
[----:B------:R-:W-:-:S04]  /*3110*/  HFMA2 R29, -RZ, RZ, 0, 2.384185791015625e-07 ;  /* 0x00000004ff1d7431 */ /* 0x000fc800000001ff */
[----:B------:R-:W-:Y:S02]  /*3120*/  MOV R25, R13 ;  /* 0x0000000d00197202 */ /* 0x000fe40000000f00 */
[----:B------:R-:W-:-:S07]  /*3130*/  MOV R19, R24 ;  /* 0x0000001800137202 */ /* 0x000fce0000000f00 */
[----:B------:R-:W-:Y:S05]  /*3140*/  WARPSYNC.COLLECTIVE R22, `(.L_x_1255) ;  /* 0x0000000016087348 */ /* 0x000fea0003c00000 */
[----:B------:R0:W1:Y:S02]  /*3150*/  SHFL.BFLY P2, R24, R25, R29, R30 ;  /* 0x0c00001d19187389 */ /* 0x000064000004001e */
[----:B01----:R-:W-:Y:S05]  /*3160*/  ENDCOLLECTIVE ;  /* 0x000000000000791b */ /* 0x003fea0003800000 */
.L_x_1255:
[----:B------:R-:W-:-:S05]  /*3170*/  FADD.FTZ R19, R19, R12 ;  /* 0x0000000c13137221 */ /* 0x000fca0000010000 */
[----:B------:R-:W-:Y:S02]  /*3180*/  MOV R25, R19 ;  /* 0x0000001300197202 */ /* 0x000fe40000000f00 */
[----:B------:R-:W-:-:S07]  /*3190*/  MOV R18, R24 ;  /* 0x0000001800127202 */ /* 0x000fce0000000f00 */
[----:B------:R-:W-:Y:S05]  /*31a0*/  WARPSYNC.COLLECTIVE R22, `(.L_x_1256) ;  /* 0x0000000016087348 */ /* 0x000fea0003c00000 */
[----:B------:R0:W1:Y:S02]  /*31b0*/  SHFL.BFLY P2, R24, R25, R29, R30 ;  /* 0x0c00001d19187389 */ /* 0x000064000004001e */
[----:B01----:R-:W-:Y:S05]  /*31c0*/  ENDCOLLECTIVE ;  /* 0x000000000000791b */ /* 0x003fea0003800000 */
.L_x_1256:
[----:B------:R-:W-:Y:S01]  /*31d0*/  FADD.FTZ R18, R13, R18 ;  /* 0x000000120d127221 */ /* 0x000fe20000010000 */
[----:B------:R-:W-:-:S04]  /*31e0*/  HFMA2 R29, -RZ, RZ, 0, 1.1920928955078125e-07 ;  /* 0x00000002ff1d7431 */ /* 0x000fc800000001ff */
[----:B------:R-:W-:Y:S02]  /*31f0*/  MOV R25, R18 ;  /* 0x0000001200197202 */ /* 0x000fe40000000f00 */
[----:B------:R-:W-:-:S07]  /*3200*/  MOV R20, R24 ;  /* 0x0000001800147202 */ /* 0x000fce0000000f00 */
[----:B------:R-:W-:Y:S05]  /*3210*/  WARPSYNC.COLLECTIVE R22, `(.L_x_1257) ;  /* 0x0000000016087348 */ /* 0x000fea0003c00000 */
[----:B------:R0:W1:Y:S02]  /*3220*/  SHFL.BFLY P2, R24, R25, R29, R30 ;  /* 0x0c00001d19187389 */ /* 0x000064000004001e */
[----:B01----:R-:W-:Y:S05]  /*3230*/  ENDCOLLECTIVE ;  /* 0x000000000000791b */ /* 0x003fea0003800000 */
.L_x_1257:
[----:B------:R-:W-:-:S05]  /*3240*/  FADD.FTZ R20, R19, R20 ;  /* 0x0000001413147221 */ /* 0x000fca0000010000 */
[----:B------:R-:W-:Y:S02]  /*3250*/  MOV R25, R20 ;  /* 0x0000001400197202 */ /* 0x000fe40000000f00 */
[----:B------:R-:W-:-:S07]  /*3260*/  MOV R21, R24 ;  /* 0x0000001800157202 */ /* 0x000fce0000000f00 */
[----:B------:R-:W-:Y:S05]  /*3270*/  WARPSYNC.COLLECTIVE R22, `(.L_x_1258) ;  /* 0x0000000016087348 */ /* 0x000fea0003c00000 */
[----:B------:R0:W1:Y:S02]  /*3280*/  SHFL.BFLY P2, R24, R25, R29, R30 ;  /* 0x0c00001d19187389 */ /* 0x000064000004001e */
[----:B01----:R-:W-:Y:S05]  /*3290*/  ENDCOLLECTIVE ;  /* 0x000000000000791b */ /* 0x003fea0003800000 */
.L_x_1258:
[----:B------:R-:W-:Y:S01]  /*32a0*/  FADD.FTZ R21, R18, R21 ;  /* 0x0000001512157221 */ /* 0x000fe20000010000 */
[----:B------:R-:W-:-:S04]  /*32b0*/  HFMA2 R29, -RZ, RZ, 0, 5.9604644775390625e-08 ;  /* 0x00000001ff1d7431 */ /* 0x000fc800000001ff */
[----:B------:R-:W-:Y:S02]  /*32c0*/  MOV R25, R21 ;  /* 0x0000001500197202 */ /* 0x000fe40000000f00 */
[----:B------:R-:W-:-:S07]  /*32d0*/  MOV R23, R24 ;  /* 0x0000001800177202 */ /* 0x000fce0000000f00 */
[----:B------:R-:W-:Y:S05]  /*32e0*/  WARPSYNC.COLLECTIVE R22, `(.L_x_1259) ;  /* 0x0000000016087348 */ /* 0x000fea0003c00000 */
[----:B------:R0:W1:Y:S02]  /*32f0*/  SHFL.BFLY P2, R24, R25, R29, R30 ;  /* 0x0c00001d19187389 */ /* 0x000064000004001e */
[----:B01----:R-:W-:Y:S05]  /*3300*/  ENDCOLLECTIVE ;  /* 0x000000000000791b */ /* 0x003fea0003800000 */
.L_x_1259:
[----:B------:R-:W-:-:S05]  /*3310*/  FADD.FTZ R23, R20, R23 ;  /* 0x0000001714177221 */ /* 0x000fca0000010000 */
[----:B------:R-:W-:Y:S02]  /*3320*/  MOV R25, R23 ;  /* 0x0000001700197202 */ /* 0x000fe40000000f00 */
[----:B------:R-:W-:-:S07]  /*3330*/  MOV R2, R24 ;  /* 0x0000001800027202 */ /* 0x000fce0000000f00 */
[----:B------:R-:W-:Y:S05]  /*3340*/  WARPSYNC.COLLECTIVE R22, `(.L_x_1260) ;  /* 0x0000000016087348 */ /* 0x000fea0003c00000 */
[----:B------:R0:W1:Y:S02]  /*3350*/  SHFL.BFLY P2, R24, R25, R29, R30 ;  /* 0x0c00001d19187389 */ /* 0x000064000004001e */
[----:B01----:R-:W-:Y:S05]  /*3360*/  ENDCOLLECTIVE ;  /* 0x000000000000791b */ /* 0x003fea0003800000 */
.L_x_1260:
[----:B------:R-:W-:Y:S01]  /*3370*/  FADD.FTZ R2, R21, R2 ;  /* 0x0000000215027221 */ /* 0x000fe20000010000 */
[----:B------:R-:W-:Y:S01]  /*3380*/  MOV R12, R24 ;  /* 0x00000018000c7202 */ /* 0x000fe20000000f00 */
[----:B------:R-:W-:Y:S06]  /*3390*/  BRA `(.L_x_1261) ;  /* 0xfffffff800c47947 */ /* 0x000fec000383ffff */
.L_x_1262:
        /* <DEDUP_REMOVED lines=14> */
.L_x_1440:


//--------------------- .text._ZN13group_norm_v218gn_bwd_cuda_kernelI6__halfLi480ELi2ELi16ELi60ELi4096ELb1ELb1ELi16ELi960ELi960ELi4ELb1ELi1ELb0ELb0ELNS_15WgradSyncMethodE3ENS_16CompileConditionILi1000EEEEEvPT_S6_S6_PKS5_S8_S8_S8_PKfflPfPj --------------------------
	.section	.text._ZN13group_norm_v218gn_bwd_cuda_kernelI6__halfLi480ELi2ELi16ELi60ELi4096ELb1ELb1ELi16ELi960ELi960ELi4ELb1ELi1ELb0ELb0ELNS_15WgradSyncMethodE3ENS_16CompileConditionILi1000EEEEEvPT_S6_S6_PKS5_S8_S8_S8_PKfflPfPj,"ax",@progbits
	.align	128
        .global         _ZN13group_norm_v218gn_bwd_cuda_kernelI6__halfLi480ELi2ELi16ELi60ELi4096ELb1ELb1ELi16ELi960ELi960ELi4ELb1ELi1ELb0ELb0ELNS_15WgradSyncMethodE3ENS_16CompileConditionILi1000EEEEEvPT_S6_S6_PKS5_S8_S8_S8_PKfflPfPj
        .type           _ZN13group_norm_v218gn_bwd_cuda_kernelI6__halfLi480ELi2ELi16ELi60ELi4096ELb1ELb1ELi16ELi960ELi960ELi4ELb1ELi1ELb0ELb0ELNS_15WgradSyncMethodE3ENS_16CompileConditionILi1000EEEEEvPT_S6_S6_PKS5_S8_S8_S8_PKfflPfPj,@function
        .size           _ZN13group_norm_v218gn_bwd_cuda_kernelI6__halfLi480ELi2ELi16ELi60ELi4096ELb1ELb1ELi16ELi960ELi960ELi4ELb1ELi1ELb0ELb0ELNS_15WgradSyncMethodE3ENS_16CompileConditionILi1000EEEEEvPT_S6_S6_PKS5_S8_S8_S8_PKfflPfPj,(.L_x_1441 - _ZN13group_norm_v218gn_bwd_cuda_kernelI6__halfLi480ELi2ELi16ELi60ELi4096ELb1ELb1ELi16ELi960ELi960ELi4ELb1ELi1ELb0ELb0ELNS_15WgradSyncMethodE3ENS_16CompileConditionILi1000EEEEEvPT_S6_S6_PKS5_S8_S8_S8_PKfflPfPj)
        .other          _ZN13group_norm_v218gn_bwd_cuda_kernelI6__halfLi480ELi2ELi16ELi60ELi4096ELb1ELb1ELi16ELi960ELi960ELi4ELb1ELi1ELb0ELb0ELNS_15WgradSyncMethodE3ENS_16CompileConditionILi1000EEEEEvPT_S6_S6_PKS5_S8_S8_S8_PKfflPfPj,@"STO_CUDA_ENTRY STV_DEFAULT"
_ZN13group_norm_v218gn_bwd_cuda_kernelI6__halfLi480ELi2ELi16ELi60ELi4096ELb1ELb1ELi16ELi960ELi960ELi4ELb1ELi1ELb0ELb0ELNS_15WgradSyncMethodE3ENS_16CompileConditionILi1000EEEEEvPT_S6_S6_PKS5_S8_S8_S8_PKfflPfPj:
.text._ZN13group_norm_v218gn_bwd_cuda_kernelI6__halfLi480ELi2ELi16ELi60ELi4096ELb1ELb1ELi16ELi960ELi960ELi4ELb1ELi1ELb0ELb0ELNS_15WgradSyncMethodE3ENS_16CompileConditionILi1000EEEEEvPT_S6_S6_PKS5_S8_S8_S8_PKfflPfPj:
        /* <DEDUP_REMOVED lines=30> */
.L_x_1265:
        /* <DEDUP_REMOVED lines=8> */
.L_x_1264:
[----:B------:R-:W-:Y:S05]  /*0260*/  WARPSYNC.ALL ;  /* 0x0000000000007948 */ /* 0x000fea0003800000 */
[----:B------:R-:W-:Y:S06]  /*0270*/  BAR.SYNC.DEFER_BLOCKING 0x0 ;  /* 0x0000000000007b1d */ /* 0x000fec0000010000 */
[----:B------:R-:W-:Y:S05]  /*0280*/  BRA `(.L_x_1266) ;  /* 0x0000005000347947 */ /* 0x000fea0003800000 */
.L_x_1263:
        /* <DEDUP_REMOVED lines=20> */
[----:B------:R-:W-:Y:S02]  /*03d0*/  IADD3 R5, PT, PT, R5, 0x3c00, RZ ;  /* 0x00003c0005057810 */ /* 0x000fe40007ffe0ff */
[----:B---3--:R-:W-:Y:S02]  /*03e0*/  PRMT R12, R12, 0x9910, RZ ;  /* 0x000099100c0c7816 */ /* 0x008fe400000000ff */
[----:B--2---:R-:W-:Y:S02]  /*03f0*/  LEA R5, R6, R5, 0x18 ;  /* 0x0000000506057211 */ /* 0x004fe400078ec0ff */
[----:B------:R-:W-:Y:S02]  /*0400*/  SHF.R.U32.HI R6, RZ, 0x1, R7 ;  /* 0x00000001ff067819 */ /* 0x000fe40000011607 */
[----:B0-----:R-:W-:-:S03]  /*0410*/  SHF.L.U32 R3, R9, 0x4, RZ ;  /* 0x0000000409037819 */ /* 0x001fc600000006ff */
[--C-:B------:R-:W-:Y:S02]  /*0420*/  IMAD R6, R6, 0x168, R5.reuse ;  /* 0x0000016806067824 */ /* 0x100fe400078e0205 */
[----:B------:R-:W-:Y:S01]  /*0430*/  IMAD R5, R8, 0x18, R5 ;  /* 0x0000001808057824 */ /* 0x000fe200078e0205 */
[----:B------:R-:W-:Y:S01]  /*0440*/  SHF.L.U32 R7, R7, 0x3, RZ ;  /* 0x0000000307077819 */ /* 0x000fe200000006ff */
[----:B------:R-:W-:Y:S01]  /*0450*/  IMAD R12, R12, 0x89, RZ ;  /* 0x000000890c0c7824 */ /* 0x000fe200078e02ff */
[C---:B------:R-:W-:Y:S02]  /*0460*/  LOP3.LUT R3, R4.reuse, 0xff0, R3, 0xf8, !PT ;  /* 0x00000ff004037812 */ /* 0x040fe400078ef803 */
[----:B------:R-:W-:Y:S02]  /*0470*/  LEA R4, R4, R5, 0x3 ;  /* 0x0000000504047211 */ /* 0x000fe400078e18ff */
[----:B------:R-:W-:Y:S02]  /*0480*/  LOP3.LUT R7, R7, 0x8, RZ, 0xc0, !PT ;  /* 0x0000000807077812 */ /* 0x000fe400078ec0ff */
[----:B------:R-:W-:Y:S01]  /*0490*/  LOP3.LUT R12, R12, 0xffff, RZ, 0xc0, !PT ;  /* 0x0000ffff0c0c7812 */ /* 0x000fe200078ec0ff */
[----:B------:R0:W-:Y:S01]  /*04a0*/  STL [R1+0xb8], R4 ;  /* 0x0000b80401007387 */ /* 0x0001e20000100800 */
[----:B------:R-:W-:-:S03]  /*04b0*/  IADD3 R2, PT, PT, R6, R7, RZ ;  /* 0x0000000706027210 */ /* 0x000fc60007ffe0ff */
[----:B------:R1:W-:Y:S04]  /*04c0*/  STL [R1+0x5c], RZ ;  /* 0x00005cff01007387 */ /* 0x0003e80000100800 */
[----:B------:R1:W-:Y:S04]  /*04d0*/  STL [R1+0x54], RZ ;  /* 0x000054ff01007387 */ /* 0x0003e80000100800 */
[----:B------:R1:W-:Y:S04]  /*04e0*/  STL [R1+0x4c], RZ ;  /* 0x00004cff01007387 */ /* 0x0003e80000100800 */
[----:B------:R1:W-:Y:S04]  /*04f0*/  STL [R1+0x44], RZ ;  /* 0x000044ff01007387 */ /* 0x0003e80000100800 */
[----:B------:R1:W-:Y:S04]  /*0500*/  STL [R1+0x58], RZ ;  /* 0x000058ff01007387 */ /* 0x0003e80000100800 */
[----:B------:R1:W-:Y:S04]  /*0510*/  STL [R1+0x50], RZ ;  /* 0x000050ff01007387 */ /* 0x0003e80000100800 */
[----:B------:R1:W-:Y:S04]  /*0520*/  STL [R1+0x48], RZ ;  /* 0x000048ff01007387 */ /* 0x0003e80000100800 */
[----:B------:R1:W-:Y:S01]  /*0530*/  STL [R1+0x40], RZ ;  /* 0x000040ff01007387 */ /* 0x0003e20000100800 */
[----:B------:R-:W-:Y:S01]  /*0540*/  UMOV UR4, URZ ;  /* 0x000000ff00047c82 */ /* 0x000fe20008000000 */
[----:B----4-:R-:W-:-:S02]  /*0550*/  HADD2.F32 R7, -RZ, R10.H0_H0 ;  /* 0x2000000aff077230 */ /* 0x010fc40000004100 */
[----:B------:R-:W-:Y:S02]  /*0560*/  HADD2.F32 R8, -RZ, R10.H1_H1 ;  /* 0x3000000aff087230 */ /* 0x000fe40000004100 */
[--C-:B------:R-:W-:Y:S02]  /*0570*/  HADD2.F32 R9, -RZ, R11.reuse.H0_H0 ;  /* 0x2000000bff097230 */ /* 0x100fe40000004100 */
[----:B------:R-:W-:Y:S01]  /*0580*/  HADD2.F32 R10, -RZ, R11.H1_H1 ;  /* 0x3000000bff0a7230 */ /* 0x000fe20000004100 */
[----:B------:R-:W-:-:S05]  /*0590*/  SHF.R.U32.HI R11, RZ, 0xb, R12 ;  /* 0x0000000bff0b7819 */ /* 0x000fca000001160c */
[----:B------:R1:W-:Y:S01]  /*05a0*/  STL [R1+0xb4], R11 ;  /* 0x0000b40b01007387 */ /* 0x0003e20000100800 */
[--C-:B-----5:R-:W-:Y:S01]  /*05b0*/  HADD2.F32 R3, -RZ, R14.reuse.H0_H0 ;  /* 0x2000000eff037230 */ /* 0x120fe20000004100 */
[----:B------:R-:W-:Y:S01]  /*05c0*/  LOP3.LUT R28, R11, 0xffff, RZ, 0xc0, !PT ;  /* 0x0000ffff0b1c7812 */ /* 0x000fe200078ec0ff */
[----:B0-----:R-:W-:Y:S02]  /*05d0*/  HADD2.F32 R4, -RZ, R14.H1_H1 ;  /* 0x3000000eff047230 */ /* 0x001fe40000004100 */
[--C-:B------:R-:W-:Y:S02]  /*05e0*/  HADD2.F32 R5, -RZ, R15.reuse.H0_H0 ;  /* 0x2000000fff057230 */ /* 0x100fe40000004100 */
[----:B------:R-:W-:-:S07]  /*05f0*/  HADD2.F32 R6, -RZ, R15.H1_H1 ;  /* 0x3000000fff067230 */ /* 0x000fce0000004100 */
.L_x_1280:
[----:B-1----:R-:W2:Y:S01]  /*0600*/  LDL R11, [R1+0xb0] ;  /* 0x0000b000010b7983 */ /* 0x002ea20000100800 */
[----:B0-----:R-:W0:Y:S01]  /*0610*/  LDCU.64 UR16, c[0x0][0x3b8] ;  /* 0x00007700ff1077ac */ /* 0x001e220008000a00 */
[----:B------:R-:W1:Y:S01]  /*0620*/  S2R R16, SR_CTAID.X ;  /* 0x0000000000107919 */ /* 0x000e620000002500 */
[----:B------:R-:W-:Y:S02]  /*0630*/  USHF.L.U32 UR10, UR9, 0x5, URZ ;  /* 0x00000005090a7899 */ /* 0x000fe400080006ff */
[----:B------:R-:W-:Y:S01]  /*0640*/  USHF.L.U64.HI UR11, UR9, 0x5, UR5 ;  /* 0x00000005090b7899 */ /* 0x000fe20008010205 */
[----:B-----5:R3:W-:Y:S01]  /*0650*/  STL [R1+0xc0], R2 ;  /* 0x0000c00201007387 */ /* 0x0207e20000100800 */
[----:B------:R-:W-:Y:S02]  /*0660*/  UIMAD.WIDE.U32 UR14, UR9, 0x3c0000, URZ ;  /* 0x003c0000090e78a5 */ /* 0x000fe4000f8e00ff */
[----:B------:R-:W-:Y:S01]  /*0670*/  MOV R12, UR10 ;  /* 0x0000000a000c7c02 */ /* 0x000fe20008000f00 */
[----:B------:R-:W-:Y:S01]  /*0680*/  UIMAD UR8, UR5, 0x3c0000, URZ ;  /* 0x003c0000050878a4 */ /* 0x000fe2000f8e02ff */
[----:B------:R-:W-:Y:S01]  /*0690*/  MOV R13, UR11 ;  /* 0x0000000b000d7c02 */ /* 0x000fe20008000f00 */
[----:B------:R4:W-:Y:S02]  /*06a0*/  STL [R1+0xbc], R0 ;  /* 0x0000bc0001007387 */ /* 0x0009e40000100800 */
[----:B------:R-:W-:Y:S01]  /*06b0*/  UIADD3 UR8, UPT, UPT, UR15, UR8, URZ ;  /* 0x000000080f087290 */ /* 0x000fe2000fffe0ff */
[----:B------:R-:W-:Y:S01]  /*06c0*/  IMAD.WIDE.U32 R28, R28, 0x2, R12 ;  /* 0x000000021c1c7825 */ /* 0x000fe200078e000c */
[----:B------:R-:W4:Y:S02]  /*06d0*/  LDCU.64 UR10, c[0x0][0x3a0] ;  /* 0x00007400ff0a77ac */ /* 0x000f240008000a00 */
[----:B0-----:R-:W-:-:S04]  /*06e0*/  LEA R18, P0, R28, UR16, 0x2 ;  /* 0x000000101c127c11 */ /* 0x001fc8000f8010ff */
[----:B------:R-:W-:-:S06]  /*06f0*/  LEA.HI.X R19, R28, UR17, R29, 0x2, P0 ;  /* 0x000000111c137c11 */ /* 0x000fcc00080f141d */
[----:B------:R-:W4:Y:S01]  /*0700*/  LDG.E.64.CONSTANT R18, desc[UR12][R18.64] ;  /* 0x0000000c12127981 */ /* 0x000f22000c1e9b00 */
[----:B-1----:R-:W-:Y:S02]  /*0710*/  SHF.L.U32 R16, R16, 0x4, RZ ;  /* 0x0000000410107819 */ /* 0x002fe400000006ff */
        /* <DEDUP_REMOVED lines=22> */
[----:B------:R-:W4:Y:S04]  /*0880*/  LDG.E.64.CONSTANT R12, desc[UR12][R16.64+0x1e00] ;  /* 0x001e000c100c7981 */ /* 0x000f28000c1e9b00 */
[----:B------:R-:W4:Y:S01]  /*0890*/  LDG.E.64.CONSTANT R20, desc[UR12][R16.64+0x2d00] ;  /* 0x002d000c10147981 */ /* 0x000f22000c1e9b00 */
[----:B--2---:R-:W-:Y:S01]  /*08a0*/  IADD3 R40, P0, PT, R2, UR10, RZ ;  /* 0x0000000a02287c10 */ /* 0x004fe2000ff1e0ff */
[----:B-1----:R-:W-:-:S02]  /*08b0*/  FADD.FTZ R11, R19, UR8 ;  /* 0x00000008130b7e21 */ /* 0x002fc40008010000 */
[----:B------:R-:W-:Y:S01]  /*08c0*/  STL [R1+0xa8], R2 ;  /* 0x0000a80201007387 */ /* 0x000fe20000100800 */
[----:B------:R-:W-:-:S03]  /*08d0*/  IADD3.X R41, PT, PT, R0, UR11, RZ, P0, !PT ;  /* 0x0000000b00297c10 */ /* 0x000fc600087fe4ff */
[----:B------:R-:W2:Y:S04]  /*08e0*/  LDG.E.64.CONSTANT R36, desc[UR12][R16.64+0x4b00] ;  /* 0x004b000c10247981 */ /* 0x000ea8000c1e9b00 */
[----:B------:R-:W2:Y:S01]  /*08f0*/  LDG.E.64.CONSTANT R22, desc[UR12][R40.64] ;  /* 0x0000000c28167981 */ /* 0x000ea2000c1e9b00 */
[----:B------:R-:W1:Y:S03]  /*0900*/  MUFU.RSQ R11, R11 ;  /* 0x0000000b000b7308 */ /* 0x000e660000001400 */
[----:B------:R1:W-:Y:S04]  /*0910*/  STL [R1+0xac], R0 ;  /* 0x0000ac0001007387 */ /* 0x0003e80000100800 */
[----:B------:R-:W2:Y:S04]  /*0920*/  LDG.E.64.CONSTANT R24, desc[UR12][R40.64+0xf00] ;  /* 0x000f000c28187981 */ /* 0x000ea8000c1e9b00 */
[----:B------:R-:W2:Y:S04]  /*0930*/  LDG.E.64.CONSTANT R34, desc[UR12][R40.64+0x1e00] ;  /* 0x001e000c28227981 */ /* 0x000ea8000c1e9b00 */
[----:B------:R-:W2:Y:S01]  /*0940*/  LDG.E.64.CONSTANT R38, desc[UR12][R40.64+0x2d00] ;  /* 0x002d000c28267981 */ /* 0x000ea2000c1e9b00 */
[----:B---3--:R-:W-:-:S05]  /*0950*/  HADD2.F32 R19, -RZ, R28.H0_H0 ;  /* 0x2000001cff137230 */ /* 0x008fca0000004100 */
[----:B------:R-:W-:Y:S01]  /*0960*/  FADD.FTZ R30, -R18, R19 ;  /* 0x00000013121e7221 */ /* 0x000fe20000010100 */
[----:B------:R-:W-:-:S03]  /*0970*/  HADD2.F32 R19, -RZ, R28.H1_H1 ;  /* 0x3000001cff137230 */ /* 0x000fc60000004100 */
[----:B-1----:R-:W-:Y:S02]  /*0980*/  FMUL.FTZ R0, R11, R30 ;  /* 0x0000001e0b007220 */ /* 0x002fe40000410000 */
[----:B------:R-:W-:Y:S01]  /*0990*/  FADD.FTZ R28, -R18, R19 ;  /* 0x00000013121c7221 */ /* 0x000fe20000010100 */
[----:B------:R-:W-:Y:S01]  /*09a0*/  HADD2.F32 R19, -RZ, R29.H0_H0 ;  /* 0x2000001dff137230 */ /* 0x000fe20000004100 */
[----:B----4-:R-:W-:Y:S01]  /*09b0*/  STL [R1+0x110], R27 ;  /* 0x0001101b01007387 */ /* 0x010fe20000100800 */
[----:B------:R-:W-:-:S03]  /*09c0*/  FFMA.FTZ R57, R3, R0, R7 ;  /* 0x0000000003397223 */ /* 0x000fc60000010007 */
[----:B------:R1:W-:Y:S01]  /*09d0*/  STL [R1+0x64], R0 ;  /* 0x0000640001007387 */ /* 0x0003e20000100800 */
[----:B------:R-:W-:Y:S02]  /*09e0*/  HADD2.F32 R29, -RZ, R29.H1_H1 ;  /* 0x3000001dff1d7230 */ /* 0x000fe40000004100 */
[----:B-1----:R-:W-:Y:S01]  /*09f0*/  FMUL.FTZ R0, R11, R28 ;  /* 0x0000001c0b007220 */ /* 0x002fe20000410000 */
[----:B------:R-:W-:-:S03]  /*0a00*/  FADD.FTZ R28, -R18, R19 ;  /* 0x00000013121c7221 */ /* 0x000fc60000010100 */
[----:B------:R-:W-:Y:S01]  /*0a10*/  FFMA.FTZ R55, R4, R0, R8 ;  /* 0x0000000004377223 */ /* 0x000fe20000010008 */
[----:B------:R1:W-:Y:S01]  /*0a20*/  STL [R1+0x70], R0 ;  /* 0x0000700001007387 */ /* 0x0003e20000100800 */
[----:B------:R-:W-:Y:S01]  /*0a30*/  FADD.FTZ R32, -R18, R29 ;  /* 0x0000001d12207221 */ /* 0x000fe20000010100 */
[--C-:B------:R-:W-:Y:S02]  /*0a40*/  HADD2.F32 R19, -RZ, R14.reuse.H0_H0 ;  /* 0x2000000eff137230 */ /* 0x100fe40000004100 */
[----:B-1----:R-:W-:Y:S01]  /*0a50*/  FMUL.FTZ R0, R11, R28 ;  /* 0x0000001c0b007220 */ /* 0x002fe20000410000 */
[----:B------:R-:W-:Y:S01]  /*0a60*/  FMUL.FTZ R45, R57, -1.4426950216293334961 ;  /* 0xbfb8aa3b392d7820 */ /* 0x000fe20000410000 */
[----:B------:R-:W-:Y:S01]  /*0a70*/  FMUL.FTZ R30, R55, -1.4426950216293334961 ;  /* 0xbfb8aa3b371e7820 */ /* 0x000fe20000410000 */
[----:B------:R-:W-:Y:S02]  /*0a80*/  HADD2.F32 R27, -RZ, R21.H0_H0 ;  /* 0x20000015ff1b7230 */ /* 0x000fe40000004100 */
[----:B------:R-:W-:Y:S01]  /*0a90*/  FFMA.FTZ R50, R5, R0, R9 ;  /* 0x0000000005327223 */ /* 0x000fe20000010009 */
[----:B------:R1:W-:Y:S04]  /*0aa0*/  STL [R1+0x74], R0 ;  /* 0x0000740001007387 */ /* 0x0003e80000100800 */
[----:B------:R-:W3:Y:S01]  /*0ab0*/  LDG.E.64.CONSTANT R28, desc[UR12][R16.64+0x5a00] ;  /* 0x005a000c101c7981 */ /* 0x000ee2000c1e9b00 */
[----:B-1----:R-:W-:Y:S01]  /*0ac0*/  FMUL.FTZ R0, R11, R32 ;  /* 0x000000200b007220 */ /* 0x002fe20000410000 */
[----:B------:R-:W-:-:S02]  /*0ad0*/  HADD2.F32 R32, -RZ, R14.H1_H1 ;  /* 0x3000000eff207230 */ /* 0x000fc40000004100 */
[----:B------:R-:W-:Y:S01]  /*0ae0*/  FADD.FTZ R14, -R18, R19 ;  /* 0x00000013120e7221 */ /* 0x000fe20000010100 */
[----:B------:R-:W-:Y:S01]  /*0af0*/  FFMA.FTZ R49, R6, R0, R10 ;  /* 0x0000000006317223 */ /* 0x000fe2000001000a */
[----:B------:R1:W-:Y:S01]  /*0b00*/  STL [R1+0x9c], R0 ;  /* 0x00009c0001007387 */ /* 0x0003e20000100800 */
[----:B------:R-:W-:Y:S01]  /*0b10*/  FADD.FTZ R32, -R18, R32 ;  /* 0x0000002012207221 */ /* 0x000fe20000010100 */
[----:B------:R-:W-:Y:S01]  /*0b20*/  FMUL.FTZ R31, R50, -1.4426950216293334961 ;  /* 0xbfb8aa3b321f7820 */ /* 0x000fe20000410000 */
[----:B------:R-:W-:Y:S08]  /*0b30*/  MUFU.EX2 R45, R45 ;  /* 0x0000002d002d7308 */ /* 0x000ff00000000800 */
[----:B------:R-:W4:Y:S01]  /*0b40*/  MUFU.EX2 R30, R30 ;  /* 0x0000001e001e7308 */ /* 0x000f220000000800 */
[----:B-1----:R-:W-:Y:S01]  /*0b50*/  FMUL.FTZ R0, R11, R14 ;  /* 0x0000000e0b007220 */ /* 0x002fe20000410000 */
[----:B------:R-:W-:Y:S01]  /*0b60*/  HADD2.F32 R14, -RZ, R15.H0_H0 ;  /* 0x2000000fff0e7230 */ /* 0x000fe20000004100 */
[----:B------:R-:W3:Y:S02]  /*0b70*/  LDG.E.64.CONSTANT R16, desc[UR12][R16.64+0x6900] ;  /* 0x0069000c10107981 */ /* 0x000ee4000c1e9b00 */
[----:B------:R-:W-:-:S02]  /*0b80*/  FFMA.FTZ R19, R3, R0, R7 ;  /* 0x0000000003137223 */ /* 0x000fc40000010007 */
[----:B------:R1:W-:Y:S01]  /*0b90*/  STL [R1+0x94], R0 ;  /* 0x0000940001007387 */ /* 0x0003e20000100800 */
[----:B------:R-:W-:Y:S01]  /*0ba0*/  FADD.FTZ R14, -R18, R14 ;  /* 0x0000000e120e7221 */ /* 0x000fe20000010100 */
[----:B-1----:R-:W-:Y:S01]  /*0bb0*/  FMUL.FTZ R0, R11, R32 ;  /* 0x000000200b007220 */ /* 0x002fe20000410000 */
[----:B------:R-:W-:-:S03]  /*0bc0*/  HADD2.F32 R32, -RZ, R15.H1_H1 ;  /* 0x3000000fff207230 */ /* 0x000fc60000004100 */
[----:B------:R-:W-:Y:S01]  /*0bd0*/  FFMA.FTZ R42, R4, R0, R8 ;  /* 0x00000000042a7223 */ /* 0x000fe20000010008 */
[----:B------:R1:W-:Y:S01]  /*0be0*/  STL [R1+0xa4], R0 ;  /* 0x0000a40001007387 */ /* 0x0003e20000100800 */
[----:B------:R-:W-:Y:S01]  /*0bf0*/  FADD.FTZ R32, -R18, R32 ;  /* 0x0000002012207221 */ /* 0x000fe20000010100 */
[----:B-1----:R-:W-:Y:S01]  /*0c00*/  FMUL.FTZ R0, R11, R14 ;  /* 0x0000000e0b007220 */ /* 0x002fe20000410000 */
[----:B------:R-:W-:-:S03]  /*0c10*/  HADD2.F32 R14, -RZ, R12.H0_H0 ;  /* 0x2000000cff0e7230 */ /* 0x000fc60000004100 */
[----:B------:R-:W-:Y:S01]  /*0c20*/  FFMA.FTZ R15, R5, R0, R9 ;  /* 0x00000000050f7223 */ /* 0x000fe20000010009 */
[----:B------:R1:W-:Y:S01]  /*0c30*/  STL [R1+0xa0], R0 ;  /* 0x0000a00001007387 */ /* 0x0003e20000100800 */
[----:B------:R-:W-:Y:S01]  /*0c40*/  FADD.FTZ R14, -R18, R14 ;  /* 0x0000000e120e7221 */ /* 0x000fe20000010100 */
[----:B------:R-:W-:Y:S02]  /*0c50*/  HADD2.F32 R12, -RZ, R12.H1_H1 ;  /* 0x3000000cff0c7230 */ /* 0x000fe40000004100 */
[----:B-1----:R-:W-:-:S03]  /*0c60*/  FMUL.FTZ R0, R11, R32 ;  /* 0x000000200b007220 */ /* 0x002fc60000410000 */
[----:B------:R-:W-:Y:S01]  /*0c70*/  FADD.FTZ R12, -R18, R12 ;  /* 0x0000000c120c7221 */ /* 0x000fe20000010100 */
[----:B------:R-:W1:Y:S01]  /*0c80*/  MUFU.EX2 R31, R31 ;  /* 0x0000001f001f7308 */ /* 0x000e620000000800 */
[----:B------:R-:W-:Y:S01]  /*0c90*/  FMUL.FTZ R58, R49, -1.4426950216293334961 ;  /* 0xbfb8aa3b313a7820 */ /* 0x000fe20000410000 */
[----:B------:R-:W-:Y:S01]  /*0ca0*/  FFMA.FTZ R43, R6, R0, R10 ;  /* 0x00000000062b7223 */ /* 0x000fe2000001000a */
[----:B------:R0:W-:Y:S01]  /*0cb0*/  STL [R1+0x98], R0 ;  /* 0x0000980001007387 */ /* 0x0001e20000100800 */
[----:B----4-:R-:W-:Y:S01]  /*0cc0*/  FADD.FTZ R30, R30, 1 ;  /* 0x3f8000001e1e7421 */ /* 0x010fe20000010000 */
[----:B------:R-:W-:Y:S02]  /*0cd0*/  HADD2.F32 R21, -RZ, R21.H1_H1 ;  /* 0x30000015ff157230 */ /* 0x000fe40000004100 */
[----:B------:R-:W4:Y:S01]  /*0ce0*/  LDG.E.64.CONSTANT R32, desc[UR12][R40.64+0x3c00] ;  /* 0x003c000c28207981 */ /* 0x000f22000c1e9b00 */
[----:B0-----:R-:W-:-:S04]  /*0cf0*/  FMUL.FTZ R0, R11, R14 ;  /* 0x0000000e0b007220 */ /* 0x001fc80000410000 */
[----:B------:R-:W-:Y:S01]  /*0d00*/  FFMA.FTZ R46, R3, R0, R7 ;  /* 0x00000000032e7223 */ /* 0x000fe20000010007 */
[----:B------:R0:W-:Y:S02]  /*0d10*/  STL [R1+0x90], R0 ;  /* 0x0000900001007387 */ /* 0x0001e40000100800 */
[----:B0-----:R-:W-:-:S04]  /*0d20*/  FMUL.FTZ R0, R11, R12 ;  /* 0x0000000c0b007220 */ /* 0x001fc80000410000 */
[----:B------:R-:W-:Y:S01]  /*0d30*/  FFMA.FTZ R44, R4, R0, R8 ;  /* 0x00000000042c7223 */ /* 0x000fe20000010008 */
[----:B------:R-:W-:-:S03]  /*0d40*/  HADD2.F32 R12, -RZ, R13.H0_H0 ;  /* 0x2000000dff0c7230 */ /* 0x000fc60000004100 */
[----:B------:R-:W-:Y:S01]  /*0d50*/  FMUL.FTZ R14, R44, -1.4426950216293334961 ;  /* 0xbfb8aa3b2c0e7820 */ /* 0x000fe20000410000 */
[----:B------:R-:W0:Y:S01]  /*0d60*/  MUFU.EX2 R58, R58 ;  /* 0x0000003a003a7308 */ /* 0x000e220000000800 */
[----:B------:R-:W-:Y:S01]  /*0d70*/  FADD.FTZ R12, -R18, R12 ;  /* 0x0000000c120c7221 */ /* 0x000fe20000010100 */
[----:B------:R-:W-:Y:S02]  /*0d80*/  HADD2.F32 R13, -RZ, R13.H1_H1 ;  /* 0x3000000dff0d7230 */ /* 0x000fe40000004100 */
[----:B-1----:R-:W-:-:S04]  /*0d90*/  FADD.FTZ R31, R31, 1 ;  /* 0x3f8000001f1f7421 */ /* 0x002fc80000010000 */
[----:B------:R1:W-:Y:S01]  /*0da0*/  MUFU.EX2 R2, R14 ;  /* 0x0000000e00027308 */ /* 0x0003e20000000800 */
[----:B------:R2:W-:Y:S01]  /*0db0*/  STL [R1+0x8c], R0 ;  /* 0x00008c0001007387 */ /* 0x0005e20000100800 */
[----:B-1----:R-:W-:-:S06]  /*0dc0*/  FADD.FTZ R14, R45, 1 ;  /* 0x3f8000002d0e7421 */ /* 0x002fcc0000010000 */
[----:B------:R-:W-:Y:S01]  /*0dd0*/  MUFU.RCP R56, R31 ;  /* 0x0000001f00387308 */ /* 0x000fe20000001000 */
[----:B--2---:R-:W-:Y:S01]  /*0de0*/  FMUL.FTZ R0, R11, R12 ;  /* 0x0000000c0b007220 */ /* 0x004fe20000410000 */
[----:B------:R-:W-:Y:S01]  /*0df0*/  FADD.FTZ R13, -R18, R13 ;  /* 0x0000000d120d7221 */ /* 0x000fe20000010100 */
[----:B------:R-:W-:-:S05]  /*0e00*/  HADD2.F32 R12, -RZ, R20.H0_H0 ;  /* 0x20000014ff0c7230 */ /* 0x000fca0000004100 */
[----:B------:R-:W1:Y:S01]  /*0e10*/  MUFU.RCP R14, R14 ;  /* 0x0000000e000e7308 */ /* 0x000e620000001000 */
[----:B------:R2:W-:Y:S01]  /*0e20*/  STL [R1+0x88], R0 ;  /* 0x0000880001007387 */ /* 0x0005e20000100800 */
[----:B------:R-:W-:Y:S01]  /*0e30*/  FFMA.FTZ R45, R5, R0, R9 ;  /* 0x00000000052d7223 */ /* 0x000fe20000010009 */
[----:B------:R-:W-:-:S05]  /*0e40*/  FADD.FTZ R12, -R18, R12 ;  /* 0x0000000c120c7221 */ /* 0x000fca0000010100 */
[----:B------:R1:W1:Y:S01]  /*0e50*/  MUFU.RCP R54, R30 ;  /* 0x0000001e00367308 */ /* 0x0002620000001000 */
[C---:B--2---:R-:W-:Y:S01]  /*0e60*/  FMUL.FTZ R0, R11.reuse, R13 ;  /* 0x0000000d0b007220 */ /* 0x044fe20000410000 */
[----:B------:R-:W-:Y:S02]  /*0e70*/  HADD2.F32 R20, -RZ, R20.H1_H1 ;  /* 0x30000014ff147230 */ /* 0x000fe40000004100 */
[----:B0-----:R-:W-:Y:S01]  /*0e80*/  FADD.FTZ R58, R58, 1 ;  /* 0x3f8000003a3a7421 */ /* 0x001fe20000010000 */
[----:B------:R-:W-:Y:S01]  /*0e90*/  FFMA.FTZ R47, R6, R0, R10 ;  /* 0x00000000062f7223 */ /* 0x000fe2000001000a */
[----:B------:R0:W-:Y:S01]  /*0ea0*/  STL [R1+0x84], R0 ;  /* 0x0000840001007387 */ /* 0x0001e20000100800 */
[----:B------:R-:W-:Y:S01]  /*0eb0*/  FADD.FTZ R20, -R18, R20 ;  /* 0x0000001412147221 */ /* 0x000fe20000010100 */
[----:B-1----:R-:W-:Y:S01]  /*0ec0*/  FADD.FTZ R30, -R14, 1 ;  /* 0x3f8000000e1e7421 */ /* 0x002fe20000010100 */
[----:B------:R-:W-:Y:S01]  /*0ed0*/  FADD.FTZ R13, -R56, 1 ;  /* 0x3f800000380d7421 */ /* 0x000fe20000010100 */
[----:B0-----:R-:W-:Y:S01]  /*0ee0*/  FMUL.FTZ R0, R11, R12 ;  /* 0x0000000c0b007220 */ /* 0x001fe20000410000 */
[----:B------:R-:W0:Y:S03]  /*0ef0*/  MUFU.RCP R58, R58 ;  /* 0x0000003a003a7308 */ /* 0x000e260000001000 */
[----:B------:R-:W-:Y:S01]  /*0f00*/  FFMA.FTZ R12, R3, R0, R7 ;  /* 0x00000000030c7223 */ /* 0x000fe20000010007 */
[----:B------:R1:W-:Y:S01]  /*0f10*/  STL [R1+0x80], R0 ;  /* 0x0000800001007387 */ /* 0x0003e20000100800 */
[----:B------:R-:W-:Y:S01]  /*0f20*/  FADD.FTZ R61, -R54, 1 ;  /* 0x3f800000363d7421 */ /* 0x000fe20000010100 */
[----:B------:R-:W-:Y:S01]  /*0f30*/  FFMA.FTZ R57, R57, R30, 1 ;  /* 0x3f80000039397423 */ /* 0x000fe2000001001e */
[----:B------:R-:W-:Y:S01]  /*0f40*/  FFMA.FTZ R50, R50, R13, 1 ;  /* 0x3f80000032327423 */ /* 0x000fe2000001000d */
[----:B------:R-:W2:Y:S01]  /*0f50*/  LDG.E.64.CONSTANT R30, desc[UR12][R40.64+0x4b00] ;  /* 0x004b000c281e7981 */ /* 0x000ea2000c1e9b00 */
[----:B-1----:R-:W-:Y:S01]  /*0f60*/  FMUL.FTZ R0, R11, R20 ;  /* 0x000000140b007220 */ /* 0x002fe20000410000 */
[----:B------:R-:W-:Y:S01]  /*0f70*/  FMUL.FTZ R20, R12, -1.4426950216293334961 ;  /* 0xbfb8aa3b0c147820 */ /* 0x000fe20000410000 */
[----:B------:R-:W-:-:S02]  /*0f80*/  FFMA.FTZ R55, R55, R61, 1 ;  /* 0x3f80000037377423 */ /* 0x000fc4000001003d */
[----:B------:R-:W-:Y:S01]  /*0f90*/  FFMA.FTZ R13, R4, R0, R8 ;  /* 0x00000000040d7223 */ /* 0x000fe20000010008 */
[----:B------:R1:W-:Y:S01]  /*0fa0*/  STL [R1+0x7c], R0 ;  /* 0x00007c0001007387 */ /* 0x0003e20000100800 */
[----:B------:R-:W-:-:S04]  /*0fb0*/  FADD.FTZ R61, -R18, R27 ;  /* 0x0000001b123d7221 */ /* 0x000fc80000010100 */
[----:B------:R-:W-:Y:S01]  /*0fc0*/  FMUL.FTZ R27, R11, R61 ;  /* 0x0000003d0b1b7220 */ /* 0x000fe20000410000 */
[----:B-1----:R1:W-:Y:S02]  /*0fd0*/  MUFU.EX2 R0, R20 ;  /* 0x0000001400007308 */ /* 0x0023e40000000800 */
[----:B-1----:R-:W-:Y:S01]  /*0fe0*/  FMUL.FTZ R20, R14, R57 ;  /* 0x000000390e147220 */ /* 0x002fe20000410000 */
[----:B------:R-:W-:Y:S01]  /*0ff0*/  MOV R14, R21 ;  /* 0x00000015000e7202 */ /* 0x000fe20000000f00 */
[----:B------:R-:W-:Y:S01]  /*1000*/  FMUL.FTZ R21, R54, R55 ;  /* 0x0000003736157220 */ /* 0x000fe20000410000 */
[----:B------:R1:W-:Y:S03]  /*1010*/  STL [R1+0x78], R27 ;  /* 0x0000781b01007387 */ /* 0x0003e60000100800 */
[----:B------:R-:W-:Y:S01]  /*1020*/  FADD.FTZ R55, -R18, R14 ;  /* 0x0000000e12377221 */ /* 0x000fe20000010100 */
[----:B------:R-:W-:Y:S01]  /*1030*/  FFMA.FTZ R14, R5, R27, R9 ;  /* 0x0000001b050e7223 */ /* 0x000fe20000010009 */
[----:B------:R-:W-:Y:S01]  /*1040*/  FMUL.FTZ R56, R56, R50 ;  /* 0x0000003238387220 */ /* 0x000fe20000410000 */
[----:B0-----:R-:W-:Y:S01]  /*1050*/  FADD.FTZ R50, -R58, 1 ;  /* 0x3f8000003a327421 */ /* 0x001fe20000010100 */
[----:B-1----:R-:W-:Y:S01]  /*1060*/  FMUL.FTZ R27, R11, R55 ;  /* 0x000000370b1b7220 */ /* 0x002fe20000410000 */
[----:B------:R-:W-:-:S02]  /*1070*/  HADD2.F32 R55, -RZ, R26.H0_H0 ;  /* 0x2000001aff377230 */ /* 0x000fc40000004100 */
[----:B------:R-:W-:Y:S01]  /*1080*/  FFMA.FTZ R50, R49, R50, 1 ;  /* 0x3f80000031327423 */ /* 0x000fe20000010032 */
[----:B------:R-:W-:Y:S02]  /*1090*/  FFMA.FTZ R49, R6, R27, R10 ;  /* 0x0000001b06317223 */ /* 0x000fe4000001000a */
[----:B------:R-:W-:Y:S01]  /*10a0*/  FADD.FTZ R55, -R18, R55 ;  /* 0x0000003712377221 */ /* 0x000fe20000010100 */
[----:B------:R0:W-:Y:S01]  /*10b0*/  STL [R1+0x6c], R27 ;  /* 0x00006c1b01007387 */ /* 0x0001e20000100800 */
[----:B------:R-:W-:Y:S01]  /*10c0*/  FMUL.FTZ R58, R58, R50 ;  /* 0x000000323a3a7220 */ /* 0x000fe20000410000 */
[----:B------:R-:W-:Y:S01]  /*10d0*/  FMUL.FTZ R50, R49, -1.4426950216293334961 ;  /* 0xbfb8aa3b31327820 */ /* 0x000fe20000410000 */
[----:B0-----:R-:W-:-:S03]  /*10e0*/  FMUL.FTZ R27, R11, R55 ;  /* 0x000000370b1b7220 */ /* 0x001fc60000410000 */
[----:B------:R0:W-:Y:S02]  /*10f0*/  MUFU.EX2 R55, R50 ;  /* 0x0000003200377308 */ /* 0x0001e40000000800 */
[----:B------:R1:W-:Y:S01]  /*1100*/  STL [R1+0x68], R27 ;  /* 0x0000681b01007387 */ /* 0x0003e20000100800 */
[----:B0-----:R-:W-:Y:S01]  /*1110*/  FFMA.FTZ R50, R3, R27, R7 ;  /* 0x0000001b03327223 */ /* 0x001fe20000010007 */
[----:B-1----:R-:W-:-:S05]  /*1120*/  HADD2.F32 R27, -RZ, R22.H0_H0 ;  /* 0x20000016ff1b7230 */ /* 0x002fca0000004100 */
[----:B------:R-:W-:Y:S02]  /*1130*/  FMUL.FTZ R20, R27, R20 ;  /* 0x000000141b147220 */ /* 0x000fe40000410000 */
[----:B------:R-:W3:Y:S01]  /*1140*/  LDL.LU R27, [R1+0x110] ;  /* 0x00011000011b7983 */ /* 0x000ee20000300800 */
[----:B------:R-:W-:Y:S01]  /*1150*/  FMUL.FTZ R53, R19, -1.4426950216293334961 ;  /* 0xbfb8aa3b13357820 */ /* 0x000fe20000410000 */
[----:B------:R-:W-:-:S05]  /*1160*/  FMUL.FTZ R51, R42, -1.4426950216293334961 ;  /* 0xbfb8aa3b2a337820 */ /* 0x000fca0000410000 */
[----:B------:R-:W0:Y:S01]  /*1170*/  MUFU.EX2 R53, R53 ;  /* 0x0000003500357308 */ /* 0x000e220000000800 */
[----:B------:R-:W-:-:S07]  /*1180*/  FMUL.FTZ R52, R15, -1.4426950216293334961 ;  /* 0xbfb8aa3b0f347820 */ /* 0x000fce0000410000 */
[----:B------:R-:W1:Y:S08]  /*1190*/  MUFU.EX2 R51, R51 ;  /* 0x0000003300337308 */ /* 0x000e700000000800 */
[----:B------:R-:W1:Y:S01]  /*11a0*/  MUFU.EX2 R52, R52 ;  /* 0x0000003400347308 */ /* 0x000e620000000800 */
[----:B0-----:R-:W-:Y:S01]  /*11b0*/  FADD.FTZ R53, R53, 1 ;  /* 0x3f80000035357421 */ /* 0x001fe20000010000 */
[----:B------:R-:W-:Y:S01]  /*11c0*/  FMUL.FTZ R59, R43, -1.4426950216293334961 ;  /* 0xbfb8aa3b2b3b7820 */ /* 0x000fe20000410000 */
[----:B------:R-:W-:-:S05]  /*11d0*/  HADD2.F32 R22, -RZ, R22.H1_H1 ;  /* 0x30000016ff167230 */ /* 0x000fca0000004100 */
[----:B------:R-:W0:Y:S01]  /*11e0*/  MUFU.RCP R53, R53 ;  /* 0x0000003500357308 */ /* 0x000e220000001000 */
[----:B-1----:R-:W-:Y:S01]  /*11f0*/  FADD.FTZ R51, R51, 1 ;  /* 0x3f80000033337421 */ /* 0x002fe20000010000 */
[----:B------:R-:W-:Y:S01]  /*1200*/  FMUL.FTZ R21, R22, R21 ;  /* 0x0000001516157220 */ /* 0x000fe20000410000 */
[----:B------:R-:W-:-:S05]  /*1210*/  HADD2.F32 R22, -RZ, R23.H0_H0 ;  /* 0x20000017ff167230 */ /* 0x000fca0000004100 */
[----:B------:R-:W1:Y:S01]  /*1220*/  MUFU.EX2 R59, R59 ;  /* 0x0000003b003b7308 */ /* 0x000e620000000800 */
[----:B------:R-:W-:Y:S01]  /*1230*/  FADD.FTZ R52, R52, 1 ;  /* 0x3f80000034347421 */ /* 0x000fe20000010000 */
[----:B------:R-:W-:Y:S02]  /*1240*/  HADD2.F32 R23, -RZ, R23.H1_H1 ;  /* 0x30000017ff177230 */ /* 0x000fe40000004100 */
[----:B------:R-:W-:-:S04]  /*1250*/  FMUL.FTZ R48, R45, -1.4426950216293334961 ;  /* 0xbfb8aa3b2d307820 */ /* 0x000fc80000410000 */
[----:B------:R-:W1:Y:S01]  /*1260*/  MUFU.RCP R51, R51 ;  /* 0x0000003300337308 */ /* 0x000e620000001000 */
[----:B------:R-:W-:Y:S01]  /*1270*/  FMUL.FTZ R23, R23, R58 ;  /* 0x0000003a17177220 */ /* 0x000fe20000410000 */
[----:B0-----:R-:W-:-:S06]  /*1280*/  FADD.FTZ R58, -R53, 1 ;  /* 0x3f800000353a7421 */ /* 0x001fcc0000010100 */
[----:B------:R-:W0:Y:S01]  /*1290*/  MUFU.RCP R52, R52 ;  /* 0x0000003400347308 */ /* 0x000e220000001000 */
[----:B------:R-:W-:Y:S01]  /*12a0*/  FFMA.FTZ R58, R19, R58, 1 ;  /* 0x3f800000133a7423 */ /* 0x000fe2000001003a */
[----:B------:R-:W-:Y:S01]  /*12b0*/  FMUL.FTZ R22, R22, R56 ;  /* 0x0000003816167220 */ /* 0x000fe20000410000 */
[----:B-1----:R-:W-:-:S05]  /*12c0*/  FADD.FTZ R56, R59, 1 ;  /* 0x3f8000003b387421 */ /* 0x002fca0000010000 */
[----:B------:R-:W1:Y:S01]  /*12d0*/  MUFU.EX2 R48, R48 ;  /* 0x0000003000307308 */ /* 0x000e620000000800 */
[----:B------:R-:W-:Y:S01]  /*12e0*/  FMUL.FTZ R59, R53, R58 ;  /* 0x0000003a353b7220 */ /* 0x000fe20000410000 */
[----:B------:R-:W-:-:S04]  /*12f0*/  FADD.FTZ R58, -R51, 1 ;  /* 0x3f800000333a7421 */ /* 0x000fc80000010100 */
[----:B------:R-:W-:Y:S01]  /*1300*/  FFMA.FTZ R42, R42, R58, 1 ;  /* 0x3f8000002a2a7423 */ /* 0x000fe2000001003a */
[----:B0-----:R-:W-:Y:S01]  /*1310*/  FADD.FTZ R58, -R52, 1 ;  /* 0x3f800000343a7421 */ /* 0x001fe20000010100 */
[----:B------:R-:W-:Y:S02]  /*1320*/  HADD2.F32 R26, -RZ, R26.H1_H1 ;  /* 0x3000001aff1a7230 */ /* 0x000fe40000004100 */
[----:B------:R-:W-:Y:S01]  /*1330*/  FMUL.FTZ R60, R46, -1.4426950216293334961 ;  /* 0xbfb8aa3b2e3c7820 */ /* 0x000fe20000410000 */
[----:B------:R-:W-:Y:S01]  /*1340*/  FFMA.FTZ R15, R15, R58, 1 ;  /* 0x3f8000000f0f7423 */ /* 0x000fe2000001003a */
[----:B-1----:R-:W-:Y:S01]  /*1350*/  FADD.FTZ R58, R48, 1 ;  /* 0x3f800000303a7421 */ /* 0x002fe20000010000 */
[----:B------:R-:W-:-:S03]  /*1360*/  FADD.FTZ R48, -R18, R26 ;  /* 0x0000001a12307221 */ /* 0x000fc60000010100 */
[----:B------:R-:W0:Y:S08]  /*1370*/  MUFU.EX2 R60, R60 ;  /* 0x0000003c003c7308 */ /* 0x000e300000000800 */
[----:B------:R1:W-:Y:S02]  /*1380*/  MUFU.RCP R26, R58 ;  /* 0x0000003a001a7308 */ /* 0x0003e40000001000 */
[----:B-1----:R-:W-:-:S06]  /*1390*/  FMUL.FTZ R58, R47, -1.4426950216293334961 ;  /* 0xbfb8aa3b2f3a7820 */ /* 0x002fcc0000410000 */
[----:B------:R-:W1:Y:S08]  /*13a0*/  MUFU.RCP R56, R56 ;  /* 0x0000003800387308 */ /* 0x000e700000001000 */
[----:B------:R-:W4:Y:S01]  /*13b0*/  MUFU.EX2 R58, R58 ;  /* 0x0000003a003a7308 */ /* 0x000f220000000800 */
[----:B0-----:R-:W-:Y:S01]  /*13c0*/  FADD.FTZ R19, R60, 1 ;  /* 0x3f8000003c137421 */ /* 0x001fe20000010000 */
[----:B------:R-:W-:Y:S01]  /*13d0*/  FADD.FTZ R53, R2, 1 ;  /* 0x3f80000002357421 */ /* 0x000fe20000010000 */
[----:B------:R-:W-:-:S05]  /*13e0*/  FMUL.FTZ R57, R13, -1.4426950216293334961 ;  /* 0xbfb8aa3b0d397820 */ /* 0x000fca0000410000 */
[----:B------:R-:W0:Y:S01]  /*13f0*/  MUFU.RCP R19, R19 ;  /* 0x0000001300137308 */ /* 0x000e220000001000 */
[----:B-1----:R-:W-:Y:S01]  /*1400*/  FADD.FTZ R60, -R56, 1 ;  /* 0x3f800000383c7421 */ /* 0x002fe20000010100 */
[----:B----4-:R-:W-:-:S06]  /*1410*/  FADD.FTZ R58, R58, 1 ;  /* 0x3f8000003a3a7421 */ /* 0x010fcc0000010000 */
[----:B------:R-:W1:Y:S01]  /*1420*/  MUFU.RCP R53, R53 ;  /* 0x0000003500357308 */ /* 0x000e620000001000 */
[----:B------:R-:W-:Y:S01]  /*1430*/  FFMA.FTZ R60, R43, R60, 1 ;  /* 0x3f8000002b3c7423 */ /* 0x000fe2000001003c */
[----:B------:R-:W-:Y:S01]  /*1440*/  FMUL.FTZ R43, R51, R42 ;  /* 0x0000002a332b7220 */ /* 0x000fe20000410000 */
[----:B------:R-:W-:-:S05]  /*1450*/  HADD2.F32 R42, -RZ, R24.H0_H0 ;  /* 0x20000018ff2a7230 */ /* 0x000fca0000004100 */
[----:B------:R-:W-:Y:S01]  /*1460*/  MUFU.RCP R58, R58 ;  /* 0x0000003a003a7308 */ /* 0x000fe20000001000 */
[----:B------:R-:W-:Y:S01]  /*1470*/  FMUL.FTZ R51, R56, R60 ;  /* 0x0000003c38337220 */ /* 0x000fe20000410000 */
[----:B------:R-:W-:Y:S02]  /*1480*/  HADD2.F32 R24, -RZ, R24.H1_H1 ;  /* 0x30000018ff187230 */ /* 0x000fe40000004100 */
[----:B------:R-:W-:Y:S01]  /*1490*/  FMUL.FTZ R2, R11, R48 ;  /* 0x000000300b027220 */ /* 0x000fe20000410000 */
[----:B------:R-:W-:-:S03]  /*14a0*/  HADD2.F32 R56, -RZ, R25.H0_H0 ;  /* 0x20000019ff387230 */ /* 0x000fc60000004100 */
[----:B------:R4:W1:Y:S01]  /*14b0*/  MUFU.EX2 R54, R57 ;  /* 0x0000003900367308 */ /* 0x0008620000000800 */
[----:B------:R-:W-:Y:S01]  /*14c0*/  FMUL.FTZ R48, R52, R15 ;  /* 0x0000000f34307220 */ /* 0x000fe20000410000 */
[----:B------:R-:W-:Y:S02]  /*14d0*/  HADD2.F32 R25, -RZ, R25.H1_H1 ;  /* 0x30000019ff197230 */ /* 0x000fe40000004100 */
[----:B------:R-:W-:Y:S01]  /*14e0*/  FMUL.FTZ R43, R24, R43 ;  /* 0x0000002b182b7220 */ /* 0x000fe20000410000 */
[----:B----4-:R-:W-:Y:S01]  /*14f0*/  FMUL.FTZ R57, R14, -1.4426950216293334961 ;  /* 0xbfb8aa3b0e397820 */ /* 0x010fe20000410000 */
[----:B0-----:R-:W-:Y:S01]  /*1500*/  FADD.FTZ R24, -R19, 1 ;  /* 0x3f80000013187421 */ /* 0x001fe20000010100 */
[----:B------:R-:W-:Y:S01]  /*1510*/  FMUL.FTZ R48, R56, R48 ;  /* 0x0000003038307220 */ /* 0x000fe20000410000 */
[----:B------:R-:W-:-:S03]  /*1520*/  FADD.FTZ R56, R0, 1 ;  /* 0x3f80000000387421 */ /* 0x000fc60000010000 */
[----:B------:R-:W0:Y:S01]  /*1530*/  MUFU.EX2 R57, R57 ;  /* 0x0000003900397308 */ /* 0x000e220000000800 */
[----:B------:R-:W-:Y:S01]  /*1540*/  FMUL.FTZ R51, R25, R51 ;  /* 0x0000003319337220 */ /* 0x000fe20000410000 */
[----:B------:R-:W-:Y:S01]  /*1550*/  FFMA.FTZ R25, R46, R24, 1 ;  /* 0x3f8000002e197423 */ /* 0x000fe20000010018 */
[----:B------:R-:W-:Y:S01]  /*1560*/  FMUL.FTZ R42, R42, R59 ;  /* 0x0000003b2a2a7220 */ /* 0x000fe20000410000 */
[----:B-1----:R-:W-:Y:S01]  /*1570*/  FADD.FTZ R24, -R53, 1 ;  /* 0x3f80000035187421 */ /* 0x002fe20000010100 */
[----:B------:R-:W-:-:S03]  /*1580*/  FADD.FTZ R59, -R26, 1 ;  /* 0x3f8000001a3b7421 */ /* 0x000fc60000010100 */
[----:B------:R1:W-:Y:S01]  /*1590*/  MUFU.RCP R46, R56 ;  /* 0x00000038002e7308 */ /* 0x0003e20000001000 */
[----:B------:R-:W-:Y:S01]  /*15a0*/  FADD.FTZ R54, R54, 1 ;  /* 0x3f80000036367421 */ /* 0x000fe20000010000 */
[----:B------:R-:W-:Y:S01]  /*15b0*/  FFMA.FTZ R24, R44, R24, 1 ;  /* 0x3f8000002c187423 */ /* 0x000fe20000010018 */
[----:B------:R-:W-:Y:S01]  /*15c0*/  FFMA.FTZ R45, R45, R59, 1 ;  /* 0x3f8000002d2d7423 */ /* 0x000fe2000001003b */
[----:B-1----:R-:W-:Y:S01]  /*15d0*/  FADD.FTZ R56, -R58, 1 ;  /* 0x3f8000003a387421 */ /* 0x002fe20000010100 */
[----:B------:R-:W-:-:S03]  /*15e0*/  FMUL.FTZ R44, R19, R25 ;  /* 0x00000019132c7220 */ /* 0x000fc60000410000 */
[----:B------:R-:W-:Y:S01]  /*15f0*/  FFMA.FTZ R47, R47, R56, 1 ;  /* 0x3f8000002f2f7423 */ /* 0x000fe20000010038 */
[----:B------:R1:W-:Y:S01]  /*1600*/  MUFU.RCP R19, R54 ;  /* 0x0000003600137308 */ /* 0x0003e20000001000 */
[----:B------:R-:W-:Y:S01]  /*1610*/  FFMA.FTZ R15, R4, R2, R8 ;  /* 0x00000002040f7223 */ /* 0x000fe20000010008 */
[----:B-1----:R-:W-:Y:S01]  /*1620*/  FMUL.FTZ R54, R53, R24 ;  /* 0x0000001835367220 */ /* 0x002fe20000410000 */
[----:B------:R-:W-:Y:S01]  /*1630*/  FMUL.FTZ R53, R26, R45 ;  /* 0x0000002d1a357220 */ /* 0x000fe20000410000 */
[----:B0-----:R-:W-:Y:S01]  /*1640*/  FADD.FTZ R45, R57, 1 ;  /* 0x3f800000392d7421 */ /* 0x001fe20000010000 */
[----:B------:R-:W-:Y:S01]  /*1650*/  FMUL.FTZ R52, R15, -1.4426950216293334961 ;  /* 0xbfb8aa3b0f347820 */ /* 0x000fe20000410000 */
[----:B------:R-:W-:Y:S01]  /*1660*/  STL [R1+0x60], R2 ;  /* 0x0000600201007387 */ /* 0x000fe20000100800 */
[----:B------:R-:W-:-:S03]  /*1670*/  FMUL.FTZ R58, R58, R47 ;  /* 0x0000002f3a3a7220 */ /* 0x000fc60000410000 */
[----:B------:R-:W0:Y:S01]  /*1680*/  MUFU.RCP R45, R45 ;  /* 0x0000002d002d7308 */ /* 0x000e220000001000 */
[--C-:B------:R-:W-:Y:S02]  /*1690*/  HADD2.F32 R26, -RZ, R34.reuse.H0_H0 ;  /* 0x20000022ff1a7230 */ /* 0x100fe40000004100 */
[----:B------:R-:W-:Y:S01]  /*16a0*/  FMUL.FTZ R61, R50, -1.4426950216293334961 ;  /* 0xbfb8aa3b323d7820 */ /* 0x000fe20000410000 */
[----:B------:R-:W-:Y:S01]  /*16b0*/  HADD2.F32 R59, -RZ, R35.H0_H0 ;  /* 0x20000023ff3b7230 */ /* 0x000fe20000004100 */
[----:B------:R-:W4:Y:S01]  /*16c0*/  LDG.E.64.CONSTANT R24, desc[UR12][R40.64+0x5a00] ;  /* 0x005a000c28187981 */ /* 0x000f22000c1e9b00 */
[----:B------:R-:W-:Y:S02]  /*16d0*/  FMUL.FTZ R44, R26, R44 ;  /* 0x0000002c1a2c7220 */ /* 0x000fe40000410000 */
[----:B------:R-:W1:Y:S01]  /*16e0*/  MUFU.EX2 R52, R52 ;  /* 0x0000003400347308 */ /* 0x000e620000000800 */
[----:B------:R-:W-:-:S07]  /*16f0*/  HADD2.F32 R34, -RZ, R34.H1_H1 ;  /* 0x30000022ff227230 */ /* 0x000fce0000004100 */
[----:B------:R-:W2:Y:S01]  /*1700*/  MUFU.EX2 R61, R61 ;  /* 0x0000003d003d7308 */ /* 0x000ea20000000800 */
[----:B------:R-:W-:Y:S01]  /*1710*/  FMUL.FTZ R34, R34, R54 ;  /* 0x0000003622227220 */ /* 0x000fe20000410000 */
[----:B0-----:R-:W-:-:S04]  /*1720*/  FADD.FTZ R54, -R45, 1 ;  /* 0x3f8000002d367421 */ /* 0x001fc80000010100 */
[----:B------:R-:W-:Y:S01]  /*1730*/  FFMA.FTZ R54, R14, R54, 1 ;  /* 0x3f8000000e367423 */ /* 0x000fe20000010036 */
[----:B-1----:R-:W-:-:S03]  /*1740*/  FADD.FTZ R52, R52, 1 ;  /* 0x3f80000034347421 */ /* 0x002fc60000010000 */
[----:B------:R-:W-:Y:S01]  /*1750*/  FMUL.FTZ R45, R45, R54 ;  /* 0x000000362d2d7220 */ /* 0x000fe20000410000 */
[----:B------:R-:W-:Y:S02]  /*1760*/  HADD2.F32 R54, -RZ, R38.H1_H1 ;  /* 0x30000026ff367230 */ /* 0x000fe40000004100 */
[----:B--2---:R-:W-:Y:S01]  /*1770*/  FADD.FTZ R61, R61, 1 ;  /* 0x3f8000003d3d7421 */ /* 0x004fe20000010000 */
[--C-:B---3--:R-:W-:Y:S02]  /*1780*/  HADD2.F32 R56, -RZ, R27.reuse.H0_H0 ;  /* 0x2000001bff387230 */ /* 0x108fe40000004100 */
[----:B------:R-:W-:-:S03]  /*1790*/  HADD2.F32 R27, -RZ, R27.H1_H1 ;  /* 0x3000001bff1b7230 */ /* 0x000fc60000004100 */
[----:B------:R-:W-:-:S04]  /*17a0*/  FADD.FTZ R56, -R18, R56 ;  /* 0x0000003812387221 */ /* 0x000fc80000010100 */
[----:B------:R-:W-:Y:S01]  /*17b0*/  FMUL.FTZ R0, R11, R56 ;  /* 0x000000380b007220 */ /* 0x000fe20000410000 */
[----:B------:R-:W-:Y:S01]  /*17c0*/  FADD.FTZ R56, R55, 1 ;  /* 0x3f80000037387421 */ /* 0x000fe20000010000 */
[----:B------:R-:W-:Y:S02]  /*17d0*/  FADD.FTZ R55, -R18, R27 ;  /* 0x0000001b12377221 */ /* 0x000fe40000010100 */
[----:B------:R-:W-:Y:S01]  /*17e0*/  FFMA.FTZ R47, R5, R0, R9 ;  /* 0x00000000052f7223 */ /* 0x000fe20000010009 */
[----:B------:R0:W-:Y:S04]  /*17f0*/  STL [R1+0x38], R0 ;  /* 0x0000380001007387 */ /* 0x0001e80000100800 */
[----:B------:R1:W2:Y:S01]  /*1800*/  LDG.E.64.CONSTANT R26, desc[UR12][R40.64+0x6900] ;  /* 0x0069000c281a7981 */ /* 0x0002a2000c1e9b00 */
[----:B0-----:R-:W-:-:S04]  /*1810*/  FMUL.FTZ R0, R11, R55 ;  /* 0x000000370b007220 */ /* 0x001fc80000410000 */
[----:B------:R-:W-:Y:S01]  /*1820*/  FFMA.FTZ R55, R6, R0, R10 ;  /* 0x0000000006377223 */ /* 0x000fe2000001000a */
[----:B-1----:R-:W-:Y:S02]  /*1830*/  HADD2.F32 R40, -RZ, R35.H1_H1 ;  /* 0x30000023ff287230 */ /* 0x002fe40000004100 */
[----:B------:R-:W-:Y:S01]  /*1840*/  FADD.FTZ R41, -R46, 1 ;  /* 0x3f8000002e297421 */ /* 0x000fe20000010100 */
[----:B------:R-:W-:Y:S01]  /*1850*/  FMUL.FTZ R35, R59, R53 ;  /* 0x000000353b237220 */ /* 0x000fe20000410000 */
[----:B------:R-:W0:Y:S01]  /*1860*/  MUFU.RCP R56, R56 ;  /* 0x0000003800387308 */ /* 0x000e220000001000 */
[----:B------:R-:W-:Y:S01]  /*1870*/  FMUL.FTZ R53, R55, -1.4426950216293334961 ;  /* 0xbfb8aa3b37357820 */ /* 0x000fe20000410000 */
[----:B------:R-:W-:Y:S01]  /*1880*/  FMUL.FTZ R57, R47, -1.4426950216293334961 ;  /* 0xbfb8aa3b2f397820 */ /* 0x000fe20000410000 */
[----:B------:R-:W-:Y:S01]  /*1890*/  FFMA.FTZ R41, R12, R41, 1 ;  /* 0x3f8000000c297423 */ /* 0x000fe20000010029 */
[----:B------:R-:W-:Y:S01]  /*18a0*/  FMUL.FTZ R40, R40, R58 ;  /* 0x0000003a28287220 */ /* 0x000fe20000410000 */
[----:B------:R-:W-:-:S03]  /*18b0*/  FADD.FTZ R58, -R19, 1 ;  /* 0x3f800000133a7421 */ /* 0x000fc60000010100 */
[----:B------:R1:W-:Y:S01]  /*18c0*/  MUFU.EX2 R12, R53 ;  /* 0x00000035000c7308 */ /* 0x0003e20000000800 */
[----:B------:R-:W-:Y:S01]  /*18d0*/  FFMA.FTZ R13, R13, R58, 1 ;  /* 0x3f8000000d0d7423 */ /* 0x000fe2000001003a */
[----:B-1----:R-:W-:-:S06]  /*18e0*/  HADD2.F32 R53, -RZ, R36.H0_H0 ;  /* 0x20000024ff357230 */ /* 0x002fcc0000004100 */
[----:B------:R-:W1:Y:S01]  /*18f0*/  MUFU.EX2 R57, R57 ;  /* 0x0000003900397308 */ /* 0x000e620000000800 */
[----:B------:R3:W-:Y:S01]  /*1900*/  STL [R1+0x34], R0 ;  /* 0x0000340001007387 */ /* 0x0007e20000100800 */
[----:B------:R-:W-:Y:S01]  /*1910*/  FADD.FTZ R14, -R18, R53 ;  /* 0x00000035120e7221 */ /* 0x000fe20000010100 */
[----:B------:R-:W-:Y:S01]  /*1920*/  FMUL.FTZ R13, R19, R13 ;  /* 0x0000000d130d7220 */ /* 0x000fe20000410000 */
[----:B0-----:R-:W-:-:S04]  /*1930*/  FADD.FTZ R58, -R56, 1 ;  /* 0x3f800000383a7421 */ /* 0x001fc80000010100 */
[----:B------:R0:W-:Y:S01]  /*1940*/  MUFU.RCP R19, R52 ;  /* 0x0000003400137308 */ /* 0x0001e20000001000 */
[----:B---3--:R-:W-:Y:S01]  /*1950*/  FMUL.FTZ R0, R11, R14 ;  /* 0x0000000e0b007220 */ /* 0x008fe20000410000 */
[----:B------:R-:W-:-:S03]  /*1960*/  FMUL.FTZ R41, R46, R41 ;  /* 0x000000292e297220 */ /* 0x000fc60000410000 */
[----:B------:R-:W-:Y:S01]  /*1970*/  FFMA.FTZ R14, R3, R0, R7 ;  /* 0x00000000030e7223 */ /* 0x000fe20000010007 */
[----:B0-----:R-:W-:Y:S02]  /*1980*/  HADD2.F32 R52, -RZ, R38.H0_H0 ;  /* 0x20000026ff347230 */ /* 0x001fe40000004100 */
[----:B------:R-:W-:Y:S01]  /*1990*/  FFMA.FTZ R58, R49, R58, 1 ;  /* 0x3f800000313a7423 */ /* 0x000fe2000001003a */
[----:B------:R-:W0:Y:S01]  /*19a0*/  MUFU.RCP R53, R61 ;  /* 0x0000003d00357308 */ /* 0x000e220000001000 */
[----:B------:R-:W-:Y:S01]  /*19b0*/  FMUL.FTZ R49, R14, -1.4426950216293334961 ;  /* 0xbfb8aa3b0e317820 */ /* 0x000fe20000410000 */
[----:B------:R-:W-:Y:S01]  /*19c0*/  FMUL.FTZ R38, R52, R41 ;  /* 0x0000002934267220 */ /* 0x000fe20000410000 */
[----:B------:R-:W-:Y:S01]  /*19d0*/  FMUL.FTZ R41, R54, R13 ;  /* 0x0000000d36297220 */ /* 0x000fe20000410000 */
[----:B-1----:R-:W-:-:S04]  /*19e0*/  FADD.FTZ R54, R57, 1 ;  /* 0x3f80000039367421 */ /* 0x002fc80000010000 */
[----:B------:R1:W-:Y:S01]  /*19f0*/  MUFU.EX2 R13, R49 ;  /* 0x00000031000d7308 */ /* 0x0003e20000000800 */
[----:B------:R-:W-:Y:S01]  /*1a00*/  HADD2.F32 R46, -RZ, R39.H0_H0 ;  /* 0x20000027ff2e7230 */ /* 0x000fe20000004100 */
[----:B------:R-:W-:Y:S01]  /*1a10*/  STL [R1+0x10c], R40 ;  /* 0x00010c2801007387 */ /* 0x000fe20000100800 */
[----:B-1----:R-:W-:-:S05]  /*1a20*/  HADD2.F32 R49, -RZ, R36.H1_H1 ;  /* 0x30000024ff317230 */ /* 0x002fca0000004100 */
[----:B------:R-:W1:Y:S01]  /*1a30*/  MUFU.RCP R54, R54 ;  /* 0x0000003600367308 */ /* 0x000e620000001000 */
[----:B------:R3:W-:Y:S01]  /*1a40*/  STL [R1+0x30], R0 ;  /* 0x0000300001007387 */ /* 0x0007e20000100800 */
[----:B------:R-:W-:Y:S01]  /*1a50*/  FADD.FTZ R49, -R18, R49 ;  /* 0x0000003112317221 */ /* 0x000fe20000010100 */
[----:B------:R-:W-:Y:S02]  /*1a60*/  HADD2.F32 R36, -RZ, R37.H0_H0 ;  /* 0x20000025ff247230 */ /* 0x000fe40000004100 */
[----:B------:R-:W-:Y:S01]  /*1a70*/  FADD.FTZ R52, R12, 1 ;  /* 0x3f8000000c347421 */ /* 0x000fe20000010000 */
[----:B------:R-:W-:Y:S01]  /*1a80*/  FMUL.FTZ R45, R46, R45 ;  /* 0x0000002d2e2d7220 */ /* 0x000fe20000410000 */
[----:B0-----:R-:W-:Y:S01]  /*1a90*/  FADD.FTZ R46, -R53, 1 ;  /* 0x3f800000352e7421 */ /* 0x001fe20000010100 */
[----:B---3--:R-:W-:Y:S01]  /*1aa0*/  FMUL.FTZ R0, R11, R49 ;  /* 0x000000310b007220 */ /* 0x008fe20000410000 */
[----:B------:R-:W-:Y:S02]  /*1ab0*/  HADD2.F32 R39, -RZ, R39.H1_H1 ;  /* 0x30000027ff277230 */ /* 0x000fe40000004100 */
[----:B------:R-:W-:Y:S01]  /*1ac0*/  FMUL.FTZ R58, R56, R58 ;  /* 0x0000003a383a7220 */ /* 0x000fe20000410000 */
[----:B------:R-:W-:Y:S01]  /*1ad0*/  FADD.FTZ R12, -R18, R36 ;  /* 0x00000024120c7221 */ /* 0x000fe20000010100 */
[----:B------:R-:W-:Y:S01]  /*1ae0*/  FFMA.FTZ R49, R4, R0, R8 ;  /* 0x0000000004317223 */ /* 0x000fe20000010008 */
[----:B------:R-:W0:Y:S01]  /*1af0*/  MUFU.RCP R52, R52 ;  /* 0x0000003400347308 */ /* 0x000e220000001000 */
[----:B------:R-:W-:Y:S01]  /*1b00*/  FFMA.FTZ R46, R50, R46, 1 ;  /* 0x3f800000322e7423 */ /* 0x000fe2000001002e */
[----:B------:R-:W-:Y:S01]  /*1b10*/  FADD.FTZ R36, -R19, 1 ;  /* 0x3f80000013247421 */ /* 0x000fe20000010100 */
[----:B------:R-:W-:-:S02]  /*1b20*/  HADD2.F32 R37, -RZ, R37.H1_H1 ;  /* 0x30000025ff257230 */ /* 0x000fc40000004100 */
[----:B------:R-:W-:Y:S01]  /*1b30*/  FMUL.FTZ R50, R49, -1.4426950216293334961 ;  /* 0xbfb8aa3b31327820 */ /* 0x000fe20000410000 */
[----:B------:R-:W-:Y:S01]  /*1b40*/  FMUL.FTZ R39, R39, R58 ;  /* 0x0000003a27277220 */ /* 0x000fe20000410000 */
[----:B------:R-:W-:Y:S01]  /*1b50*/  FMUL.FTZ R2, R11, R12 ;  /* 0x0000000c0b027220 */ /* 0x000fe20000410000 */
[----:B------:R-:W-:Y:S01]  /*1b60*/  STL [R1+0x104], R38 ;  /* 0x0001042601007387 */ /* 0x000fe20000100800 */
[----:B------:R-:W-:Y:S01]  /*1b70*/  FFMA.FTZ R36, R15, R36, 1 ;  /* 0x3f8000000f247423 */ /* 0x000fe20000010024 */
[----:B-1----:R-:W-:Y:S01]  /*1b80*/  FADD.FTZ R56, -R54, 1 ;  /* 0x3f80000036387421 */ /* 0x002fe20000010100 */
[----:B------:R-:W-:Y:S01]  /*1b90*/  FADD.FTZ R15, -R18, R37 ;  /* 0x00000025120f7221 */ /* 0x000fe20000010100 */
[----:B------:R-:W-:Y:S01]  /*1ba0*/  STL [R1+0xf8], R41 ;  /* 0x0000f82901007387 */ /* 0x000fe20000100800 */
[----:B------:R-:W-:Y:S01]  /*1bb0*/  FFMA.FTZ R37, R5, R2, R9 ;  /* 0x0000000205257223 */ /* 0x000fe20000010009 */
[----:B------:R-:W1:Y:S02]  /*1bc0*/  MUFU.EX2 R50, R50 ;  /* 0x0000003200327308 */ /* 0x000e640000000800 */
[----:B------:R-:W-:Y:S01]  /*1bd0*/  STL [R1+0xf0], R45 ;  /* 0x0000f02d01007387 */ /* 0x000fe20000100800 */
[----:B------:R-:W-:-:S03]  /*1be0*/  FFMA.FTZ R56, R47, R56, 1 ;  /* 0x3f8000002f387423 */ /* 0x000fc60000010038 */
[----:B------:R-:W-:Y:S04]  /*1bf0*/  STL [R1+0xe4], R39 ;  /* 0x0000e42701007387 */ /* 0x000fe80000100800 */
[----:B------:R3:W-:Y:S01]  /*1c00*/  STL [R1+0x20], R0 ;  /* 0x0000200001007387 */ /* 0x0007e20000100800 */
[----:B------:R-:W-:Y:S01]  /*1c10*/  FMUL.FTZ R54, R54, R56 ;  /* 0x0000003836367220 */ /* 0x000fe20000410000 */
[----:B------:R-:W-:Y:S01]  /*1c20*/  FADD.FTZ R56, R13, 1 ;  /* 0x3f8000000d387421 */ /* 0x000fe20000010000 */
[----:B------:R-:W-:Y:S01]  /*1c30*/  FMUL.FTZ R46, R53, R46 ;  /* 0x0000002e352e7220 */ /* 0x000fe20000410000 */
[----:B------:R-:W-:Y:S01]  /*1c40*/  FMUL.FTZ R53, R19, R36 ;  /* 0x0000002413357220 */ /* 0x000fe20000410000 */
[----:B---3--:R-:W-:Y:S01]  /*1c50*/  FMUL.FTZ R0, R11, R15 ;  /* 0x0000000f0b007220 */ /* 0x008fe20000410000 */
[----:B------:R-:W-:Y:S01]  /*1c60*/  FMUL.FTZ R15, R37, -1.4426950216293334961 ;  /* 0xbfb8aa3b250f7820 */ /* 0x000fe20000410000 */
[----:B0-----:R-:W-:Y:S01]  /*1c70*/  FADD.FTZ R19, -R52, 1 ;  /* 0x3f80000034137421 */ /* 0x001fe20000010100 */
[----:B------:R-:W-:-:S02]  /*1c80*/  HADD2.F32 R12, -RZ, R28.H0_H0 ;  /* 0x2000001cff0c7230 */ /* 0x000fc40000004100 */
[----:B-1----:R-:W-:Y:S01]  /*1c90*/  FADD.FTZ R50, R50, 1 ;  /* 0x3f80000032327421 */ /* 0x002fe20000010000 */
[----:B------:R0:W1:Y:S01]  /*1ca0*/  MUFU.EX2 R47, R15 ;  /* 0x0000000f002f7308 */ /* 0x0000620000000800 */
[----:B------:R-:W-:Y:S01]  /*1cb0*/  FFMA.FTZ R36, R6, R0, R10 ;  /* 0x0000000006247223 */ /* 0x000fe2000001000a */
[----:B------:R-:W-:Y:S01]  /*1cc0*/  FFMA.FTZ R19, R55, R19, 1 ;  /* 0x3f80000037137423 */ /* 0x000fe20000010013 */
[----:B------:R-:W-:Y:S01]  /*1cd0*/  FADD.FTZ R12, -R18, R12 ;  /* 0x0000000c120c7221 */ /* 0x000fe20000010100 */
[----:B------:R-:W-:Y:S01]  /*1ce0*/  HADD2.F32 R58, -RZ, R32.H0_H0 ;  /* 0x20000020ff3a7230 */ /* 0x000fe20000004100 */
[----:B------:R-:W3:Y:S03]  /*1cf0*/  LDL.LU R41, [R1+0x40] ;  /* 0x0000400001297983 */ /* 0x000ee60000300800 */
[----:B------:R-:W1:Y:S01]  /*1d00*/  MUFU.RCP R56, R56 ;  /* 0x0000003800387308 */ /* 0x000e620000001000 */
[----:B0-----:R-:W-:Y:S01]  /*1d10*/  FMUL.FTZ R15, R36, -1.4426950216293334961 ;  /* 0xbfb8aa3b240f7820 */ /* 0x001fe20000410000 */
[----:B------:R-:W-:Y:S01]  /*1d20*/  FMUL.FTZ R52, R52, R19 ;  /* 0x0000001334347220 */ /* 0x000fe20000410000 */
[----:B------:R-:W-:-:S02]  /*1d30*/  HADD2.F32 R19, -RZ, R28.H1_H1 ;  /* 0x3000001cff137230 */ /* 0x000fc40000004100 */
[----:B------:R-:W-:Y:S01]  /*1d40*/  FMUL.FTZ R12, R11, R12 ;  /* 0x0000000c0b0c7220 */ /* 0x000fe20000410000 */
[----:B------:R-:W-:Y:S02]  /*1d50*/  HADD2.F32 R32, -RZ, R32.H1_H1 ;  /* 0x30000020ff207230 */ /* 0x000fe40000004100 */
[----:B------:R-:W-:Y:S01]  /*1d60*/  MUFU.RCP R50, R50 ;  /* 0x0000003200327308 */ /* 0x000fe20000001000 */
[----:B------:R-:W-:Y:S01]  /*1d70*/  FADD.FTZ R19, -R18, R19 ;  /* 0x0000001312137221 */ /* 0x000fe20000010100 */
[----:B-1----:R-:W-:Y:S01]  /*1d80*/  FADD.FTZ R47, R47, 1 ;  /* 0x3f8000002f2f7421 */ /* 0x002fe20000010000 */
[----:B------:R-:W-:Y:S01]  /*1d90*/  FMUL.FTZ R46, R58, R46 ;  /* 0x0000002e3a2e7220 */ /* 0x000fe20000410000 */
[----:B------:R-:W3:Y:S04]  /*1da0*/  LDL.LU R40, [R1+0x44] ;  /* 0x0000440001287983 */ /* 0x000ee80000300800 */
[----:B------:R0:W1:Y:S01]  /*1db0*/  MUFU.EX2 R55, R15 ;  /* 0x0000000f00377308 */ /* 0x0000620000000800 */
[----:B------:R-:W-:Y:S01]  /*1dc0*/  FMUL.FTZ R13, R11, R19 ;  /* 0x000000130b0d7220 */ /* 0x000fe20000410000 */
[----:B------:R-:W-:Y:S01]  /*1dd0*/  FMUL.FTZ R53, R32, R53 ;  /* 0x0000003520357220 */ /* 0x000fe20000410000 */
[----:B------:R-:W3:Y:S01]  /*1de0*/  LDL R38, [R1+0x70] ;  /* 0x0000700001267983 */ /* 0x000ee20000100800 */
[----:B0-----:R-:W-:-:S04]  /*1df0*/  FFMA.FTZ R15, R3, R12, R7 ;  /* 0x0000000c030f7223 */ /* 0x001fc80000010007 */
[----:B------:R0:W4:Y:S01]  /*1e00*/  MUFU.RCP R32, R47 ;  /* 0x0000002f00207308 */ /* 0x0001220000001000 */
[----:B------:R-:W-:Y:S01]  /*1e10*/  FMUL.FTZ R28, R15, -1.4426950216293334961 ;  /* 0xbfb8aa3b0f1c7820 */ /* 0x000fe20000410000 */
[----:B------:R-:W-:Y:S01]  /*1e20*/  FFMA.FTZ R19, R4, R13, R8 ;  /* 0x0000000d04137223 */ /* 0x000fe20000010008 */
[----:B0-----:R-:W-:-:S05]  /*1e30*/  FADD.FTZ R47, -R56, 1 ;  /* 0x3f800000382f7421 */ /* 0x001fca0000010100 */
[----:B------:R-:W0:Y:S01]  /*1e40*/  MUFU.EX2 R28, R28 ;  /* 0x0000001c001c7308 */ /* 0x000e220000000800 */
[----:B------:R-:W-:Y:S01]  /*1e50*/  FMUL.FTZ R57, R19, -1.4426950216293334961 ;  /* 0xbfb8aa3b13397820 */ /* 0x000fe20000410000 */
[----:B------:R-:W-:Y:S01]  /*1e60*/  FFMA.FTZ R14, R14, R47, 1 ;  /* 0x3f8000000e0e7423 */ /* 0x000fe2000001002f */
[--C-:B------:R-:W-:Y:S02]  /*1e70*/  HADD2.F32 R47, -RZ, R33.reuse.H0_H0 ;  /* 0x20000021ff2f7230 */ /* 0x100fe40000004100 */
[----:B-1----:R-:W-:Y:S01]  /*1e80*/  FADD.FTZ R58, R55, 1 ;  /* 0x3f800000373a7421 */ /* 0x002fe20000010000 */
[----:B------:R-:W-:-:S03]  /*1e90*/  HADD2.F32 R55, -RZ, R33.H1_H1 ;  /* 0x30000021ff377230 */ /* 0x000fc60000004100 */
[----:B------:R1:W0:Y:S01]  /*1ea0*/  MUFU.RCP R33, R58 ;  /* 0x0000003a00217308 */ /* 0x0002220000001000 */
[----:B------:R-:W-:Y:S01]  /*1eb0*/  FMUL.FTZ R54, R47, R54 ;  /* 0x000000362f367220 */ /* 0x000fe20000410000 */
[----:B------:R-:W-:Y:S01]  /*1ec0*/  FMUL.FTZ R47, R56, R14 ;  /* 0x0000000e382f7220 */ /* 0x000fe20000410000 */
[----:B------:R-:W-:-:S05]  /*1ed0*/  HADD2.F32 R14, -RZ, R29.H0_H0 ;  /* 0x2000001dff0e7230 */ /* 0x000fca0000004100 */
[----:B------:R-:W0:Y:S01]  /*1ee0*/  MUFU.EX2 R57, R57 ;  /* 0x0000003900397308 */ /* 0x000e220000000800 */
[----:B-1----:R-:W-:Y:S01]  /*1ef0*/  FADD.FTZ R58, -R50, 1 ;  /* 0x3f800000323a7421 */ /* 0x002fe20000010100 */
[----:B------:R-:W-:-:S03]  /*1f00*/  FADD.FTZ R14, -R18, R14 ;  /* 0x0000000e120e7221 */ /* 0x000fc60000010100 */
[----:B------:R-:W-:Y:S01]  /*1f10*/  FFMA.FTZ R49, R49, R58, 1 ;  /* 0x3f80000031317423 */ /* 0x000fe2000001003a */
[----:B------:R-:W-:-:S03]  /*1f20*/  FMUL.FTZ R14, R11, R14 ;  /* 0x0000000e0b0e7220 */ /* 0x000fc60000410000 */
[----:B------:R-:W-:Y:S01]  /*1f30*/  FMUL.FTZ R49, R50, R49 ;  /* 0x0000003132317220 */ /* 0x000fe20000410000 */
[----:B----4-:R-:W-:Y:S01]  /*1f40*/  FADD.FTZ R50, -R32, 1 ;  /* 0x3f80000020327421 */ /* 0x010fe20000010100 */
[----:B0-----:R-:W-:Y:S01]  /*1f50*/  FADD.FTZ R28, R28, 1 ;  /* 0x3f8000001c1c7421 */ /* 0x001fe20000010000 */
[----:B------:R-:W-:Y:S02]  /*1f60*/  FFMA.FTZ R61, R5, R14, R9 ;  /* 0x0000000e053d7223 */ /* 0x000fe40000010009 */
[----:B------:R-:W-:Y:S01]  /*1f70*/  FFMA.FTZ R37, R37, R50, 1 ;  /* 0x3f80000025257423 */ /* 0x000fe20000010032 */
[----:B------:R-:W-:Y:S02]  /*1f80*/  FADD.FTZ R50, -R33, 1 ;  /* 0x3f80000021327421 */ /* 0x000fe40000010100 */
[----:B------:R-:W0:Y:S01]  /*1f90*/  MUFU.RCP R28, R28 ;  /* 0x0000001c001c7308 */ /* 0x000e220000001000 */
[----:B------:R-:W-:Y:S01]  /*1fa0*/  FMUL.FTZ R37, R32, R37 ;  /* 0x0000002520257220 */ /* 0x000fe20000410000 */
[----:B------:R-:W-:Y:S01]  /*1fb0*/  FADD.FTZ R57, R57, 1 ;  /* 0x3f80000039397421 */ /* 0x000fe20000010000 */
[----:B------:R-:W-:Y:S01]  /*1fc0*/  FMUL.FTZ R32, R61, -1.4426950216293334961 ;  /* 0xbfb8aa3b3d207820 */ /* 0x000fe20000410000 */
[----:B------:R-:W-:-:S04]  /*1fd0*/  FFMA.FTZ R50, R36, R50, 1 ;  /* 0x3f80000024327423 */ /* 0x000fc80000010032 */
[----:B------:R-:W1:Y:S01]  /*1fe0*/  MUFU.RCP R36, R57 ;  /* 0x0000003900247308 */ /* 0x000e620000001000 */
[----:B------:R-:W-:Y:S01]  /*1ff0*/  FMUL.FTZ R50, R33, R50 ;  /* 0x0000003221327220 */ /* 0x000fe20000410000 */
[--C-:B------:R-:W-:Y:S02]  /*2000*/  HADD2.F32 R33, -RZ, R30.reuse.H0_H0 ;  /* 0x2000001eff217230 */ /* 0x100fe40000004100 */
[----:B------:R-:W-:-:S04]  /*2010*/  HADD2.F32 R30, -RZ, R30.H1_H1 ;  /* 0x3000001eff1e7230 */ /* 0x000fc80000004100 */
[----:B------:R-:W4:Y:S01]  /*2020*/  MUFU.EX2 R32, R32 ;  /* 0x0000002000207308 */ /* 0x000f220000000800 */
[----:B------:R-:W-:Y:S01]  /*2030*/  FMUL.FTZ R49, R30, R49 ;  /* 0x000000311e317220 */ /* 0x000fe20000410000 */
[----:B0-----:R-:W-:Y:S01]  /*2040*/  FADD.FTZ R30, -R28, 1 ;  /* 0x3f8000001c1e7421 */ /* 0x001fe20000010100 */
[----:B------:R-:W-:Y:S01]  /*2050*/  FMUL.FTZ R47, R33, R47 ;  /* 0x0000002f212f7220 */ /* 0x000fe20000410000 */
[--C-:B------:R-:W-:Y:S02]  /*2060*/  HADD2.F32 R33, -RZ, R31.reuse.H0_H0 ;  /* 0x2000001fff217230 */ /* 0x100fe40000004100 */
[----:B------:R-:W-:Y:S02]  /*2070*/  HADD2.F32 R31, -RZ, R31.H1_H1 ;  /* 0x3000001fff1f7230 */ /* 0x000fe40000004100 */
[----:B------:R-:W-:Y:S01]  /*2080*/  FFMA.FTZ R30, R15, R30, 1 ;  /* 0x3f8000000f1e7423 */ /* 0x000fe2000001001e */
[----:B------:R-:W-:Y:S02]  /*2090*/  HADD2.F32 R29, -RZ, R29.H1_H1 ;  /* 0x3000001dff1d7230 */ /* 0x000fe40000004100 */
[----:B-1----:R-:W-:Y:S01]  /*20a0*/  FADD.FTZ R15, -R36, 1 ;  /* 0x3f800000240f7421 */ /* 0x002fe20000010100 */
[----:B------:R-:W-:Y:S01]  /*20b0*/  FMUL.FTZ R50, R31, R50 ;  /* 0x000000321f327220 */ /* 0x000fe20000410000 */
[----:B------:R-:W-:-:S02]  /*20c0*/  FMUL.FTZ R28, R28, R30 ;  /* 0x0000001e1c1c7220 */ /* 0x000fc40000410000 */
[----:B------:R-:W-:Y:S01]  /*20d0*/  FFMA.FTZ R15, R19, R15, 1 ;  /* 0x3f800000130f7423 */ /* 0x000fe2000001000f */
[----:B------:R-:W-:Y:S01]  /*20e0*/  FADD.FTZ R31, -R18, R29 ;  /* 0x0000001d121f7221 */ /* 0x000fe20000010100 */
[----:B----4-:R-:W-:Y:S02]  /*20f0*/  FADD.FTZ R32, R32, 1 ;  /* 0x3f80000020207421 */ /* 0x010fe40000010000 */
[----:B------:R-:W-:Y:S02]  /*2100*/  FMUL.FTZ R29, R36, R15 ;  /* 0x0000000f241d7220 */ /* 0x000fe40000410000 */
[----:B------:R0:W1:Y:S01]  /*2110*/  MUFU.RCP R30, R32 ;  /* 0x00000020001e7308 */ /* 0x0000620000001000 */
[--C-:B------:R-:W-:Y:S02]  /*2120*/  HADD2.F32 R19, -RZ, R16.reuse.H0_H0 ;  /* 0x20000010ff137230 */ /* 0x100fe40000004100 */
[----:B------:R-:W-:Y:S01]  /*2130*/  FMUL.FTZ R15, R11, R31 ;  /* 0x0000001f0b0f7220 */ /* 0x000fe20000410000 */
[----:B------:R-:W-:-:S02]  /*2140*/  HADD2.F32 R16, -RZ, R16.H1_H1 ;  /* 0x30000010ff107230 */ /* 0x000fc40000004100 */
[----:B------:R-:W-:Y:S01]  /*2150*/  FMUL.FTZ R37, R33, R37 ;  /* 0x0000002521257220 */ /* 0x000fe20000410000 */
[----:B------:R-:W-:Y:S01]  /*2160*/  FFMA.FTZ R31, R6, R15, R10 ;  /* 0x0000000f061f7223 */ /* 0x000fe2000001000a */
[--C-:B------:R-:W-:Y:S02]  /*2170*/  HADD2.F32 R33, -RZ, R17.reuse.H0_H0 ;  /* 0x20000011ff217230 */ /* 0x100fe40000004100 */
[C---:B0-----:R-:W-:Y:S01]  /*2180*/  FADD.FTZ R32, -R18.reuse, R19 ;  /* 0x0000001312207221 */ /* 0x041fe20000010100 */
[----:B------:R-:W-:Y:S02]  /*2190*/  HADD2.F32 R19, -RZ, R17.H1_H1 ;  /* 0x30000011ff137230 */ /* 0x000fe40000004100 */
[C---:B------:R-:W-:Y:S01]  /*21a0*/  FADD.FTZ R17, -R18.reuse, R16 ;  /* 0x0000001012117221 */ /* 0x040fe20000010100 */
[----:B------:R-:W-:Y:S01]  /*21b0*/  FMUL.FTZ R60, R31, -1.4426950216293334961 ;  /* 0xbfb8aa3b1f3c7820 */ /* 0x000fe20000410000 */
[C---:B------:R-:W-:Y:S01]  /*21c0*/  FMUL.FTZ R16, R11.reuse, R32 ;  /* 0x000000200b107220 */ /* 0x040fe20000410000 */
[C---:B------:R-:W-:Y:S01]  /*21d0*/  FADD.FTZ R33, -R18.reuse, R33 ;  /* 0x0000002112217221 */ /* 0x040fe20000010100 */
[----:B------:R-:W-:Y:S01]  /*21e0*/  FADD.FTZ R19, -R18, R19 ;  /* 0x0000001312137221 */ /* 0x000fe20000010100 */
[----:B------:R-:W-:Y:S01]  /*21f0*/  FMUL.FTZ R17, R11, R17 ;  /* 0x000000110b117220 */ /* 0x000fe20000410000 */
[----:B------:R-:W-:Y:S01]  /*2200*/  FFMA.FTZ R59, R3, R16, R7 ;  /* 0x00000010033b7223 */ /* 0x000fe20000010007 */
[----:B------:R-:W0:Y:S01]  /*2210*/  MUFU.EX2 R60, R60 ;  /* 0x0000003c003c7308 */ /* 0x000e220000000800 */
[----:B-1----:R-:W-:Y:S01]  /*2220*/  FADD.FTZ R18, -R30, 1 ;  /* 0x3f8000001e127421 */ /* 0x002fe20000010100 */
[----:B------:R-:W-:Y:S01]  /*2230*/  FFMA.FTZ R58, R4, R17, R8 ;  /* 0x00000011043a7223 */ /* 0x000fe20000010008 */
[----:B------:R-:W-:-:S02]  /*2240*/  FMUL.FTZ R32, R59, -1.4426950216293334961 ;  /* 0xbfb8aa3b3b207820 */ /* 0x000fc40000410000 */
[----:B------:R-:W-:Y:S01]  /*2250*/  FFMA.FTZ R61, R61, R18, 1 ;  /* 0x3f8000003d3d7423 */ /* 0x000fe20000010012 */
[C---:B------:R-:W-:Y:S01]  /*2260*/  FMUL.FTZ R18, R11.reuse, R33 ;  /* 0x000000210b127220 */ /* 0x040fe20000410000 */
[----:B------:R-:W-:Y:S01]  /*2270*/  FMUL.FTZ R33, R58, -1.4426950216293334961 ;  /* 0xbfb8aa3b3a217820 */ /* 0x000fe20000410000 */
[----:B------:R-:W-:Y:S01]  /*2280*/  FMUL.FTZ R19, R11, R19 ;  /* 0x000000130b137220 */ /* 0x000fe20000410000 */
[----:B------:R-:W1:Y:S01]  /*2290*/  MUFU.EX2 R32, R32 ;  /* 0x0000002000207308 */ /* 0x000e620000000800 */
[----:B------:R-:W-:Y:S02]  /*22a0*/  FFMA.FTZ R57, R5, R18, R9 ;  /* 0x0000001205397223 */ /* 0x000fe40000010009 */
[----:B------:R-:W-:Y:S02]  /*22b0*/  FFMA.FTZ R56, R6, R19, R10 ;  /* 0x0000001306387223 */ /* 0x000fe4000001000a */
[----:B------:R-:W-:-:S03]  /*22c0*/  FMUL.FTZ R36, R57, -1.4426950216293334961 ;  /* 0xbfb8aa3b39247820 */ /* 0x000fc60000410000 */
[----:B------:R-:W4:Y:S01]  /*22d0*/  MUFU.EX2 R33, R33 ;  /* 0x0000002100217308 */ /* 0x000f220000000800 */
[----:B------:R-:W-:Y:S01]  /*22e0*/  FMUL.FTZ R52, R55, R52 ;  /* 0x0000003437347220 */ /* 0x000fe20000410000 */
[----:B0-----:R-:W-:Y:S01]  /*22f0*/  FADD.FTZ R60, R60, 1 ;  /* 0x3f8000003c3c7421 */ /* 0x001fe20000010000 */
[----:B------:R-:W-:-:S05]  /*2300*/  FMUL.FTZ R55, R56, -1.4426950216293334961 ;  /* 0xbfb8aa3b38377820 */ /* 0x000fca0000410000 */
[----:B------:R-:W0:Y:S01]  /*2310*/  MUFU.EX2 R36, R36 ;  /* 0x0000002400247308 */ /* 0x000e220000000800 */
[----:B-1----:R-:W-:-:S07]  /*2320*/  FADD.FTZ R32, R32, 1 ;  /* 0x3f80000020207421 */ /* 0x002fce0000010000 */
[----:B------:R-:W1:Y:S01]  /*2330*/  MUFU.RCP R60, R60 ;  /* 0x0000003c003c7308 */ /* 0x000e620000001000 */
[----:B----4-:R-:W-:-:S07]  /*2340*/  FADD.FTZ R33, R33, 1 ;  /* 0x3f80000021217421 */ /* 0x010fce0000010000 */
[----:B------:R-:W4:Y:S01]  /*2350*/  MUFU.EX2 R55, R55 ;  /* 0x0000003700377308 */ /* 0x000f220000000800 */
[----:B0-----:R-:W-:-:S07]  /*2360*/  FADD.FTZ R36, R36, 1 ;  /* 0x3f80000024247421 */ /* 0x001fce0000010000 */
[----:B------:R-:W0:Y:S01]  /*2370*/  MUFU.RCP R32, R32 ;  /* 0x0000002000207308 */ /* 0x000e220000001000 */
[----:B------:R-:W-:Y:S01]  /*2380*/  FMUL.FTZ R30, R30, R61 ;  /* 0x0000003d1e1e7220 */ /* 0x000fe20000410000 */
[----:B-1----:R-:W-:-:S06]  /*2390*/  FADD.FTZ R61, -R60, 1 ;  /* 0x3f8000003c3d7421 */ /* 0x002fcc0000010100 */
[----:B------:R-:W1:Y:S01]  /*23a0*/  MUFU.RCP R33, R33 ;  /* 0x0000002100217308 */ /* 0x000e620000001000 */
[----:B----4-:R-:W-:Y:S01]  /*23b0*/  FADD.FTZ R55, R55, 1 ;  /* 0x3f80000037377421 */ /* 0x010fe20000010000 */
[----:B------:R-:W-:-:S06]  /*23c0*/  FFMA.FTZ R31, R31, R61, 1 ;  /* 0x3f8000001f1f7423 */ /* 0x000fcc000001003d */
[----:B------:R-:W4:Y:S01]  /*23d0*/  MUFU.RCP R36, R36 ;  /* 0x0000002400247308 */ /* 0x000f220000001000 */
[----:B------:R-:W-:Y:S01]  /*23e0*/  STL [R1+0x14], R2 ;  /* 0x0000140201007387 */ /* 0x000fe20000100800 */
[----:B------:R-:W-:Y:S01]  /*23f0*/  FMUL.FTZ R31, R60, R31 ;  /* 0x0000001f3c1f7220 */ /* 0x000fe20000410000 */
[----:B0-----:R-:W-:Y:S02]  /*2400*/  FADD.FTZ R60, -R32, 1 ;  /* 0x3f800000203c7421 */ /* 0x001fe40000010100 */
[----:B------:R0:W-:Y:S03]  /*2410*/  STL [R1+0xc8], R2 ;  /* 0x0000c80201007387 */ /* 0x0001e60000100800 */
[----:B------:R-:W2:Y:S01]  /*2420*/  MUFU.RCP R55, R55 ;  /* 0x0000003700377308 */ /* 0x000ea20000001000 */
[----:B------:R-:W-:Y:S01]  /*2430*/  FFMA.FTZ R59, R59, R60, 1 ;  /* 0x3f8000003b3b7423 */ /* 0x000fe2000001003c */
[----:B-1----:R-:W-:Y:S01]  /*2440*/  FADD.FTZ R60, -R33, 1 ;  /* 0x3f800000213c7421 */ /* 0x002fe20000010100 */
[----:B0-----:R-:W3:Y:S04]  /*2450*/  LDL R2, [R1+0x9c] ;  /* 0x00009c0001027983 */ /* 0x001ee80000100800 */
[----:B------:R-:W-:Y:S04]  /*2460*/  STL [R1+0x10], R0 ;  /* 0x0000100001007387 */ /* 0x000fe80000100800 */
[----:B------:R0:W-:Y:S01]  /*2470*/  STL [R1+0xcc], R0 ;  /* 0x0000cc0001007387 */ /* 0x0001e20000100800 */
[----:B------:R-:W-:Y:S01]  /*2480*/  FFMA.FTZ R58, R58, R60, 1 ;  /* 0x3f8000003a3a7423 */ /* 0x000fe2000001003c */
[----:B----4-:R-:W-:-:S02]  /*2490*/  FADD.FTZ R60, -R36, 1 ;  /* 0x3f800000243c7421 */ /* 0x010fc40000010100 */
[----:B0-----:R-:W4:Y:S04]  /*24a0*/  LDL.LU R0, [R1+0x4c] ;  /* 0x00004c0001007983 */ /* 0x001f280000300800 */
[----:B------:R0:W-:Y:S01]  /*24b0*/  STL [R1+0xd0], R12 ;  /* 0x0000d00c01007387 */ /* 0x0001e20000100800 */
[----:B------:R-:W-:-:S03]  /*24c0*/  FFMA.FTZ R57, R57, R60, 1 ;  /* 0x3f80000039397423 */ /* 0x000fc6000001003c */
[----:B0-----:R-:W4:Y:S04]  /*24d0*/  LDL.LU R12, [R1+0x48] ;  /* 0x00004800010c7983 */ /* 0x001f280000300800 */
[----:B------:R0:W-:Y:S01]  /*24e0*/  STL [R1+0xc4], R13 ;  /* 0x0000c40d01007387 */ /* 0x0001e20000100800 */
[----:B--2---:R-:W-:-:S03]  /*24f0*/  FADD.FTZ R60, -R55, 1 ;  /* 0x3f800000373c7421 */ /* 0x004fc60000010100 */
[----:B0-----:R-:W2:Y:S04]  /*2500*/  LDL.LU R13, [R1+0x54] ;  /* 0x00005400010d7983 */ /* 0x001ea80000300800 */
[----:B------:R-:W-:Y:S04]  /*2510*/  STL [R1+0xdc], R46 ;  /* 0x0000dc2e01007387 */ /* 0x000fe80000100800 */
[----:B------:R-:W-:Y:S04]  /*2520*/  STL [R1+0xd8], R53 ;  /* 0x0000d83501007387 */ /* 0x000fe80000100800 */
[----:B------:R0:W-:Y:S01]  /*2530*/  STL [R1+0xe0], R54 ;  /* 0x0000e03601007387 */ /* 0x0001e20000100800 */
[----:B------:R-:W-:-:S03]  /*2540*/  FFMA.FTZ R56, R56, R60, 1 ;  /* 0x3f80000038387423 */ /* 0x000fc6000001003c */
[----:B0-----:R-:W2:Y:S04]  /*2550*/  LDL.LU R54, [R1+0x50] ;  /* 0x0000500001367983 */ /* 0x001ea80000300800 */
[----:B------:R0:W-:Y:S04]  /*2560*/  STL [R1+0xd4], R52 ;  /* 0x0000d43401007387 */ /* 0x0001e80000100800 */
[----:B0-----:R-:W2:Y:S04]  /*2570*/  LDL.LU R52, [R1+0x5c] ;  /* 0x00005c0001347983 */ /* 0x001ea80000300800 */
[----:B------:R-:W-:Y:S04]  /*2580*/  STL [R1+0xe8], R14 ;  /* 0x0000e80e01007387 */ /* 0x000fe80000100800 */
[----:B------:R0:W-:Y:S04]  /*2590*/  STL [R1+0xec], R47 ;  /* 0x0000ec2f01007387 */ /* 0x0001e80000100800 */
[----:B0-----:R-:W2:Y:S04]  /*25a0*/  LDL.LU R47, [R1+0x58] ;  /* 0x00005800012f7983 */ /* 0x001ea80000300800 */
[----:B------:R-:W-:Y:S04]  /*25b0*/  STL [R1+0xf4], R49 ;  /* 0x0000f43101007387 */ /* 0x000fe80000100800 */
[----:B------:R0:W-:Y:S04]  /*25c0*/  STL [R1+0xfc], R37 ;  /* 0x0000fc2501007387 */ /* 0x0001e80000100800 */
[----:B0-----:R-:W2:Y:S04]  /*25d0*/  LDL R37, [R1+0x74] ;  /* 0x0000740001257983 */ /* 0x001ea80000100800 */
[----:B------:R-:W-:Y:S04]  /*25e0*/  STL [R1+0x100], R50 ;  /* 0x0001003201007387 */ /* 0x000fe80000100800 */
[----:B------:R0:W-:Y:S04]  /*25f0*/  STL [R1+0x108], R15 ;  /* 0x0001080f01007387 */ /* 0x0001e80000100800 */
[----:B------:R-:W2:Y:S04]  /*2600*/  LDL R60, [R1+0x64] ;  /* 0x00006400013c7983 */ /* 0x000ea80000100800 */
[----:B------:R-:W2:Y:S01]  /*2610*/  LDL R45, [R1+0x94] ;  /* 0x00009400012d7983 */ /* 0x000ea20000100800 */
[----:B0-----:R-:W-:-:S03]  /*2620*/  FMUL.FTZ R15, R55, R56 ;  /* 0x00000038370f7220 */ /* 0x001fc60000410000 */
[----:B------:R-:W2:Y:S04]  /*2630*/  LDL R14, [R1+0xa4] ;  /* 0x0000a400010e7983 */ /* 0x000ea80000100800 */
[----:B------:R0:W-:Y:S04]  /*2640*/  STL [R1+0x2c], R15 ;  /* 0x00002c0f01007387 */ /* 0x0001e80000100800 */
[----:B------:R-:W2:Y:S04]  /*2650*/  LDL R39, [R1+0xa0] ;  /* 0x0000a00001277983 */ /* 0x000ea80000100800 */
[----:B------:R-:W2:Y:S04]  /*2660*/  LDL R46, [R1+0x98] ;  /* 0x00009800012e7983 */ /* 0x000ea80000100800 */
[----:B------:R-:W2:Y:S01]  /*2670*/  LDL R53, [R1+0x90] ;  /* 0x0000900001357983 */ /* 0x000ea20000100800 */
[----:B------:R-:W-:-:S05]  /*2680*/  HADD2.F32 R55, -RZ, R24.H0_H0 ;  /* 0x20000018ff377230 */ /* 0x000fca0000004100 */
[----:B------:R-:W-:Y:S01]  /*2690*/  FMUL.FTZ R28, R55, R28 ;  /* 0x0000001c371c7220 */ /* 0x000fe20000410000 */
[----:B------:R-:W-:Y:S02]  /*26a0*/  HADD2.F32 R55, -RZ, R24.H1_H1 ;  /* 0x30000018ff377230 */ /* 0x000fe40000004100 */
[--C-:B------:R-:W-:Y:S02]  /*26b0*/  HADD2.F32 R24, -RZ, R25.reuse.H0_H0 ;  /* 0x20000019ff187230 */ /* 0x100fe40000004100 */
[----:B------:R-:W-:Y:S02]  /*26c0*/  HADD2.F32 R25, -RZ, R25.H1_H1 ;  /* 0x30000019ff197230 */ /* 0x000fe40000004100 */
[----:B------:R-:W-:-:S03]  /*26d0*/  FMUL.FTZ R33, R33, R58 ;  /* 0x0000003a21217220 */ /* 0x000fc60000410000 */
[----:B------:R-:W-:Y:S01]  /*26e0*/  FMUL.FTZ R31, R25, R31 ;  /* 0x0000001f191f7220 */ /* 0x000fe20000410000 */
[--C-:B------:R-:W-:Y:S02]  /*26f0*/  HADD2.F32 R25, -RZ, R26.reuse.H0_H0 ;  /* 0x2000001aff197230 */ /* 0x100fe40000004100 */
[----:B------:R-:W-:Y:S02]  /*2700*/  HADD2.F32 R26, -RZ, R26.H1_H1 ;  /* 0x3000001aff1a7230 */ /* 0x000fe40000004100 */
[----:B------:R-:W-:Y:S01]  /*2710*/  FMUL.FTZ R30, R24, R30 ;  /* 0x0000001e181e7220 */ /* 0x000fe20000410000 */
[----:B------:R-:W-:Y:S02]  /*2720*/  HADD2.F32 R24, -RZ, R27.H0_H0 ;  /* 0x2000001bff187230 */ /* 0x000fe40000004100 */
[----:B------:R-:W-:Y:S01]  /*2730*/  FMUL.FTZ R36, R36, R57 ;  /* 0x0000003924247220 */ /* 0x000fe20000410000 */
[----:B------:R-:W-:Y:S01]  /*2740*/  FMUL.FTZ R32, R32, R59 ;  /* 0x0000003b20207220 */ /* 0x000fe20000410000 */
[----:B------:R-:W-:Y:S01]  /*2750*/  FMUL.FTZ R33, R26, R33 ;  /* 0x000000211a217220 */ /* 0x000fe20000410000 */
[----:B---3--:R-:W-:Y:S01]  /*2760*/  FADD.FTZ R26, R23, R40 ;  /* 0x00000028171a7221 */ /* 0x008fe20000010000 */
[----:B------:R-:W-:Y:S01]  /*2770*/  FMUL.FTZ R40, R3, R20 ;  /* 0x0000001403287220 */ /* 0x000fe20000410000 */
[----:B------:R-:W-:Y:S01]  /*2780*/  FMUL.FTZ R36, R24, R36 ;  /* 0x0000002418247220 */ /* 0x000fe20000410000 */
[----:B0-----:R-:W-:Y:S01]  /*2790*/  FMUL.FTZ R15, R4, R21 ;  /* 0x00000015040f7220 */ /* 0x001fe20000410000 */
[----:B------:R-:W-:Y:S01]  /*27a0*/  FMUL.FTZ R29, R55, R29 ;  /* 0x0000001d371d7220 */ /* 0x000fe20000410000 */
[----:B------:R-:W-:Y:S01]  /*27b0*/  FMUL.FTZ R32, R25, R32 ;  /* 0x0000002019207220 */ /* 0x000fe20000410000 */
[----:B------:R-:W-:Y:S01]  /*27c0*/  FMUL.FTZ R50, R5, R22 ;  /* 0x0000001605327220 */ /* 0x000fe20000410000 */
[C---:B------:R-:W-:Y:S01]  /*27d0*/  FMUL.FTZ R49, R3.reuse, R42 ;  /* 0x0000002a03317220 */ /* 0x040fe20000410000 */
[----:B------:R-:W-:Y:S01]  /*27e0*/  FMUL.FTZ R61, R3, R44 ;  /* 0x0000002c033d7220 */ /* 0x000fe20000410000 */
[-C--:B------:R-:W-:Y:S01]  /*27f0*/  FFMA.FTZ R24, R2, R23.reuse, R41 ;  /* 0x0000001702187223 */ /* 0x080fe20000010029 */
[----:B------:R-:W-:Y:S01]  /*2800*/  FMUL.FTZ R41, R6, R23 ;  /* 0x0000001706297220 */ /* 0x000fe20000410000 */
[----:B----4-:R-:W-:-:S02]  /*2810*/  FADD.FTZ R25, R22, R0 ;  /* 0x0000000016197221 */ /* 0x010fc40000010000 */
[----:B------:R-:W3:Y:S02]  /*2820*/  LDL R0, [R1+0x7c] ;  /* 0x00007c0001007983 */ /* 0x000ee40000100800 */
[----:B------:R-:W-:Y:S01]  /*2830*/  FADD.FTZ R25, R25, R48 ;  /* 0x0000003019197221 */ /* 0x000fe20000010000 */
[----:B--2---:R-:W-:Y:S01]  /*2840*/  FADD.FTZ R57, R21, R13 ;  /* 0x0000000d15397221 */ /* 0x004fe20000010000 */
[----:B------:R-:W-:Y:S02]  /*2850*/  HADD2.F32 R13, -RZ, R27.H1_H1 ;  /* 0x3000001bff0d7230 */ /* 0x000fe40000004100 */
[----:B------:R-:W-:Y:S01]  /*2860*/  FFMA.FTZ R58, R38, R21, R54 ;  /* 0x00000015263a7223 */ /* 0x000fe20000010036 */
[----:B------:R-:W-:Y:S01]  /*2870*/  FMUL.FTZ R54, R6, R51 ;  /* 0x0000003306367220 */ /* 0x000fe20000410000 */
[----:B------:R-:W-:Y:S02]  /*2880*/  FADD.FTZ R55, R20, R52 ;  /* 0x0000003414377221 */ /* 0x000fe40000010000 */
[----:B------:R-:W2:Y:S02]  /*2890*/  LDL R52, [R1+0x84] ;  /* 0x0000840001347983 */ /* 0x000ea40000100800 */
[----:B------:R-:W-:Y:S01]  /*28a0*/  FADD.FTZ R55, R55, R42 ;  /* 0x0000002a37377221 */ /* 0x000fe20000010000 */
[----:B------:R-:W-:-:S02]  /*28b0*/  FFMA.FTZ R56, R37, R22, R12 ;  /* 0x0000001625387223 */ /* 0x000fc4000001000c */
[----:B------:R-:W4:Y:S04]  /*28c0*/  LDL R12, [R1+0x80] ;  /* 0x00008000010c7983 */ /* 0x000f280000100800 */
[----:B------:R0:W-:Y:S04]  /*28d0*/  STL [R1], R40 ;  /* 0x0000002801007387 */ /* 0x0001e80000100800 */
[----:B------:R1:W-:Y:S01]  /*28e0*/  STL [R1+0x28], R15 ;  /* 0x0000280f01007387 */ /* 0x0003e20000100800 */
[----:B------:R-:W-:Y:S01]  /*28f0*/  FFMA.FTZ R59, R60, R20, R47 ;  /* 0x000000143c3b7223 */ /* 0x000fe2000001002f */
[----:B------:R-:W-:-:S02]  /*2900*/  FMUL.FTZ R47, R4, R43 ;  /* 0x0000002b042f7220 */ /* 0x000fc40000410000 */
[----:B------:R1:W-:Y:S01]  /*2910*/  STL [R1+0x24], R50 ;  /* 0x0000243201007387 */ /* 0x0003e20000100800 */
[----:B------:R-:W-:Y:S01]  /*2920*/  FADD.FTZ R22, R57, R43 ;  /* 0x0000002b39167221 */ /* 0x000fe20000010000 */
[----:B------:R-:W-:Y:S02]  /*2930*/  FFMA.FTZ R27, R45, R42, R59 ;  /* 0x0000002a2d1b7223 */ /* 0x000fe4000001003b */
[----:B------:R1:W-:Y:S01]  /*2940*/  STL [R1+0x1c], R41 ;  /* 0x00001c2901007387 */ /* 0x0003e20000100800 */
[----:B------:R-:W-:Y:S01]  /*2950*/  FFMA.FTZ R42, R60, R40, RZ ;  /* 0x000000283c2a7223 */ /* 0x000fe200000100ff */
[----:B------:R-:W-:Y:S02]  /*2960*/  FFMA.FTZ R23, R14, R43, R58 ;  /* 0x0000002b0e177223 */ /* 0x000fe4000001003a */
[----:B------:R4:W-:Y:S01]  /*2970*/  STL [R1+0x18], R49 ;  /* 0x0000183101007387 */ /* 0x0009e20000100800 */
[----:B------:R-:W-:Y:S01]  /*2980*/  FADD.FTZ R43, RZ, R40 ;  /* 0x00000028ff2b7221 */ /* 0x000fe20000010000 */
[-C--:B------:R-:W-:Y:S01]  /*2990*/  FFMA.FTZ R21, R39, R48.reuse, R56 ;  /* 0x0000003027157223 */ /* 0x080fe20000010038 */
[----:B------:R-:W-:Y:S01]  /*29a0*/  FMUL.FTZ R56, R5, R48 ;  /* 0x0000003005387220 */ /* 0x000fe20000410000 */
[----:B------:R4:W-:Y:S01]  /*29b0*/  STL [R1+0xc], R47 ;  /* 0x00000c2f01007387 */ /* 0x0009e20000100800 */
[----:B------:R-:W-:Y:S01]  /*29c0*/  FADD.FTZ R20, R26, R51 ;  /* 0x000000331a147221 */ /* 0x000fe20000010000 */
[----:B------:R-:W-:-:S02]  /*29d0*/  FFMA.FTZ R24, R46, R51, R24 ;  /* 0x000000332e187223 */ /* 0x000fc40000010018 */
[----:B------:R-:W2:Y:S01]  /*29e0*/  LDL R48, [R1+0x88] ;  /* 0x0000880001307983 */ /* 0x000ea20000100800 */
[----:B------:R-:W-:-:S03]  /*29f0*/  FADD.FTZ R43, R43, R15 ;  /* 0x0000000f2b2b7221 */ /* 0x000fc60000010000 */
[----:B------:R3:W-:Y:S01]  /*2a00*/  STL [R1+0x8], R56 ;  /* 0x0000083801007387 */ /* 0x0007e20000100800 */
[----:B------:R-:W-:-:S03]  /*2a10*/  FFMA.FTZ R42, R38, R15, R42 ;  /* 0x0000000f262a7223 */ /* 0x000fc6000001002a */
[----:B------:R-:W3:Y:S04]  /*2a20*/  LDL R51, [R1+0x8c] ;  /* 0x00008c0001337983 */ /* 0x000ee80000100800 */
[----:B------:R4:W-:Y:S04]  /*2a30*/  STL [R1+0x4], R54 ;  /* 0x0000043601007387 */ /* 0x0009e80000100800 */
[----:B0-----:R-:W2:Y:S04]  /*2a40*/  LDL.LU R40, [R1+0x10c] ;  /* 0x00010c0001287983 */ /* 0x001ea80000300800 */
[----:B-1----:R-:W2:Y:S04]  /*2a50*/  LDL.LU R15, [R1+0x108] ;  /* 0x00010800010f7983 */ /* 0x002ea80000300800 */
[----:B------:R-:W4:Y:S01]  /*2a60*/  LDL.LU R38, [R1+0x104] ;  /* 0x0001040001267983 */ /* 0x000f220000300800 */
[----:B------:R-:W-:Y:S01]  /*2a70*/  FADD.FTZ R43, R43, R50 ;  /* 0x000000322b2b7221 */ /* 0x000fe20000010000 */
[----:B------:R-:W-:Y:S01]  /*2a80*/  FFMA.FTZ R42, R37, R50, R42 ;  /* 0x00000032252a7223 */ /* 0x000fe2000001002a */
[----:B------:R-:W-:Y:S01]  /*2a90*/  FFMA.FTZ R27, R53, R44, R27 ;  /* 0x0000002c351b7223 */ /* 0x000fe2000001001b */
[----:B------:R-:W-:-:S02]  /*2aa0*/  FADD.FTZ R26, R55, R44 ;  /* 0x0000002c371a7221 */ /* 0x000fc40000010000 */
[----:B------:R-:W2:Y:S01]  /*2ab0*/  LDL R44, [R1+0x6c] ;  /* 0x00006c00012c7983 */ /* 0x000ea20000100800 */
[----:B------:R-:W-:Y:S01]  /*2ac0*/  FADD.FTZ R43, R43, R41 ;  /* 0x000000292b2b7221 */ /* 0x000fe20000010000 */
[----:B------:R-:W-:Y:S02]  /*2ad0*/  FFMA.FTZ R42, R2, R41, R42 ;  /* 0x00000029022a7223 */ /* 0x000fe4000001002a */
[----:B------:R-:W2:Y:S04]  /*2ae0*/  LDL.LU R50, [R1+0x100] ;  /* 0x0001000001327983 */ /* 0x000ea80000300800 */
[----:B------:R-:W2:Y:S04]  /*2af0*/  LDL.LU R37, [R1+0xfc] ;  /* 0x0000fc0001257983 */ /* 0x000ea80000300800 */
[----:B------:R-:W2:Y:S01]  /*2b00*/  LDL.LU R41, [R1+0xf8] ;  /* 0x0000f80001297983 */ /* 0x000ea20000300800 */
[----:B------:R-:W-:Y:S01]  /*2b10*/  FFMA.FTZ R42, R45, R49, R42 ;  /* 0x000000312d2a7223 */ /* 0x000fe2000001002a */
[----:B------:R-:W-:Y:S01]  /*2b20*/  FADD.FTZ R22, R22, R34 ;  /* 0x0000002216167221 */ /* 0x000fe20000010000 */
[----:B------:R-:W-:Y:S01]  /*2b30*/  FMUL.FTZ R60, R4, R34 ;  /* 0x00000022043c7220 */ /* 0x000fe20000410000 */
[----:B------:R-:W-:Y:S01]  /*2b40*/  FADD.FTZ R43, R43, R49 ;  /* 0x000000312b2b7221 */ /* 0x000fe20000010000 */
[----:B------:R-:W2:Y:S01]  /*2b50*/  LDL R2, [R1+0x68] ;  /* 0x0000680001027983 */ /* 0x000ea20000100800 */
[----:B------:R-:W-:-:S02]  /*2b60*/  FFMA.FTZ R42, R14, R47, R42 ;  /* 0x0000002f0e2a7223 */ /* 0x000fc4000001002a */
[----:B------:R-:W-:Y:S02]  /*2b70*/  FADD.FTZ R43, R43, R47 ;  /* 0x0000002f2b2b7221 */ /* 0x000fe40000010000 */
[----:B------:R-:W-:Y:S02]  /*2b80*/  FFMA.FTZ R42, R39, R56, R42 ;  /* 0x00000038272a7223 */ /* 0x000fe4000001002a */
[----:B------:R-:W-:Y:S02]  /*2b90*/  FADD.FTZ R43, R43, R56 ;  /* 0x000000382b2b7221 */ /* 0x000fe40000010000 */
[----:B------:R-:W-:Y:S02]  /*2ba0*/  FFMA.FTZ R42, R46, R54, R42 ;  /* 0x000000362e2a7223 */ /* 0x000fe4000001002a */
[----:B------:R-:W-:Y:S01]  /*2bb0*/  FADD.FTZ R43, R43, R54 ;  /* 0x000000362b2b7221 */ /* 0x000fe20000010000 */
[----:B---3--:R-:W-:Y:S01]  /*2bc0*/  FFMA.FTZ R23, R51, R34, R23 ;  /* 0x0000002233177223 */ /* 0x008fe20000010017 */
[----:B----4-:R-:W-:-:S02]  /*2bd0*/  FFMA.FTZ R34, R12, R38, R27 ;  /* 0x000000260c227223 */ /* 0x010fc4000001001b */
[----:B------:R-:W3:Y:S04]  /*2be0*/  LDL R27, [R1+0x78] ;  /* 0x00007800011b7983 */ /* 0x000ee80000100800 */
[----:B------:R-:W4:Y:S04]  /*2bf0*/  LDL.LU R49, [R1+0xf4] ;  /* 0x0000f40001317983 */ /* 0x000f280000300800 */
[----:B------:R-:W3:Y:S04]  /*2c00*/  LDL.LU R45, [R1+0xf0] ;  /* 0x0000f000012d7983 */ /* 0x000ee80000300800 */
[----:B------:R-:W4:Y:S04]  /*2c10*/  LDL.LU R47, [R1+0xec] ;  /* 0x0000ec00012f7983 */ /* 0x000f280000300800 */
[----:B------:R-:W4:Y:S04]  /*2c20*/  LDL.LU R14, [R1+0xe8] ;  /* 0x0000e800010e7983 */ /* 0x000f280000300800 */
[----:B------:R-:W4:Y:S01]  /*2c30*/  LDL.LU R39, [R1+0xe4] ;  /* 0x0000e40001277983 */ /* 0x000f220000300800 */
[-C--:B--2---:R-:W-:Y:S01]  /*2c40*/  FFMA.FTZ R23, R0, R41.reuse, R23 ;  /* 0x0000002900177223 */ /* 0x084fe20000010017 */
[----:B------:R-:W-:Y:S01]  /*2c50*/  FADD.FTZ R22, R22, R41 ;  /* 0x0000002916167221 */ /* 0x000fe20000010000 */
[----:B------:R-:W-:-:S02]  /*2c60*/  FMUL.FTZ R56, R4, R41 ;  /* 0x0000002904387220 */ /* 0x000fc40000410000 */
[----:B------:R-:W2:Y:S04]  /*2c70*/  LDL R41, [R1+0x38] ;  /* 0x0000380001297983 */ /* 0x000ea80000100800 */
[----:B------:R-:W2:Y:S04]  /*2c80*/  LDL.LU R54, [R1+0xe0] ;  /* 0x0000e00001367983 */ /* 0x000ea80000300800 */
[----:B------:R-:W2:Y:S01]  /*2c90*/  LDL.LU R46, [R1+0xdc] ;  /* 0x0000dc00012e7983 */ /* 0x000ea20000300800 */
[----:B------:R-:W-:Y:S01]  /*2ca0*/  FFMA.FTZ R42, R53, R61, R42 ;  /* 0x0000003d352a7223 */ /* 0x000fe2000001002a */
[----:B------:R-:W-:-:S03]  /*2cb0*/  FMUL.FTZ R59, R5, R35 ;  /* 0x00000023053b7220 */ /* 0x000fc60000410000 */
[----:B------:R-:W-:Y:S01]  /*2cc0*/  FFMA.FTZ R42, R51, R60, R42 ;  /* 0x0000003c332a7223 */ /* 0x000fe2000001002a */
[----:B------:R-:W-:Y:S01]  /*2cd0*/  FMUL.FTZ R58, R6, R40 ;  /* 0x00000028063a7220 */ /* 0x000fe20000410000 */
[C---:B------:R-:W-:Y:S02]  /*2ce0*/  FFMA.FTZ R21, R48.reuse, R35, R21 ;  /* 0x0000002330157223 */ /* 0x040fe40000010015 */
[----:B------:R-:W-:Y:S01]  /*2cf0*/  FFMA.FTZ R42, R48, R59, R42 ;  /* 0x0000003b302a7223 */ /* 0x000fe2000001002a */
[----:B------:R-:W-:Y:S01]  /*2d00*/  FADD.FTZ R25, R25, R35 ;  /* 0x0000002319197221 */ /* 0x000fe20000010000 */
[----:B------:R-:W-:Y:S01]  /*2d10*/  FADD.FTZ R35, R26, R38 ;  /* 0x000000261a237221 */ /* 0x000fe20000010000 */
[----:B------:R-:W-:Y:S01]  /*2d20*/  FMUL.FTZ R57, R3, R38 ;  /* 0x0000002603397220 */ /* 0x000fe20000410000 */
[----:B------:R-:W-:Y:S01]  /*2d30*/  FFMA.FTZ R24, R52, R40, R24 ;  /* 0x0000002834187223 */ /* 0x000fe20000010018 */
[----:B------:R-:W-:Y:S01]  /*2d40*/  FADD.FTZ R20, R20, R40 ;  /* 0x0000002814147221 */ /* 0x000fe20000010000 */
[----:B------:R-:W2:Y:S01]  /*2d50*/  LDL R38, [R1+0x34] ;  /* 0x0000340001267983 */ /* 0x000ea20000100800 */
[----:B------:R-:W-:-:S03]  /*2d60*/  FFMA.FTZ R42, R52, R58, R42 ;  /* 0x0000003a342a7223 */ /* 0x000fc6000001002a */
[----:B------:R-:W2:Y:S01]  /*2d70*/  LDL.LU R53, [R1+0xd8] ;  /* 0x0000d80001357983 */ /* 0x000ea20000300800 */
[----:B------:R-:W-:-:S03]  /*2d80*/  FFMA.FTZ R42, R12, R57, R42 ;  /* 0x000000390c2a7223 */ /* 0x000fc6000001002a */
[----:B------:R-:W2:Y:S01]  /*2d90*/  LDL R26, [R1+0x30] ;  /* 0x00003000011a7983 */ /* 0x000ea20000100800 */
[----:B------:R-:W-:-:S03]  /*2da0*/  FFMA.FTZ R42, R0, R56, R42 ;  /* 0x00000038002a7223 */ /* 0x000fc6000001002a */
[----:B------:R-:W2:Y:S01]  /*2db0*/  LDL R40, [R1+0x20] ;  /* 0x0000200001287983 */ /* 0x000ea20000100800 */
[----:B---3--:R-:W-:-:S04]  /*2dc0*/  FMUL.FTZ R55, R5, R45 ;  /* 0x0000002d05377220 */ /* 0x008fc80000410000 */
[C---:B------:R-:W-:Y:S01]  /*2dd0*/  FFMA.FTZ R42, R27.reuse, R55, R42 ;  /* 0x000000371b2a7223 */ /* 0x040fe2000001002a */
[-C--:B----4-:R-:W-:Y:S01]  /*2de0*/  FFMA.FTZ R24, R44, R39.reuse, R24 ;  /* 0x000000272c187223 */ /* 0x090fe20000010018 */
[----:B------:R-:W-:Y:S01]  /*2df0*/  FADD.FTZ R20, R20, R39 ;  /* 0x0000002714147221 */ /* 0x000fe20000010000 */
[----:B------:R-:W-:Y:S02]  /*2e00*/  FMUL.FTZ R51, R6, R39 ;  /* 0x0000002706337220 */ /* 0x000fe40000410000 */
[----:B------:R-:W3:Y:S04]  /*2e10*/  LDL R39, [R1+0x60] ;  /* 0x0000600001277983 */ /* 0x000ee80000100800 */
[----:B------:R-:W4:Y:S01]  /*2e20*/  LDL.LU R52, [R1+0xd4] ;  /* 0x0000d40001347983 */ /* 0x000f220000300800 */
[----:B------:R-:W-:Y:S01]  /*2e30*/  FFMA.FTZ R42, R44, R51, R42 ;  /* 0x000000332c2a7223 */ /* 0x000fe2000001002a */
[----:B------:R-:W-:-:S02]  /*2e40*/  FFMA.FTZ R21, R27, R45, R21 ;  /* 0x0000002d1b157223 */ /* 0x000fc40000010015 */
[----:B------:R-:W4:Y:S01]  /*2e50*/  LDL.LU R12, [R1+0xd0] ;  /* 0x0000d000010c7983 */ /* 0x000f220000300800 */
[-C--:B--2---:R-:W-:Y:S01]  /*2e60*/  FMUL.FTZ R48, R3, R46.reuse ;  /* 0x0000002e03307220 */ /* 0x084fe20000410000 */
[C---:B------:R-:W-:Y:S02]  /*2e70*/  FFMA.FTZ R34, R2.reuse, R46, R34 ;  /* 0x0000002e02227223 */ /* 0x040fe40000010022 */
[----:B------:R-:W2:Y:S01]  /*2e80*/  LDL.LU R0, [R1+0xcc] ;  /* 0x0000cc0001007983 */ /* 0x000ea20000300800 */
[----:B------:R-:W-:-:S03]  /*2e90*/  FFMA.FTZ R42, R2, R48, R42 ;  /* 0x00000030022a7223 */ /* 0x000fc6000001002a */
[----:B------:R-:W2:Y:S04]  /*2ea0*/  LDL.LU R27, [R1+0x2c] ;  /* 0x00002c00011b7983 */ /* 0x000ea80000300800 */
[----:B------:R-:W2:Y:S01]  /*2eb0*/  LDL.LU R2, [R1+0xc8] ;  /* 0x0000c80001027983 */ /* 0x000ea20000300800 */
[----:B------:R-:W-:-:S04]  /*2ec0*/  FADD.FTZ R43, R43, R61 ;  /* 0x0000003d2b2b7221 */ /* 0x000fc80000010000 */
[----:B------:R-:W-:-:S04]  /*2ed0*/  FADD.FTZ R43, R43, R60 ;  /* 0x0000003c2b2b7221 */ /* 0x000fc80000010000 */
[----:B------:R-:W-:-:S04]  /*2ee0*/  FADD.FTZ R43, R43, R59 ;  /* 0x0000003b2b2b7221 */ /* 0x000fc80000010000 */
[----:B------:R-:W-:-:S04]  /*2ef0*/  FADD.FTZ R43, R43, R58 ;  /* 0x0000003a2b2b7221 */ /* 0x000fc80000010000 */
[----:B------:R-:W-:-:S04]  /*2f00*/  FADD.FTZ R43, R43, R57 ;  /* 0x000000392b2b7221 */ /* 0x000fc80000010000 */
[----:B------:R-:W-:Y:S01]  /*2f10*/  FADD.FTZ R43, R43, R56 ;  /* 0x000000382b2b7221 */ /* 0x000fe20000010000 */
[----:B------:R-:W-:Y:S01]  /*2f20*/  FADD.FTZ R35, R35, R46 ;  /* 0x0000002e23237221 */ /* 0x000fe20000010000 */
[----:B------:R-:W-:Y:S02]  /*2f30*/  FMUL.FTZ R46, R4, R53 ;  /* 0x00000035042e7220 */ /* 0x000fe40000410000 */
[----:B------:R-:W-:Y:S01]  /*2f40*/  FADD.FTZ R43, R43, R55 ;  /* 0x000000372b2b7221 */ /* 0x000fe20000010000 */
[----:B------:R-:W-:Y:S01]  /*2f50*/  FADD.FTZ R25, R25, R45 ;  /* 0x0000002d19197221 */ /* 0x000fe20000010000 */
[----:B------:R-:W-:Y:S01]  /*2f60*/  FADD.FTZ R22, R22, R53 ;  /* 0x0000003516167221 */ /* 0x000fe20000010000 */
[-C--:B------:R-:W-:Y:S01]  /*2f70*/  FMUL.FTZ R45, R5, R54.reuse ;  /* 0x00000036052d7220 */ /* 0x080fe20000410000 */
[----:B------:R-:W-:Y:S01]  /*2f80*/  FADD.FTZ R43, R43, R51 ;  /* 0x000000332b2b7221 */ /* 0x000fe20000010000 */
[----:B------:R-:W-:-:S03]  /*2f90*/  FFMA.FTZ R21, R41, R54, R21 ;  /* 0x0000003629157223 */ /* 0x000fc60000010015 */
[----:B------:R-:W-:Y:S01]  /*2fa0*/  FADD.FTZ R43, R43, R48 ;  /* 0x000000302b2b7221 */ /* 0x000fe20000010000 */
[----:B------:R-:W-:Y:S01]  /*2fb0*/  FFMA.FTZ R34, R26, R47, R34 ;  /* 0x0000002f1a227223 */ /* 0x000fe20000010022 */
[----:B------:R-:W-:Y:S01]  /*2fc0*/  FADD.FTZ R35, R35, R47 ;  /* 0x0000002f23237221 */ /* 0x000fe20000010000 */
[C---:B---3--:R-:W-:Y:S01]  /*2fd0*/  FFMA.FTZ R23, R39.reuse, R53, R23 ;  /* 0x0000003527177223 */ /* 0x048fe20000010017 */
[----:B------:R-:W-:Y:S01]  /*2fe0*/  FFMA.FTZ R42, R39, R46, R42 ;  /* 0x0000002e272a7223 */ /* 0x000fe2000001002a */
[----:B------:R-:W-:Y:S01]  /*2ff0*/  FADD.FTZ R53, R25, R54 ;  /* 0x0000003619357221 */ /* 0x000fe20000010000 */
[-C--:B----4-:R-:W-:Y:S01]  /*3000*/  FFMA.FTZ R54, R38, R52.reuse, R24 ;  /* 0x0000003426367223 */ /* 0x090fe20000010018 */
[----:B------:R-:W-:Y:S01]  /*3010*/  FADD.FTZ R20, R20, R52 ;  /* 0x0000003414147221 */ /* 0x000fe20000010000 */
[----:B------:R-:W-:Y:S01]  /*3020*/  FMUL.FTZ R44, R6, R52 ;  /* 0x00000034062c7220 */ /* 0x000fe20000410000 */
[----:B------:R-:W-:Y:S01]  /*3030*/  FADD.FTZ R52, R22, R49 ;  /* 0x0000003116347221 */ /* 0x000fe20000010000 */
[----:B------:R-:W-:Y:S01]  /*3040*/  FFMA.FTZ R22, R41, R45, R42 ;  /* 0x0000002d29167223 */ /* 0x000fe2000001002a */
[----:B------:R-:W-:Y:S01]  /*3050*/  FADD.FTZ R24, R43, R46 ;  /* 0x0000002e2b187221 */ /* 0x000fe20000010000 */
[----:B------:R-:W-:-:S02]  /*3060*/  FMUL.FTZ R43, R3, R47 ;  /* 0x0000002f032b7220 */ /* 0x000fc40000410000 */
[----:B------:R-:W-:Y:S01]  /*3070*/  FFMA.FTZ R22, R38, R44, R22 ;  /* 0x0000002c26167223 */ /* 0x000fe20000010016 */
[----:B------:R-:W-:-:S03]  /*3080*/  FMUL.FTZ R42, R4, R49 ;  /* 0x00000031042a7220 */ /* 0x000fc60000410000 */
[----:B------:R-:W-:Y:S01]  /*3090*/  FFMA.FTZ R22, R26, R43, R22 ;  /* 0x0000002b1a167223 */ /* 0x000fe20000010016 */
[----:B------:R-:W-:Y:S01]  /*30a0*/  FFMA.FTZ R47, R40, R49, R23 ;  /* 0x00000031282f7223 */ /* 0x000fe20000010017 */
[----:B------:R-:W-:Y:S01]  /*30b0*/  FADD.FTZ R53, R53, R37 ;  /* 0x0000002535357221 */ /* 0x000fe20000010000 */
[-C--:B------:R-:W-:Y:S01]  /*30c0*/  FMUL.FTZ R41, R5, R37.reuse ;  /* 0x0000002505297220 */ /* 0x080fe20000410000 */
[----:B--2---:R-:W-:Y:S01]  /*30d0*/  FFMA.FTZ R49, R2, R37, R21 ;  /* 0x0000002502317223 */ /* 0x004fe20000010015 */
[----:B------:R-:W-:Y:S01]  /*30e0*/  FFMA.FTZ R22, R40, R42, R22 ;  /* 0x0000002a28167223 */ /* 0x000fe20000010016 */
[-C--:B------:R-:W-:Y:S01]  /*30f0*/  FFMA.FTZ R54, R0, R50.reuse, R54 ;  /* 0x0000003200367223 */ /* 0x080fe20000010036 */
[----:B------:R-:W-:Y:S01]  /*3100*/  FADD.FTZ R37, R20, R50 ;  /* 0x0000003214257221 */ /* 0x000fe20000010000 */
[----:B------:R-:W-:Y:S01]  /*3110*/  FMUL.FTZ R40, R6, R50 ;  /* 0x0000003206287220 */ /* 0x000fe20000410000 */
[----:B------:R-:W-:Y:S02]  /*3120*/  FMUL.FTZ R50, R13, R27 ;  /* 0x0000001b0d327220 */ /* 0x000fe40000410000 */
[----:B------:R-:W2:Y:S01]  /*3130*/  LDL.LU R13, [R1+0xc4] ;  /* 0x0000c400010d7983 */ /* 0x000ea20000300800 */
[----:B------:R-:W-:-:S03]  /*3140*/  FFMA.FTZ R22, R2, R41, R22 ;  /* 0x0000002902167223 */ /* 0x000fc60000010016 */
[----:B------:R0:W5:Y:S01]  /*3150*/  LDL.LU R2, [R1+0xc0] ;  /* 0x0000c00001027983 */ /* 0x0001620000300800 */
[----:B------:R-:W-:-:S03]  /*3160*/  FFMA.FTZ R27, R0, R40, R22 ;  /* 0x00000028001b7223 */ /* 0x000fc60000010016 */
[----:B------:R-:W3:Y:S01]  /*3170*/  LDL R0, [R1+0xb8] ;  /* 0x0000b80001007983 */ /* 0x000ee20000100800 */
[----:B------:R-:W-:-:S04]  /*3180*/  FADD.FTZ R24, R24, R45 ;  /* 0x0000002d18187221 */ /* 0x000fc80000010000 */
[----:B------:R-:W-:-:S04]  /*3190*/  FADD.FTZ R24, R24, R44 ;  /* 0x0000002c18187221 */ /* 0x000fc80000010000 */
[----:B------:R-:W-:-:S04]  /*31a0*/  FADD.FTZ R24, R24, R43 ;  /* 0x0000002b18187221 */ /* 0x000fc80000010000 */
[----:B------:R-:W-:-:S04]  /*31b0*/  FADD.FTZ R24, R24, R42 ;  /* 0x0000002a18187221 */ /* 0x000fc80000010000 */
[----:B------:R-:W-:Y:S01]  /*31c0*/  FADD.FTZ R24, R24, R41 ;  /* 0x0000002918187221 */ /* 0x000fe20000010000 */
[----:B------:R-:W-:-:S03]  /*31d0*/  FMUL.FTZ R39, R3, R28 ;  /* 0x0000001c03277220 */ /* 0x000fc60000410000 */
[----:B------:R-:W-:Y:S01]  /*31e0*/  FADD.FTZ R24, R24, R40 ;  /* 0x0000002818187221 */ /* 0x000fe20000010000 */
[----:B------:R-:W-:Y:S01]  /*31f0*/  FMUL.FTZ R38, R4, R29 ;  /* 0x0000001d04267220 */ /* 0x000fe20000410000 */
[----:B------:R-:W-:Y:S02]  /*3200*/  FFMA.FTZ R27, R12, R39, R27 ;  /* 0x000000270c1b7223 */ /* 0x000fe4000001001b */
        /* <DEDUP_REMOVED lines=13> */
[----:B------:R-:W-:Y:S01]  /*32e0*/  FFMA.FTZ R34, R12, R28, R34 ;  /* 0x0000001c0c227223 */ /* 0x000fe20000010022 */
[----:B------:R-:W-:Y:S02]  /*32f0*/  FADD.FTZ R35, R35, R28 ;  /* 0x0000001c23237221 */ /* 0x000fe40000010000 */
[----:B------:R-:W-:Y:S01]  /*3300*/  FADD.FTZ R26, R26, R25 ;  /* 0x000000191a1a7221 */ /* 0x000fe20000010000 */
[----:B------:R-:W-:Y:S01]  /*3310*/  FADD.FTZ R52, R52, R29 ;  /* 0x0000001d34347221 */ /* 0x000fe20000010000 */
[----:B------:R-:W-:Y:S01]  /*3320*/  FFMA.FTZ R49, R14, R30, R49 ;  /* 0x0000001e0e317223 */ /* 0x000fe20000010031 */
[----:B------:R-:W-:Y:S01]  /*3330*/  FFMA.FTZ R28, R16, R32, R34 ;  /* 0x00000020101c7223 */ /* 0x000fe20000010022 */
[----:B------:R-:W-:Y:S01]  /*3340*/  FADD.FTZ R53, R53, R30 ;  /* 0x0000001e35357221 */ /* 0x000fe20000010000 */
[----:B------:R-:W-:Y:S01]  /*3350*/  FFMA.FTZ R54, R15, R31, R54 ;  /* 0x0000001f0f367223 */ /* 0x000fe20000010036 */
[----:B------:R-:W-:-:S02]  /*3360*/  FADD.FTZ R37, R37, R31 ;  /* 0x0000001f25257221 */ /* 0x000fc40000010000 */
[----:B------:R-:W-:Y:S01]  /*3370*/  FADD.FTZ R53, R53, R36 ;  /* 0x0000002435357221 */ /* 0x000fe20000010000 */
[----:B------:R-:W-:Y:S01]  /*3380*/  UIADD3 UR9, UP0, UPT, UR9, 0x1, URZ ;  /* 0x0000000109097890 */ /* 0x000fe2000ff1e0ff */
[----:B------:R-:W1:Y:S03]  /*3390*/  S2R R34, SR_TID.X ;  /* 0x0000000000227919 */ /* 0x000e660000002100 */
[----:B------:R-:W-:Y:S02]  /*33a0*/  UIADD3.X UR10, UPT, UPT, URZ, UR5, URZ, UP0, !UPT ;  /* 0x00000005ff0a7290 */ /* 0x000fe400087fe4ff */
[----:B------:R-:W-:-:S04]  /*33b0*/  UISETP.GE.U32.AND UP0, UPT, UR9, UR14, UPT ;  /* 0x0000000e0900728c */ /* 0x000fc8000bf06070 */
[----:B------:R-:W-:Y:S01]  /*33c0*/  UISETP.GE.AND.EX UP0, UPT, UR10, UR15, UPT, UP0 ;  /* 0x0000000f0a00728c */ /* 0x000fe2000bf06300 */
[----:B--2---:R-:W-:-:S04]  /*33d0*/  FFMA.FTZ R27, R13, R38, R27 ;  /* 0x000000260d1b7223 */ /* 0x004fc8000001001b */
[----:B------:R-:W-:-:S04]  /*33e0*/  FFMA.FTZ R27, R14, R20, R27 ;  /* 0x000000140e1b7223 */ /* 0x000fc8000001001b */
[----:B------:R-:W-:-:S04]  /*33f0*/  FFMA.FTZ R27, R15, R21, R27 ;  /* 0x000000150f1b7223 */ /* 0x000fc8000001001b */
[----:B------:R-:W-:-:S04]  /*3400*/  FFMA.FTZ R27, R16, R22, R27 ;  /* 0x00000016101b7223 */ /* 0x000fc8000001001b */
[----:B------:R-:W-:-:S04]  /*3410*/  FFMA.FTZ R27, R17, R23, R27 ;  /* 0x00000017111b7223 */ /* 0x000fc8000001001b */
[----:B------:R-:W-:Y:S01]  /*3420*/  FFMA.FTZ R27, R18, R24, R27 ;  /* 0x00000018121b7223 */ /* 0x000fe2000001001b */
[----:B------:R-:W-:-:S03]  /*3430*/  FFMA.FTZ R47, R13, R29, R47 ;  /* 0x0000001d0d2f7223 */ /* 0x000fc6000001002f */
[----:B------:R-:W-:Y:S01]  /*3440*/  FFMA.FTZ R27, R19, R25, R27 ;  /* 0x00000019131b7223 */ /* 0x000fe2000001001b */
[----:B------:R-:W-:Y:S01]  /*3450*/  FADD.FTZ R29, R35, R32 ;  /* 0x00000020231d7221 */ /* 0x000fe20000010000 */
[----:B------:R-:W-:-:S03]  /*3460*/  FFMA.FTZ R47, R17, R33, R47 ;  /* 0x00000021112f7223 */ /* 0x000fc6000001002f */
[----:B---3--:R2:W-:Y:S01]  /*3470*/  STS.64 [R0], R26 ;  /* 0x0000001a00007388 */ /* 0x0085e20000000a00 */
[----:B------:R-:W-:Y:S01]  /*3480*/  FFMA.FTZ R32, R19, R50, R54 ;  /* 0x0000003213207223 */ /* 0x000fe20000010036 */
[----:B--2---:R-:W-:Y:S02]  /*3490*/  FADD.FTZ R26, R52, R33 ;  /* 0x00000021341a7221 */ /* 0x004fe40000010000 */
[----:B------:R0:W5:Y:S01]  /*34a0*/  LDL.LU R0, [R1+0xbc] ;  /* 0x0000bc0001007983 */ /* 0x0001620000300800 */
[----:B------:R-:W-:Y:S01]  /*34b0*/  FFMA.FTZ R27, R18, R36, R49 ;  /* 0x00000024121b7223 */ /* 0x000fe20000010031 */
[----:B------:R-:W-:Y:S02]  /*34c0*/  FADD.FTZ R33, R37, R50 ;  /* 0x0000003225217221 */ /* 0x000fe40000010000 */
[----:B------:R0:W-:Y:S04]  /*34d0*/  STL [R1+0x58], R28 ;  /* 0x0000581c01007387 */ /* 0x0001e80000100800 */
[----:B------:R0:W-:Y:S04]  /*34e0*/  STL [R1+0x5c], R29 ;  /* 0x00005c1d01007387 */ /* 0x0001e80000100800 */
[----:B------:R0:W-:Y:S04]  /*34f0*/  STL [R1+0x50], R47 ;  /* 0x0000502f01007387 */ /* 0x0001e80000100800 */
[----:B------:R0:W-:Y:S04]  /*3500*/  STL [R1+0x54], R26 ;  /* 0x0000541a01007387 */ /* 0x0001e80000100800 */
[----:B------:R0:W-:Y:S04]  /*3510*/  STL [R1+0x48], R27 ;  /* 0x0000481b01007387 */ /* 0x0001e80000100800 */
[----:B------:R0:W-:Y:S04]  /*3520*/  STL [R1+0x4c], R53 ;  /* 0x00004c3501007387 */ /* 0x0001e80000100800 */
[----:B------:R0:W-:Y:S01]  /*3530*/  STL.64 [R1+0x40], R32 ;  /* 0x0000402001007387 */ /* 0x0001e20000100a00 */
[----:B------:R-:W-:Y:S06]  /*3540*/  BAR.SYNC.DEFER_BLOCKING 0x0 ;  /* 0x0000000000007b1d */ /* 0x000fec0000010000 */
[----:B-1----:R-:W-:Y:S05]  /*3550*/  BRA.U !UP0, `(.L_x_1267) ;  /* 0x0000000108f87547 */ /* 0x002fea000b800000 */
[----:B------:R-:W0:Y:S01]  /*3560*/  S2R R34, SR_TID.X ;  /* 0x0000000000227919 */ /* 0x000e220000002100 */
[----:B------:R-:W1:Y:S01]  /*3570*/  S2UR UR8, SR_CgaCtaId ;  /* 0x00000000000879c3 */ /* 0x000e620000008800 */
[----:B------:R-:W-:Y:S01]  /*3580*/  UMOV UR5, 0x400 ;  /* 0x0000040000057882 */ /* 0x000fe20000000000 */
[----:B------:R-:W-:Y:S02]  /*3590*/  MOV R37, R26 ;  /* 0x0000001a00257202 */ /* 0x000fe40000000f00 */
[----:B------:R-:W-:Y:S02]  /*35a0*/  MOV R52, R27 ;  /* 0x0000001b00347202 */ /* 0x000fe40000000f00 */
[----:B------:R-:W-:Y:S02]  /*35b0*/  MOV R36, R47 ;  /* 0x0000002f00247202 */ /* 0x000fe40000000f00 */
[----:B------:R-:W-:Y:S01]  /*35c0*/  S2UR UR11, SR_CTAID.Y ;  /* 0x00000000000b79c3 */ /* 0x000fe20000002600 */
[----:B-1----:R-:W-:-:S07]  /*35d0*/  ULEA UR5, UR8, UR5, 0x18 ;  /* 0x0000000508057291 */ /* 0x002fce000f8ec0ff */
[----:B------:R-:W1:Y:S01]  /*35e0*/  S2UR UR8, SR_CTAID.X ;  /* 0x00000000000879c3 */ /* 0x000e620000002500 */
[C---:B0-----:R-:W-:Y:S02]  /*35f0*/  SHF.L.U32 R26, R34.reuse, 0x1, RZ ;  /* 0x00000001221a7819 */ /* 0x041fe400000006ff */
[----:B-----5:R-:W-:Y:S02]  /*3600*/  LEA R0, R34, UR5, 0x5 ;  /* 0x0000000522007c11 */ /* 0x020fe4000f8e28ff */
[----:B------:R-:W-:Y:S02]  /*3610*/  LOP3.LUT R26, R26, 0x18, RZ, 0xc0, !PT ;  /* 0x000000181a1a7812 */ /* 0x000fe400078ec0ff */
[----:B------:R-:W-:Y:S02]  /*3620*/  SHF.L.U32 R30, R34, 0x3, RZ ;  /* 0x00000003221e7819 */ /* 0x000fe400000006ff */
[----:B------:R-:W-:Y:S02]  /*3630*/  IADD3 R27, PT, PT, R0, R26, RZ ;  /* 0x0000001a001b7210 */ /* 0x000fe40007ffe0ff */
[----:B------:R-:W-:-:S03]  /*3640*/  LOP3.LUT R30, R30, 0x1fe0, RZ, 0xc0, !PT ;  /* 0x00001fe01e1e7812 */ /* 0x000fc600078ec0ff */
[----:B------:R0:W-:Y:S01]  /*3650*/  STS.64 [R27], R28 ;  /* 0x0000001c1b007388 */ /* 0x0001e20000000a00 */
[----:B-1----:R-:W-:Y:S01]  /*3660*/  ULOP3.LUT UR8, UR8, 0xff, URZ, 0xc0, !UPT ;  /* 0x000000ff08087892 */ /* 0x002fe2000f8ec0ff */
[C---:B0-----:R-:W-:Y:S02]  /*3670*/  LOP3.LUT R28, R26.reuse, 0x8, RZ, 0x3c, !PT ;  /* 0x000000081a1c7812 */ /* 0x041fe400078e3cff */
        /* <DEDUP_REMOVED lines=44> */
.L_x_1267:
[----:B------:R-:W-:Y:S01]  /*3940*/  ISETP.GT.U32.AND P0, PT, R34, 0x1f, PT ;  /* 0x0000001f2200780c */ /* 0x000fe20003f04070 */
[----:B------:R-:W-:Y:S01]  /*3950*/  BSSY.RECONVERGENT B0, `(.L_x_1268) ;  /* 0x0000030000007945 */ /* 0x000fe20003800200 */
[----:B01----:R-:W-:-:S11]  /*3960*/  CS2R R26, SRZ ;  /* 0x00000000001a7805 */ /* 0x003fd6000001ff00 */
        /* <DEDUP_REMOVED lines=46> */
.L_x_1269:
[----:B------:R-:W-:Y:S05]  /*3c50*/  BSYNC.RECONVERGENT B0 ;  /* 0x0000000000007941 */ /* 0x000fea0003800200 */
.L_x_1268:
        /* <DEDUP_REMOVED lines=18> */
.L_x_1271:
[----:B------:R-:W-:Y:S05]  /*3d80*/  BSYNC.RECONVERGENT B0 ;  /* 0x0000000000007941 */ /* 0x000fea0003800200 */
.L_x_1270:
        /* <DEDUP_REMOVED lines=18> */
.L_x_1274:
[----:B0-----:R-:W2:Y:S04]  /*3eb0*/  LD.E.STRONG.GPU R29, desc[UR12][R26.64+0x4] ;  /* 0x0000040c1a1d7980 */ /* 0x001ea8000c10f900 */
[----:B--2---:R-:W-:Y:S01]  /*3ec0*/  CCTL.IVALL ;  /* 0x00000000ff00798f */ /* 0x004fe20002000000 */
[----:B------:R-:W-:Y:S05]  /*3ed0*/  YIELD ;  /* 0x0000000000007946 */ /* 0x000fea0003800000 */
[----:B-----5:R-:W-:-:S04]  /*3ee0*/  LOP3.LUT R29, R29, R28, RZ, 0x3c, !PT ;  /* 0x0000001c1d1d7212 */ /* 0x020fc800078e3cff */
[----:B------:R-:W-:-:S13]  /*3ef0*/  ISETP.GT.AND P0, PT, R29, -0x1, PT ;  /* 0xffffffff1d00780c */ /* 0x000fda0003f04270 */
[----:B------:R-:W-:Y:S05]  /*3f00*/  @P0 BRA `(.L_x_1274) ;  /* 0xfffffffc00e80947 */ /* 0x000fea000383ffff */
.L_x_1273:
[----:B------:R-:W-:Y:S05]  /*3f10*/  WARPSYNC.ALL ;  /* 0x0000000000007948 */ /* 0x000fea0003800000 */
[----:B------:R-:W-:Y:S06]  /*3f20*/  BAR.SYNC.DEFER_BLOCKING 0x0 ;  /* 0x0000000000007b1d */ /* 0x000fec0000010000 */
[----:B------:R-:W-:Y:S05]  /*3f30*/  BRA `(.L_x_1275) ;  /* 0x0000000000607947 */ /* 0x000fea0003800000 */
.L_x_1272:
        /* <DEDUP_REMOVED lines=16> */
.L_x_1277:
[----:B------:R-:W2:Y:S04]  /*4040*/  LD.E.STRONG.GPU R29, desc[UR12][R26.64] ;  /* 0x0000000c1a1d7980 */ /* 0x000ea8000c10f900 */
[----:B--2---:R-:W-:Y:S01]  /*4050*/  CCTL.IVALL ;  /* 0x00000000ff00798f */ /* 0x004fe20002000000 */
[----:B------:R-:W-:Y:S05]  /*4060*/  YIELD ;  /* 0x0000000000007946 */ /* 0x000fea0003800000 */
[----:B-----5:R-:W-:-:S04]  /*4070*/  LOP3.LUT R29, R29, R28, RZ, 0x3c, !PT ;  /* 0x0000001c1d1d7212 */ /* 0x020fc800078e3cff */
[----:B------:R-:W-:-:S13]  /*4080*/  ISETP.GT.AND P0, PT, R29, -0x1, PT ;  /* 0xffffffff1d00780c */ /* 0x000fda0003f04270 */
[----:B------:R-:W-:Y:S05]  /*4090*/  @P0 BRA `(.L_x_1277) ;  /* 0xfffffffc00e80947 */ /* 0x000fea000383ffff */
.L_x_1276:
[----:B------:R-:W-:Y:S05]  /*40a0*/  WARPSYNC.ALL ;  /* 0x0000000000007948 */ /* 0x000fea0003800000 */
[----:B------:R-:W-:Y:S06]  /*40b0*/  BAR.SYNC.DEFER_BLOCKING 0x0 ;  /* 0x0000000000007b1d */ /* 0x000fec0000010000 */
.L_x_1275:
        /* <DEDUP_REMOVED lines=95> */
.L_x_1279:
[----:B------:R-:W-:Y:S05]  /*46b0*/  BSYNC.RECONVERGENT B0 ;  /* 0x0000000000007941 */ /* 0x000fea0003800200 */
.L_x_1278:
[----:B------:R-:W2:Y:S04]  /*46c0*/  LDL R50, [R1+0xb4] ;  /* 0x0000b40001327983 */ /* 0x000ea80000100800 */
[----:B------:R-:W0:Y:S01]  /*46d0*/  SHFL.BFLY PT, R28, R26, 0x8, 0x1f ;  /* 0x0d001f001a1c7f89 */ /* 0x000e2200000e0000 */
[----:B------:R-:W1:Y:S01]  /*46e0*/  S2UR UR8, SR_CgaCtaId ;  /* 0x00000000000879c3 */ /* 0x000e620000008800 */
[----:B------:R-:W-:Y:S01]  /*46f0*/  LOP3.LUT P0, RZ, R54, 0x30f, RZ, 0xc0, !PT ;  /* 0x0000030f36ff7812 */ /* 0x000fe2000780c0ff */
[----:B------:R-:W-:Y:S01]  /*4700*/  UMOV UR5, 0x400 ;  /* 0x0000040000057882 */ /* 0x000fe20000000000 */
[----:B------:R-:W3:Y:S01]  /*4710*/  LDL.LU R29, [R1] ;  /* 0x00000000011d7983 */ /* 0x000ee20000300800 */
[----:B------:R-:W4:Y:S03]  /*4720*/  LDCU.64 UR16, c[0x0][0x380] ;  /* 0x00007000ff1077ac */ /* 0x000f260008000a00 */
[----:B------:R-:W4:Y:S04]  /*4730*/  LDL.LU R49, [R1+0x64] ;  /* 0x0000640001317983 */ /* 0x000f280000300800 */
        /* <DEDUP_REMOVED lines=11> */
[----:B------:R0:W-:Y:S02]  /*47f0*/  STL [R1+0xd0], R6 ;  /* 0x0000d00601007387 */ /* 0x0001e40000100800 */
[----:B-1----:R-:W-:Y:S02]  /*4800*/  ULEA UR5, UR8, UR5, 0x18 ;  /* 0x0000000508057291 */ /* 0x002fe4000f8ec0ff */
[----:B------:R1:W-:Y:S04]  /*4810*/  STL [R1+0xcc], R5 ;  /* 0x0000cc0501007387 */ /* 0x0003e80000100800 */
[----:B------:R1:W-:Y:S04]  /*4820*/  STL [R1+0xc8], R4 ;  /* 0x0000c80401007387 */ /* 0x0003e80000100800 */
[----:B------:R1:W-:Y:S04]  /*4830*/  STL [R1+0xc4], R3 ;  /* 0x0000c40301007387 */ /* 0x0003e80000100800 */
[----:B-----5:R1:W-:Y:S04]  /*4840*/  STL [R1+0xc0], R2 ;  /* 0x0000c00201007387 */ /* 0x0203e80000100800 */
[----:B------:R1:W-:Y:S04]  /*4850*/  STL [R1+0xbc], R0 ;  /* 0x0000bc0001007387 */ /* 0x0003e80000100800 */
[----:B0-----:R-:W4:Y:S04]  /*4860*/  LDL.LU R6, [R1+0x9c] ;  /* 0x00009c0001067983 */ /* 0x001f280000300800 */
[----:B-1----:R-:W4:Y:S04]  /*4870*/  LDL.LU R5, [R1+0x94] ;  /* 0x0000940001057983 */ /* 0x002f280000300800 */
[----:B------:R-:W4:Y:S04]  /*4880*/  LDL.LU R4, [R1+0xa4] ;  /* 0x0000a40001047983 */ /* 0x000f280000300800 */
[----:B------:R-:W4:Y:S04]  /*4890*/  LDL.LU R3, [R1+0xa0] ;  /* 0x0000a00001037983 */ /* 0x000f280000300800 */
[----:B------:R-:W4:Y:S04]  /*48a0*/  LDL.LU R2, [R1+0x98] ;  /* 0x0000980001027983 */ /* 0x000f280000300800 */
[----:B------:R-:W4:Y:S04]  /*48b0*/  LDL.LU R0, [R1+0x90] ;  /* 0x0000900001007983 */ /* 0x000f280000300800 */
[----:B------:R-:W0:Y:S02]  /*48c0*/  SHFL.BFLY PT, R26, R27, 0x8, 0x1f ;  /* 0x0d001f001b1a7f89 */ /* 0x000e2400000e0000 */
[----:B0-----:R-:W-:-:S02]  /*48d0*/  FADD.FTZ R26, R26, R27 ;  /* 0x0000001b1a1a7221 */ /* 0x001fc40000010000 */
        /* <DEDUP_REMOVED lines=22> */
[--C-:B------:R-:W-:Y:S01]  /*4a40*/  FADD.FTZ R33, R33, -R26.reuse ;  /* 0x8000001a21217221 */ /* 0x100fe20000010000 */
[----:B------:R-:W-:Y:S01]  /*4a50*/  FADD.FTZ R34, R34, -R26 ;  /* 0x8000001a22227221 */ /* 0x000fe20000010000 */
[-C--:B------:R-:W-:Y:S01]  /*4a60*/  FFMA.FTZ R30, R47, -R27.reuse, R30 ;  /* 0x8000001b2f1e7223 */ /* 0x080fe2000001001e */
[--C-:B------:R-:W-:Y:S01]  /*4a70*/  FADD.FTZ R31, R31, -R26.reuse ;  /* 0x8000001a1f1f7221 */ /* 0x100fe20000010000 */
[----:B------:R-:W-:Y:S01]  /*4a80*/  FADD.FTZ R35, R35, -R26 ;  /* 0x8000001a23237221 */ /* 0x000fe20000010000 */
[----:B------:R-:W2:Y:S01]  /*4a90*/  LDL.LU R47, [R1+0x8c] ;  /* 0x00008c00012f7983 */ /* 0x000ea20000300800 */
[-C--:B------:R-:W-:Y:S01]  /*4aa0*/  FFMA.FTZ R32, R6, -R27.reuse, R32 ;  /* 0x8000001b06207223 */ /* 0x080fe20000010020 */
[--C-:B------:R-:W-:Y:S01]  /*4ab0*/  FADD.FTZ R36, R36, -R26.reuse ;  /* 0x8000001a24247221 */ /* 0x100fe20000010000 */
[-C--:B------:R-:W-:Y:S01]  /*4ac0*/  FFMA.FTZ R33, R5, -R27.reuse, R33 ;  /* 0x8000001b05217223 */ /* 0x080fe20000010021 */
[----:B------:R-:W3:Y:S01]  /*4ad0*/  LDL.LU R6, [R1+0x88] ;  /* 0x0000880001067983 */ /* 0x000ee20000300800 */
[----:B------:R-:W-:Y:S01]  /*4ae0*/  FADD.FTZ R61, R61, -R26 ;  /* 0x8000001a3d3d7221 */ /* 0x000fe20000010000 */
[-C--:B------:R-:W-:Y:S01]  /*4af0*/  FFMA.FTZ R31, R37, -R27.reuse, R31 ;  /* 0x8000001b251f7223 */ /* 0x080fe2000001001f */
[-C--:B------:R-:W-:Y:S01]  /*4b00*/  FFMA.FTZ R34, R4, -R27.reuse, R34 ;  /* 0x8000001b04227223 */ /* 0x080fe20000010022 */
[----:B------:R-:W4:Y:S01]  /*4b10*/  LDL.LU R5, [R1+0x84] ;  /* 0x0000840001057983 */ /* 0x000f220000300800 */
[----:B------:R-:W-:Y:S01]  /*4b20*/  FADD.FTZ R29, R29, -R26 ;  /* 0x8000001a1d1d7221 */ /* 0x000fe20000010000 */
[----:B------:R-:W-:-:S02]  /*4b30*/  FFMA.FTZ R35, R3, -R27, R35 ;  /* 0x8000001b03237223 */ /* 0x000fc40000010023 */
[----:B------:R-:W4:Y:S01]  /*4b40*/  LDL.LU R4, [R1+0x80] ;  /* 0x0000800001047983 */ /* 0x000f220000300800 */
[--C-:B------:R-:W-:Y:S01]  /*4b50*/  FADD.FTZ R60, R60, -R26.reuse ;  /* 0x8000001a3c3c7221 */ /* 0x100fe20000010000 */
[----:B------:R-:W-:Y:S01]  /*4b60*/  FADD.FTZ R59, R59, -R26 ;  /* 0x8000001a3b3b7221 */ /* 0x000fe20000010000 */
[-C--:B------:R-:W-:Y:S01]  /*4b70*/  FFMA.FTZ R36, R2, -R27.reuse, R36 ;  /* 0x8000001b02247223 */ /* 0x080fe20000010024 */
[----:B------:R-:W4:Y:S01]  /*4b80*/  LDL.LU R37, [R1+0x7c] ;  /* 0x00007c0001257983 */ /* 0x000f220000300800 */
[--C-:B------:R-:W-:Y:S01]  /*4b90*/  FADD.FTZ R58, R58, -R26.reuse ;  /* 0x8000001a3a3a7221 */ /* 0x100fe20000010000 */
[--C-:B------:R-:W-:Y:S01]  /*4ba0*/  FADD.FTZ R57, R57, -R26.reuse ;  /* 0x8000001a39397221 */ /* 0x100fe20000010000 */
[-C--:B------:R-:W-:Y:S01]  /*4bb0*/  FFMA.FTZ R61, R0, -R27.reuse, R61 ;  /* 0x8000001b003d7223 */ /* 0x080fe2000001003d */
        /* <DEDUP_REMOVED lines=21> */
[----:B------:R-:W4:Y:S01]  /*4d10*/  LDL.LU R0, [R1+0x68] ;  /* 0x0000680001007983 */ /* 0x000f220000300800 */
[----:B------:R-:W-:-:S03]  /*4d20*/  FFMA.FTZ R29, R49, -R27, R29 ;  /* 0x8000001b311d7223 */ /* 0x000fc6000001001d */
[----:B------:R-:W4:Y:S04]  /*4d30*/  LDL.LU R26, [R1+0x60] ;  /* 0x00006000011a7983 */ /* 0x000f280000300800 */
[----:B------:R-:W4:Y:S04]  /*4d40*/  LDL.LU R54, [R1+0x38] ;  /* 0x0000380001367983 */ /* 0x000f280000300800 */
[----:B------:R-:W4:Y:S04]  /*4d50*/  LDL.LU R53, [R1+0x34] ;  /* 0x0000340001357983 */ /* 0x000f280000300800 */
[----:B------:R-:W4:Y:S04]  /*4d60*/  LDL.LU R52, [R1+0x30] ;  /* 0x0000300001347983 */ /* 0x000f280000300800 */
[----:B------:R-:W4:Y:S04]  /*4d70*/  LDL.LU R50, [R1+0x20] ;  /* 0x0000200001327983 */ /* 0x000f280000300800 */
[----:B------:R-:W4:Y:S01]  /*4d80*/  LDL.LU R49, [R1+0x14] ;  /* 0x0000140001317983 */ /* 0x000f220000300800 */
[----:B--2---:R-:W-:-:S03]  /*4d90*/  FFMA.FTZ R60, R47, -R27, R60 ;  /* 0x8000001b2f3c7223 */ /* 0x004fc6000001003c */
[----:B------:R-:W2:Y:S01]  /*4da0*/  LDL.LU R47, [R1+0x10] ;  /* 0x00001000012f7983 */ /* 0x000ea20000300800 */
[----:B---3--:R-:W-:-:S03]  /*4db0*/  FFMA.FTZ R59, R6, -R27, R59 ;  /* 0x8000001b063b7223 */ /* 0x008fc6000001003b */
[----:B------:R0:W5:Y:S01]  /*4dc0*/  LDL.LU R6, [R1+0xd0] ;  /* 0x0000d00001067983 */ /* 0x0001620000300800 */
[----:B----4-:R-:W-:-:S03]  /*4dd0*/  FFMA.FTZ R58, R5, -R27, R58 ;  /* 0x8000001b053a7223 */ /* 0x010fc6000001003a */
[----:B------:R0:W5:Y:S01]  /*4de0*/  LDL.LU R5, [R1+0xcc] ;  /* 0x0000cc0001057983 */ /* 0x0001620000300800 */
[----:B------:R-:W-:-:S03]  /*4df0*/  FFMA.FTZ R57, R4, -R27, R57 ;  /* 0x8000001b04397223 */ /* 0x000fc60000010039 */
[----:B------:R0:W5:Y:S01]  /*4e00*/  LDL.LU R4, [R1+0xc8] ;  /* 0x0000c80001047983 */ /* 0x0001620000300800 */
[----:B------:R-:W-:-:S03]  /*4e10*/  FFMA.FTZ R56, R37, -R27, R56 ;  /* 0x8000001b25387223 */ /* 0x000fc60000010038 */
[----:B------:R-:W3:Y:S01]  /*4e20*/  LDL.LU R37, [R1+0xa8] ;  /* 0x0000a80001257983 */ /* 0x000ee20000300800 */
[----:B------:R-:W-:-:S03]  /*4e30*/  FFMA.FTZ R55, R3, -R27, R55 ;  /* 0x8000001b03377223 */ /* 0x000fc60000010037 */
[----:B------:R0:W5:Y:S01]  /*4e40*/  LDL.LU R3, [R1+0xc4] ;  /* 0x0000c40001037983 */ /* 0x0001620000300800 */
[----:B------:R-:W-:-:S03]  /*4e50*/  FFMA.FTZ R51, R2, -R27, R51 ;  /* 0x8000001b02337223 */ /* 0x000fc60000010033 */
[----:B------:R0:W5:Y:S01]  /*4e60*/  LDL.LU R2, [R1+0xc0] ;  /* 0x0000c00001027983 */ /* 0x0001620000300800 */
[----:B------:R-:W-:-:S03]  /*4e70*/  FFMA.FTZ R48, R0, -R27, R48 ;  /* 0x8000001b00307223 */ /* 0x000fc60000010030 */
[----:B------:R0:W5:Y:S01]  /*4e80*/  LDL.LU R0, [R1+0xbc] ;  /* 0x0000bc0001007983 */ /* 0x0001620000300800 */
[----:B------:R-:W-:-:S03]  /*4e90*/  FFMA.FTZ R46, R26, -R27, R46 ;  /* 0x8000001b1a2e7223 */ /* 0x000fc6000001002e */
[----:B------:R-:W4:Y:S01]  /*4ea0*/  LDL.LU R26, [R1+0xac] ;  /* 0x0000ac00011a7983 */ /* 0x000f220000300800 */
[-C--:B------:R-:W-:Y:S01]  /*4eb0*/  FFMA.FTZ R20, R14, -R27.reuse, R20 ;  /* 0x8000001b0e147223 */ /* 0x080fe20000010014 */
        /* <DEDUP_REMOVED lines=13> */
[----:B------:R-:W-:Y:S01]  /*4f90*/  F2FP.F16.F32.PACK_AB R14, R30, R14 ;  /* 0x0000000e1e0e723e */ /* 0x000fe200000000ff */
        /* <DEDUP_REMOVED lines=42> */
[----:B--2---:R-:W-:Y:S01]  /*5240*/  FFMA.FTZ R40, R47, -R27, R40 ;  /* 0x8000001b2f287223 */ /* 0x004fe20000010028 */
[----:B------:R-:W-:-:S03]  /*5250*/  FMUL.FTZ R27, R11, R46 ;  /* 0x0000002e0b1b7220 */ /* 0x000fc60000410000 */
[----:B------:R-:W-:Y:S02]  /*5260*/  FMUL.FTZ R40, R11, R40 ;  /* 0x000000280b287220 */ /* 0x000fe40000410000 */
[----:B------:R-:W-:Y:S02]  /*5270*/  F2FP.F16.F32.PACK_AB R48, R27, R48 ;  /* 0x000000301b30723e */ /* 0x000fe400000000ff */
[----:B---3--:R-:W-:Y:S02]  /*5280*/  IADD3 R12, P0, PT, R37, UR16, RZ ;  /* 0x00000010250c7c10 */ /* 0x008fe4000ff1e0ff */
[----:B------:R-:W-:Y:S02]  /*5290*/  F2FP.F16.F32.PACK_AB R43, R40, R41 ;  /* 0x00000029282b723e */ /* 0x000fe400000000ff */
[----:B----4-:R-:W-:Y:S01]  /*52a0*/  IADD3.X R13, PT, PT, R26, UR17, RZ, P0, !PT ;  /* 0x000000111a0d7c10 */ /* 0x010fe200087fe4ff */
[----:B------:R-:W-:-:S05]  /*52b0*/  FMUL.FTZ R26, R11, R51 ;  /* 0x000000330b1a7220 */ /* 0x000fca0000410000 */
        /* <DEDUP_REMOVED lines=10> */
.L_x_1266:
        /* <DEDUP_REMOVED lines=54> */
.L_x_1291:
        /* <DEDUP_REMOVED lines=21> */
.L_x_1284:
        /* <DEDUP_REMOVED lines=34> */
.L_x_1283:
        /* <DEDUP_REMOVED lines=20> */
.L_x_1286:
[----:B------:R-:W-:Y:S05]  /*5b70*/  BSYNC.RECONVERGENT B1 ;  /* 0x0000000000017941 */ /* 0x000fea0003800200 */
.L_x_1285:
        /* <DEDUP_REMOVED lines=26> */
.L_x_1282:
[----:B------:R-:W-:Y:S05]  /*5d20*/  BSYNC.RECONVERGENT B0 ;  /* 0x0000000000007941 */ /* 0x000fea0003800200 */
.L_x_1281:
[----:B------:R0:W-:Y:S01]  /*5d30*/  STS [R6], R35 ;  /* 0x0000002306007388 */ /* 0x0001e20000000800 */
[----:B------:R-:W1:Y:S01]  /*5d40*/  LDC.64 R16, c[0x0][0x388] ;  /* 0x0000e200ff107b82 */ /* 0x000e620000000a00 */
[----:B------:R-:W-:Y:S02]  /*5d50*/  ISETP.NE.AND P1, PT, R40, 0xf, PT ;  /* 0x0000000f2800780c */ /* 0x000fe40003f25270 */
[----:B------:R0:W-:Y:S01]  /*5d60*/  STS [R6+0x780], R32 ;  /* 0x0007802006007388 */ /* 0x0001e20000000800 */
[----:B------:R-:W-:-:S04]  /*5d70*/  MOV R15, R7 ;  /* 0x00000007000f7202 */ /* 0x000fc80000000f00 */
[----:B------:R-:W2:Y:S08]  /*5d80*/  LDC.64 R4, c[0x0][0x390] ;  /* 0x0000e400ff047b82 */ /* 0x000eb00000000a00 */
[----:B0-----:R-:W-:Y:S06]  /*5d90*/  BAR.SYNC.DEFER_BLOCKING 0x0 ;  /* 0x0000000000007b1d */ /* 0x001fec0000010000 */
.L_x_1290:
        /* <DEDUP_REMOVED lines=31> */
.L_x_1301:
        /* <DEDUP_REMOVED lines=11> */
.L_x_1289:
[----:B------:R-:W-:Y:S05]  /*6040*/  BSYNC.RECONVERGENT B0 ;  /* 0x0000000000007941 */ /* 0x000fea0003800200 */
.L_x_1288:
        /* <DEDUP_REMOVED lines=9> */
.L_x_1287:
        /* <DEDUP_REMOVED lines=8> */
.L_x_1293:
[----:B------:R-:W-:Y:S05]  /*6160*/  BSYNC B0 ;  /* 0x0000000000007941 */ /* 0x000fea0003800000 */
.L_x_1292:
        /* <DEDUP_REMOVED lines=8> */
.L_x_1294:
[----:B------:R-:W-:Y:S01]  /*61f0*/  FADD.FTZ R21, R21, R18 ;  /* 0x0000001215157221 */ /* 0x000fe20000010000 */
[----:B------:R-:W-:-:S04]  /*6200*/  HFMA2 R28, -RZ, RZ, 0, 2.384185791015625e-07 ;  /* 0x00000004ff1c7431 */ /* 0x000fc800000001ff */
[----:B------:R-:W-:Y:S02]  /*6210*/  MOV R29, R21 ;  /* 0x00000015001d7202 */ /* 0x000fe40000000f00 */
[----:B------:R-:W-:-:S07]  /*6220*/  MOV R20, R27 ;  /* 0x0000001b00147202 */ /* 0x000fce0000000f00 */
[----:B------:R-:W-:Y:S05]  /*6230*/  WARPSYNC.COLLECTIVE R26, `(.L_x_1295) ;  /* 0x000000001a087348 */ /* 0x000fea0003c00000 */
[----:B------:R0:W1:Y:S02]  /*6240*/  SHFL.BFLY P3, R27, R29, R28, R31 ;  /* 0x0c00001c1d1b7389 */ /* 0x000064000006001f */
[----:B01----:R-:W-:Y:S05]  /*6250*/  ENDCOLLECTIVE ;  /* 0x000000000000791b */ /* 0x003fea0003800000 */
.L_x_1295:
[----:B------:R-:W-:-:S05]  /*6260*/  FADD.FTZ R20, R20, R19 ;  /* 0x0000001314147221 */ /* 0x000fca0000010000 */
[----:B------:R-:W-:Y:S02]  /*6270*/  MOV R29, R20 ;  /* 0x00000014001d7202 */ /* 0x000fe40000000f00 */
[----:B------:R-:W-:-:S07]  /*6280*/  MOV R22, R27 ;  /* 0x0000001b00167202 */ /* 0x000fce0000000f00 */
[----:B------:R-:W-:Y:S05]  /*6290*/  WARPSYNC.COLLECTIVE R26, `(.L_x_1296) ;  /* 0x000000001a087348 */ /* 0x000fea0003c00000 */
[----:B------:R0:W1:Y:S02]  /*62a0*/  SHFL.BFLY P3, R27, R29, R28, R31 ;  /* 0x0c00001c1d1b7389 */ /* 0x000064000006001f */
[----:B01----:R-:W-:Y:S05]  /*62b0*/  ENDCOLLECTIVE ;  /* 0x000000000000791b */ /* 0x003fea0003800000 */
.L_x_1296:
[----:B------:R-:W-:Y:S01]  /*62c0*/  FADD.FTZ R22, R21, R22 ;  /* 0x0000001615167221 */ /* 0x000fe20000010000 */
[----:B------:R-:W-:-:S04]  /*62d0*/  HFMA2 R28, -RZ, RZ, 0, 1.1920928955078125e-07 ;  /* 0x00000002ff1c7431 */ /* 0x000fc800000001ff */
[----:B------:R-:W-:Y:S02]  /*62e0*/  MOV R29, R22 ;  /* 0x00000016001d7202 */ /* 0x000fe40000000f00 */
[----:B------:R-:W-:-:S07]  /*62f0*/  MOV R23, R27 ;  /* 0x0000001b00177202 */ /* 0x000fce0000000f00 */
[----:B------:R-:W-:Y:S05]  /*6300*/  WARPSYNC.COLLECTIVE R26, `(.L_x_1297) ;  /* 0x000000001a087348 */ /* 0x000fea0003c00000 */
[----:B------:R0:W1:Y:S02]  /*6310*/  SHFL.BFLY P3, R27, R29, R28, R31 ;  /* 0x0c00001c1d1b7389 */ /* 0x000064000006001f */
[----:B01----:R-:W-:Y:S05]  /*6320*/  ENDCOLLECTIVE ;  /* 0x000000000000791b */ /* 0x003fea0003800000 */
.L_x_1297:
[----:B------:R-:W-:-:S05]  /*6330*/  FADD.FTZ R23, R20, R23 ;  /* 0x0000001714177221 */ /* 0x000fca0000010000 */
[----:B------:R-:W-:Y:S02]  /*6340*/  MOV R29, R23 ;  /* 0x00000017001d7202 */ /* 0x000fe40000000f00 */
[----:B------:R-:W-:-:S07]  /*6350*/  MOV R25, R27 ;  /* 0x0000001b00197202 */ /* 0x000fce0000000f00 */
[----:B------:R-:W-:Y:S05]  /*6360*/  WARPSYNC.COLLECTIVE R26, `(.L_x_1298) ;  /* 0x000000001a087348 */ /* 0x000fea0003c00000 */
[----:B------:R0:W1:Y:S02]  /*6370*/  SHFL.BFLY P3, R27, R29, R28, R31 ;  /* 0x0c00001c1d1b7389 */ /* 0x000064000006001f */
[----:B01----:R-:W-:Y:S05]  /*6380*/  ENDCOLLECTIVE ;  /* 0x000000000000791b */ /* 0x003fea0003800000 */
.L_x_1298:
[----:B------:R-:W-:Y:S01]  /*6390*/  FADD.FTZ R25, R22, R25 ;  /* 0x0000001916197221 */ /* 0x000fe20000010000 */
[----:B------:R-:W-:-:S04]  /*63a0*/  HFMA2 R28, -RZ, RZ, 0, 5.9604644775390625e-08 ;  /* 0x00000001ff1c7431 */ /* 0x000fc800000001ff */
[----:B------:R-:W-:Y:S02]  /*63b0*/  MOV R29, R25 ;  /* 0x00000019001d7202 */ /* 0x000fe40000000f00 */
[----:B------:R-:W-:-:S07]  /*63c0*/  MOV R18, R27 ;  /* 0x0000001b00127202 */ /* 0x000fce0000000f00 */
[----:B------:R-:W-:Y:S05]  /*63d0*/  WARPSYNC.COLLECTIVE R26, `(.L_x_1299) ;  /* 0x000000001a087348 */ /* 0x000fea0003c00000 */
[----:B------:R0:W1:Y:S02]  /*63e0*/  SHFL.BFLY P3, R27, R29, R28, R31 ;  /* 0x0c00001c1d1b7389 */ /* 0x000064000006001f */
[----:B01----:R-:W-:Y:S05]  /*63f0*/  ENDCOLLECTIVE ;  /* 0x000000000000791b */ /* 0x003fea0003800000 */
.L_x_1299:
[----:B------:R-:W-:-:S05]  /*6400*/  FADD.FTZ R18, R23, R18 ;  /* 0x0000001217127221 */ /* 0x000fca0000010000 */
[----:B------:R-:W-:Y:S02]  /*6410*/  MOV R29, R18 ;  /* 0x00000012001d7202 */ /* 0x000fe40000000f00 */
[----:B------:R-:W-:-:S07]  /*6420*/  MOV R24, R27 ;  /* 0x0000001b00187202 */ /* 0x000fce0000000f00 */
[----:B------:R-:W-:Y:S05]  /*6430*/  WARPSYNC.COLLECTIVE R26, `(.L_x_1300) ;  /* 0x000000001a087348 */ /* 0x000fea0003c00000 */
[----:B------:R0:W1:Y:S02]  /*6440*/  SHFL.BFLY P3, R27, R29, R28, R31 ;  /* 0x0c00001c1d1b7389 */ /* 0x000064000006001f */
[----:B01----:R-:W-:Y:S05]  /*6450*/  ENDCOLLECTIVE ;  /* 0x000000000000791b */ /* 0x003fea0003800000 */
.L_x_1300:
[----:B------:R-:W-:Y:S01]  /*6460*/  FADD.FTZ R24, R25, R24 ;  /* 0x0000001819187221 */ /* 0x000fe20000010000 */
[----:B------:R-:W-:Y:S01]  /*6470*/  MOV R19, R27 ;  /* 0x0000001b00137202 */ /* 0x000fe20000000f00 */
[----:B------:R-:W-:Y:S06]  /*6480*/  BRA `(.L_x_1301) ;  /* 0xfffffff800c07947 */ /* 0x000fec000383ffff */
.L_x_1302:
        /* <DEDUP_REMOVED lines=15> */
.L_x_1441:


//--------------------- .text._ZN13group_norm_v214gn_cuda_kernelI6__halfLi480ELi1ELi32ELi30ELi4096ELb0ELi32ELi960ELi960ELi4ELb1ELi1ELb0ELb0ENS_16CompileConditionILi1000EEEEEvPT_PKS4_S7_S7_flPfS8_Pj --------------------------
	.section	.text._ZN13group_norm_v214gn_cuda_kernelI6__halfLi480ELi1ELi32ELi30ELi4096ELb0ELi32ELi960ELi960ELi4ELb1ELi1ELb0ELb0ENS_16CompileConditionILi1000EEEEEvPT_PKS4_S7_S7_flPfS8_Pj,"ax",@progbits
	.align	128
        .global         _ZN13group_norm_v214gn_cuda_kernelI6__halfLi480ELi1ELi32ELi30ELi4096ELb0ELi32ELi960ELi960ELi4ELb1ELi1ELb0ELb0ENS_16CompileConditionILi1000EEEEEvPT_PKS4_S7_S7_flPfS8_Pj
        .type           _ZN13group_norm_v214gn_cuda_kernelI6__halfLi480ELi1ELi32ELi30ELi4096ELb0ELi32ELi960ELi960ELi4ELb1ELi1ELb0ELb0ENS_16CompileConditionILi1000EEEEEvPT_PKS4_S7_S7_flPfS8_Pj,@function
        .size           _ZN13group_norm_v214gn_cuda_kernelI6__halfLi480ELi1ELi32ELi30ELi4096ELb0ELi32ELi960ELi960ELi4ELb1ELi1ELb0ELb0ENS_16CompileConditionILi1000EEEEEvPT_PKS4_S7_S7_flPfS8_Pj,(.L_x_1442 - _ZN13group_norm_v214gn_cuda_kernelI6__halfLi480ELi1ELi32ELi30ELi4096ELb0ELi32ELi960ELi960ELi4ELb1ELi1ELb0ELb0ENS_16CompileConditionILi1000EEEEEvPT_PKS4_S7_S7_flPfS8_Pj)
        .other          _ZN13group_norm_v214gn_cuda_kernelI6__halfLi480ELi1ELi32ELi30ELi4096ELb0ELi32ELi960ELi960ELi4ELb1ELi1ELb0ELb0ENS_16CompileConditionILi1000EEEEEvPT_PKS4_S7_S7_flPfS8_Pj,@"STO_CUDA_ENTRY STV_DEFAULT"
_ZN13group_norm_v214gn_cuda_kernelI6__halfLi480ELi1ELi32ELi30ELi4096ELb0ELi32ELi960ELi960ELi4ELb1ELi1ELb0ELb0ENS_16CompileConditionILi1000EEEEEvPT_PKS4_S7_S7_flPfS8_Pj:
.text._ZN13group_norm_v214gn_cuda_kernelI6__halfLi480ELi1ELi32ELi30ELi4096ELb0ELi32ELi960ELi960ELi4ELb1ELi1ELb0ELb0ENS_16CompileConditionILi1000EEEEEvPT_PKS4_S7_S7_flPfS8_Pj:
[----:B------:R-:W-:Y:S08]  /*0000*/  LDC R1, c[0x0][0x37c] ;  /* 0x0000df00ff017b82 */ /* 0x000ff00000000800 */
[----:B------:R-:W0:Y:S08]  /*0010*/  S2UR UR9, SR_CTAID.Y ;  /* 0x00000000000979c3 */ /* 0x000e300000002600 */
[----:B------:R-:W0:Y:S02]  /*0020*/  LDC.64 R2, c[0x0][0x3a8] ;  /* 0x0000ea00ff027b82 */ /* 0x000e240000000a00 */
[----:B0-----:R-:W-:-:S04]  /*0030*/  ISETP.LE.U32.AND P0, PT, R2, UR9, PT ;  /* 0x0000000902007c0c */ /* 0x001fc8000bf03070 */
[----:B------:R-:W-:-:S13]  /*0040*/  ISETP.GE.AND.EX P0, PT, RZ, R3, PT, P0 ;  /* 0x00000003ff00720c */ /* 0x000fda0003f06300 */
[----:B------:R-:W-:Y:S05]  /*0050*/  @P0 EXIT ;  /* 0x000000000000094d */ /* 0x000fea0003800000 */
[----:B------:R-:W0:Y:S01]  /*0060*/  S2R R0, SR_TID.X ;  /* 0x0000000000007919 */ /* 0x000e220000002100 */
[----:B------:R-:W1:Y:S01]  /*0070*/  LDCU.128 UR4, c[0x0][0x390] ;  /* 0x00007200ff0477ac */ /* 0x000e620008000c00 */
[----:B------:R-:W2:Y:S01]  /*0080*/  LDCU.64 UR14, c[0x0][0x358] ;  /* 0x00006b00ff0e77ac */ /* 0x000ea20008000a00 */
[----:B------:R-:W3:Y:S01]  /*0090*/  S2R R5, SR_CTAID.X ;  /* 0x0000000000057919 */ /* 0x000ee20000002500 */
[----:B------:R-:W4:Y:S08]  /*00a0*/  S2UR UR8, SR_CgaCtaId ;  /* 0x00000000000879c3 */ /* 0x000f300000008800 */
[----:B------:R-:W4:Y:S01]  /*00b0*/  LDC.64 R20, c[0x0][0x3b0] ;  /* 0x0000ec00ff147b82 */ /* 0x000f220000000a00 */
        /* <DEDUP_REMOVED lines=9> */
[----:B------:R-:W-:-:S04]  /*0150*/  SHF.L.U32 R4, R15, 0x2, RZ ;  /* 0x000000020f047819 */ /* 0x000fc800000006ff */
[----:B------:R-:W-:Y:S02]  /*0160*/  SHF.L.U32 R76, R4, 0x1, RZ ;  /* 0x00000001044c7819 */ /* 0x000fe400000006ff */
[----:B------:R-:W-:Y:S02]  /*0170*/  SHF.R.U32.HI R3, RZ, 0x1f, R4 ;  /* 0x0000001fff037819 */ /* 0x000fe40000011604 */
[C---:B-1----:R-:W-:Y:S02]  /*0180*/  IADD3 R78, P0, PT, R76.reuse, UR4, RZ ;  /* 0x000000044c4e7c10 */ /* 0x042fe4000ff1e0ff */
[----:B------:R-:W-:Y:S02]  /*0190*/  IADD3 R76, P1, PT, R76, UR6, RZ ;  /* 0x000000064c4c7c10 */ /* 0x000fe4000ff3e0ff */
[C---:B------:R-:W-:Y:S02]  /*01a0*/  IADD3.X R79, PT, PT, R3.reuse, UR5, RZ, P0, !PT ;  /* 0x00000005034f7c10 */ /* 0x040fe400087fe4ff */
[----:B------:R-:W-:Y:S01]  /*01b0*/  IADD3.X R77, PT, PT, R3, UR7, RZ, P1, !PT ;  /* 0x00000007034d7c10 */ /* 0x000fe20008ffe4ff */
[----:B------:R-:W-:-:S03]  /*01c0*/  UMOV UR4, 0x400 ;  /* 0x0000040000047882 */ /* 0x000fc60000000000 */
[----:B--2---:R-:W5:Y:S01]  /*01d0*/  LDG.E.64.CONSTANT R78, desc[UR14][R78.64] ;  /* 0x0000000e4e4e7981 */ /* 0x004f62000c1e9b00 */
[----:B------:R-:W-:Y:S01]  /*01e0*/  SHF.R.U32.HI R3, RZ, 0x1, R0 ;  /* 0x00000001ff037819 */ /* 0x000fe20000011600 */
[----:B------:R-:W0:Y:S02]  /*01f0*/  LDCU.64 UR6, c[0x0][0x3c0] ;  /* 0x00007800ff0677ac */ /* 0x000e240008000a00 */
[----:B------:R-:W5:Y:S01]  /*0200*/  LDG.E.64.CONSTANT R76, desc[UR14][R76.64] ;  /* 0x0000000e4c4c7981 */ /* 0x000f62000c1e9b00 */
[----:B---3--:R-:W-:Y:S01]  /*0210*/  LOP3.LUT P0, RZ, R5, 0x7f, RZ, 0xc0, !PT ;  /* 0x0000007f05ff7812 */ /* 0x008fe2000780c0ff */
[C---:B------:R-:W-:Y:S01]  /*0220*/  IMAD R5, R3.reuse, -0x80000000, RZ ;  /* 0x8000000003057824 */ /* 0x040fe200078e02ff */
[----:B----4-:R-:W-:Y:S01]  /*0230*/  ULEA UR5, UR8, UR4, 0x18 ;  /* 0x0000000408057291 */ /* 0x010fe2000f8ec0ff */
[----:B------:R-:W-:Y:S01]  /*0240*/  IMAD R3, R3, 0x1e, RZ ;  /* 0x0000001e03037824 */ /* 0x000fe200078e02ff */
[----:B------:R-:W-:Y:S01]  /*0250*/  SHF.L.U32 R7, R0, 0x3, RZ ;  /* 0x0000000300077819 */ /* 0x000fe200000006ff */
[----:B------:R-:W-:Y:S01]  /*0260*/  UIADD3 UR4, UPT, UPT, UR4, 0x2d00, URZ ;  /* 0x00002d0004047890 */ /* 0x000fe2000fffe0ff */
[----:B------:R-:W-:Y:S01]  /*0270*/  SHF.R.S32.HI R5, RZ, 0x1f, R5 ;  /* 0x0000001fff057819 */ /* 0x000fe20000011405 */
[----:B------:R-:W1:Y:S01]  /*0280*/  LDCU UR16, c[0x0][0x374] ;  /* 0x00006e80ff1077ac */ /* 0x000e620008000800 */
[----:B------:R-:W-:-:S02]  /*0290*/  IADD3 R9, PT, PT, R3, 0x12, RZ ;  /* 0x0000001203097810 */ /* 0x000fc40007ffe0ff */
[----:B------:R-:W-:Y:S01]  /*02a0*/  IADD3 R11, PT, PT, R3, 0x16, RZ ;  /* 0x00000016030b7810 */ /* 0x000fe20007ffe0ff */
[----:B------:R-:W-:Y:S01]  /*02b0*/  ULEA UR8, UR8, UR4, 0x18 ;  /* 0x0000000408087291 */ /* 0x000fe2000f8ec0ff */
[----:B------:R-:W-:Y:S01]  /*02c0*/  SHF.L.U32 R10, R9, 0x1e, RZ ;  /* 0x0000001e090a7819 */ /* 0x000fe200000006ff */
[----:B------:R-:W-:Y:S01]  /*02d0*/  UMOV UR10, UR9 ;  /* 0x00000009000a7c82 */ /* 0x000fe20008000000 */
[----:B------:R-:W-:Y:S01]  /*02e0*/  SHF.L.U32 R13, R11, 0x1e, RZ ;  /* 0x0000001e0b0d7819 */ /* 0x000fe200000006ff */
[----:B0-----:R-:W-:Y:S01]  /*02f0*/  ULEA UR6, UP0, UR9, UR6, 0x2 ;  /* 0x0000000609067291 */ /* 0x001fe2000f8010ff */
[----:B------:R-:W-:Y:S01]  /*0300*/  IADD3 R12, PT, PT, R3, 0x14, RZ ;  /* 0x00000014030c7810 */ /* 0x000fe20007ffe0ff */
[----:B------:R-:W-:Y:S01]  /*0310*/  UMOV UR4, URZ ;  /* 0x000000ff00047c82 */ /* 0x000fe20008000000 */
[----:B------:R-:W-:Y:S01]  /*0320*/  LOP3.LUT R5, R5, 0xf0, RZ, 0xc0, !PT ;  /* 0x000000f005057812 */ /* 0x000fe200078ec0ff */
[----:B------:R-:W-:Y:S01]  /*0330*/  ULEA.HI.X UR7, UR9, UR7, URZ, 0x2, UP0 ;  /* 0x0000000709077291 */ /* 0x000fe200080f14ff */
[----:B------:R-:W-:-:S02]  /*0340*/  SHF.R.S32.HI R10, RZ, 0x1f, R10 ;  /* 0x0000001fff0a7819 */ /* 0x000fc4000001140a */
[C---:B------:R-:W-:Y:S02]  /*0350*/  IADD3 R16, PT, PT, R3.reuse, 0x18, RZ ;  /* 0x0000001803107810 */ /* 0x040fe40007ffe0ff */
[C---:B------:R-:W-:Y:S02]  /*0360*/  IADD3 R6, PT, PT, R3.reuse, 0x8, RZ ;  /* 0x0000000803067810 */ /* 0x040fe40007ffe0ff */
[----:B------:R-:W-:Y:S02]  /*0370*/  IADD3 R8, PT, PT, R3, 0xc, RZ ;  /* 0x0000000c03087810 */ /* 0x000fe40007ffe0ff */
[----:B------:R-:W-:Y:S02]  /*0380*/  SHF.R.S32.HI R13, RZ, 0x1f, R13 ;  /* 0x0000001fff0d7819 */ /* 0x000fe4000001140d */
[----:B------:R-:W-:Y:S02]  /*0390*/  IADD3 R3, PT, PT, R4, 0x2, RZ ;  /* 0x0000000204037810 */ /* 0x000fe40007ffe0ff */
[----:B------:R-:W-:-:S02]  /*03a0*/  MOV R17, UR5 ;  /* 0x0000000500117c02 */ /* 0x000fc40008000f00 */
[----:B------:R-:W-:Y:S02]  /*03b0*/  LOP3.LUT R10, R10, 0xf0, RZ, 0xc0, !PT ;  /* 0x000000f00a0a7812 */ /* 0x000fe400078ec0ff */
[-C--:B------:R-:W-:Y:S02]  /*03c0*/  LEA.HI R12, R12, R5.reuse, RZ, 0x1e ;  /* 0x000000050c0c7211 */ /* 0x080fe400078ff0ff */
[-C--:B------:R-:W-:Y:S02]  /*03d0*/  LEA.HI R16, R16, R5.reuse, RZ, 0x1e ;  /* 0x0000000510107211 */ /* 0x080fe400078ff0ff */
[-C--:B------:R-:W-:Y:S01]  /*03e0*/  LEA.HI R6, R6, R5.reuse, RZ, 0x1e ;  /* 0x0000000506067211 */ /* 0x080fe200078ff0ff */
[--C-:B------:R-:W-:Y:S01]  /*03f0*/  IMAD R12, R12, 0x18, R17.reuse ;  /* 0x000000180c0c7824 */ /* 0x100fe200078e0211 */
[----:B------:R-:W-:Y:S01]  /*0400*/  LEA.HI R8, R8, R5, RZ, 0x1e ;  /* 0x0000000508087211 */ /* 0x000fe200078ff0ff */
[--C-:B------:R-:W-:Y:S01]  /*0410*/  IMAD R18, R16, 0x18, R17.reuse ;  /* 0x0000001810127824 */ /* 0x100fe200078e0211 */
[----:B------:R-:W-:Y:S01]  /*0420*/  LOP3.LUT R14, R13, 0xf0, RZ, 0xc0, !PT ;  /* 0x000000f00d0e7812 */ /* 0x000fe200078ec0ff */
[--C-:B------:R-:W-:Y:S01]  /*0430*/  IMAD R6, R6, 0x18, R17.reuse ;  /* 0x0000001806067824 */ /* 0x100fe200078e0211 */
[----:B------:R-:W-:Y:S01]  /*0440*/  LOP3.LUT R5, R4, 0xffff, RZ, 0xc0, !PT ;  /* 0x0000ffff04057812 */ /* 0x000fe200078ec0ff */
[----:B------:R-:W-:Y:S01]  /*0450*/  IMAD R8, R8, 0x18, R17 ;  /* 0x0000001808087824 */ /* 0x000fe200078e0211 */
[----:B------:R-:W-:-:S02]  /*0460*/  LOP3.LUT R3, R3, 0xffff, RZ, 0xc0, !PT ;  /* 0x0000ffff03037812 */ /* 0x000fc400078ec0ff */
[----:B------:R-:W-:Y:S01]  /*0470*/  LEA.HI R10, R9, R10, RZ, 0x1e ;  /* 0x0000000a090a7211 */ /* 0x000fe200078ff0ff */
[----:B------:R-:W-:Y:S01]  /*0480*/  IMAD R5, R5, 0x889, RZ ;  /* 0x0000088905057824 */ /* 0x000fe200078e02ff */
[----:B------:R-:W-:Y:S01]  /*0490*/  LOP3.LUT R7, R7, 0x8, RZ, 0xc0, !PT ;  /* 0x0000000807077812 */ /* 0x000fe200078ec0ff */
[----:B------:R-:W-:Y:S01]  /*04a0*/  IMAD R3, R3, 0x889, RZ ;  /* 0x0000088903037824 */ /* 0x000fe200078e02ff */
[----:B------:R-:W-:Y:S01]  /*04b0*/  LEA.HI R11, R11, R14, RZ, 0x1e ;  /* 0x0000000e0b0b7211 */ /* 0x000fe200078ff0ff */
[--C-:B------:R-:W-:Y:S01]  /*04c0*/  IMAD R14, R10, 0x18, R17.reuse ;  /* 0x000000180a0e7824 */ /* 0x100fe200078e0211 */
[----:B------:R-:W-:Y:S02]  /*04d0*/  ISETP.EQ.U32.AND P1, PT, R20, RZ, PT ;  /* 0x000000ff1400720c */ /* 0x000fe40003f22070 */
[----:B------:R-:W-:Y:S01]  /*04e0*/  IADD3 R10, PT, PT, R7, R12, RZ ;  /* 0x0000000c070a7210 */ /* 0x000fe20007ffe0ff */
[----:B------:R-:W-:Y:S01]  /*04f0*/  IMAD R16, R11, 0x18, R17 ;  /* 0x000000180b107824 */ /* 0x000fe200078e0211 */
[----:B------:R-:W-:-:S02]  /*0500*/  IADD3 R12, PT, PT, R7, R18, RZ ;  /* 0x00000012070c7210 */ /* 0x000fc40007ffe0ff */
[----:B------:R-:W-:Y:S01]  /*0510*/  LEA R18, R2, UR5, 0x3 ;  /* 0x0000000502127c11 */ /* 0x000fe2000f8e18ff */
[----:B------:R-:W-:Y:S01]  /*0520*/  UMOV UR5, URZ ;  /* 0x000000ff00057c82 */ /* 0x000fe20008000000 */
[----:B------:R-:W-:Y:S02]  /*0530*/  ISETP.EQ.OR.EX P0, PT, R21, RZ, P0, P1 ;  /* 0x000000ff1500720c */ /* 0x000fe40000702710 */
[----:B------:R-:W-:Y:S01]  /*0540*/  SHF.R.U32.HI R20, RZ, 0x10, R5 ;  /* 0x00000010ff147819 */ /* 0x000fe20000011605 */
[----:B------:R-:W-:Y:S01]  /*0550*/  IMAD R18, R15, 0x18, R18 ;  /* 0x000000180f127824 */ /* 0x000fe200078e0212 */
[----:B------:R-:W-:Y:S02]  /*0560*/  SHF.R.U32.HI R22, RZ, 0x10, R3 ;  /* 0x00000010ff167819 */ /* 0x000fe40000011603 */
[----:B------:R-:W-:Y:S02]  /*0570*/  IADD3 R6, PT, PT, R6, R7, RZ ;  /* 0x0000000706067210 */ /* 0x000fe40007ffe0ff */
[----:B------:R-:W-:-:S02]  /*0580*/  IADD3 R8, PT, PT, R7, R8, RZ ;  /* 0x0000000807087210 */ /* 0x000fc40007ffe0ff */
[C---:B------:R-:W-:Y:S02]  /*0590*/  IADD3 R14, PT, PT, R7.reuse, R14, RZ ;  /* 0x0000000e070e7210 */ /* 0x040fe40007ffe0ff */
[----:B------:R-:W-:Y:S02]  /*05a0*/  IADD3 R16, PT, PT, R7, R16, RZ ;  /* 0x0000001007107210 */ /* 0x000fe40007ffe0ff */
[C---:B------:R-:W-:Y:S02]  /*05b0*/  ISETP.GT.U32.OR P0, PT, R0.reuse, 0x1f, P0 ;  /* 0x0000001f0000780c */ /* 0x040fe40000704470 */
[----:B------:R-:W-:Y:S02]  /*05c0*/  IADD3 R113, PT, PT, R0, UR8, RZ ;  /* 0x0000000800717c10 */ /* 0x000fe4000fffe0ff */
[----:B------:R-:W-:Y:S02]  /*05d0*/  LEA R20, R20, UR8, 0x3 ;  /* 0x0000000814147c11 */ /* 0x000fe4000f8e18ff */
[----:B-1----:R-:W-:-:S07]  /*05e0*/  LEA R22, R22, UR8, 0x3 ;  /* 0x0000000816167c11 */ /* 0x002fce000f8e18ff */
.L_x_1311:
[----:B0-----:R-:W0:Y:S01]  /*05f0*/  S2R R70, SR_CTAID.X ;  /* 0x0000000000467919 */ /* 0x001e220000002500 */
[----:B------:R-:W-:Y:S01]  /*0600*/  HFMA2 R5, -RZ, RZ, 0, 0 ;  /* 0x00000000ff057431 */ /* 0x000fe200000001ff */
[----:B------:R-:W-:Y:S01]  /*0610*/  MOV R25, UR10 ;  /* 0x0000000a00197c02 */ /* 0x000fe20008000f00 */
[----:B------:R-:W1:Y:S01]  /*0620*/  LDCU.64 UR12, c[0x0][0x388] ;  /* 0x00007100ff0c77ac */ /* 0x000e620008000a00 */
[----:B------:R-:W-:-:S03]  /*0630*/  UIMAD UR11, UR5, 0x3c0000, URZ ;  /* 0x003c0000050b78a4 */ /* 0x000fc6000f8e02ff */
[----:B------:R-:W-:Y:S01]  /*0640*/  IMAD.WIDE.U32 R24, R25, 0x3c0000, R4 ;  /* 0x003c000019187825 */ /* 0x000fe200078e0004 */
[----:B0-----:R-:W-:-:S04]  /*0650*/  SHF.L.U32 R3, R70, 0x5, RZ ;  /* 0x0000000546037819 */ /* 0x001fc800000006ff */
[----:B------:R-:W-:-:S04]  /*0660*/  LOP3.LUT R3, R3, 0xfe0, RZ, 0xc0, !PT ;  /* 0x00000fe003037812 */ /* 0x000fc800078ec0ff */
[----:B------:R-:W-:-:S05]  /*0670*/  IADD3 R3, PT, PT, R2, R3, RZ ;  /* 0x0000000302037210 */ /* 0x000fca0007ffe0ff */
[----:B------:R-:W-:-:S05]  /*0680*/  IMAD R3, R3, 0x3c0, RZ ;  /* 0x000003c003037824 */ /* 0x000fca00078e02ff */
[----:B------:R-:W-:-:S04]  /*0690*/  IADD3 R26, P1, PT, R3, R24, RZ ;  /* 0x00000018031a7210 */ /* 0x000fc80007f3e0ff */
[----:B------:R-:W-:Y:S02]  /*06a0*/  IADD3.X R25, PT, PT, R25, UR11, RZ, P1, !PT ;  /* 0x0000000b19197c10 */ /* 0x000fe40008ffe4ff */
[C---:B------:R-:W-:Y:S02]  /*06b0*/  SHF.L.U32 R24, R26.reuse, 0x1, RZ ;  /* 0x000000011a187819 */ /* 0x040fe400000006ff */
[----:B------:R-:W-:Y:S02]  /*06c0*/  SHF.L.U64.HI R26, R26, 0x1, R25 ;  /* 0x000000011a1a7819 */ /* 0x000fe40000010219 */
[----:B-1----:R-:W-:-:S04]  /*06d0*/  IADD3 R28, P1, PT, R24, UR12, RZ ;  /* 0x0000000c181c7c10 */ /* 0x002fc8000ff3e0ff */
        /* <DEDUP_REMOVED lines=17> */
[C---:B------:R-:W-:Y:S01]  /*07f0*/  ISETP.GT.U32.AND P2, PT, R0.reuse, 0x3f, PT ;  /* 0x0000003f0000780c */ /* 0x040fe20003f44070 */
[----:B------:R-:W-:Y:S01]  /*0800*/  UIADD3 UR11, UP0, UPT, UR10, 0x1, URZ ;  /* 0x000000010a0b7890 */ /* 0x000fe2000ff1e0ff */
[----:B------:R-:W-:Y:S03]  /*0810*/  BSSY.RECONVERGENT B0, `(.L_x_1303) ;  /* 0x0000131000007945 */ /* 0x000fe60003800200 */
[----:B------:R-:W-:Y:S01]  /*0820*/  UIADD3.X UR12, UPT, UPT, URZ, UR5, URZ, UP0, !UPT ;  /* 0x00000005ff0c7290 */ /* 0x000fe200087fe4ff */
[----:B------:R-:W-:Y:S01]  /*0830*/  LOP3.LUT P1, RZ, R0, 0x3c1, RZ, 0xc0, !PT ;  /* 0x000003c100ff7812 */ /* 0x000fe2000782c0ff */
[----:B--2---:R-:W-:-:S02]  /*0840*/  HADD2.F32 R54, -RZ, R90.H0_H0 ;  /* 0x2000005aff367230 */ /* 0x004fc40000004100 */
[----:B------:R-:W-:Y:S02]  /*0850*/  HADD2.F32 R56, -RZ, R91.H0_H0 ;  /* 0x2000005bff387230 */ /* 0x000fe40000004100 */
[--C-:B---3--:R-:W-:Y:S02]  /*0860*/  HADD2.F32 R115, -RZ, R81.reuse.H0_H0 ;  /* 0x20000051ff737230 */ /* 0x108fe40000004100 */
[----:B------:R-:W-:Y:S02]  /*0870*/  HADD2.F32 R119, -RZ, R81.H1_H1 ;  /* 0x30000051ff777230 */ /* 0x000fe40000004100 */
[----:B------:R-:W-:Y:S01]  /*0880*/  FADD.FTZ R81, RZ, R54 ;  /* 0x00000036ff517221 */ /* 0x000fe20000010000 */
[----:B------:R-:W-:Y:S02]  /*0890*/  HADD2.F32 R58, -RZ, R90.H1_H1 ;  /* 0x3000005aff3a7230 */ /* 0x000fe40000004100 */
[--C-:B----4-:R-:W-:Y:S02]  /*08a0*/  HADD2.F32 R67, -RZ, R60.reuse.H0_H0 ;  /* 0x2000003cff437230 */ /* 0x110fe40000004100 */
[----:B------:R-:W-:-:S02]  /*08b0*/  HADD2.F32 R65, -RZ, R60.H1_H1 ;  /* 0x3000003cff417230 */ /* 0x000fc40000004100 */
[--C-:B------:R-:W-:Y:S02]  /*08c0*/  HADD2.F32 R51, -RZ, R44.reuse.H0_H0 ;  /* 0x2000002cff337230 */ /* 0x100fe40000004100 */
[----:B------:R-:W-:Y:S02]  /*08d0*/  HADD2.F32 R49, -RZ, R44.H1_H1 ;  /* 0x3000002cff317230 */ /* 0x000fe40000004100 */
[--C-:B------:R-:W-:Y:S02]  /*08e0*/  HADD2.F32 R43, -RZ, R36.reuse.H0_H0 ;  /* 0x20000024ff2b7230 */ /* 0x100fe40000004100 */
[----:B------:R-:W-:Y:S02]  /*08f0*/  HADD2.F32 R41, -RZ, R36.H1_H1 ;  /* 0x30000024ff297230 */ /* 0x000fe40000004100 */
[--C-:B------:R-:W-:Y:S02]  /*0900*/  HADD2.F32 R123, -RZ, R83.reuse.H0_H0 ;  /* 0x20000053ff7b7230 */ /* 0x100fe40000004100 */
[----:B0-----:R-:W-:-:S02]  /*0910*/  HADD2.F32 R28, -RZ, R83.H1_H1 ;  /* 0x30000053ff1c7230 */ /* 0x001fc40000004100 */
[----:B------:R-:W-:Y:S01]  /*0920*/  FFMA.FTZ R83, R54, R54, RZ ;  /* 0x0000003636537223 */ /* 0x000fe200000100ff */
[--C-:B------:R-:W-:Y:S02]  /*0930*/  HADD2.F32 R32, -RZ, R85.reuse.H0_H0 ;  /* 0x20000055ff207230 */ /* 0x100fe40000004100 */
[----:B------:R-:W-:Y:S02]  /*0940*/  HADD2.F32 R36, -RZ, R85.H1_H1 ;  /* 0x30000055ff247230 */ /* 0x000fe40000004100 */
[----:B------:R-:W-:Y:S01]  /*0950*/  FADD.FTZ R85, RZ, R56 ;  /* 0x00000038ff557221 */ /* 0x000fe20000010000 */
[--C-:B------:R-:W-:Y:S02]  /*0960*/  HADD2.F32 R40, -RZ, R87.reuse.H0_H0 ;  /* 0x20000057ff287230 */ /* 0x100fe40000004100 */
[----:B------:R-:W-:Y:S02]  /*0970*/  HADD2.F32 R44, -RZ, R87.H1_H1 ;  /* 0x30000057ff2c7230 */ /* 0x000fe40000004100 */
[----:B------:R-:W-:Y:S01]  /*0980*/  FFMA.FTZ R87, R56, R56, RZ ;  /* 0x0000003838577223 */ /* 0x000fe200000100ff */
[----:B------:R-:W-:-:S02]  /*0990*/  HADD2.F32 R60, -RZ, R91.H1_H1 ;  /* 0x3000005bff3c7230 */ /* 0x000fc40000004100 */
[----:B------:R-:W-:Y:S01]  /*09a0*/  FADD.FTZ R72, R81, R58 ;  /* 0x0000003a51487221 */ /* 0x000fe20000010000 */
[----:B------:R-:W-:Y:S02]  /*09b0*/  HADD2.F32 R75, -RZ, R68.H0_H0 ;  /* 0x20000044ff4b7230 */ /* 0x000fe40000004100 */
[----:B------:R-:W-:Y:S01]  /*09c0*/  FFMA.FTZ R74, R58, R58, R83 ;  /* 0x0000003a3a4a7223 */ /* 0x000fe20000010053 */
[----:B------:R-:W-:Y:S02]  /*09d0*/  HADD2.F32 R71, -RZ, R69.H0_H0 ;  /* 0x20000045ff477230 */ /* 0x000fe40000004100 */
[--C-:B------:R-:W-:Y:S02]  /*09e0*/  HADD2.F32 R3, -RZ, R80.reuse.H0_H0 ;  /* 0x20000050ff037230 */ /* 0x100fe40000004100 */
[----:B------:R-:W-:Y:S02]  /*09f0*/  HADD2.F32 R117, -RZ, R80.H1_H1 ;  /* 0x30000050ff757230 */ /* 0x000fe40000004100 */
[----:B------:R-:W-:Y:S01]  /*0a00*/  FADD.FTZ R80, R85, R60 ;  /* 0x0000003c55507221 */ /* 0x000fe20000010000 */
[----:B------:R-:W-:-:S02]  /*0a10*/  HADD2.F32 R121, -RZ, R82.H0_H0 ;  /* 0x20000052ff797230 */ /* 0x000fc40000004100 */
[----:B------:R-:W-:Y:S02]  /*0a20*/  HADD2.F32 R125, -RZ, R82.H1_H1 ;  /* 0x30000052ff7d7230 */ /* 0x000fe40000004100 */
[----:B------:R-:W-:Y:S01]  /*0a30*/  FFMA.FTZ R82, R60, R60, R87 ;  /* 0x0000003c3c527223 */ /* 0x000fe20000010057 */
[----:B------:R-:W-:Y:S02]  /*0a40*/  HADD2.F32 R73, -RZ, R68.H1_H1 ;  /* 0x30000044ff497230 */ /* 0x000fe40000004100 */
[----:B------:R-:W-:Y:S01]  /*0a50*/  FADD.FTZ R72, R72, R75 ;  /* 0x0000004b48487221 */ /* 0x000fe20000010000 */
[----:B------:R-:W-:Y:S02]  /*0a60*/  HADD2.F32 R69, -RZ, R69.H1_H1 ;  /* 0x30000045ff457230 */ /* 0x000fe40000004100 */
[----:B------:R-:W-:Y:S01]  /*0a70*/  FFMA.FTZ R74, R75, R75, R74 ;  /* 0x0000004b4b4a7223 */ /* 0x000fe2000001004a */
[----:B------:R-:W-:Y:S01]  /*0a80*/  FADD.FTZ R80, R80, R71 ;  /* 0x0000004750507221 */ /* 0x000fe20000010000 */
[----:B------:R-:W-:Y:S01]  /*0a90*/  FFMA.FTZ R82, R71, R71, R82 ;  /* 0x0000004747527223 */ /* 0x000fe20000010052 */
[----:B------:R-:W-:Y:S01]  /*0aa0*/  FADD.FTZ R72, R72, R73 ;  /* 0x0000004948487221 */ /* 0x000fe20000010000 */
[----:B------:R-:W-:-:S02]  /*0ab0*/  HADD2.F32 R63, -RZ, R61.H0_H0 ;  /* 0x2000003dff3f7230 */ /* 0x000fc40000004100 */
[----:B------:R-:W-:Y:S01]  /*0ac0*/  FFMA.FTZ R74, R73, R73, R74 ;  /* 0x00000049494a7223 */ /* 0x000fe2000001004a */
[----:B------:R-:W-:Y:S01]  /*0ad0*/  FADD.FTZ R80, R80, R69 ;  /* 0x0000004550507221 */ /* 0x000fe20000010000 */
[----:B------:R-:W-:Y:S01]  /*0ae0*/  FFMA.FTZ R82, R69, R69, R82 ;  /* 0x0000004545527223 */ /* 0x000fe20000010052 */
[----:B------:R-:W-:Y:S01]  /*0af0*/  FADD.FTZ R72, R72, R67 ;  /* 0x0000004348487221 */ /* 0x000fe20000010000 */
[----:B------:R-:W-:Y:S02]  /*0b00*/  HADD2.F32 R61, -RZ, R61.H1_H1 ;  /* 0x3000003dff3d7230 */ /* 0x000fe40000004100 */
[----:B------:R-:W-:Y:S01]  /*0b10*/  FFMA.FTZ R74, R67, R67, R74 ;  /* 0x00000043434a7223 */ /* 0x000fe2000001004a */
[----:B------:R-:W-:Y:S01]  /*0b20*/  FADD.FTZ R80, R80, R63 ;  /* 0x0000003f50507221 */ /* 0x000fe20000010000 */
[----:B------:R-:W-:Y:S01]  /*0b30*/  FFMA.FTZ R82, R63, R63, R82 ;  /* 0x0000003f3f527223 */ /* 0x000fe20000010052 */
[----:B------:R-:W-:Y:S02]  /*0b40*/  HADD2.F32 R59, -RZ, R52.H0_H0 ;  /* 0x20000034ff3b7230 */ /* 0x000fe40000004100 */
[----:B------:R-:W-:Y:S01]  /*0b50*/  FADD.FTZ R72, R72, R65 ;  /* 0x0000004148487221 */ /* 0x000fe20000010000 */
[----:B------:R-:W-:-:S02]  /*0b60*/  HADD2.F32 R55, -RZ, R53.H0_H0 ;  /* 0x20000035ff377230 */ /* 0x000fc40000004100 */
[----:B------:R-:W-:Y:S01]  /*0b70*/  FFMA.FTZ R74, R65, R65, R74 ;  /* 0x00000041414a7223 */ /* 0x000fe2000001004a */
[----:B------:R-:W-:Y:S01]  /*0b80*/  FADD.FTZ R80, R80, R61 ;  /* 0x0000003d50507221 */ /* 0x000fe20000010000 */
        /* <DEDUP_REMOVED lines=39> */
[----:B------:R-:W-:-:S02]  /*0e00*/  HADD2.F32 R27, -RZ, R100.H0_H0 ;  /* 0x20000064ff1b7230 */ /* 0x000fc40000004100 */
[----:B------:R-:W-:Y:S01]  /*0e10*/  FADD.FTZ R72, R72, R33 ;  /* 0x0000002148487221 */ /* 0x000fe20000010000 */
[--C-:B------:R-:W-:Y:S02]  /*0e20*/  HADD2.F32 R23, -RZ, R101.reuse.H0_H0 ;  /* 0x20000065ff177230 */ /* 0x100fe40000004100 */
        /* <DEDUP_REMOVED lines=49> */
[----:B------:R-:W-:-:S02]  /*1140*/  HADD2.F32 R30, -RZ, R84.H0_H0 ;  /* 0x20000054ff1e7230 */ /* 0x000fc40000004100 */
[----:B------:R-:W-:Y:S01]  /*1150*/  FADD.FTZ R81, R72, R125 ;  /* 0x0000007d48517221 */ /* 0x000fe20000010000 */
[----:B------:R-:W-:Y:S01]  /*1160*/  FFMA.FTZ R83, R125, R125, R74 ;  /* 0x0000007d7d537223 */ /* 0x000fe2000001004a */
[----:B------:R-:W-:Y:S01]  /*1170*/  FADD.FTZ R85, R85, R28 ;  /* 0x0000001c55557221 */ /* 0x000fe20000010000 */
[----:B------:R-:W-:Y:S01]  /*1180*/  FFMA.FTZ R87, R28, R28, R87 ;  /* 0x0000001c1c577223 */ /* 0x000fe20000010057 */
[----:B------:R-:W-:Y:S02]  /*1190*/  HADD2.F32 R34, -RZ, R84.H1_H1 ;  /* 0x30000054ff227230 */ /* 0x000fe40000004100 */
        /* <DEDUP_REMOVED lines=46> */
[----:B------:R-:W-:Y:S05]  /*1480*/  @P2 BRA `(.L_x_1304) ;  /* 0x0000000400a42947 */ /* 0x000fea0003800000 */
[----:B0-----:R-:W0:Y:S01]  /*1490*/  S2R R83, SR_CgaCtaId ;  /* 0x0000000000537919 */ /* 0x001e220000008800 */
[----:B------:R-:W-:Y:S02]  /*14a0*/  SHF.R.U32.HI R72, RZ, 0x1, R0 ;  /* 0x00000001ff487819 */ /* 0x000fe40000011600 */
[----:B------:R-:W-:-:S03]  /*14b0*/  MOV R82, 0x400 ;  /* 0x0000040000527802 */ /* 0x000fc60000000f00 */
        /* <DEDUP_REMOVED lines=10> */
[C---:B------:R-:W-:Y:S02]  /*1560*/  IADD3 R84, PT, PT, R81.reuse, 0x6, RZ ;  /* 0x0000000651547810 */ /* 0x040fe40007ffe0ff */
[----:B------:R-:W-:Y:S02]  /*1570*/  LOP3.LUT R72, R72, 0x8, RZ, 0xc0, !PT ;  /* 0x0000000848487812 */ /* 0x000fe400078ec0ff */
[----:B------:R-:W-:Y:S02]  /*1580*/  IADD3 R87, PT, PT, R81, 0x4, RZ ;  /* 0x0000000451577810 */ /* 0x000fe40007ffe0ff */
[----:B0-----:R-:W-:-:S02]  /*1590*/  LEA R74, R83, R82, 0x18 ;  /* 0x00000052534a7211 */ /* 0x001fc400078ec0ff */
[-C--:B------:R-:W-:Y:S02]  /*15a0*/  LEA.HI R83, R81, R80.reuse, RZ, 0x1e ;  /* 0x0000005051537211 */ /* 0x080fe400078ff0ff */
[----:B------:R-:W-:Y:S01]  /*15b0*/  SHF.L.U32 R82, R84, 0x1e, RZ ;  /* 0x0000001e54527819 */ /* 0x000fe200000006ff */
[--C-:B------:R-:W-:Y:S01]  /*15c0*/  IMAD R85, R85, 0x18, R74.reuse ;  /* 0x0000001855557824 */ /* 0x100fe200078e024a */
[----:B------:R-:W-:Y:S01]  /*15d0*/  IADD3 R86, PT, PT, R81, 0xa, RZ ;  /* 0x0000000a51567810 */ /* 0x000fe20007ffe0ff */
[----:B------:R-:W-:Y:S01]  /*15e0*/  IMAD R83, R83, 0x18, R74 ;  /* 0x0000001853537824 */ /* 0x000fe200078e024a */
[----:B------:R-:W-:Y:S02]  /*15f0*/  SHF.R.S32.HI R82, RZ, 0x1f, R82 ;  /* 0x0000001fff527819 */ /* 0x000fe40000011452 */
[----:B------:R-:W-:Y:S02]  /*1600*/  LEA.HI R87, R87, R80, RZ, 0x1e ;  /* 0x0000005057577211 */ /* 0x000fe400078ff0ff */
[----:B------:R-:W-:-:S02]  /*1610*/  IADD3 R83, PT, PT, R72, R83, RZ ;  /* 0x0000005348537210 */ /* 0x000fc40007ffe0ff */
[----:B------:R-:W-:Y:S01]  /*1620*/  SHF.L.U32 R88, R86, 0x1e, RZ ;  /* 0x0000001e56587819 */ /* 0x000fe200000006ff */
[----:B------:R-:W-:Y:S01]  /*1630*/  IMAD R87, R87, 0x18, R74 ;  /* 0x0000001857577824 */ /* 0x000fe200078e024a */
[----:B------:R-:W-:Y:S02]  /*1640*/  LOP3.LUT R89, R82, 0xf0, RZ, 0xc0, !PT ;  /* 0x000000f052597812 */ /* 0x000fe400078ec0ff */
[----:B------:R-:W-:Y:S01]  /*1650*/  IADD3 R100, PT, PT, R72, R85, RZ ;  /* 0x0000005548647210 */ /* 0x000fe20007ffe0ff */
[----:B------:R-:W0:Y:S01]  /*1660*/  LDS.64 R82, [R83] ;  /* 0x0000000053527984 */ /* 0x000e220000000a00 */
[----:B------:R-:W-:Y:S02]  /*1670*/  SHF.R.S32.HI R88, RZ, 0x1f, R88 ;  /* 0x0000001fff587819 */ /* 0x000fe40000011458 */
[----:B------:R-:W-:Y:S02]  /*1680*/  IADD3 R90, PT, PT, R81, 0xe, RZ ;  /* 0x0000000e515a7810 */ /* 0x000fe40007ffe0ff */
[----:B------:R-:W-:Y:S01]  /*1690*/  LEA.HI R89, R84, R89, RZ, 0x1e ;  /* 0x0000005954597211 */ /* 0x000fe200078ff0ff */
[----:B------:R-:W1:Y:S01]  /*16a0*/  LDS.64 R100, [R100] ;  /* 0x0000000064647984 */ /* 0x000e620000000a00 */
[----:B------:R-:W-:-:S02]  /*16b0*/  LOP3.LUT R85, R88, 0xf0, RZ, 0xc0, !PT ;  /* 0x000000f058557812 */ /* 0x000fc400078ec0ff */
[----:B------:R-:W-:Y:S01]  /*16c0*/  IADD3 R84, PT, PT, R72, R87, RZ ;  /* 0x0000005748547210 */ /* 0x000fe20007ffe0ff */
[--C-:B------:R-:W-:Y:S01]  /*16d0*/  IMAD R89, R89, 0x18, R74.reuse ;  /* 0x0000001859597824 */ /* 0x100fe200078e024a */
[----:B------:R-:W-:Y:S02]  /*16e0*/  SHF.L.U32 R91, R90, 0x1e, RZ ;  /* 0x0000001e5a5b7819 */ /* 0x000fe400000006ff */
[----:B------:R-:W-:Y:S02]  /*16f0*/  LEA.HI R87, R86, R85, RZ, 0x1e ;  /* 0x0000005556577211 */ /* 0x000fe400078ff0ff */
[----:B------:R-:W-:Y:S01]  /*1700*/  SHF.R.S32.HI R91, RZ, 0x1f, R91 ;  /* 0x0000001fff5b7819 */ /* 0x000fe2000001145b */
[----:B------:R-:W2:Y:S01]  /*1710*/  LDS.64 R84, [R84] ;  /* 0x0000000054547984 */ /* 0x000ea20000000a00 */
[----:B------:R-:W-:Y:S02]  /*1720*/  IADD3 R86, PT, PT, R72, R89, RZ ;  /* 0x0000005948567210 */ /* 0x000fe40007ffe0ff */
[----:B------:R-:W-:Y:S01]  /*1730*/  LOP3.LUT R89, R91, 0xf0, RZ, 0xc0, !PT ;  /* 0x000000f05b597812 */ /* 0x000fe200078ec0ff */
[----:B------:R-:W-:Y:S01]  /*1740*/  IMAD R91, R87, 0x18, R74 ;  /* 0x00000018575b7824 */ /* 0x000fe200078e024a */
[----:B------:R-:W-:-:S02]  /*1750*/  IADD3 R95, PT, PT, R81, 0x10, RZ ;  /* 0x00000010515f7810 */ /* 0x000fc40007ffe0ff */
        /* <DEDUP_REMOVED lines=20> */
[----:B------:R-:W0:Y:S01]  /*18a0*/  LDS.64 R98, [R14] ;  /* 0x000000000e627984 */ /* 0x000e220000000a00 */
[----:B------:R-:W-:Y:S01]  /*18b0*/  LEA.HI R105, R102, R103, RZ, 0x1e ;  /* 0x0000006766697211 */ /* 0x000fe200078ff0ff */
[----:B-1----:R-:W-:Y:S01]  /*18c0*/  FADD.FTZ R103, R81, R100 ;  /* 0x0000006451677221 */ /* 0x002fe20000010000 */
[----:B------:R-:W-:Y:S01]  /*18d0*/  FADD.FTZ R100, RZ, R83 ;  /* 0x00000053ff647221 */ /* 0x000fe20000010000 */
[----:B------:R-:W1:Y:S01]  /*18e0*/  LDS.64 R80, [R10] ;  /* 0x000000000a507984 */ /* 0x000e620000000a00 */
[----:B------:R-:W-:-:S02]  /*18f0*/  IMAD R107, R107, 0x18, R74 ;  /* 0x000000186b6b7824 */ /* 0x000fc400078e024a */
[----:B------:R-:W-:Y:S01]  /*1900*/  IMAD R105, R105, 0x18, R74 ;  /* 0x0000001869697824 */ /* 0x000fe200078e024a */
[----:B------:R-:W1:Y:S01]  /*1910*/  LDS.64 R82, [R16] ;  /* 0x0000000010527984 */ /* 0x000e620000000a00 */
[----:B------:R-:W-:Y:S01]  /*1920*/  FADD.FTZ R74, R100, R101 ;  /* 0x00000065644a7221 */ /* 0x000fe20000010000 */
[----:B--2---:R-:W-:Y:S01]  /*1930*/  FADD.FTZ R103, R103, R84 ;  /* 0x0000005467677221 */ /* 0x004fe20000010000 */
[C---:B------:R-:W-:Y:S01]  /*1940*/  IADD3 R107, PT, PT, R72.reuse, R107, RZ ;  /* 0x0000006b486b7210 */ /* 0x040fe20007ffe0ff */
[----:B------:R-:W2:Y:S01]  /*1950*/  LDS.64 R100, [R12] ;  /* 0x000000000c647984 */ /* 0x000ea20000000a00 */
[----:B------:R-:W-:Y:S01]  /*1960*/  IADD3 R84, PT, PT, R72, R105, RZ ;  /* 0x0000006948547210 */ /* 0x000fe20007ffe0ff */
[----:B------:R-:W-:Y:S01]  /*1970*/  FADD.FTZ R74, R74, R85 ;  /* 0x000000554a4a7221 */ /* 0x000fe20000010000 */
[----:B---3--:R-:W-:-:S03]  /*1980*/  FADD.FTZ R103, R103, R86 ;  /* 0x0000005667677221 */ /* 0x008fc60000010000 */
[----:B------:R-:W-:Y:S01]  /*1990*/  FADD.FTZ R74, R74, R87 ;  /* 0x000000574a4a7221 */ /* 0x000fe20000010000 */
[----:B------:R-:W3:Y:S01]  /*19a0*/  LDS.64 R84, [R84] ;  /* 0x0000000054547984 */ /* 0x000ee20000000a00 */
[----:B----4-:R-:W-:Y:S02]  /*19b0*/  FADD.FTZ R103, R103, R88 ;  /* 0x0000005867677221 */ /* 0x010fe40000010000 */
[----:B------:R-:W-:Y:S01]  /*19c0*/  FADD.FTZ R74, R74, R89 ;  /* 0x000000594a4a7221 */ /* 0x000fe20000010000 */
[----:B------:R-:W4:Y:S01]  /*19d0*/  LDS.64 R86, [R107] ;  /* 0x000000006b567984 */ /* 0x000f220000000a00 */
[----:B------:R-:W-:Y:S02]  /*19e0*/  FADD.FTZ R103, R103, R90 ;  /* 0x0000005a67677221 */ /* 0x000fe40000010000 */
[----:B------:R-:W-:Y:S02]  /*19f0*/  FADD.FTZ R74, R74, R91 ;  /* 0x0000005b4a4a7221 */ /* 0x000fe40000010000 */
[----:B------:R-:W-:-:S02]  /*1a00*/  FADD.FTZ R103, R103, R92 ;  /* 0x0000005c67677221 */ /* 0x000fc40000010000 */
[----:B------:R-:W-:Y:S02]  /*1a10*/  FADD.FTZ R74, R74, R93 ;  /* 0x0000005d4a4a7221 */ /* 0x000fe40000010000 */
[----:B------:R-:W-:Y:S02]  /*1a20*/  FADD.FTZ R103, R103, R94 ;  /* 0x0000005e67677221 */ /* 0x000fe40000010000 */
[----:B------:R-:W-:Y:S02]  /*1a30*/  FADD.FTZ R74, R74, R95 ;  /* 0x0000005f4a4a7221 */ /* 0x000fe40000010000 */
[----:B------:R-:W-:Y:S02]  /*1a40*/  FADD.FTZ R103, R103, R96 ;  /* 0x0000006067677221 */ /* 0x000fe40000010000 */
[----:B------:R-:W-:Y:S02]  /*1a50*/  FADD.FTZ R74, R74, R97 ;  /* 0x000000614a4a7221 */ /* 0x000fe40000010000 */
[----:B0-----:R-:W-:-:S02]  /*1a60*/  FADD.FTZ R103, R103, R98 ;  /* 0x0000006267677221 */ /* 0x001fc40000010000 */
[----:B------:R-:W-:Y:S02]  /*1a70*/  FADD.FTZ R74, R74, R99 ;  /* 0x000000634a4a7221 */ /* 0x000fe40000010000 */
[----:B-1----:R-:W-:Y:S02]  /*1a80*/  FADD.FTZ R103, R103, R80 ;  /* 0x0000005067677221 */ /* 0x002fe40000010000 */
[----:B------:R-:W-:Y:S02]  /*1a90*/  FADD.FTZ R74, R74, R81 ;  /* 0x000000514a4a7221 */ /* 0x000fe40000010000 */
[----:B------:R-:W-:Y:S02]  /*1aa0*/  FADD.FTZ R103, R103, R82 ;  /* 0x0000005267677221 */ /* 0x000fe40000010000 */
[----:B------:R-:W-:Y:S02]  /*1ab0*/  FADD.FTZ R74, R74, R83 ;  /* 0x000000534a4a7221 */ /* 0x000fe40000010000 */
[----:B--2---:R-:W-:-:S02]  /*1ac0*/  FADD.FTZ R103, R103, R100 ;  /* 0x0000006467677221 */ /* 0x004fc40000010000 */
[----:B------:R-:W-:Y:S02]  /*1ad0*/  FADD.FTZ R74, R74, R101 ;  /* 0x000000654a4a7221 */ /* 0x000fe40000010000 */
[----:B---3--:R-:W-:Y:S02]  /*1ae0*/  FADD.FTZ R103, R103, R84 ;  /* 0x0000005467677221 */ /* 0x008fe40000010000 */
[----:B------:R-:W-:Y:S02]  /*1af0*/  FADD.FTZ R74, R74, R85 ;  /* 0x000000554a4a7221 */ /* 0x000fe40000010000 */
[----:B----4-:R-:W-:Y:S02]  /*1b00*/  FADD.FTZ R86, R103, R86 ;  /* 0x0000005667567221 */ /* 0x010fe40000010000 */
[----:B------:R-:W-:-:S07]  /*1b10*/  FADD.FTZ R87, R74, R87 ;  /* 0x000000574a577221 */ /* 0x000fce0000010000 */
.L_x_1304:
[----:B------:R-:W-:Y:S05]  /*1b20*/  BSYNC.RECONVERGENT B0 ;  /* 0x0000000000007941 */ /* 0x000fea0003800200 */
.L_x_1303:
[----:B0-----:R-:W0:Y:S01]  /*1b30*/  SHFL.BFLY PT, R81, R86, 0x1, 0x1f ;  /* 0x0c201f0056517f89 */ /* 0x001e2200000e0000 */
[----:B------:R-:W1:Y:S01]  /*1b40*/  @!P1 LDC.64 R82, c[0x0][0x3b8] ;  /* 0x0000ee00ff529b82 */ /* 0x000e620000000a00 */
[----:B------:R-:W-:Y:S01]  /*1b50*/  VOTEU.ALL UP0, P1 ;  /* 0x0000000000ff7886 */ /* 0x000fe20000800000 */
[----:B------:R-:W-:Y:S01]  /*1b60*/  @!P1 SHF.L.U32 R74, R70, 0x1, RZ ;  /* 0x00000001464a9819 */ /* 0x000fe200000006ff */
[----:B------:R-:W2:Y:S01]  /*1b70*/  SHFL.BFLY PT, R72, R87, 0x1, 0x1f ;  /* 0x0c201f0057487f89 */ /* 0x000ea200000e0000 */
[----:B------:R-:W-:Y:S02]  /*1b80*/  ISETP.NE.AND P3, PT, R0, RZ, PT ;  /* 0x000000ff0000720c */ /* 0x000fe40003f65270 */
[----:B------:R-:W-:Y:S01]  /*1b90*/  @!UP0 UIMAD UR13, UR16, UR4, UR9 ;  /* 0x00000004100d82a4 */ /* 0x000fe2000f8e0209 */
[----:B------:R-:W-:Y:S02]  /*1ba0*/  @!P1 LOP3.LUT R85, R74, 0xfe, RZ, 0xc0, !PT ;  /* 0x000000fe4a559812 */ /* 0x000fe400078ec0ff */
[----:B------:R-:W-:-:S02]  /*1bb0*/  ISETP.GT.U32.AND P2, PT, R0, 0xff, PT ;  /* 0x000000ff0000780c */ /* 0x000fc40003f44070 */
[----:B------:R-:W-:Y:S02]  /*1bc0*/  @!P1 LEA R85, R0, R85, 0x7 ;  /* 0x0000005500559211 */ /* 0x000fe400078e38ff */
[----:B------:R-:W-:Y:S02]  /*1bd0*/  MOV R74, UR13 ;  /* 0x0000000d004a7c02 */ /* 0x000fe40008000f00 */
[----:B------:R-:W-:Y:S02]  /*1be0*/  MOV R111, RZ ;  /* 0x000000ff006f7202 */ /* 0x000fe40000000f00 */
[----:B------:R-:W-:Y:S01]  /*1bf0*/  @!P1 LEA R85, R74, R85, 0xd ;  /* 0x000000554a559211 */ /* 0x000fe200078e68ff */
[----:B0-----:R-:W-:-:S04]  /*1c00*/  FADD.FTZ R80, R81, R86 ;  /* 0x0000005651507221 */ /* 0x001fc80000010000 */
[----:B-1----:R-:W-:-:S04]  /*1c10*/  @!P1 IMAD.WIDE.U32 R82, R85, 0x4, R82 ;  /* 0x0000000455529825 */ /* 0x002fc800078e0052 */
[----:B--2---:R-:W-:-:S05]  /*1c20*/  FADD.FTZ R81, R72, R87 ;  /* 0x0000005748517221 */ /* 0x004fca0000010000 */
[----:B------:R0:W-:Y:S01]  /*1c30*/  @!P1 STG.E.64 desc[UR14][R82.64], R80 ;  /* 0x0000005052009986 */ /* 0x0001e2000c101b0e */
[----:B------:R-:W-:Y:S06]  /*1c40*/  BAR.SYNC.DEFER_BLOCKING 0x0 ;  /* 0x0000000000007b1d */ /* 0x000fec0000010000 */
[----:B------:R-:W-:Y:S05]  /*1c50*/  @P3 BRA `(.L_x_1305) ;  /* 0x0000000000443947 */ /* 0x000fea0003800000 */
[----:B------:R-:W-:Y:S02]  /*1c60*/  ISETP.NE.AND P1, PT, R70, RZ, PT ;  /* 0x000000ff4600720c */ /* 0x000fe40003f25270 */
[----:B0-----:R-:W-:Y:S02]  /*1c70*/  MOV R83, 0x7fffff81 ;  /* 0x7fffff8100537802 */ /* 0x001fe40000000f00 */
[----:B------:R-:W-:Y:S02]  /*1c80*/  MOV R80, UR6 ;  /* 0x0000000600507c02 */ /* 0x000fe40008000f00 */
[----:B------:R-:W-:Y:S02]  /*1c90*/  SEL R83, R83, 0x1, !P1 ;  /* 0x0000000153537807 */ /* 0x000fe40004800000 */
[----:B------:R-:W-:Y:S01]  /*1ca0*/  MOV R81, UR7 ;  /* 0x0000000700517c02 */ /* 0x000fe20008000f00 */
[----:B------:R-:W-:Y:S06]  /*1cb0*/  MEMBAR.ALL.GPU ;  /* 0x0000000000007992 */ /* 0x000fec000000a000 */
[----:B------:R-:W-:-:S00]  /*1cc0*/  ERRBAR ;  /* 0x00000000000079ab */ /* 0x000fc00000000000 */
[----:B------:R-:W-:Y:S06]  /*1cd0*/  CGAERRBAR ;  /* 0x00000000000075ab */ /* 0x000fec0000000000 */
[----:B------:R0:W5:Y:S02]  /*1ce0*/  ATOM.E.ADD.STRONG.GPU PT, R83, desc[UR14][R80.64], R83 ;  /* 0x800000535053798a */ /* 0x00016400081ef10e */
.L_x_1306:
        /* <DEDUP_REMOVED lines=8> */
.L_x_1305:
[----:B------:R-:W-:Y:S05]  /*1d70*/  WARPSYNC.ALL ;  /* 0x0000000000007948 */ /* 0x000fea0003800000 */
[----:B------:R-:W-:Y:S01]  /*1d80*/  BAR.SYNC.DEFER_BLOCKING 0x0 ;  /* 0x0000000000007b1d */ /* 0x000fe20000010000 */
[----:B------:R-:W-:-:S05]  /*1d90*/  HFMA2 R110, -RZ, RZ, 0, 0 ;  /* 0x00000000ff6e7431 */ /* 0x000fca00000001ff */
        /* <DEDUP_REMOVED lines=90> */
.L_x_1308:
[----:B------:R-:W-:Y:S05]  /*2340*/  BSYNC.RECONVERGENT B0 ;  /* 0x0000000000007941 */ /* 0x000fea0003800200 */
.L_x_1307:
        /* <DEDUP_REMOVED lines=12> */
[----:B0-----:R-:W-:-:S04]  /*2410*/  FADD.FTZ R80, R72, R85 ;  /* 0x0000005548507221 */ /* 0x001fc80000010000 */
[----:B------:R-:W-:Y:S01]  /*2420*/  @!P1 FMUL.FTZ R80, R80, 8.1380212577641941607e-06 ;  /* 0x3708888950509820 */ /* 0x000fe20000410000 */
[----:B-1----:R-:W-:-:S03]  /*2430*/  FADD.FTZ R85, R83, R74 ;  /* 0x0000004a53557221 */ /* 0x002fc60000010000 */
[----:B------:R-:W-:-:S04]  /*2440*/  @!P1 FMUL.FTZ R74, R80, R80 ;  /* 0x00000050504a9220 */ /* 0x000fc80000410000 */
[----:B------:R-:W-:-:S05]  /*2450*/  @!P1 FFMA.FTZ R74, R85, 8.1380212577641941607e-06, -R74 ;  /* 0x37088889554a9823 */ /* 0x000fca000001084a */
[----:B------:R-:W-:-:S05]  /*2460*/  @!P1 FMNMX.FTZ R81, RZ, R74, !PT ;  /* 0x0000004aff519209 */ /* 0x000fca0007810000 */
        /* <DEDUP_REMOVED lines=14> */
.L_x_1310:
[----:B------:R-:W-:Y:S05]  /*2550*/  BSYNC.RECONVERGENT B0 ;  /* 0x0000000000007941 */ /* 0x000fea0003800200 */
.L_x_1309:
[----:B01----:R-:W0:Y:S01]  /*2560*/  LDS.64 R80, [R20] ;  /* 0x0000000014507984 */ /* 0x003e220000000a00 */
[----:B------:R-:W1:Y:S01]  /*2570*/  LDCU UR5, c[0x0][0x3a0] ;  /* 0x00007400ff0577ac */ /* 0x000e620008000800 */
[----:B------:R-:W2:Y:S01]  /*2580*/  LDCU.64 UR18, c[0x0][0x380] ;  /* 0x00007000ff1277ac */ /* 0x000ea20008000a00 */
[----:B------:R-:W-:Y:S01]  /*2590*/  ULOP3.LUT UR4, UR4, 0x1, URZ, 0x3c, !UPT ;  /* 0x0000000104047892 */ /* 0x000fe2000f8e3cff */
[----:B------:R-:W-:Y:S01]  /*25a0*/  UMOV UR10, UR11 ;  /* 0x0000000b000a7c82 */ /* 0x000fe20008000000 */
        /* <DEDUP_REMOVED lines=29> */
[----:B-----5:R-:W-:-:S02]  /*2780*/  HADD2.F32 R41, -RZ, R78.H0_H0 ;  /* 0x2000004eff297230 */ /* 0x020fc40000004100 */
[--C-:B------:R-:W-:Y:S01]  /*2790*/  FADD.FTZ R82, R73, -R80.reuse ;  /* 0x8000005049527221 */ /* 0x100fe20000010000 */
[----:B------:R-:W-:Y:S02]  /*27a0*/  HADD2.F32 R54, -RZ, R76.H0_H0 ;  /* 0x2000004cff367230 */ /* 0x000fe40000004100 */
[--C-:B------:R-:W-:Y:S01]  /*27b0*/  FADD.FTZ R88, R57, -R80.reuse ;  /* 0x8000005039587221 */ /* 0x100fe20000010000 */
[--C-:B------:R-:W-:Y:S01]  /*27c0*/  FADD.FTZ R92, R49, -R80.reuse ;  /* 0x80000050315c7221 */ /* 0x100fe20000010000 */
[--C-:B------:R-:W-:Y:S01]  /*27d0*/  FADD.FTZ R100, R33, -R80.reuse ;  /* 0x8000005021647221 */ /* 0x100fe20000010000 */
[--C-:B------:R-:W-:Y:S01]  /*27e0*/  FADD.FTZ R116, R117, -R80.reuse ;  /* 0x8000005075747221 */ /* 0x100fe20000010000 */
[--C-:B------:R-:W-:Y:S01]  /*27f0*/  FADD.FTZ R120, R125, -R80.reuse ;  /* 0x800000507d787221 */ /* 0x100fe20000010000 */
[----:B------:R-:W-:Y:S01]  /*2800*/  FADD.FTZ R124, R66, -R80 ;  /* 0x80000050427c7221 */ /* 0x000fe20000010000 */
[C---:B-1----:R-:W-:Y:S01]  /*2810*/  FMUL.FTZ R3, R11.reuse, R72 ;  /* 0x000000480b037220 */ /* 0x042fe20000410000 */
        /* <DEDUP_REMOVED lines=15> */
[----:B------:R-:W-:-:S02]  /*2910*/  HADD2.F32 R62, -RZ, R78.H1_H1 ;  /* 0x3000004eff3e7230 */ /* 0x000fc40000004100 */
[C---:B------:R-:W-:Y:S01]  /*2920*/  FMUL.FTZ R65, R11.reuse, R74 ;  /* 0x0000004a0b417220 */ /* 0x040fe20000410000 */
[----:B------:R-:W-:Y:S02]  /*2930*/  HADD2.F32 R75, -RZ, R76.H1_H1 ;  /* 0x3000004cff4b7230 */ /* 0x000fe40000004100 */
        /* <DEDUP_REMOVED lines=32> */
[----:B0-----:R-:W-:Y:S01]  /*2b40*/  FADD.FTZ R25, R35, UR5 ;  /* 0x0000000523197e21 */ /* 0x001fe20008010000 */
[--C-:B------:R-:W-:Y:S01]  /*2b50*/  FADD.FTZ R56, R56, -R34.reuse ;  /* 0x8000002238387221 */ /* 0x100fe20000010000 */
[--C-:B------:R-:W-:Y:S01]  /*2b60*/  FADD.FTZ R60, R60, -R34.reuse ;  /* 0x800000223c3c7221 */ /* 0x100fe20000010000 */
[--C-:B------:R-:W-:Y:S01]  /*2b70*/  FFMA.FTZ R86, R86, R62, R75.reuse ;  /* 0x0000003e56567223 */ /* 0x100fe2000001004b */
[C-C-:B------:R-:W-:Y:S01]  /*2b80*/  FFMA.FTZ R82, R62.reuse, R82, R75.reuse ;  /* 0x000000523e527223 */ /* 0x140fe2000001004b */
[C-C-:B------:R-:W-:Y:S01]  /*2b90*/  FFMA.FTZ R65, R62.reuse, R65, R75.reuse ;  /* 0x000000413e417223 */ /* 0x140fe2000001004b */
[----:B------:R-:W0:Y:S01]  /*2ba0*/  MUFU.RSQ R25, R25 ;  /* 0x0000001900197308 */ /* 0x000e220000001400 */
        /* <DEDUP_REMOVED lines=11> */
[--C-:B------:R-:W-:Y:S01]  /*2c60*/  FADD.FTZ R96, R55, -R34.reuse ;  /* 0x8000002237607221 */ /* 0x100fe20000010000 */
[--C-:B------:R-:W-:Y:S01]  /*2c70*/  FADD.FTZ R98, R53, -R34.reuse ;  /* 0x8000002235627221 */ /* 0x100fe20000010000 */
        /* <DEDUP_REMOVED lines=19> */
[----:B------:R-:W-:-:S02]  /*2db0*/  HADD2.F32 R7, -RZ, R79.H0_H0 ;  /* 0x2000004fff077230 */ /* 0x000fc40000004100 */
[----:B0-----:R-:W-:Y:S01]  /*2dc0*/  FMUL.FTZ R29, R56, R25 ;  /* 0x00000019381d7220 */ /* 0x001fe20000410000 */
[----:B------:R-:W-:Y:S02]  /*2dd0*/  HADD2.F32 R28, -RZ, R77.H0_H0 ;  /* 0x2000004dff1c7230 */ /* 0x000fe40000004100 */
[----:B------:R-:W-:Y:S01]  /*2de0*/  FMUL.FTZ R61, R25, R60 ;  /* 0x0000003c193d7220 */ /* 0x000fe20000410000 */
[----:B------:R-:W-:Y:S02]  /*2df0*/  HADD2.F32 R5, -RZ, R79.H1_H1 ;  /* 0x3000004fff057230 */ /* 0x000fe40000004100 */
[--C-:B------:R-:W-:Y:S01]  /*2e00*/  FADD.FTZ R90, R69, -R34.reuse ;  /* 0x80000022455a7221 */ /* 0x100fe20000010000 */
[----:B------:R-:W-:Y:S02]  /*2e10*/  HADD2.F32 R32, -RZ, R77.H1_H1 ;  /* 0x3000004dff207230 */ /* 0x000fe40000004100 */
        /* <DEDUP_REMOVED lines=24> */
[----:B------:R-:W-:Y:S01]  /*2fa0*/  FFMA.FTZ R29, R29, R7, R28 ;  /* 0x000000071d1d7223 */ /* 0x000fe2000001001c */
        /* <DEDUP_REMOVED lines=30> */
[----:B------:R-:W-:Y:S01]  /*3190*/  IADD3.X R25, PT, PT, R26, UR19, RZ, P1, !PT ;  /* 0x000000131a197c10 */ /* 0x000fe20008ffe4ff */
[----:B------:R-:W-:Y:S01]  /*31a0*/  FFMA.FTZ R7, R7, R103, R28 ;  /* 0x0000006707077223 */ /* 0x000fe2000001001c */
[----:B------:R-:W0:Y:S01]  /*31b0*/  LDCU.64 UR18, c[0x0][0x3a8] ;  /* 0x00007500ff1277ac */ /* 0x000e220008000a00 */
[----:B------:R-:W-:Y:S01]  /*31c0*/  F2FP.F16.F32.PACK_AB R28, R86, R59 ;  /* 0x0000003b561c723e */ /* 0x000fe200000000ff */
[C-C-:B------:R-:W-:Y:S01]  /*31d0*/  FFMA.FTZ R26, R5.reuse, R13, R32.reuse ;  /* 0x0000000d051a7223 */ /* 0x140fe20000010020 */
[----:B------:R-:W-:Y:S01]  /*31e0*/  F2FP.F16.F32.PACK_AB R29, R64, R29 ;  /* 0x0000001d401d723e */ /* 0x000fe200000000ff */
        /* <DEDUP_REMOVED lines=15> */
[----:B------:R-:W-:Y:S01]  /*32e0*/  F2FP.F16.F32.PACK_AB R82, R82, R51 ;  /* 0x000000335252723e */ /* 0x000fe200000000ff */
[----:B0-----:R-:W-:Y:S01]  /*32f0*/  UISETP.GE.U32.AND UP0, UPT, UR11, UR18, UPT ;  /* 0x000000120b00728c */ /* 0x001fe2000bf06070 */
[----:B------:R-:W-:Y:S01]  /*3300*/  F2FP.F16.F32.PACK_AB R84, R84, R43 ;  /* 0x0000002b5454723e */ /* 0x000fe200000000ff */
[----:B------:R-:W-:Y:S01]  /*3310*/  UMOV UR5, UR12 ;  /* 0x0000000c00057c82 */ /* 0x000fe20008000000 */
[----:B------:R-:W-:Y:S01]  /*3320*/  F2FP.F16.F32.PACK_AB R46, R67, R46 ;  /* 0x0000002e432e723e */ /* 0x000fe200000000ff */
[----:B------:R-:W-:Y:S01]  /*3330*/  UISETP.GE.AND.EX UP0, UPT, UR12, UR19, UPT, UP0 ;  /* 0x000000130c00728c */ /* 0x000fe2000bf06300 */
[----:B------:R-:W-:-:S02]  /*3340*/  F2FP.F16.F32.PACK_AB R83, R26, R83 ;  /* 0x000000531a53723e */ /* 0x000fc400000000ff */
[----:B------:R-:W-:Y:S02]  /*3350*/  F2FP.F16.F32.PACK_AB R51, R64, R63 ;  /* 0x0000003f4033723e */ /* 0x000fe400000000ff */
[----:B------:R-:W-:Y:S01]  /*3360*/  F2FP.F16.F32.PACK_AB R85, R86, R71 ;  /* 0x000000475655723e */ /* 0x000fe200000000ff */
[----:B------:R0:W-:Y:S01]  /*3370*/  STG.E.64 desc[UR14][R24.64+0xf00], R82 ;  /* 0x000f005218007986 */ /* 0x0001e2000c101b0e */
[----:B------:R-:W-:Y:S02]  /*3380*/  F2FP.F16.F32.PACK_AB R43, R88, R75 ;  /* 0x0000004b582b723e */ /* 0x000fe400000000ff */
[----:B-1----:R-:W-:Y:S01]  /*3390*/  F2FP.F16.F32.PACK_AB R28, R54, R33 ;  /* 0x00000021361c723e */ /* 0x002fe200000000ff */
[----:B------:R0:W-:Y:S01]  /*33a0*/  STG.E.64 desc[UR14][R24.64+0x3c00], R84 ;  /* 0x003c005418007986 */ /* 0x0001e2000c101b0e */
[----:B------:R-:W-:Y:S02]  /*33b0*/  F2FP.F16.F32.PACK_AB R58, R58, R27 ;  /* 0x0000001b3a3a723e */ /* 0x000fe400000000ff */
[----:B------:R-:W-:-:S02]  /*33c0*/  F2FP.F16.F32.PACK_AB R50, R65, R50 ;  /* 0x000000324132723e */ /* 0x000fc400000000ff */
[----:B------:R-:W-:Y:S02]  /*33d0*/  F2FP.F16.F32.PACK_AB R42, R73, R42 ;  /* 0x0000002a492a723e */ /* 0x000fe400000000ff */
[----:B------:R-:W-:Y:S01]  /*33e0*/  F2FP.F16.F32.PACK_AB R47, R68, R69 ;  /* 0x00000045442f723e */ /* 0x000fe200000000ff */
[----:B------:R0:W-:Y:S01]  /*33f0*/  STG.E.64 desc[UR14][R24.64+0x1e00], R50 ;  /* 0x001e003218007986 */ /* 0x0001e2000c101b0e */
[----:B------:R-:W-:Y:S02]  /*3400*/  F2FP.F16.F32.PACK_AB R26, R49, R38 ;  /* 0x00000026311a723e */ /* 0x000fe400000000ff */
[----:B------:R-:W-:Y:S01]  /*3410*/  F2FP.F16.F32.PACK_AB R30, R57, R30 ;  /* 0x0000001e391e723e */ /* 0x000fe200000000ff */
[----:B------:R0:W-:Y:S01]  /*3420*/  STG.E.64 desc[UR14][R24.64+0x2d00], R46 ;  /* 0x002d002e18007986 */ /* 0x0001e2000c101b0e */
[----:B------:R-:W-:Y:S02]  /*3430*/  F2FP.F16.F32.PACK_AB R80, R80, R19 ;  /* 0x000000135050723e */ /* 0x000fe400000000ff */
[----:B------:R-:W-:Y:S01]  /*3440*/  F2FP.F16.F32.PACK_AB R27, R35, R40 ;  /* 0x00000028231b723e */ /* 0x000fe200000000ff */
[----:B------:R0:W-:Y:S01]  /*3450*/  STG.E.64 desc[UR14][R24.64+0x4b00], R42 ;  /* 0x004b002a18007986 */ /* 0x0001e2000c101b0e */
[----:B------:R-:W-:-:S02]  /*3460*/  F2FP.F16.F32.PACK_AB R29, R37, R36 ;  /* 0x00000024251d723e */ /* 0x000fc400000000ff */
        /* <DEDUP_REMOVED lines=19> */
[----:B------:R0:W-:Y:S04]  /*35a0*/  STG.E.64 desc[UR14][R24.64+0xb400], R54 ;  /* 0x00b4003618007986 */ /* 0x0001e8000c101b0e */
[----:B------:R0:W-:Y:S04]  /*35b0*/  STG.E.64 desc[UR14][R24.64+0xc300], R70 ;  /* 0x00c3004618007986 */ /* 0x0001e8000c101b0e */
[----:B------:R0:W-:Y:S04]  /*35c0*/  STG.E.64 desc[UR14][R24.64+0xd200], R66 ;  /* 0x00d2004218007986 */ /* 0x0001e8000c101b0e */
[----:B------:R0:W-:Y:S01]  /*35d0*/  STG.E.64 desc[UR14][R24.64+0xe100], R62 ;  /* 0x00e1003e18007986 */ /* 0x0001e2000c101b0e */
[----:B------:R-:W-:Y:S05]  /*35e0*/  BRA.U !UP0, `(.L_x_1311) ;  /* 0xffffffd108007547 */ /* 0x000fea000b83ffff */
[----:B------:R-:W-:Y:S05]  /*35f0*/  EXIT ;  /* 0x000000000000794d */ /* 0x000fea0003800000 */
.L_x_1312:
        /* <DEDUP_REMOVED lines=16> */
.L_x_1442:


//--------------------- .text._ZN13group_norm_v214gn_cuda_kernelI6__halfLi480ELi1ELi32ELi30ELi4096ELb0ELi64ELi960ELi960ELi4ELb1ELi2ELb0ELb0ENS_16CompileConditionILi1000EEEEEvPT_PKS4_S7_S7_flPfS8_Pj --------------------------
	.section	.text._ZN13group_norm_v214gn_cuda_kernelI6__halfLi480ELi1ELi32ELi30ELi4096ELb0ELi64ELi960ELi960ELi4ELb1ELi2ELb0ELb0ENS_16CompileConditionILi1000EEEEEvPT_PKS4_S7_S7_flPfS8_Pj,"ax",@progbits
	.align	128
        .global         _ZN13group_norm_v214gn_cuda_kernelI6__halfLi480ELi1ELi32ELi30ELi4096ELb0ELi64ELi960ELi960ELi4ELb1ELi2ELb0ELb0ENS_16CompileConditionILi1000EEEEEvPT_PKS4_S7_S7_flPfS8_Pj
        .type           _ZN13group_norm_v214gn_cuda_kernelI6__halfLi480ELi1ELi32ELi30ELi4096ELb0ELi64ELi960ELi960ELi4ELb1ELi2ELb0ELb0ENS_16CompileConditionILi1000EEEEEvPT_PKS4_S7_S7_flPfS8_Pj,@function
        .size           _ZN13group_norm_v214gn_cuda_kernelI6__halfLi480ELi1ELi32ELi30ELi4096ELb0ELi64ELi960ELi960ELi4ELb1ELi2ELb0ELb0ENS_16CompileConditionILi1000EEEEEvPT_PKS4_S7_S7_flPfS8_Pj,(.L_x_1443 - _ZN13group_norm_v214gn_cuda_kernelI6__halfLi480ELi1ELi32ELi30ELi4096ELb0ELi64ELi960ELi960ELi4ELb1ELi2ELb0ELb0ENS_16CompileConditionILi1000EEEEEvPT_PKS4_S7_S7_flPfS8_Pj)
        .other          _ZN13group_norm_v214gn_cuda_kernelI6__halfLi480ELi1ELi32ELi30ELi4096ELb0ELi64ELi960ELi960ELi4ELb1ELi2ELb0ELb0ENS_16CompileConditionILi1000EEEEEvPT_PKS4_S7_S7_flPfS8_Pj,@"STO_CUDA_ENTRY STV_DEFAULT"
_ZN13group_norm_v214gn_cuda_kernelI6__halfLi480ELi1ELi32ELi30ELi4096ELb0ELi64ELi960ELi960ELi4ELb1ELi2ELb0ELb0ENS_16CompileConditionILi1000EEEEEvPT_PKS4_S7_S7_flPfS8_Pj:
.text._ZN13group_norm_v214gn_cuda_kernelI6__halfLi480ELi1ELi32ELi30ELi4096ELb0ELi64ELi960ELi960ELi4ELb1ELi2ELb0ELb0ENS_16CompileConditionILi1000EEEEEvPT_PKS4_S7_S7_flPfS8_Pj:
        /* <DEDUP_REMOVED lines=25> */
[C---:B------:R-:W-:Y:S02]  /*0190*/  PRMT R2, R0.reuse, 0x9910, RZ ;  /* 0x0000991000027816 */ /* 0x040fe400000000ff */
[----:B------:R-:W-:-:S03]  /*01a0*/  LEA R0, R0, UR6, 0x3 ;  /* 0x0000000600007c11 */ /* 0x000fc6000f8e18ff */
[----:B------:R-:W-:-:S05]  /*01b0*/  IMAD R2, R2, 0xf0, RZ ;  /* 0x000000f002027824 */ /* 0x000fca00078e02ff */
[----:B------:R-:W-:-:S04]  /*01c0*/  IADD3 R2, PT, PT, RZ, -R2, RZ ;  /* 0x80000002ff027210 */ /* 0x000fc80007ffe0ff */
[----:B------:R-:W-:-:S04]  /*01d0*/  PRMT R2, R2, 0x7710, RZ ;  /* 0x0000771002027816 */ /* 0x000fc800000000ff */
[----:B------:R-:W-:-:S04]  /*01e0*/  IADD3 R8, PT, PT, R2, R5, RZ ;  /* 0x0000000502087210 */ /* 0x000fc80007ffe0ff */
[----:B------:R-:W-:Y:S01]  /*01f0*/  SHF.L.U32 R2, R8, 0x2, RZ ;  /* 0x0000000208027819 */ /* 0x000fe200000006ff */
[----:B------:R-:W-:Y:S03]  /*0200*/  STL [R1+0x7c], R8 ;  /* 0x00007c0801007387 */ /* 0x000fe60000100800 */
[C---:B------:R-:W-:Y:S02]  /*0210*/  IADD3 R3, PT, PT, R2.reuse, 0x2, RZ ;  /* 0x0000000202037810 */ /* 0x040fe40007ffe0ff */
[----:B------:R-:W-:Y:S02]  /*0220*/  LOP3.LUT R2, R2, 0xffff, RZ, 0xc0, !PT ;  /* 0x0000ffff02027812 */ /* 0x000fe400078ec0ff */
[----:B------:R-:W-:Y:S02]  /*0230*/  LOP3.LUT R4, R3, 0xffff, RZ, 0xc0, !PT ;  /* 0x0000ffff03047812 */ /* 0x000fe400078ec0ff */
[----:B------:R-:W-:Y:S01]  /*0240*/  LOP3.LUT R3, R8, 0xffff, RZ, 0xc0, !PT ;  /* 0x0000ffff08037812 */ /* 0x000fe200078ec0ff */
[----:B------:R-:W-:-:S02]  /*0250*/  IMAD R2, R2, 0x889, RZ ;  /* 0x0000088902027824 */ /* 0x000fc400078e02ff */
        /* <DEDUP_REMOVED lines=10> */
.L_x_1325:
[----:B------:R-:W2:Y:S01]  /*0300*/  LDL R2, [R1+0x7c] ;  /* 0x00007c0001027983 */ /* 0x000ea20000100800 */
[----:B------:R-:W1:Y:S01]  /*0310*/  S2UR UR10, SR_CTAID.X ;  /* 0x00000000000a79c3 */ /* 0x000e620000002500 */
[----:B------:R-:W3:Y:S01]  /*0320*/  LDCU.64 UR6, c[0x0][0x388] ;  /* 0x00007100ff0677ac */ /* 0x000ee20008000a00 */
[----:B0-----:R-:W0:Y:S06]  /*0330*/  S2R R0, SR_TID.X ;  /* 0x0000000000007919 */ /* 0x001e2c0000002100 */
[----:B------:R-:W4:Y:S08]  /*0340*/  LDC.64 R58, c[0x0][0x390] ;  /* 0x0000e400ff3a7b82 */ /* 0x000f300000000a00 */
[----:B------:R-:W4:Y:S01]  /*0350*/  LDC.64 R56, c[0x0][0x398] ;  /* 0x0000e600ff387b82 */ /* 0x000f220000000a00 */
        /* <DEDUP_REMOVED lines=17> */
[----:B------:R-:W-:Y:S03]  /*0470*/  STL [R1+0x48], R6 ;  /* 0x0000480601007387 */ /* 0x000fe60000100800 */
[----:B------:R-:W-:Y:S01]  /*0480*/  IADD3.X R17, PT, PT, R4, UR7, RZ, P1, !PT ;  /* 0x0000000704117c10 */ /* 0x000fe20008ffe4ff */
[----:B------:R0:W-:Y:S04]  /*0490*/  STL [R1+0x4c], R4 ;  /* 0x00004c0401007387 */ /* 0x0001e80000100800 */
[----:B------:R-:W2:Y:S04]  /*04a0*/  LDG.E.64.CONSTANT R52, desc[UR8][R16.64+0xf00] ;  /* 0x000f000810347981 */ /* 0x000ea8000c1e9b00 */
[----:B------:R-:W3:Y:S04]  /*04b0*/  LDG.E.64.CONSTANT R92, desc[UR8][R16.64+0x1e00] ;  /* 0x001e0008105c7981 */ /* 0x000ee8000c1e9b00 */
        /* <DEDUP_REMOVED lines=12> */
[----:B0-----:R-:W3:Y:S04]  /*0580*/  LDG.E.64.CONSTANT R4, desc[UR8][R16.64+0x14a00] ;  /* 0x014a000810047981 */ /* 0x001ee8000c1e9b00 */
        /* <DEDUP_REMOVED lines=16> */
[----:B------:R0:W3:Y:S01]  /*0690*/  LDG.E.64.CONSTANT R60, desc[UR8][R16.64+0x1d100] ;  /* 0x01d10008103c7981 */ /* 0x0000e2000c1e9b00 */
[----:B----4-:R-:W-:-:S04]  /*06a0*/  IMAD.WIDE.U32 R58, R19, 0x2, R58 ;  /* 0x00000002133a7825 */ /* 0x010fc800078e003a */
[----:B------:R-:W-:Y:S02]  /*06b0*/  IMAD.WIDE.U32 R56, R19, 0x2, R56 ;  /* 0x0000000213387825 */ /* 0x000fe400078e0038 */
[----:B------:R-:W5:Y:S04]  /*06c0*/  LDG.E.64.CONSTANT R58, desc[UR8][R58.64] ;  /* 0x000000083a3a7981 */ /* 0x000f68000c1e9b00 */
[----:B------:R-:W5:Y:S01]  /*06d0*/  LDG.E.64.CONSTANT R56, desc[UR8][R56.64] ;  /* 0x0000000838387981 */ /* 0x000f62000c1e9b00 */
[--C-:B--2---:R-:W-:Y:S02]  /*06e0*/  HADD2.F32 R97, -RZ, R52.reuse.H0_H0 ;  /* 0x20000034ff617230 */ /* 0x104fe40000004100 */
[----:B------:R-:W-:Y:S02]  /*06f0*/  HADD2.F32 R96, -RZ, R52.H1_H1 ;  /* 0x30000034ff607230 */ /* 0x000fe40000004100 */
[----:B---3--:R-:W-:-:S02]  /*0700*/  HADD2.F32 R95, -RZ, R92.H0_H0 ;  /* 0x2000005cff5f7230 */ /* 0x008fc40000004100 */
[----:B------:R-:W-:Y:S01]  /*0710*/  HADD2.F32 R81, -RZ, R92.H1_H1 ;  /* 0x3000005cff517230 */ /* 0x000fe20000004100 */
[----:B------:R1:W-:Y:S01]  /*0720*/  STL [R1+0x18], R97 ;  /* 0x0000186101007387 */ /* 0x0003e20000100800 */
[--C-:B------:R-:W-:Y:S02]  /*0730*/  HADD2.F32 R0, -RZ, R90.reuse.H0_H0 ;  /* 0x2000005aff007230 */ /* 0x100fe40000004100 */
[----:B------:R-:W-:Y:S01]  /*0740*/  HADD2.F32 R80, -RZ, R90.H1_H1 ;  /* 0x3000005aff507230 */ /* 0x000fe20000004100 */
[----:B------:R2:W-:Y:S01]  /*0750*/  STL [R1+0x44], R96 ;  /* 0x0000446001007387 */ /* 0x0005e20000100800 */
[--C-:B------:R-:W-:Y:S02]  /*0760*/  HADD2.F32 R79, -RZ, R88.reuse.H0_H0 ;  /* 0x20000058ff4f7230 */ /* 0x100fe40000004100 */
[----:B------:R-:W-:Y:S01]  /*0770*/  HADD2.F32 R78, -RZ, R88.H1_H1 ;  /* 0x30000058ff4e7230 */ /* 0x000fe20000004100 */
[----:B------:R-:W-:Y:S01]  /*0780*/  STL [R1+0x14], R95 ;  /* 0x0000145f01007387 */ /* 0x000fe20000100800 */
[----:B------:R-:W-:-:S02]  /*0790*/  HADD2.F32 R77, -RZ, R86.H0_H0 ;  /* 0x20000056ff4d7230 */ /* 0x000fc40000004100 */
[----:B------:R-:W-:Y:S01]  /*07a0*/  HADD2.F32 R76, -RZ, R86.H1_H1 ;  /* 0x30000056ff4c7230 */ /* 0x000fe20000004100 */
[----:B------:R-:W-:Y:S01]  /*07b0*/  STL [R1+0x40], R81 ;  /* 0x0000405101007387 */ /* 0x000fe20000100800 */
[----:B------:R-:W-:-:S03]  /*07c0*/  HADD2.F32 R75, -RZ, R84.H0_H0 ;  /* 0x20000054ff4b7230 */ /* 0x000fc60000004100 */
[----:B------:R3:W-:Y:S01]  /*07d0*/  STL [R1+0x10], R0 ;  /* 0x0000100001007387 */ /* 0x0007e20000100800 */
[----:B------:R-:W-:-:S03]  /*07e0*/  HADD2.F32 R74, -RZ, R84.H1_H1 ;  /* 0x30000054ff4a7230 */ /* 0x000fc60000004100 */
[----:B------:R-:W-:Y:S01]  /*07f0*/  STL [R1+0x38], R80 ;  /* 0x0000385001007387 */ /* 0x000fe20000100800 */
[----:B------:R-:W-:-:S03]  /*0800*/  HADD2.F32 R73, -RZ, R14.H1_H1 ;  /* 0x3000000eff497230 */ /* 0x000fc60000004100 */
[----:B------:R-:W-:Y:S01]  /*0810*/  STL [R1+0xc], R79 ;  /* 0x00000c4f01007387 */ /* 0x000fe20000100800 */
[----:B------:R-:W-:-:S03]  /*0820*/  HADD2.F32 R70, -RZ, R15.H1_H1 ;  /* 0x3000000fff467230 */ /* 0x000fc60000004100 */
[----:B------:R4:W-:Y:S01]  /*0830*/  STL [R1+0x34], R78 ;  /* 0x0000344e01007387 */ /* 0x0009e20000100800 */
[----:B------:R-:W-:-:S03]  /*0840*/  HADD2.F32 R43, -RZ, R10.H1_H1 ;  /* 0x3000000aff2b7230 */ /* 0x000fc60000004100 */
[----:B------:R0:W-:Y:S01]  /*0850*/  STL [R1+0x4], R77 ;  /* 0x0000044d01007387 */ /* 0x0001e20000100800 */
[----:B------:R-:W-:-:S03]  /*0860*/  HADD2.F32 R69, -RZ, R11.H1_H1 ;  /* 0x3000000bff457230 */ /* 0x000fc60000004100 */
[----:B------:R-:W-:Y:S01]  /*0870*/  STL [R1+0x30], R76 ;  /* 0x0000304c01007387 */ /* 0x000fe20000100800 */
[----:B------:R-:W-:-:S03]  /*0880*/  HADD2.F32 R72, -RZ, R2.H1_H1 ;  /* 0x30000002ff487230 */ /* 0x000fc60000004100 */
[----:B------:R-:W-:Y:S01]  /*0890*/  STL [R1], R75 ;  /* 0x0000004b01007387 */ /* 0x000fe20000100800 */
[----:B------:R-:W-:-:S03]  /*08a0*/  HADD2.F32 R68, -RZ, R3.H1_H1 ;  /* 0x30000003ff447230 */ /* 0x000fc60000004100 */
[----:B------:R-:W-:Y:S01]  /*08b0*/  STL [R1+0x2c], R74 ;  /* 0x00002c4a01007387 */ /* 0x000fe20000100800 */
[----:B------:R-:W-:-:S03]  /*08c0*/  HADD2.F32 R71, -RZ, R38.H1_H1 ;  /* 0x30000026ff477230 */ /* 0x000fc60000004100 */
[----:B------:R-:W-:Y:S04]  /*08d0*/  STL [R1+0x28], R73 ;  /* 0x0000284901007387 */ /* 0x000fe80000100800 */
[----:B------:R-:W-:Y:S01]  /*08e0*/  STL [R1+0x54], R70 ;  /* 0x0000544601007387 */ /* 0x000fe20000100800 */
[----:B------:R-:W-:-:S03]  /*08f0*/  HADD2.F32 R101, -RZ, R8.H0_H0 ;  /* 0x20000008ff657230 */ /* 0x000fc60000004100 */
[----:B------:R0:W-:Y:S01]  /*0900*/  STL [R1+0x24], R43 ;  /* 0x0000242b01007387 */ /* 0x0001e20000100800 */
[----:B------:R-:W-:-:S03]  /*0910*/  HADD2.F32 R100, -RZ, R8.H1_H1 ;  /* 0x30000008ff647230 */ /* 0x000fc60000004100 */
[----:B------:R-:W-:Y:S01]  /*0920*/  STL [R1+0x58], R69 ;  /* 0x0000584501007387 */ /* 0x000fe20000100800 */
[--C-:B------:R-:W-:Y:S02]  /*0930*/  HADD2.F32 R19, -RZ, R9.reuse.H0_H0 ;  /* 0x20000009ff137230 */ /* 0x100fe40000004100 */
[----:B------:R-:W-:Y:S01]  /*0940*/  HADD2.F32 R18, -RZ, R9.H1_H1 ;  /* 0x30000009ff127230 */ /* 0x000fe20000004100 */
[----:B------:R-:W-:Y:S01]  /*0950*/  STL [R1+0x20], R72 ;  /* 0x0000204801007387 */ /* 0x000fe20000100800 */
[--C-:B------:R-:W-:Y:S02]  /*0960*/  HADD2.F32 R9, -RZ, R64.reuse.H0_H0 ;  /* 0x20000040ff097230 */ /* 0x100fe40000004100 */
[----:B------:R-:W-:Y:S01]  /*0970*/  HADD2.F32 R8, -RZ, R64.H1_H1 ;  /* 0x30000040ff087230 */ /* 0x000fe20000004100 */
[----:B------:R-:W-:Y:S04]  /*0980*/  STL [R1+0x50], R68 ;  /* 0x0000504401007387 */ /* 0x000fe80000100800 */
[----:B------:R0:W-:Y:S04]  /*0990*/  STL [R1+0x1c], R71 ;  /* 0x00001c4701007387 */ /* 0x0001e80000100800 */
[----:B------:R-:W4:Y:S01]  /*09a0*/  LDL R64, [R1+0x78] ;  /* 0x0000780001407983 */ /* 0x000f220000100800 */
[----:B------:R-:W-:-:S02]  /*09b0*/  HADD2.F32 R123, -RZ, R2.H0_H0 ;  /* 0x20000002ff7b7230 */ /* 0x000fc40000004100 */
[----:B------:R-:W-:Y:S02]  /*09c0*/  HADD2.F32 R2, -RZ, R12.H0_H0 ;  /* 0x2000000cff027230 */ /* 0x000fe40000004100 */
[--C-:B------:R-:W-:Y:S02]  /*09d0*/  HADD2.F32 R105, -RZ, R20.reuse.H0_H0 ;  /* 0x20000014ff697230 */ /* 0x100fe40000004100 */
[----:B------:R-:W-:Y:S02]  /*09e0*/  HADD2.F32 R104, -RZ, R20.H1_H1 ;  /* 0x30000014ff687230 */ /* 0x000fe40000004100 */
[----:B------:R-:W-:Y:S02]  /*09f0*/  HADD2.F32 R83, -RZ, R11.H0_H0 ;  /* 0x2000000bff537230 */ /* 0x000fe40000004100 */
[----:B------:R-:W-:Y:S01]  /*0a00*/  FFMA.FTZ R11, R2, R2, RZ ;  /* 0x00000002020b7223 */ /* 0x000fe200000100ff */
[----:B------:R-:W-:Y:S02]  /*0a10*/  HADD2.F32 R82, -RZ, R3.H0_H0 ;  /* 0x20000003ff527230 */ /* 0x000fe40000004100 */
[----:B------:R-:W-:Y:S01]  /*0a20*/  FADD.FTZ R3, RZ, R2 ;  /* 0x00000002ff037221 */ /* 0x000fe20000010000 */
[----:B------:R-:W-:-:S05]  /*0a30*/  HADD2.F32 R20, -RZ, R12.H1_H1 ;  /* 0x3000000cff147230 */ /* 0x000fca0000004100 */
[----:B------:R-:W-:Y:S01]  /*0a40*/  FADD.FTZ R3, R3, R20 ;  /* 0x0000001403037221 */ /* 0x000fe20000010000 */
[----:B------:R-:W-:-:S03]  /*0a50*/  FFMA.FTZ R11, R20, R20, R11 ;  /* 0x00000014140b7223 */ /* 0x000fc6000001000b */
[----:B------:R-:W-:Y:S01]  /*0a60*/  FADD.FTZ R3, R3, R97 ;  /* 0x0000006103037221 */ /* 0x000fe20000010000 */
[----:B------:R-:W-:-:S03]  /*0a70*/  FFMA.FTZ R11, R97, R97, R11 ;  /* 0x00000061610b7223 */ /* 0x000fc6000001000b */
[----:B------:R-:W-:Y:S01]  /*0a80*/  FADD.FTZ R3, R3, R96 ;  /* 0x0000006003037221 */ /* 0x000fe20000010000 */
[----:B------:R-:W-:-:S03]  /*0a90*/  FFMA.FTZ R11, R96, R96, R11 ;  /* 0x00000060600b7223 */ /* 0x000fc6000001000b */
[----:B------:R-:W-:Y:S01]  /*0aa0*/  FADD.FTZ R3, R3, R95 ;  /* 0x0000005f03037221 */ /* 0x000fe20000010000 */
[----:B------:R-:W-:Y:S01]  /*0ab0*/  FFMA.FTZ R11, R95, R95, R11 ;  /* 0x0000005f5f0b7223 */ /* 0x000fe2000001000b */
[--C-:B-1----:R-:W-:Y:S02]  /*0ac0*/  HADD2.F32 R97, -RZ, R4.reuse.H0_H0 ;  /* 0x20000004ff617230 */ /* 0x102fe40000004100 */
[----:B--2---:R-:W-:Y:S02]  /*0ad0*/  HADD2.F32 R96, -RZ, R4.H1_H1 ;  /* 0x30000004ff607230 */ /* 0x004fe40000004100 */
        /* <DEDUP_REMOVED lines=8> */
[--C-:B------:R-:W-:Y:S02]  /*0b60*/  HADD2.F32 R103, -RZ, R53.reuse.H0_H0 ;  /* 0x20000035ff677230 */ /* 0x100fe40000004100 */
[----:B------:R-:W-:Y:S02]  /*0b70*/  HADD2.F32 R102, -RZ, R53.H1_H1 ;  /* 0x30000035ff667230 */ /* 0x000fe40000004100 */
        /* <DEDUP_REMOVED lines=8> */
[----:B------:R-:W-:Y:S02]  /*0c00*/  HADD2.F32 R125, -RZ, R14.H0_H0 ;  /* 0x2000000eff7d7230 */ /* 0x000fe40000004100 */
[----:B------:R-:W-:Y:S01]  /*0c10*/  FADD.FTZ R52, R52, R74 ;  /* 0x0000004a34347221 */ /* 0x000fe20000010000 */
[----:B------:R-:W-:-:S03]  /*0c20*/  FFMA.FTZ R53, R74, R74, R53 ;  /* 0x0000004a4a357223 */ /* 0x000fc60000010035 */
[----:B------:R-:W-:Y:S01]  /*0c30*/  FADD.FTZ R52, R52, R125 ;  /* 0x0000007d34347221 */ /* 0x000fe20000010000 */
[----:B------:R-:W-:Y:S01]  /*0c40*/  FFMA.FTZ R53, R125, R125, R53 ;  /* 0x0000007d7d357223 */ /* 0x000fe20000010035 */
[----:B------:R-:W-:Y:S02]  /*0c50*/  HADD2.F32 R124, -RZ, R10.H0_H0 ;  /* 0x2000000aff7c7230 */ /* 0x000fe40000004100 */
[----:B------:R-:W-:Y:S01]  /*0c60*/  FADD.FTZ R52, R52, R73 ;  /* 0x0000004934347221 */ /* 0x000fe20000010000 */
[----:B------:R-:W-:Y:S01]  /*0c70*/  FFMA.FTZ R53, R73, R73, R53 ;  /* 0x0000004949357223 */ /* 0x000fe20000010035 */
[--C-:B---3--:R-:W-:Y:S02]  /*0c80*/  HADD2.F32 R0, -RZ, R13.reuse.H0_H0 ;  /* 0x2000000dff007230 */ /* 0x108fe40000004100 */
[----:B------:R-:W-:Y:S01]  /*0c90*/  FADD.FTZ R52, R52, R124 ;  /* 0x0000007c34347221 */ /* 0x000fe20000010000 */
[----:B------:R-:W-:Y:S01]  /*0ca0*/  FFMA.FTZ R53, R124, R124, R53 ;  /* 0x0000007c7c357223 */ /* 0x000fe20000010035 */
[----:B------:R-:W-:-:S02]  /*0cb0*/  HADD2.F32 R13, -RZ, R13.H1_H1 ;  /* 0x3000000dff0d7230 */ /* 0x000fc40000004100 */
[--C-:B----4-:R-:W-:Y:S02]  /*0cc0*/  HADD2.F32 R78, -RZ, R44.reuse.H0_H0 ;  /* 0x2000002cff4e7230 */ /* 0x110fe40000004100 */
[----:B0-----:R-:W-:Y:S02]  /*0cd0*/  HADD2.F32 R77, -RZ, R44.H1_H1 ;  /* 0x3000002cff4d7230 */ /* 0x001fe40000004100 */
[----:B------:R-:W-:Y:S01]  /*0ce0*/  FADD.FTZ R44, RZ, R0 ;  /* 0x00000000ff2c7221 */ /* 0x000fe20000010000 */
[----:B------:R-:W-:Y:S01]  /*0cf0*/  FADD.FTZ R52, R52, R43 ;  /* 0x0000002b34347221 */ /* 0x000fe20000010000 */
[----:B------:R-:W-:Y:S01]  /*0d00*/  FFMA.FTZ R53, R43, R43, R53 ;  /* 0x0000002b2b357223 */ /* 0x000fe20000010035 */
[----:B------:R-:W-:Y:S01]  /*0d10*/  FFMA.FTZ R43, R0, R0, RZ ;  /* 0x00000000002b7223 */ /* 0x000fe200000100ff */
[----:B------:R-:W-:-:S03]  /*0d20*/  FADD.FTZ R44, R44, R13 ;  /* 0x0000000d2c2c7221 */ /* 0x000fc60000010000 */
[----:B------:R-:W-:Y:S01]  /*0d30*/  FFMA.FTZ R43, R13, R13, R43 ;  /* 0x0000000d0d2b7223 */ /* 0x000fe2000001002b */
[----:B------:R-:W-:Y:S01]  /*0d40*/  FADD.FTZ R44, R44, R103 ;  /* 0x000000672c2c7221 */ /* 0x000fe20000010000 */
[--C-:B------:R-:W-:Y:S02]  /*0d50*/  HADD2.F32 R94, -RZ, R93.reuse.H0_H0 ;  /* 0x2000005dff5e7230 */ /* 0x100fe40000004100 */
[----:B------:R-:W-:Y:S01]  /*0d60*/  FFMA.FTZ R43, R103, R103, R43 ;  /* 0x00000067672b7223 */ /* 0x000fe2000001002b */
[----:B------:R-:W-:Y:S01]  /*0d70*/  FADD.FTZ R44, R44, R102 ;  /* 0x000000662c2c7221 */ /* 0x000fe20000010000 */
[----:B------:R-:W-:Y:S02]  /*0d80*/  HADD2.F32 R93, -RZ, R93.H1_H1 ;  /* 0x3000005dff5d7230 */ /* 0x000fe40000004100 */
[----:B------:R-:W-:Y:S01]  /*0d90*/  FFMA.FTZ R43, R102, R102, R43 ;  /* 0x00000066662b7223 */ /* 0x000fe2000001002b */
[----:B------:R-:W-:Y:S01]  /*0da0*/  FADD.FTZ R44, R44, R94 ;  /* 0x0000005e2c2c7221 */ /* 0x000fe20000010000 */
[----:B------:R-:W-:Y:S01]  /*0db0*/  FADD.FTZ R52, R52, R123 ;  /* 0x0000007b34347221 */ /* 0x000fe20000010000 */
[----:B------:R-:W-:Y:S01]  /*0dc0*/  FFMA.FTZ R53, R123, R123, R53 ;  /* 0x0000007b7b357223 */ /* 0x000fe20000010035 */
[----:B------:R-:W-:Y:S01]  /*0dd0*/  FFMA.FTZ R43, R94, R94, R43 ;  /* 0x0000005e5e2b7223 */ /* 0x000fe2000001002b */
[----:B------:R-:W-:-:S02]  /*0de0*/  HADD2.F32 R92, -RZ, R91.H0_H0 ;  /* 0x2000005bff5c7230 */ /* 0x000fc40000004100 */
[----:B------:R-:W-:Y:S01]  /*0df0*/  FADD.FTZ R44, R44, R93 ;  /* 0x0000005d2c2c7221 */ /* 0x000fe20000010000 */
[----:B------:R-:W-:Y:S02]  /*0e00*/  HADD2.F32 R122, -RZ, R38.H0_H0 ;  /* 0x20000026ff7a7230 */ /* 0x000fe40000004100 */
[----:B------:R-:W-:Y:S01]  /*0e10*/  FADD.FTZ R52, R52, R72 ;  /* 0x0000004834347221 */ /* 0x000fe20000010000 */
[----:B------:R-:W-:Y:S01]  /*0e20*/  FFMA.FTZ R53, R72, R72, R53 ;  /* 0x0000004848357223 */ /* 0x000fe20000010035 */
[----:B------:R-:W-:Y:S01]  /*0e30*/  FFMA.FTZ R43, R93, R93, R43 ;  /* 0x0000005d5d2b7223 */ /* 0x000fe2000001002b */
[----:B------:R-:W-:Y:S02]  /*0e40*/  HADD2.F32 R91, -RZ, R91.H1_H1 ;  /* 0x3000005bff5b7230 */ /* 0x000fe40000004100 */
[----:B------:R-:W-:Y:S01]  /*0e50*/  FADD.FTZ R44, R44, R92 ;  /* 0x0000005c2c2c7221 */ /* 0x000fe20000010000 */
[----:B------:R-:W-:Y:S01]  /*0e60*/  FADD.FTZ R52, R52, R122 ;  /* 0x0000007a34347221 */ /* 0x000fe20000010000 */
[----:B------:R-:W-:Y:S01]  /*0e70*/  FFMA.FTZ R53, R122, R122, R53 ;  /* 0x0000007a7a357223 */ /* 0x000fe20000010035 */
[----:B------:R-:W-:Y:S01]  /*0e80*/  FFMA.FTZ R43, R92, R92, R43 ;  /* 0x0000005c5c2b7223 */ /* 0x000fe2000001002b */
[----:B------:R-:W-:-:S02]  /*0e90*/  HADD2.F32 R90, -RZ, R89.H0_H0 ;  /* 0x20000059ff5a7230 */ /* 0x000fc40000004100 */
[----:B------:R-:W-:Y:S01]  /*0ea0*/  FADD.FTZ R44, R44, R91 ;  /* 0x0000005b2c2c7221 */ /* 0x000fe20000010000 */
[--C-:B------:R-:W-:Y:S02]  /*0eb0*/  HADD2.F32 R121, -RZ, R36.reuse.H0_H0 ;  /* 0x20000024ff797230 */ /* 0x100fe40000004100 */
[----:B------:R-:W-:Y:S01]  /*0ec0*/  FADD.FTZ R52, R52, R71 ;  /* 0x0000004734347221 */ /* 0x000fe20000010000 */
[----:B------:R-:W-:Y:S01]  /*0ed0*/  FFMA.FTZ R53, R71, R71, R53 ;  /* 0x0000004747357223 */ /* 0x000fe20000010035 */
[----:B------:R-:W-:Y:S01]  /*0ee0*/  FFMA.FTZ R43, R91, R91, R43 ;  /* 0x0000005b5b2b7223 */ /* 0x000fe2000001002b */
[----:B------:R-:W-:Y:S02]  /*0ef0*/  HADD2.F32 R89, -RZ, R89.H1_H1 ;  /* 0x30000059ff597230 */ /* 0x000fe40000004100 */
[----:B------:R-:W-:Y:S01]  /*0f00*/  FADD.FTZ R44, R44, R90 ;  /* 0x0000005a2c2c7221 */ /* 0x000fe20000010000 */
[----:B------:R-:W-:Y:S02]  /*0f10*/  HADD2.F32 R120, -RZ, R36.H1_H1 ;  /* 0x30000024ff787230 */ /* 0x000fe40000004100 */
        /* <DEDUP_REMOVED lines=233> */
[----:B------:R0:W-:Y:S01]  /*1db0*/  STS.64 [R64], R52 ;  /* 0x0000003440007388 */ /* 0x0001e20000000a00 */
[----:B------:R-:W-:Y:S02]  /*1dc0*/  FFMA.FTZ R44, R54, R54, R44 ;  /* 0x00000036362c7223 */ /* 0x000fe4000001002c */
[----:B------:R-:W-:Y:S01]  /*1dd0*/  FADD.FTZ R43, R43, R45 ;  /* 0x0000002d2b2b7221 */ /* 0x000fe20000010000 */
[----:B------:R-:W-:-:S02]  /*1de0*/  HADD2.F32 R46, -RZ, R51.H1_H1 ;  /* 0x30000033ff2e7230 */ /* 0x000fc40000004100 */
[----:B------:R-:W-:Y:S01]  /*1df0*/  FFMA.FTZ R44, R45, R45, R44 ;  /* 0x0000002d2d2c7223 */ /* 0x000fe2000001002c */
[----:B0-----:R-:W-:Y:S02]  /*1e00*/  HADD2.F32 R53, -RZ, R51.H0_H0 ;  /* 0x20000033ff357230 */ /* 0x001fe40000004100 */
[----:B------:R-:W-:-:S03]  /*1e10*/  HADD2.F32 R52, -RZ, R49.H0_H0 ;  /* 0x20000031ff347230 */ /* 0x000fc60000004100 */
[----:B------:R-:W-:Y:S01]  /*1e20*/  FADD.FTZ R43, R43, R53 ;  /* 0x000000352b2b7221 */ /* 0x000fe20000010000 */
[----:B------:R-:W-:-:S03]  /*1e30*/  FFMA.FTZ R44, R53, R53, R44 ;  /* 0x00000035352c7223 */ /* 0x000fc6000001002c */
[----:B------:R-:W-:Y:S01]  /*1e40*/  FADD.FTZ R43, R43, R46 ;  /* 0x0000002e2b2b7221 */ /* 0x000fe20000010000 */
[----:B------:R-:W-:Y:S01]  /*1e50*/  FFMA.FTZ R44, R46, R46, R44 ;  /* 0x0000002e2e2c7223 */ /* 0x000fe2000001002c */
[----:B------:R-:W-:Y:S01]  /*1e60*/  HADD2.F32 R49, -RZ, R49.H1_H1 ;  /* 0x30000031ff317230 */ /* 0x000fe20000004100 */
[----:B------:R-:W0:Y:S01]  /*1e70*/  S2R R68, SR_TID.X ;  /* 0x0000000000447919 */ /* 0x000e220000002100 */
[----:B------:R-:W-:Y:S01]  /*1e80*/  FADD.FTZ R43, R43, R52 ;  /* 0x000000342b2b7221 */ /* 0x000fe20000010000 */
[----:B------:R-:W-:Y:S01]  /*1e90*/  FFMA.FTZ R44, R52, R52, R44 ;  /* 0x00000034342c7223 */ /* 0x000fe2000001002c */
[--C-:B------:R-:W-:Y:S02]  /*1ea0*/  HADD2.F32 R51, -RZ, R65.reuse.H0_H0 ;  /* 0x20000041ff337230 */ /* 0x100fe40000004100 */
[----:B------:R-:W-:Y:S01]  /*1eb0*/  FADD.FTZ R43, R43, R49 ;  /* 0x000000312b2b7221 */ /* 0x000fe20000010000 */
[----:B------:R-:W-:Y:S01]  /*1ec0*/  FFMA.FTZ R44, R49, R49, R44 ;  /* 0x00000031312c7223 */ /* 0x000fe2000001002c */
[----:B------:R-:W-:-:S02]  /*1ed0*/  HADD2.F32 R48, -RZ, R65.H1_H1 ;  /* 0x30000041ff307230 */ /* 0x000fc40000004100 */
[----:B------:R-:W-:Y:S01]  /*1ee0*/  FADD.FTZ R43, R43, R51 ;  /* 0x000000332b2b7221 */ /* 0x000fe20000010000 */
[----:B------:R-:W-:Y:S01]  /*1ef0*/  FFMA.FTZ R44, R51, R51, R44 ;  /* 0x00000033332c7223 */ /* 0x000fe2000001002c */
[--C-:B------:R-:W-:Y:S02]  /*1f00*/  HADD2.F32 R50, -RZ, R47.reuse.H0_H0 ;  /* 0x2000002fff327230 */ /* 0x100fe40000004100 */
[----:B------:R-:W-:Y:S01]  /*1f10*/  FADD.FTZ R43, R43, R48 ;  /* 0x000000302b2b7221 */ /* 0x000fe20000010000 */
[----:B------:R-:W-:Y:S01]  /*1f20*/  FFMA.FTZ R44, R48, R48, R44 ;  /* 0x00000030302c7223 */ /* 0x000fe2000001002c */
[----:B------:R-:W-:Y:S02]  /*1f30*/  HADD2.F32 R47, -RZ, R47.H1_H1 ;  /* 0x3000002fff2f7230 */ /* 0x000fe40000004100 */
[----:B------:R-:W-:Y:S01]  /*1f40*/  FADD.FTZ R43, R43, R50 ;  /* 0x000000322b2b7221 */ /* 0x000fe20000010000 */
[----:B------:R-:W-:Y:S01]  /*1f50*/  FFMA.FTZ R60, R50, R50, R44 ;  /* 0x00000032323c7223 */ /* 0x000fe2000001002c */
[----:B------:R-:W-:-:S02]  /*1f60*/  HADD2.F32 R44, -RZ, R63.H0_H0 ;  /* 0x2000003fff2c7230 */ /* 0x000fc40000004100 */
[----:B------:R-:W-:Y:S01]  /*1f70*/  FADD.FTZ R43, R43, R47 ;  /* 0x0000002f2b2b7221 */ /* 0x000fe20000010000 */
[----:B------:R-:W-:Y:S01]  /*1f80*/  FFMA.FTZ R60, R47, R47, R60 ;  /* 0x0000002f2f3c7223 */ /* 0x000fe2000001003c */
[----:B------:R-:W-:Y:S02]  /*1f90*/  HADD2.F32 R72, -RZ, R63.H1_H1 ;  /* 0x3000003fff487230 */ /* 0x000fe40000004100 */
[----:B------:R-:W-:Y:S01]  /*1fa0*/  FADD.FTZ R43, R43, R44 ;  /* 0x0000002c2b2b7221 */ /* 0x000fe20000010000 */
[----:B------:R-:W-:-:S03]  /*1fb0*/  FFMA.FTZ R60, R44, R44, R60 ;  /* 0x0000002c2c3c7223 */ /* 0x000fc6000001003c */
[----:B------:R-:W-:Y:S01]  /*1fc0*/  FADD.FTZ R62, R43, R72 ;  /* 0x000000482b3e7221 */ /* 0x000fe20000010000 */
[--C-:B------:R-:W-:Y:S02]  /*1fd0*/  HADD2.F32 R43, -RZ, R61.reuse.H0_H0 ;  /* 0x2000003dff2b7230 */ /* 0x100fe40000004100 */
[----:B------:R-:W-:Y:S01]  /*1fe0*/  FFMA.FTZ R60, R72, R72, R60 ;  /* 0x00000048483c7223 */ /* 0x000fe2000001003c */
[----:B0-----:R-:W-:Y:S01]  /*1ff0*/  ISETP.GT.U32.AND P1, PT, R68, 0x3f, PT ;  /* 0x0000003f4400780c */ /* 0x001fe20003f24070 */
[----:B------:R-:W-:Y:S02]  /*2000*/  HADD2.F32 R74, -RZ, R61.H1_H1 ;  /* 0x3000003dff4a7230 */ /* 0x000fe40000004100 */
[----:B------:R-:W-:Y:S01]  /*2010*/  FADD.FTZ R62, R62, R43 ;  /* 0x0000002b3e3e7221 */ /* 0x000fe20000010000 */
[----:B------:R-:W-:-:S03]  /*2020*/  FFMA.FTZ R61, R43, R43, R60 ;  /* 0x0000002b2b3d7223 */ /* 0x000fc6000001003c */
[----:B------:R-:W-:Y:S01]  /*2030*/  FADD.FTZ R60, R62, R74 ;  /* 0x0000004a3e3c7221 */ /* 0x000fe20000010000 */
[----:B------:R-:W-:Y:S01]  /*2040*/  FFMA.FTZ R61, R74, R74, R61 ;  /* 0x0000004a4a3d7223 */ /* 0x000fe2000001003d */
[----:B------:R-:W-:Y:S04]  /*2050*/  BSSY.RECONVERGENT B0, `(.L_x_1313) ;  /* 0x0000091000007945 */ /* 0x000fe80003800200 */
[----:B------:R0:W-:Y:S02]  /*2060*/  STS.64 [R64+0x1680], R60 ;  /* 0x0016803c40007388 */ /* 0x0001e40000000a00 */
[----:B0-----:R-:W-:Y:S01]  /*2070*/  CS2R R60, SRZ ;  /* 0x00000000003c7805 */ /* 0x001fe2000001ff00 */
[----:B------:R-:W-:Y:S06]  /*2080*/  BAR.SYNC.DEFER_BLOCKING 0x0 ;  /* 0x0000000000007b1d */ /* 0x000fec0000010000 */
[----:B------:R-:W-:Y:S05]  /*2090*/  @P1 BRA `(.L_x_1314) ;  /* 0x0000000800301947 */ /* 0x000fea0003800000 */
[----:B------:R-:W0:Y:S01]  /*20a0*/  S2R R63, SR_CgaCtaId ;  /* 0x00000000003f7919 */ /* 0x000e220000008800 */
[----:B------:R-:W-:Y:S02]  /*20b0*/  SHF.R.U32.HI R60, RZ, 0x1, R68 ;  /* 0x00000001ff3c7819 */ /* 0x000fe40000011644 */
[----:B------:R-:W-:Y:S01]  /*20c0*/  MOV R66, 0x400 ;  /* 0x0000040000427802 */ /* 0x000fe20000000f00 */
[----:B------:R1:W-:Y:S01]  /*20d0*/  STL [R1+0x88], R0 ;  /* 0x0000880001007387 */ /* 0x0003e20000100800 */
[----:B------:R-:W-:Y:S01]  /*20e0*/  SHF.L.U32 R62, R68, 0x3, RZ ;  /* 0x00000003443e7819 */ /* 0x000fe200000006ff */
[C---:B------:R-:W-:Y:S02]  /*20f0*/  IMAD R64, R60.reuse, 0x1e, RZ ;  /* 0x0000001e3c407824 */ /* 0x040fe400078e02ff */
[----:B------:R-:W-:-:S03]  /*2100*/  IMAD R65, R60, -0x80000000, RZ ;  /* 0x800000003c417824 */ /* 0x000fc600078e02ff */
[C---:B------:R-:W-:Y:S02]  /*2110*/  LOP3.LUT P1, RZ, R64.reuse, 0x2, RZ, 0xc0, !PT ;  /* 0x0000000240ff7812 */ /* 0x040fe4000782c0ff */
[----:B------:R-:W-:Y:S02]  /*2120*/  IADD3 R61, PT, PT, R64, 0x2, RZ ;  /* 0x00000002403d7810 */ /* 0x000fe40007ffe0ff */
[----:B------:R-:W-:Y:S02]  /*2130*/  SHF.R.S32.HI R65, RZ, 0x1f, R65 ;  /* 0x0000001fff417819 */ /* 0x000fe40000011441 */
[----:B------:R-:W-:Y:S02]  /*2140*/  SHF.R.U32.HI R60, RZ, 0x2, R61 ;  /* 0x00000002ff3c7819 */ /* 0x000fe4000001163d */
[----:B------:R-:W-:Y:S02]  /*2150*/  LOP3.LUT R65, R65, 0xf0, RZ, 0xc0, !PT ;  /* 0x000000f041417812 */ /* 0x000fe400078ec0ff */
[----:B------:R-:W-:-:S02]  /*2160*/  LEA.HI R61, R61, 0xf0, RZ, 0x1e ;  /* 0x000000f03d3d7811 */ /* 0x000fc400078ff0ff */
[----:B-1----:R-:W-:Y:S02]  /*2170*/  LOP3.LUT R0, R62, 0x8, RZ, 0xc0, !PT ;  /* 0x000000083e007812 */ /* 0x002fe400078ec0ff */
[----:B------:R-:W-:Y:S02]  /*2180*/  @P1 IADD3 R61, PT, PT, R60, RZ, RZ ;  /* 0x000000ff3c3d1210 */ /* 0x000fe40007ffe0ff */
[C---:B------:R-:W-:Y:S02]  /*2190*/  LEA.HI R60, R64.reuse, R65, RZ, 0x1e ;  /* 0x00000041403c7211 */ /* 0x040fe400078ff0ff */
[C---:B------:R-:W-:Y:S02]  /*21a0*/  IADD3 R67, PT, PT, R64.reuse, 0x14, RZ ;  /* 0x0000001440437810 */ /* 0x040fe40007ffe0ff */
[----:B------:R-:W-:Y:S02]  /*21b0*/  IADD3 R68, PT, PT, R64, 0x1c, RZ ;  /* 0x0000001c40447810 */ /* 0x000fe40007ffe0ff */
[----:B0-----:R-:W-:-:S02]  /*21c0*/  LEA R66, R63, R66, 0x18 ;  /* 0x000000423f427211 */ /* 0x001fc400078ec0ff */
[-C--:B------:R-:W-:Y:S02]  /*21d0*/  LEA.HI R67, R67, R65.reuse, RZ, 0x1e ;  /* 0x0000004143437211 */ /* 0x080fe400078ff0ff */
[----:B------:R-:W-:Y:S01]  /*21e0*/  LEA.HI R68, R68, R65, RZ, 0x1e ;  /* 0x0000004144447211 */ /* 0x000fe200078ff0ff */
[--C-:B------:R-:W-:Y:S02]  /*21f0*/  IMAD R60, R60, 0x18, R66.reuse ;  /* 0x000000183c3c7824 */ /* 0x100fe400078e0242 */
[--C-:B------:R-:W-:Y:S02]  /*2200*/  IMAD R61, R61, 0x18, R66.reuse ;  /* 0x000000183d3d7824 */ /* 0x100fe400078e0242 */
[--C-:B------:R-:W-:Y:S01]  /*2210*/  IMAD R67, R67, 0x18, R66.reuse ;  /* 0x0000001843437824 */ /* 0x100fe200078e0242 */
[----:B------:R-:W-:Y:S01]  /*2220*/  IADD3 R60, PT, PT, R60, R0, RZ ;  /* 0x000000003c3c7210 */ /* 0x000fe20007ffe0ff */
[----:B------:R-:W-:Y:S01]  /*2230*/  IMAD R68, R68, 0x18, R66 ;  /* 0x0000001844447824 */ /* 0x000fe200078e0242 */
        /* <DEDUP_REMOVED lines=69> */
[----:B------:R-:W-:-:S04]  /*2690*/  SHF.R.S32.HI R60, RZ, 0x1f, R60 ;  /* 0x0000001fff3c7819 */ /* 0x000fc8000001143c */
[----:B------:R-:W-:-:S04]  /*26a0*/  LOP3.LUT R60, R60, 0xf0, RZ, 0xc0, !PT ;  /* 0x000000f03c3c7812 */ /* 0x000fc800078ec0ff */
[----:B------:R-:W-:Y:S02]  /*26b0*/  LEA.HI R60, R61, R60, RZ, 0x1e ;  /* 0x0000003c3d3c7211 */ /* 0x000fe400078ff0ff */
[----:B------:R-:W-:-:S03]  /*26c0*/  SHF.L.U32 R61, R62, 0x1e, RZ ;  /* 0x0000001e3e3d7819 */ /* 0x000fc600000006ff */
[----:B------:R-:W-:Y:S01]  /*26d0*/  IMAD R60, R60, 0x18, R66 ;  /* 0x000000183c3c7824 */ /* 0x000fe200078e0242 */
[----:B------:R-:W-:-:S04]  /*26e0*/  SHF.R.S32.HI R61, RZ, 0x1f, R61 ;  /* 0x0000001fff3d7819 */ /* 0x000fc8000001143d */
[----:B------:R-:W-:-:S04]  /*26f0*/  LOP3.LUT R61, R61, 0xf0, RZ, 0xc0, !PT ;  /* 0x000000f03d3d7812 */ /* 0x000fc800078ec0ff */
[----:B------:R-:W-:Y:S02]  /*2700*/  LEA.HI R62, R62, R61, RZ, 0x1e ;  /* 0x0000003d3e3e7211 */ /* 0x000fe400078ff0ff */
[----:B------:R-:W-:Y:S02]  /*2710*/  IADD3 R61, PT, PT, R64, 0x1a, RZ ;  /* 0x0000001a403d7810 */ /* 0x000fe40007ffe0ff */
[----:B------:R-:W-:Y:S01]  /*2720*/  LEA.HI R64, R63, R65, RZ, 0x1e ;  /* 0x000000413f407211 */ /* 0x000fe200078ff0ff */
[----:B------:R-:W-:Y:S01]  /*2730*/  IMAD R62, R62, 0x18, R66 ;  /* 0x000000183e3e7824 */ /* 0x000fe200078e0242 */
[----:B------:R-:W-:-:S03]  /*2740*/  SHF.L.U32 R63, R61, 0x1e, RZ ;  /* 0x0000001e3d3f7819 */ /* 0x000fc600000006ff */
[----:B------:R-:W-:Y:S01]  /*2750*/  IMAD R64, R64, 0x18, R66 ;  /* 0x0000001840407824 */ /* 0x000fe200078e0242 */
[----:B------:R-:W-:-:S04]  /*2760*/  SHF.R.S32.HI R63, RZ, 0x1f, R63 ;  /* 0x0000001fff3f7819 */ /* 0x000fc8000001143f */
[----:B------:R-:W-:-:S04]  /*2770*/  LOP3.LUT R63, R63, 0xf0, RZ, 0xc0, !PT ;  /* 0x000000f03f3f7812 */ /* 0x000fc800078ec0ff */
[----:B------:R-:W-:Y:S02]  /*2780*/  LEA.HI R65, R61, R63, RZ, 0x1e ;  /* 0x0000003f3d417211 */ /* 0x000fe400078ff0ff */
[----:B------:R-:W0:Y:S03]  /*2790*/  S2R R63, SR_TID.X ;  /* 0x00000000003f7919 */ /* 0x000e260000002100 */
[----:B------:R-:W-:Y:S01]  /*27a0*/  IMAD R65, R65, 0x18, R66 ;  /* 0x0000001841417824 */ /* 0x000fe200078e0242 */
[----:B0-----:R-:W-:-:S04]  /*27b0*/  SHF.L.U32 R63, R63, 0x3, RZ ;  /* 0x000000033f3f7819 */ /* 0x001fc800000006ff */
[----:B------:R-:W-:-:S04]  /*27c0*/  LOP3.LUT R63, R63, 0x8, RZ, 0xc0, !PT ;  /* 0x000000083f3f7812 */ /* 0x000fc800078ec0ff */
[C---:B------:R-:W-:Y:S02]  /*27d0*/  IADD3 R60, PT, PT, R63.reuse, R60, RZ ;  /* 0x0000003c3f3c7210 */ /* 0x040fe40007ffe0ff */
[C---:B------:R-:W-:Y:S02]  /*27e0*/  IADD3 R67, PT, PT, R63.reuse, R67, RZ ;  /* 0x000000433f437210 */ /* 0x040fe40007ffe0ff */
[C---:B------:R-:W-:Y:S02]  /*27f0*/  IADD3 R64, PT, PT, R63.reuse, R64, RZ ;  /* 0x000000403f407210 */ /* 0x040fe40007ffe0ff */
[----:B------:R-:W0:Y:S01]  /*2800*/  LDS.64 R60, [R60] ;  /* 0x000000003c3c7984 */ /* 0x000e220000000a00 */
[C---:B------:R-:W-:Y:S02]  /*2810*/  IADD3 R62, PT, PT, R63.reuse, R62, RZ ;  /* 0x0000003e3f3e7210 */ /* 0x040fe40007ffe0ff */
[C---:B------:R-:W-:Y:S02]  /*2820*/  IADD3 R65, PT, PT, R63.reuse, R65, RZ ;  /* 0x000000413f417210 */ /* 0x040fe40007ffe0ff */
[----:B------:R-:W-:Y:S01]  /*2830*/  IADD3 R68, PT, PT, R63, R68, RZ ;  /* 0x000000443f447210 */ /* 0x000fe20007ffe0ff */
[----:B0-----:R-:W-:-:S02]  /*2840*/  FADD.FTZ R63, R0, R60 ;  /* 0x0000003c003f7221 */ /* 0x001fc40000010000 */
[----:B------:R0:W5:Y:S01]  /*2850*/  LDL.LU R0, [R1+0x88] ;  /* 0x0000880001007983 */ /* 0x0001620000300800 */
[----:B------:R-:W-:-:S03]  /*2860*/  FADD.FTZ R66, R69, R61 ;  /* 0x0000003d45427221 */ /* 0x000fc60000010000 */
[----:B------:R-:W1:Y:S02]  /*2870*/  LDS.64 R60, [R67] ;  /* 0x00000000433c7984 */ /* 0x000e640000000a00 */
[----:B-1----:R-:W-:Y:S01]  /*2880*/  FADD.FTZ R60, R63, R60 ;  /* 0x0000003c3f3c7221 */ /* 0x002fe20000010000 */
[----:B------:R-:W-:Y:S01]  /*2890*/  FADD.FTZ R61, R66, R61 ;  /* 0x0000003d423d7221 */ /* 0x000fe20000010000 */
[----:B------:R-:W1:Y:S02]  /*28a0*/  LDS.64 R62, [R62] ;  /* 0x000000003e3e7984 */ /* 0x000e640000000a00 */
[----:B-1----:R-:W-:Y:S01]  /*28b0*/  FADD.FTZ R66, R60, R62 ;  /* 0x0000003e3c427221 */ /* 0x002fe20000010000 */
[----:B------:R-:W-:Y:S02]  /*28c0*/  FADD.FTZ R67, R61, R63 ;  /* 0x0000003f3d437221 */ /* 0x000fe40000010000 */
        /* <DEDUP_REMOVED lines=9> */
.L_x_1314:
[----:B------:R-:W-:Y:S05]  /*2960*/  BSYNC.RECONVERGENT B0 ;  /* 0x0000000000007941 */ /* 0x000fea0003800200 */
.L_x_1313:
        /* <DEDUP_REMOVED lines=20> */
.L_x_1316:
[----:B------:R-:W-:Y:S05]  /*2ab0*/  BSYNC.RECONVERGENT B0 ;  /* 0x0000000000007941 */ /* 0x000fea0003800200 */
.L_x_1315:
        /* <DEDUP_REMOVED lines=12> */
.L_x_1318:
[----:B------:R-:W2:Y:S04]  /*2b80*/  LD.E.STRONG.GPU R63, desc[UR8][R60.64] ;  /* 0x000000083c3f7980 */ /* 0x000ea8000c10f900 */
[----:B--2---:R-:W-:Y:S01]  /*2b90*/  CCTL.IVALL ;  /* 0x00000000ff00798f */ /* 0x004fe20002000000 */
[----:B------:R-:W-:Y:S05]  /*2ba0*/  YIELD ;  /* 0x0000000000007946 */ /* 0x000fea0003800000 */
[----:B-----5:R-:W-:-:S04]  /*2bb0*/  LOP3.LUT R63, R63, R62, RZ, 0x3c, !PT ;  /* 0x0000003e3f3f7212 */ /* 0x020fc800078e3cff */
[----:B------:R-:W-:-:S13]  /*2bc0*/  ISETP.GT.AND P2, PT, R63, -0x1, PT ;  /* 0xffffffff3f00780c */ /* 0x000fda0003f44270 */
[----:B------:R-:W-:Y:S05]  /*2bd0*/  @P2 BRA `(.L_x_1318) ;  /* 0xfffffffc00e82947 */ /* 0x000fea000383ffff */
.L_x_1317:
        /* <DEDUP_REMOVED lines=8> */
[----:B------:R2:W-:Y:S04]  /*2c60*/  STL.64 [R1+0x90], R2 ;  /* 0x0000900201007387 */ /* 0x0005e80000100a00 */
[----:B-----5:R3:W-:Y:S02]  /*2c70*/  STL [R1+0x88], R0 ;  /* 0x0000880001007387 */ /* 0x0207e40000100800 */
        /* <DEDUP_REMOVED lines=49> */
.L_x_1320:
[----:B------:R-:W-:Y:S05]  /*2f90*/  BSYNC.RECONVERGENT B0 ;  /* 0x0000000000007941 */ /* 0x000fea0003800200 */
.L_x_1319:
        /* <DEDUP_REMOVED lines=25> */
.L_x_1322:
[----:B------:R-:W-:Y:S05]  /*3130*/  BSYNC.RECONVERGENT B0 ;  /* 0x0000000000007941 */ /* 0x000fea0003800200 */
.L_x_1321:
[----:B------:R-:W-:Y:S06]  /*3140*/  BAR.SYNC.DEFER_BLOCKING 0x0 ;  /* 0x0000000000007b1d */ /* 0x000fec0000010000 */
[----:B------:R-:W-:Y:S04]  /*3150*/  BSSY.RECONVERGENT B0, `(.L_x_1323) ;  /* 0x0000010000007945 */ /* 0x000fe80003800200 */
        /* <DEDUP_REMOVED lines=15> */
.L_x_1324:
[----:B------:R-:W-:Y:S05]  /*3250*/  BSYNC.RECONVERGENT B0 ;  /* 0x0000000000007941 */ /* 0x000fea0003800200 */
.L_x_1323:
[----:B01----:R-:W2:Y:S04]  /*3260*/  LDL R60, [R1+0x84] ;  /* 0x00008400013c7983 */ /* 0x003ea80000100800 */
[----:B------:R-:W3:Y:S01]  /*3270*/  LDL R63, [R1+0x80] ;  /* 0x00008000013f7983 */ /* 0x000ee20000100800 */
[----:B------:R-:W0:Y:S01]  /*3280*/  LDCU UR5, c[0x0][0x3a0] ;  /* 0x00007400ff0577ac */ /* 0x000e220008000800 */
[--C-:B-----5:R-:W-:Y:S02]  /*3290*/  HADD2.F32 R64, -RZ, R58.reuse.H0_H0 ;  /* 0x2000003aff407230 */ /* 0x120fe40000004100 */
[----:B------:R-:W-:Y:S01]  /*32a0*/  STL [R1+0x98], R72 ;  /* 0x0000984801007387 */ /* 0x000fe20000100800 */
[----:B------:R-:W-:Y:S01]  /*32b0*/  HADD2.F32 R65, -RZ, R58.H1_H1 ;  /* 0x3000003aff417230 */ /* 0x000fe20000004100 */
[----:B------:R-:W1:Y:S02]  /*32c0*/  LDCU.64 UR6, c[0x0][0x380] ;  /* 0x00007000ff0677ac */ /* 0x000e640008000a00 */
[----:B------:R4:W-:Y:S04]  /*32d0*/  STL [R1+0x94], R74 ;  /* 0x0000944a01007387 */ /* 0x0009e80000100800 */
[----:B------:R-:W-:Y:S04]  /*32e0*/  STL [R1+0x8c], R41 ;  /* 0x00008c2901007387 */ /* 0x000fe80000100800 */
[----:B------:R0:W-:Y:S04]  /*32f0*/  STL [R1+0x88], R42 ;  /* 0x0000882a01007387 */ /* 0x0001e80000100800 */
[----:B------:R-:W3:Y:S01]  /*3300*/  LDL.LU R69, [R1+0x14] ;  /* 0x0000140001457983 */ /* 0x000ee20000300800 */
[----:B------:R-:W-:-:S03]  /*3310*/  HADD2.F32 R66, -RZ, R59.H0_H0 ;  /* 0x2000003bff427230 */ /* 0x000fc60000004100 */
[----:B------:R-:W3:Y:S01]  /*3320*/  LDL.LU R68, [R1+0x10] ;  /* 0x0000100001447983 */ /* 0x000ee20000300800 */
[----:B----4-:R-:W-:-:S03]  /*3330*/  HADD2.F32 R74, -RZ, R59.H1_H1 ;  /* 0x3000003bff4a7230 */ /* 0x010fc60000004100 */
[----:B------:R-:W4:Y:S04]  /*3340*/  LDL.LU R67, [R1+0xc] ;  /* 0x00000c0001437983 */ /* 0x000f280000300800 */
[----:B0-----:R-:W4:Y:S04]  /*3350*/  LDL.LU R42, [R1+0x4] ;  /* 0x00000400012a7983 */ /* 0x001f280000300800 */
[----:B------:R-:W4:Y:S04]  /*3360*/  LDL.LU R41, [R1] ;  /* 0x0000000001297983 */ /* 0x000f280000300800 */
[----:B------:R-:W1:Y:S01]  /*3370*/  LDL.LU R59, [R1+0x48] ;  /* 0x00004800013b7983 */ /* 0x000e620000300800 */
[----:B------:R-:W-:-:S03]  /*3380*/  HADD2.F32 R72, -RZ, R57.H1_H1 ;  /* 0x30000039ff487230 */ /* 0x000fc60000004100 */
[----:B------:R-:W-:Y:S04]  /*3390*/  STL [R1+0x3c], R74 ;  /* 0x00003c4a01007387 */ /* 0x000fe80000100800 */
[----:B------:R-:W-:Y:S04]  /*33a0*/  STL [R1+0x8], R72 ;  /* 0x0000084801007387 */ /* 0x000fe80000100800 */
[----:B--2---:R-:W0:Y:S02]  /*33b0*/  LDS.64 R60, [R60] ;  /* 0x000000003c3c7984 */ /* 0x004e240000000a00 */
[----:B0-----:R-:W-:Y:S01]  /*33c0*/  FADD.FTZ R61, R61, UR5 ;  /* 0x000000053d3d7e21 */ /* 0x001fe20008010000 */
[--C-:B------:R-:W-:Y:S01]  /*33d0*/  FADD.FTZ R58, R2, -R60.reuse ;  /* 0x8000003c023a7221 */ /* 0x100fe20000010000 */
[----:B------:R-:W-:Y:S01]  /*33e0*/  FADD.FTZ R62, R20, -R60 ;  /* 0x8000003c143e7221 */ /* 0x000fe20000010000 */
[----:B------:R-:W-:-:S02]  /*33f0*/  HADD2.F32 R2, -RZ, R56.H0_H0 ;  /* 0x20000038ff027230 */ /* 0x000fc40000004100 */
[----:B------:R-:W-:Y:S01]  /*3400*/  HADD2.F32 R20, -RZ, R56.H1_H1 ;  /* 0x30000038ff147230 */ /* 0x000fe20000004100 */
[----:B------:R-:W0:Y:S02]  /*3410*/  MUFU.RSQ R61, R61 ;  /* 0x0000003d003d7308 */ /* 0x000e240000001400 */
[----:B0-----:R-:W-:Y:S01]  /*3420*/  FMUL.FTZ R58, R58, R61 ;  /* 0x0000003d3a3a7220 */ /* 0x001fe20000410000 */
[----:B------:R-:W-:-:S03]  /*3430*/  FMUL.FTZ R62, R61, R62 ;  /* 0x0000003e3d3e7220 */ /* 0x000fc60000410000 */
[----:B------:R-:W-:Y:S01]  /*3440*/  FFMA.FTZ R56, R58, R64, R2 ;  /* 0x000000403a387223 */ /* 0x000fe20000010002 */
[----:B------:R-:W-:-:S05]  /*3450*/  FFMA.FTZ R62, R62, R65, R20 ;  /* 0x000000413e3e7223 */ /* 0x000fca0000010014 */
[----:B------:R-:W-:Y:S02]  /*3460*/  F2FP.F16.F32.PACK_AB R56, R62, R56 ;  /* 0x000000383e38723e */ /* 0x000fe400000000ff */
[----:B---3--:R-:W0:Y:S02]  /*3470*/  LDS.64 R62, [R63] ;  /* 0x000000003f3e7984 */ /* 0x008e240000000a00 */
[----:B0-----:R-:W-:-:S06]  /*3480*/  FADD.FTZ R63, R63, UR5 ;  /* 0x000000053f3f7e21 */ /* 0x001fcc0008010000 */
[----:B------:R-:W0:Y:S01]  /*3490*/  MUFU.RSQ R63, R63 ;  /* 0x0000003f003f7308 */ /* 0x000e220000001400 */
[--C-:B------:R-:W-:Y:S01]  /*34a0*/  FADD.FTZ R13, R13, -R62.reuse ;  /* 0x8000003e0d0d7221 */ /* 0x100fe20000010000 */
[----:B------:R-:W-:Y:S01]  /*34b0*/  FADD.FTZ R58, R0, -R62 ;  /* 0x8000003e003a7221 */ /* 0x000fe20000010000 */
[----:B------:R-:W-:Y:S02]  /*34c0*/  HADD2.F32 R0, -RZ, R57.H0_H0 ;  /* 0x20000039ff007230 */ /* 0x000fe40000004100 */
[----:B0-----:R-:W-:Y:S01]  /*34d0*/  FMUL.FTZ R13, R63, R13 ;  /* 0x0000000d3f0d7220 */ /* 0x001fe20000410000 */
[----:B------:R-:W-:Y:S01]  /*34e0*/  FMUL.FTZ R57, R58, R63 ;  /* 0x0000003f3a397220 */ /* 0x000fe20000410000 */
[----:B-1----:R-:W-:Y:S02]  /*34f0*/  IADD3 R58, P1, PT, R59, UR6, RZ ;  /* 0x000000063b3a7c10 */ /* 0x002fe4000ff3e0ff */
[----:B------:R-:W-:Y:S02]  /*3500*/  FFMA.FTZ R13, R13, R74, R72 ;  /* 0x0000004a0d0d7223 */ /* 0x000fe40000010048 */
[----:B------:R-:W2:Y:S01]  /*3510*/  LDL.LU R72, [R1+0x98] ;  /* 0x0000980001487983 */ /* 0x000ea20000300800 */
[----:B------:R-:W-:-:S03]  /*3520*/  FFMA.FTZ R57, R57, R66, R0 ;  /* 0x0000004239397223 */ /* 0x000fc60000010000 */
[----:B------:R-:W3:Y:S04]  /*3530*/  LDL.LU R74, [R1+0x94] ;  /* 0x00009400014a7983 */ /* 0x000ee80000300800 */
[----:B------:R-:W2:Y:S01]  /*3540*/  LDL.LU R59, [R1+0x4c] ;  /* 0x00004c00013b7983 */ /* 0x000ea20000300800 */
[----:B------:R-:W-:-:S03]  /*3550*/  F2FP.F16.F32.PACK_AB R57, R13, R57 ;  /* 0x000000390d39723e */ /* 0x000fc600000000ff */
[----:B------:R-:W3:Y:S01]  /*3560*/  LDL.LU R13, [R1+0x18] ;  /* 0x00001800010d7983 */ /* 0x000ee20000300800 */
[--C-:B----4-:R-:W-:Y:S01]  /*3570*/  FADD.FTZ R67, R67, -R60.reuse ;  /* 0x8000003c43437221 */ /* 0x110fe20000010000 */
[----:B------:R-:W-:-:S03]  /*3580*/  FADD.FTZ R125, R125, -R60 ;  /* 0x8000003c7d7d7221 */ /* 0x000fc60000010000 */
[C---:B------:R-:W-:Y:S01]  /*3590*/  FMUL.FTZ R67, R61.reuse, R67 ;  /* 0x000000433d437220 */ /* 0x040fe20000410000 */
[----:B------:R-:W-:Y:S01]  /*35a0*/  FMUL.FTZ R125, R61, R125 ;  /* 0x0000007d3d7d7220 */ /* 0x000fe20000410000 */
[--C-:B------:R-:W-:Y:S01]  /*35b0*/  FADD.FTZ R119, R119, -R60.reuse ;  /* 0x8000003c77777221 */ /* 0x100fe20000010000 */
[--C-:B------:R-:W-:Y:S01]  /*35c0*/  FADD.FTZ R109, R109, -R60.reuse ;  /* 0x8000003c6d6d7221 */ /* 0x100fe20000010000 */
[--C-:B------:R-:W-:Y:S02]  /*35d0*/  FADD.FTZ R107, R107, -R60.reuse ;  /* 0x8000003c6b6b7221 */ /* 0x100fe40000010000 */
[----:B------:R-:W-:Y:S01]  /*35e0*/  FMUL.FTZ R119, R61, R119 ;  /* 0x000000773d777220 */ /* 0x000fe20000410000 */
[--C-:B------:R-:W-:Y:S01]  /*35f0*/  FADD.FTZ R105, R105, -R60.reuse ;  /* 0x8000003c69697221 */ /* 0x100fe20000010000 */
[----:B------:R-:W-:Y:S01]  /*3600*/  FMUL.FTZ R109, R61, R109 ;  /* 0x0000006d3d6d7220 */ /* 0x000fe20000410000 */
[--C-:B------:R-:W-:Y:S01]  /*3610*/  FADD.FTZ R124, R124, -R60.reuse ;  /* 0x8000003c7c7c7221 */ /* 0x100fe20000010000 */
[--C-:B------:R-:W-:Y:S01]  /*3620*/  FADD.FTZ R101, R101, -R60.reuse ;  /* 0x8000003c65657221 */ /* 0x100fe20000010000 */
[----:B------:R-:W-:Y:S01]  /*3630*/  FMUL.FTZ R107, R61, R107 ;  /* 0x0000006b3d6b7220 */ /* 0x000fe20000410000 */
        /* <DEDUP_REMOVED lines=10> */
[----:B------:R-:W-:Y:S01]  /*36e0*/  FMUL.FTZ R99, R61, R99 ;  /* 0x000000633d637220 */ /* 0x000fe20000410000 */
[----:B--2---:R-:W-:Y:S01]  /*36f0*/  IADD3.X R59, PT, PT, R59, UR7, RZ, P1, !PT ;  /* 0x000000073b3b7c10 */ /* 0x004fe20008ffe4ff */
[--C-:B------:R-:W-:Y:S01]  /*3700*/  FADD.FTZ R78, R78, -R60.reuse ;  /* 0x8000003c4e4e7221 */ /* 0x100fe20000010000 */
[--C-:B------:R-:W-:Y:S01]  /*3710*/  FADD.FTZ R76, R76, -R60.reuse ;  /* 0x8000003c4c4c7221 */ /* 0x100fe20000010000 */
[--C-:B------:R-:W-:Y:S01]  /*3720*/  FADD.FTZ R9, R9, -R60.reuse ;  /* 0x8000003c09097221 */ /* 0x100fe20000010000 */
[--C-:B---3--:R-:W-:Y:S01]  /*3730*/  FADD.FTZ R13, R13, -R60.reuse ;  /* 0x8000003c0d0d7221 */ /* 0x108fe20000010000 */
[----:B------:R0:W-:Y:S01]  /*3740*/  STG.E.64 desc[UR8][R58.64], R56 ;  /* 0x000000383a007986 */ /* 0x0001e2000c101b08 */
[--C-:B------:R-:W-:Y:S01]  /*3750*/  FADD.FTZ R11, R11, -R60.reuse ;  /* 0x8000003c0b0b7221 */ /* 0x100fe20000010000 */
[--C-:B------:R-:W-:Y:S01]  /*3760*/  FADD.FTZ R97, R97, -R60.reuse ;  /* 0x8000003c61617221 */ /* 0x100fe20000010000 */
[----:B------:R-:W-:Y:S01]  /*3770*/  FMUL.FTZ R13, R61, R13 ;  /* 0x0000000d3d0d7220 */ /* 0x000fe20000410000 */
[----:B------:R1:W-:Y:S01]  /*3780*/  STL [R1+0x90], R59 ;  /* 0x0000903b01007387 */ /* 0x0003e20000100800 */
        /* <DEDUP_REMOVED lines=9> */
[--C-:B0-----:R-:W-:Y:S01]  /*3820*/  FADD.FTZ R56, R69, -R60.reuse ;  /* 0x8000003c45387221 */ /* 0x101fe20000010000 */
[--C-:B------:R-:W-:Y:S01]  /*3830*/  FADD.FTZ R57, R68, -R60.reuse ;  /* 0x8000003c44397221 */ /* 0x100fe20000010000 */
[--C-:B------:R-:W-:Y:S01]  /*3840*/  FADD.FTZ R68, R42, -R60.reuse ;  /* 0x8000003c2a447221 */ /* 0x100fe20000010000 */
[--C-:B------:R-:W-:Y:S01]  /*3850*/  FADD.FTZ R120, R120, -R60.reuse ;  /* 0x8000003c78787221 */ /* 0x100fe20000010000 */
[C---:B------:R-:W-:Y:S01]  /*3860*/  FMUL.FTZ R56, R61.reuse, R56 ;  /* 0x000000383d387220 */ /* 0x040fe20000410000 */
[----:B------:R-:W-:Y:S01]  /*3870*/  FMUL.FTZ R57, R61, R57 ;  /* 0x000000393d397220 */ /* 0x000fe20000410000 */
[----:B------:R-:W-:Y:S01]  /*3880*/  FADD.FTZ R69, R41, -R60 ;  /* 0x8000003c29457221 */ /* 0x000fe20000010000 */
[C-C-:B-1----:R-:W-:Y:S01]  /*3890*/  FFMA.FTZ R59, R64.reuse, R13, R2.reuse ;  /* 0x0000000d403b7223 */ /* 0x142fe20000010002 */
[C-C-:B------:R-:W-:Y:S01]  /*38a0*/  FFMA.FTZ R42, R64.reuse, R56, R2.reuse ;  /* 0x00000038402a7223 */ /* 0x140fe20000010002 */
[C-C-:B------:R-:W-:Y:S01]  /*38b0*/  FFMA.FTZ R41, R64.reuse, R57, R2.reuse ;  /* 0x0000003940297223 */ /* 0x140fe20000010002 */
[C---:B------:R-:W-:Y:S01]  /*38c0*/  FMUL.FTZ R68, R61.reuse, R68 ;  /* 0x000000443d447220 */ /* 0x040fe20000410000 */
[----:B------:R-:W-:Y:S01]  /*38d0*/  FFMA.FTZ R13, R64, R67, R2 ;  /* 0x00000043400d7223 */ /* 0x000fe20000010002 */
[----:B------:R-:W-:Y:S01]  /*38e0*/  FMUL.FTZ R69, R61, R69 ;  /* 0x000000453d457220 */ /* 0x000fe20000410000 */
        /* <DEDUP_REMOVED lines=13> */
[----:B------:R-:W-:Y:S01]  /*39c0*/  FADD.FTZ R98, R98, -R60 ;  /* 0x8000003c62627221 */ /* 0x000fe20000010000 */
[----:B-1----:R-:W-:Y:S01]  /*39d0*/  FFMA.FTZ R41, R64, R69, R2 ;  /* 0x0000004540297223 */ /* 0x002fe20000010002 */
[----:B------:R0:W-:Y:S01]  /*39e0*/  STL [R1+0xc], R42 ;  /* 0x00000c2a01007387 */ /* 0x0001e20000100800 */
[--C-:B------:R-:W-:Y:S01]  /*39f0*/  FADD.FTZ R96, R96, -R60.reuse ;  /* 0x8000003c60607221 */ /* 0x100fe20000010000 */
[----:B------:R-:W-:Y:S01]  /*3a00*/  FADD.FTZ R81, R81, -R60 ;  /* 0x8000003c51517221 */ /* 0x000fe20000010000 */
[----:B--2---:R-:W-:Y:S01]  /*3a10*/  FFMA.FTZ R13, R64, R125, R2 ;  /* 0x0000007d400d7223 */ /* 0x004fe20000010002 */
        /* <DEDUP_REMOVED lines=11> */
[--C-:B------:R-:W-:Y:S01]  /*3ad0*/  FADD.FTZ R102, R102, -R62.reuse ;  /* 0x8000003e66667221 */ /* 0x100fe20000010000 */
[--C-:B------:R-:W-:Y:S01]  /*3ae0*/  FADD.FTZ R87, R87, -R62.reuse ;  /* 0x8000003e57577221 */ /* 0x100fe20000010000 */
[----:B------:R-:W-:Y:S01]  /*3af0*/  FADD.FTZ R89, R89, -R62 ;  /* 0x8000003e59597221 */ /* 0x000fe20000010000 */
[----:B--2---:R-:W-:Y:S01]  /*3b00*/  FFMA.FTZ R13, R64, R119, R2 ;  /* 0x00000077400d7223 */ /* 0x004fe20000010002 */
[--C-:B------:R-:W-:Y:S01]  /*3b10*/  FADD.FTZ R103, R103, -R62.reuse ;  /* 0x8000003e67677221 */ /* 0x100fe20000010000 */
[--C-:B------:R-:W-:Y:S01]  /*3b20*/  FADD.FTZ R94, R94, -R62.reuse ;  /* 0x8000003e5e5e7221 */ /* 0x100fe20000010000 */
[--C-:B------:R-:W-:Y:S01]  /*3b30*/  FADD.FTZ R92, R92, -R62.reuse ;  /* 0x8000003e5c5c7221 */ /* 0x100fe20000010000 */
[----:B------:R-:W-:Y:S01]  /*3b40*/  FADD.FTZ R90, R90, -R62 ;  /* 0x8000003e5a5a7221 */ /* 0x000fe20000010000 */
[----:B------:R0:W-:Y:S01]  /*3b50*/  STL [R1+0x60], R13 ;  /* 0x0000600d01007387 */ /* 0x0001e20000100800 */
[C-C-:B------:R-:W-:Y:S01]  /*3b60*/  FFMA.FTZ R125, R64.reuse, R124, R2.reuse ;  /* 0x0000007c407d7223 */ /* 0x140fe20000010002 */
[----:B------:R-:W-:Y:S01]  /*3b70*/  FFMA.FTZ R124, R64, R123, R2 ;  /* 0x0000007b407c7223 */ /* 0x000fe20000010002 */
[--C-:B------:R-:W-:Y:S01]  /*3b80*/  FADD.FTZ R88, R88, -R62.reuse ;  /* 0x8000003e58587221 */ /* 0x100fe20000010000 */
[----:B------:R1:W-:Y:S01]  /*3b90*/  STL [R1+0x74], R41 ;  /* 0x0000742901007387 */ /* 0x0003e20000100800 */
[--C-:B------:R-:W-:Y:S01]  /*3ba0*/  FADD.FTZ R86, R86, -R62.reuse ;  /* 0x8000003e56567221 */ /* 0x100fe20000010000 */
[--C-:B------:R-:W-:Y:S01]  /*3bb0*/  FADD.FTZ R84, R84, -R62.reuse ;  /* 0x8000003e54547221 */ /* 0x100fe20000010000 */
[--C-:B------:R-:W-:Y:S01]  /*3bc0*/  FADD.FTZ R83, R83, -R62.reuse ;  /* 0x8000003e53537221 */ /* 0x100fe20000010000 */
[--C-:B------:R-:W-:Y:S01]  /*3bd0*/  FADD.FTZ R82, R82, -R62.reuse ;  /* 0x8000003e52527221 */ /* 0x100fe20000010000 */
[----:B------:R-:W-:Y:S01]  /*3be0*/  FADD.FTZ R40, R40, -R62 ;  /* 0x8000003e28287221 */ /* 0x000fe20000010000 */
[C-C-:B0-----:R-:W-:Y:S01]  /*3bf0*/  FFMA.FTZ R13, R64.reuse, R107, R2.reuse ;  /* 0x0000006b400d7223 */ /* 0x141fe20000010002 */
[----:B------:R-:W-:Y:S01]  /*3c00*/  FFMA.FTZ R123, R64, R122, R2 ;  /* 0x0000007a407b7223 */ /* 0x000fe20000010002 */
[--C-:B------:R-:W-:Y:S01]  /*3c10*/  FADD.FTZ R38, R38, -R62.reuse ;  /* 0x8000003e26267221 */ /* 0x100fe20000010000 */
[----:B------:R-:W-:Y:S01]  /*3c20*/  FADD.FTZ R36, R36, -R62 ;  /* 0x8000003e24247221 */ /* 0x000fe20000010000 */
[C-C-:B-1----:R-:W-:Y:S01]  /*3c30*/  FFMA.FTZ R41, R64.reuse, R101, R2.reuse ;  /* 0x0000006540297223 */ /* 0x142fe20000010002 */
[----:B------:R0:W-:Y:S01]  /*3c40*/  STL [R1+0x70], R13 ;  /* 0x0000700d01007387 */ /* 0x0001e20000100800 */
[----:B------:R-:W-:Y:S01]  /*3c50*/  FFMA.FTZ R122, R64, R121, R2 ;  /* 0x00000079407a7223 */ /* 0x000fe20000010002 */
[--C-:B------:R-:W-:Y:S01]  /*3c60*/  FADD.FTZ R34, R34, -R62.reuse ;  /* 0x8000003e22227221 */ /* 0x100fe20000010000 */
[--C-:B------:R-:W-:Y:S01]  /*3c70*/  FADD.FTZ R32, R32, -R62.reuse ;  /* 0x8000003e20207221 */ /* 0x100fe20000010000 */
[----:B------:R-:W-:Y:S01]  /*3c80*/  STL [R1+0x6c], R42 ;  /* 0x00006c2a01007387 */ /* 0x000fe20000100800 */
[--C-:B------:R-:W-:Y:S01]  /*3c90*/  FADD.FTZ R30, R30, -R62.reuse ;  /* 0x8000003e1e1e7221 */ /* 0x100fe20000010000 */
[--C-:B------:R-:W-:Y:S01]  /*3ca0*/  FADD.FTZ R28, R28, -R62.reuse ;  /* 0x8000003e1c1c7221 */ /* 0x100fe20000010000 */
[--C-:B------:R-:W-:Y:S01]  /*3cb0*/  FADD.FTZ R26, R26, -R62.reuse ;  /* 0x8000003e1a1a7221 */ /* 0x100fe20000010000 */
[----:B------:R-:W2:Y:S01]  /*3cc0*/  LDL.LU R121, [R1+0x38] ;  /* 0x0000380001797983 */ /* 0x000ea20000300800 */
[----:B------:R-:W-:Y:S01]  /*3cd0*/  FADD.FTZ R24, R24, -R62 ;  /* 0x8000003e18187221 */ /* 0x000fe20000010000 */
[----:B0-----:R-:W-:Y:S01]  /*3ce0*/  FFMA.FTZ R13, R64, R99, R2 ;  /* 0x00000063400d7223 */ /* 0x001fe20000010002 */
[--C-:B------:R-:W-:Y:S01]  /*3cf0*/  FADD.FTZ R22, R22, -R62.reuse ;  /* 0x8000003e16167221 */ /* 0x100fe20000010000 */
[----:B------:R-:W-:Y:S01]  /*3d00*/  STL [R1+0x68], R41 ;  /* 0x0000682901007387 */ /* 0x000fe20000100800 */
[--C-:B------:R-:W-:Y:S01]  /*3d10*/  FADD.FTZ R19, R19, -R62.reuse ;  /* 0x8000003e13137221 */ /* 0x100fe20000010000 */
[--C-:B------:R-:W-:Y:S01]  /*3d20*/  FADD.FTZ R17, R17, -R62.reuse ;  /* 0x8000003e11117221 */ /* 0x100fe20000010000 */
[--C-:B------:R-:W-:Y:S01]  /*3d30*/  FADD.FTZ R15, R15, -R62.reuse ;  /* 0x8000003e0f0f7221 */ /* 0x100fe20000010000 */
[----:B------:R-:W3:Y:S01]  /*3d40*/  LDL.LU R119, [R1+0x34] ;  /* 0x0000340001777983 */ /* 0x000ee20000300800 */
[--C-:B------:R-:W-:Y:S01]  /*3d50*/  FADD.FTZ R12, R12, -R62.reuse ;  /* 0x8000003e0c0c7221 */ /* 0x100fe20000010000 */
[--C-:B------:R-:W-:Y:S01]  /*3d60*/  FADD.FTZ R71, R71, -R62.reuse ;  /* 0x8000003e47477221 */ /* 0x100fe20000010000 */
[--C-:B------:R-:W-:Y:S01]  /*3d70*/  FADD.FTZ R54, R54, -R62.reuse ;  /* 0x8000003e36367221 */ /* 0x100fe20000010000 */
[----:B------:R0:W-:Y:S01]  /*3d80*/  STL [R1+0x64], R13 ;  /* 0x0000640d01007387 */ /* 0x0001e20000100800 */
[--C-:B------:R-:W-:Y:S01]  /*3d90*/  FADD.FTZ R53, R53, -R62.reuse ;  /* 0x8000003e35357221 */ /* 0x100fe20000010000 */
[--C-:B------:R-:W-:Y:S01]  /*3da0*/  FADD.FTZ R52, R52, -R62.reuse ;  /* 0x8000003e34347221 */ /* 0x100fe20000010000 */
[--C-:B------:R-:W-:Y:S01]  /*3db0*/  FADD.FTZ R51, R51, -R62.reuse ;  /* 0x8000003e33337221 */ /* 0x100fe20000010000 */
[----:B------:R-:W4:Y:S01]  /*3dc0*/  LDL.LU R69, [R1+0x30] ;  /* 0x0000300001457983 */ /* 0x000f220000300800 */
[--C-:B------:R-:W-:Y:S01]  /*3dd0*/  FADD.FTZ R50, R50, -R62.reuse ;  /* 0x8000003e32327221 */ /* 0x100fe20000010000 */
[--C-:B------:R-:W-:Y:S01]  /*3de0*/  FADD.FTZ R44, R44, -R62.reuse ;  /* 0x8000003e2c2c7221 */ /* 0x100fe20000010000 */
[--C-:B------:R-:W-:Y:S01]  /*3df0*/  FADD.FTZ R43, R43, -R62.reuse ;  /* 0x8000003e2b2b7221 */ /* 0x100fe20000010000 */
[----:B------:R-:W2:Y:S01]  /*3e00*/  LDL.LU R68, [R1+0x2c] ;  /* 0x00002c0001447983 */ /* 0x000ea20000300800 */
[--C-:B------:R-:W-:Y:S01]  /*3e10*/  FADD.FTZ R91, R91, -R62.reuse ;  /* 0x8000003e5b5b7221 */ /* 0x100fe20000010000 */
[--C-:B------:R-:W-:Y:S01]  /*3e20*/  FADD.FTZ R23, R23, -R62.reuse ;  /* 0x8000003e17177221 */ /* 0x100fe20000010000 */
[--C-:B------:R-:W-:Y:S01]  /*3e30*/  FADD.FTZ R18, R18, -R62.reuse ;  /* 0x8000003e12127221 */ /* 0x100fe20000010000 */
[----:B0-----:R-:W3:Y:S01]  /*3e40*/  LDL.LU R13, [R1+0x28] ;  /* 0x00002800010d7983 */ /* 0x001ee20000300800 */
[--C-:B------:R-:W-:Y:S01]  /*3e50*/  FADD.FTZ R55, R55, -R62.reuse ;  /* 0x8000003e37377221 */ /* 0x100fe20000010000 */
[----:B------:R-:W-:Y:S01]  /*3e60*/  FADD.FTZ R45, R45, -R62 ;  /* 0x8000003e2d2d7221 */ /* 0x000fe20000010000 */
[----:B------:R-:W0:Y:S01]  /*3e70*/  LDCU.64 UR6, c[0x0][0x3a8] ;  /* 0x00007500ff0677ac */ /* 0x000e220008000a00 */
[----:B------:R-:W3:Y:S04]  /*3e80*/  LDL.LU R56, [R1+0x24] ;  /* 0x0000240001387983 */ /* 0x000ee80000300800 */
[----:B------:R-:W3:Y:S04]  /*3e90*/  LDL.LU R57, [R1+0x20] ;  /* 0x0000200001397983 */ /* 0x000ee80000300800 */
        /* <DEDUP_REMOVED lines=17> */
[----:B------:R-:W3:Y:S01]  /*3fb0*/  LDL.LU R78, [R1+0x40] ;  /* 0x00004000014e7983 */ /* 0x000ee20000300800 */
[C-C-:B------:R-:W-:Y:S01]  /*3fc0*/  FFMA.FTZ R99, R64.reuse, R9, R2.reuse ;  /* 0x0000000940637223 */ /* 0x140fe20000010002 */
[C-C-:B------:R-:W-:Y:S01]  /*3fd0*/  FFMA.FTZ R101, R64.reuse, R11, R2.reuse ;  /* 0x0000000b40657223 */ /* 0x140fe20000010002 */
[C-C-:B------:R-:W-:Y:S01]  /*3fe0*/  FFMA.FTZ R41, R64.reuse, R97, R2.reuse ;  /* 0x0000006140297223 */ /* 0x140fe20000010002 */
        /* <DEDUP_REMOVED lines=10> */
[----:B----4-:R-:W-:-:S02]  /*4090*/  FADD.FTZ R9, R69, -R60 ;  /* 0x8000003c45097221 */ /* 0x010fc40000010000 */
[----:B------:R-:W4:Y:S01]  /*40a0*/  LDL.LU R69, [R1+0x54] ;  /* 0x0000540001457983 */ /* 0x000f220000300800 */
[----:B--2---:R-:W-:-:S03]  /*40b0*/  FADD.FTZ R11, R68, -R60 ;  /* 0x8000003c440b7221 */ /* 0x004fc60000010000 */
[----:B------:R-:W2:Y:S01]  /*40c0*/  LDL.LU R68, [R1+0x58] ;  /* 0x0000580001447983 */ /* 0x000ea20000300800 */
[----:B---3--:R-:W-:-:S03]  /*40d0*/  FADD.FTZ R64, R67, -R60 ;  /* 0x8000003c43407221 */ /* 0x008fc60000010000 */
[----:B------:R-:W3:Y:S01]  /*40e0*/  LDL.LU R67, [R1+0x50] ;  /* 0x0000500001437983 */ /* 0x000ee20000300800 */
[--C-:B------:R-:W-:Y:S01]  /*40f0*/  FADD.FTZ R3, R78, -R60.reuse ;  /* 0x8000003c4e037221 */ /* 0x100fe20000010000 */
[----:B------:R-:W-:Y:S01]  /*4100*/  FADD.FTZ R2, R76, -R60 ;  /* 0x8000003c4c027221 */ /* 0x000fe20000010000 */
[--C-:B----4-:R-:W-:Y:S01]  /*4110*/  FADD.FTZ R78, R69, -R62.reuse ;  /* 0x8000003e454e7221 */ /* 0x110fe20000010000 */
[--C-:B--2---:R-:W-:Y:S01]  /*4120*/  FADD.FTZ R76, R68, -R62.reuse ;  /* 0x8000003e444c7221 */ /* 0x104fe20000010000 */
[--C-:B------:R-:W-:Y:S01]  /*4130*/  FADD.FTZ R68, R33, -R62.reuse ;  /* 0x8000003e21447221 */ /* 0x100fe20000010000 */
[--C-:B------:R-:W-:Y:S01]  /*4140*/  FADD.FTZ R33, R46, -R62.reuse ;  /* 0x8000003e2e217221 */ /* 0x100fe20000010000 */
[--C-:B------:R-:W-:Y:S01]  /*4150*/  FADD.FTZ R46, R72, -R62.reuse ;  /* 0x8000003e482e7221 */ /* 0x100fe20000010000 */
[----:B------:R-:W-:Y:S02]  /*4160*/  FMUL.FTZ R72, R63, R78 ;  /* 0x0000004e3f487220 */ /* 0x000fe40000410000 */
[----:B------:R-:W2:Y:S01]  /*4170*/  LDL.LU R78, [R1+0x3c] ;  /* 0x00003c00014e7983 */ /* 0x000ea20000300800 */
[--C-:B---3--:R-:W-:Y:S01]  /*4180*/  FADD.FTZ R69, R67, -R62.reuse ;  /* 0x8000003e43457221 */ /* 0x108fe20000010000 */
[--C-:B------:R-:W-:Y:S01]  /*4190*/  FADD.FTZ R67, R31, -R62.reuse ;  /* 0x8000003e1f437221 */ /* 0x100fe20000010000 */
[----:B------:R-:W-:Y:S01]  /*41a0*/  FADD.FTZ R31, R70, -R62 ;  /* 0x8000003e461f7221 */ /* 0x000fe20000010000 */
[----:B------:R-:W-:-:S02]  /*41b0*/  FMUL.FTZ R70, R63, R76 ;  /* 0x0000004c3f467220 */ /* 0x000fc40000410000 */
[----:B------:R-:W2:Y:S01]  /*41c0*/  LDL.LU R76, [R1+0x8] ;  /* 0x00000800014c7983 */ /* 0x000ea20000300800 */
        /* <DEDUP_REMOVED lines=38> */
[----:B------:R-:W-:Y:S01]  /*4430*/  FMUL.FTZ R102, R63, R102 ;  /* 0x000000663f667220 */ /* 0x000fe20000410000 */
[--C-:B------:R-:W-:Y:S01]  /*4440*/  FADD.FTZ R121, R37, -R62.reuse ;  /* 0x8000003e25797221 */ /* 0x100fe20000010000 */
[----:B------:R-:W-:Y:S01]  /*4450*/  FADD.FTZ R37, R48, -R62 ;  /* 0x8000003e30257221 */ /* 0x000fe20000010000 */
        /* <DEDUP_REMOVED lines=106> */
[----:B------:R-:W-:Y:S01]  /*4b00*/  FMUL.FTZ R21, R63, R91 ;  /* 0x0000005b3f157220 */ /* 0x000fe20000410000 */
[----:B------:R-:W-:Y:S01]  /*4b10*/  FADD.FTZ R62, R74, -R62 ;  /* 0x8000003e4a3e7221 */ /* 0x000fe20000010000 */
[----:B--2---:R-:W-:Y:S01]  /*4b20*/  FFMA.FTZ R48, R78, R102, R76 ;  /* 0x000000664e307223 */ /* 0x004fe2000001004c */
[----:B------:R-:W-:-:S02]  /*4b30*/  F2FP.F16.F32.PACK_AB R102, R2, R59 ;  /* 0x0000003b0266723e */ /* 0x000fc400000000ff */
[----:B------:R-:W2:Y:S04]  /*4b40*/  LDL.LU R59, [R1+0x90] ;  /* 0x00009000013b7983 */ /* 0x000ea80000300800 */
[----:B------:R-:W3:Y:S04]  /*4b50*/  LDL.LU R87, [R1+0x18] ;  /* 0x0000180001577983 */ /* 0x000ee80000300800 */
[----:B------:R-:W4:Y:S04]  /*4b60*/  LDL.LU R89, [R1+0x14] ;  /* 0x0000140001597983 */ /* 0x000f280000300800 */
[----:B------:R-:W2:Y:S04]  /*4b70*/  LDL.LU R91, [R1+0x10] ;  /* 0x00001000015b7983 */ /* 0x000ea80000300800 */
[----:B------:R-:W2:Y:S04]  /*4b80*/  LDL.LU R74, [R1+0xc] ;  /* 0x00000c00014a7983 */ /* 0x000ea80000300800 */
[----:B------:R-:W2:Y:S04]  /*4b90*/  LDL.LU R85, [R1+0x4] ;  /* 0x0000040001557983 */ /* 0x000ea80000300800 */
[----:B------:R-:W2:Y:S01]  /*4ba0*/  LDL.LU R93, [R1+0x48] ;  /* 0x00004800015d7983 */ /* 0x000ea20000300800 */
[C---:B------:R-:W-:Y:S01]  /*4bb0*/  FMUL.FTZ R14, R63.reuse, R23 ;  /* 0x000000173f0e7220 */ /* 0x040fe20000410000 */
[C---:B------:R-:W-:Y:S01]  /*4bc0*/  FMUL.FTZ R73, R63.reuse, R73 ;  /* 0x000000493f497220 */ /* 0x040fe20000410000 */
        /* <DEDUP_REMOVED lines=26> */
[----:B------:R-:W-:Y:S01]  /*4d70*/  F2FP.F16.F32.PACK_AB R21, R21, R92 ;  /* 0x0000005c1515723e */ /* 0x000fe200000000ff */
[C-C-:B------:R-:W-:Y:S01]  /*4d80*/  FFMA.FTZ R69, R78.reuse, R69, R76.reuse ;  /* 0x000000454e457223 */ /* 0x140fe2000001004c */
[C-C-:B------:R-:W-:Y:S01]  /*4d90*/  FFMA.FTZ R72, R78.reuse, R72, R76.reuse ;  /* 0x000000484e487223 */ /* 0x140fe2000001004c */
[--C-:B------:R-:W-:Y:S01]  /*4da0*/  FFMA.FTZ R14, R78, R14, R76.reuse ;  /* 0x0000000e4e0e7223 */ /* 0x100fe2000001004c */
[----:B------:R-:W-:Y:S01]  /*4db0*/  F2FP.F16.F32.PACK_AB R103, R48, R103 ;  /* 0x000000673067723e */ /* 0x000fe200000000ff */
[----:B------:R-:W-:Y:S01]  /*4dc0*/  FFMA.FTZ R0, R78, R0, R76 ;  /* 0x000000004e007223 */ /* 0x000fe2000001004c */
[----:B---3--:R-:W-:-:S02]  /*4dd0*/  F2FP.F16.F32.PACK_AB R2, R3, R87 ;  /* 0x000000570302723e */ /* 0x008fc400000000ff */
[----:B----4-:R-:W-:Y:S01]  /*4de0*/  F2FP.F16.F32.PACK_AB R20, R5, R89 ;  /* 0x000000590514723e */ /* 0x010fe200000000ff */
[----:B------:R-:W3:Y:S01]  /*4df0*/  LDL.LU R87, [R1+0x60] ;  /* 0x0000600001577983 */ /* 0x000ee20000300800 */
[----:B------:R-:W-:-:S03]  /*4e00*/  F2FP.F16.F32.PACK_AB R3, R73, R94 ;  /* 0x0000005e4903723e */ /* 0x000fc600000000ff */
[----:B--2---:R1:W-:Y:S01]  /*4e10*/  STG.E.64 desc[UR8][R58.64+0x2d00], R20 ;  /* 0x002d00143a007986 */ /* 0x0043e2000c101b08 */
[----:B------:R-:W-:Y:S02]  /*4e20*/  F2FP.F16.F32.PACK_AB R46, R7, R91 ;  /* 0x0000005b072e723e */ /* 0x000fe400000000ff */
[----:B------:R-:W-:Y:S01]  /*4e30*/  F2FP.F16.F32.PACK_AB R48, R9, R74 ;  /* 0x0000004a0930723e */ /* 0x000fe200000000ff */
[----:B------:R2:W-:Y:S04]  /*4e40*/  STG.E.64 desc[UR8][R58.64+0x1e00], R2 ;  /* 0x001e00023a007986 */ /* 0x0005e8000c101b08 */
[----:B------:R-:W4:Y:S01]  /*4e50*/  LDL.LU R89, [R1+0x74] ;  /* 0x0000740001597983 */ /* 0x000f220000300800 */
[----:B------:R-:W-:-:S03]  /*4e60*/  F2FP.F16.F32.PACK_AB R62, R11, R85 ;  /* 0x000000550b3e723e */ /* 0x000fc600000000ff */
[----:B------:R-:W4:Y:S01]  /*4e70*/  LDL.LU R91, [R1+0x70] ;  /* 0x00007000015b7983 */ /* 0x000f220000300800 */
[----:B-1----:R-:W-:Y:S02]  /*4e80*/  F2FP.F16.F32.PACK_AB R20, R57, R124 ;  /* 0x0000007c3914723e */ /* 0x002fe400000000ff */
[----:B------:R-:W-:Y:S01]  /*4e90*/  F2FP.F16.F32.PACK_AB R21, R69, R82 ;  /* 0x000000524515723e */ /* 0x000fe200000000ff */
[----:B------:R-:W4:Y:S01]  /*4ea0*/  LDL.LU R74, [R1+0x6c] ;  /* 0x00006c00014a7983 */ /* 0x000f220000300800 */
[----:B--2---:R-:W-:Y:S02]  /*4eb0*/  F2FP.F16.F32.PACK_AB R2, R13, R93 ;  /* 0x0000005d0d02723e */ /* 0x004fe400000000ff */
[----:B------:R-:W-:Y:S01]  /*4ec0*/  F2FP.F16.F32.PACK_AB R3, R72, R84 ;  /* 0x000000544803723e */ /* 0x000fe200000000ff */
[----:B------:R1:W-:Y:S04]  /*4ed0*/  STG.E.64 desc[UR8][R58.64+0x8700], R20 ;  /* 0x008700143a007986 */ /* 0x0003e8000c101b08 */
[----:B------:R-:W2:Y:S04]  /*4ee0*/  LDL.LU R85, [R1+0x68] ;  /* 0x0000680001557983 */ /* 0x000ea80000300800 */
[----:B------:R-:W2:Y:S01]  /*4ef0*/  LDL.LU R93, [R1+0x64] ;  /* 0x00006400015d7983 */ /* 0x000ea20000300800 */
[----:B-1----:R-:W-:-:S02]  /*4f00*/  F2FP.F16.F32.PACK_AB R21, R14, R24 ;  /* 0x000000180e15723e */ /* 0x002fc400000000ff */
[----:B------:R-:W-:Y:S01]  /*4f10*/  F2FP.F16.F32.PACK_AB R14, R96, R41 ;  /* 0x00000029600e723e */ /* 0x000fe200000000ff */
[----:B------:R1:W-:Y:S04]  /*4f20*/  STG.E.64 desc[UR8][R58.64+0x6900], R2 ;  /* 0x006900023a007986 */ /* 0x0003e8000c101b08 */
[----:B------:R-:W2:Y:S01]  /*4f30*/  LDL.LU R41, [R1+0x8c] ;  /* 0x00008c0001297983 */ /* 0x000ea20000300800 */
[----:B-1----:R-:W-:Y:S02]  /*4f40*/  F2FP.F16.F32.PACK_AB R3, R0, R26 ;  /* 0x0000001a0003723e */ /* 0x002fe400000000ff */
[----:B------:R-:W-:Y:S02]  /*4f50*/  F2FP.F16.F32.PACK_AB R26, R81, R42 ;  /* 0x0000002a511a723e */ /* 0x000fe400000000ff */
        /* <DEDUP_REMOVED lines=8> */
[----:B------:R-:W-:Y:S01]  /*4fe0*/  F2FP.F16.F32.PACK_AB R47, R47, R90 ;  /* 0x0000005a2f2f723e */ /* 0x000fe200000000ff */
[C-C-:B------:R-:W-:Y:S01]  /*4ff0*/  FFMA.FTZ R65, R78.reuse, R65, R76.reuse ;  /* 0x000000414e417223 */ /* 0x140fe2000001004c */
[----:B------:R-:W-:Y:S01]  /*5000*/  F2FP.F16.F32.PACK_AB R49, R49, R88 ;  /* 0x000000583131723e */ /* 0x000fe200000000ff */
[--C-:B------:R-:W-:Y:S01]  /*5010*/  FFMA.FTZ R121, R78, R121, R76.reuse ;  /* 0x000000794e797223 */ /* 0x100fe2000001004c */
[----:B------:R-:W-:Y:S01]  /*5020*/  F2FP.F16.F32.PACK_AB R56, R56, R125 ;  /* 0x0000007d3838723e */ /* 0x000fe200000000ff */
[--C-:B------:R-:W-:Y:S01]  /*5030*/  FFMA.FTZ R119, R78, R119, R76.reuse ;  /* 0x000000774e777223 */ /* 0x100fe2000001004c */
        /* <DEDUP_REMOVED lines=32> */
[----:B-1----:R-:W-:Y:S02]  /*5240*/  F2FP.F16.F32.PACK_AB R47, R16, R22 ;  /* 0x00000016102f723e */ /* 0x002fe400000000ff */
[----:B0-----:R-:W-:Y:S02]  /*5250*/  F2FP.F16.F32.PACK_AB R49, R18, R19 ;  /* 0x000000131231723e */ /* 0x001fe400000000ff */
        /* <DEDUP_REMOVED lines=37> */
[----:B---3--:R-:W-:-:S05]  /*54b0*/  F2FP.F16.F32.PACK_AB R118, R118, R87 ;  /* 0x000000577676723e */ /* 0x008fca00000000ff */
[----:B------:R1:W-:Y:S01]  /*54c0*/  STG.E.64 desc[UR8][R58.64+0xb400], R118 ;  /* 0x00b400763a007986 */ /* 0x0003e2000c101b08 */
[----:B----4-:R-:W-:Y:S02]  /*54d0*/  F2FP.F16.F32.PACK_AB R2, R108, R89 ;  /* 0x000000596c02723e */ /* 0x010fe400000000ff */
[----:B------:R-:W-:Y:S02]  /*54e0*/  F2FP.F16.F32.PACK_AB R20, R106, R91 ;  /* 0x0000005b6a14723e */ /* 0x000fe400000000ff */
[----:B------:R-:W-:Y:S01]  /*54f0*/  F2FP.F16.F32.PACK_AB R46, R104, R74 ;  /* 0x0000004a682e723e */ /* 0x000fe200000000ff */
[----:B------:R1:W-:Y:S01]  /*5500*/  STG.E.64 desc[UR8][R58.64+0xff00], R2 ;  /* 0x00ff00023a007986 */ /* 0x0003e2000c101b08 */
[----:B--2---:R-:W-:Y:S02]  /*5510*/  F2FP.F16.F32.PACK_AB R48, R100, R85 ;  /* 0x000000556430723e */ /* 0x004fe400000000ff */
[----:B------:R-:W-:Y:S01]  /*5520*/  F2FP.F16.F32.PACK_AB R56, R98, R93 ;  /* 0x0000005d6238723e */ /* 0x000fe200000000ff */
[----:B------:R1:W-:Y:S04]  /*5530*/  STG.E.64 desc[UR8][R58.64+0x10e00], R20 ;  /* 0x010e00143a007986 */ /* 0x0003e8000c101b08 */
[----:B------:R1:W-:Y:S04]  /*5540*/  STG.E.64 desc[UR8][R58.64+0x11d00], R46 ;  /* 0x011d002e3a007986 */ /* 0x0003e8000c101b08 */
[----:B------:R1:W-:Y:S01]  /*5550*/  STG.E.64 desc[UR8][R58.64+0x12c00], R48 ;  /* 0x012c00303a007986 */ /* 0x0003e2000c101b08 */
[----:B------:R-:W-:-:S03]  /*5560*/  IADD3 R41, P1, PT, R41, 0x2, RZ ;  /* 0x0000000229297810 */ /* 0x000fc60007f3e0ff */
[----:B------:R1:W-:Y:S01]  /*5570*/  STG.E.64 desc[UR8][R58.64+0x13b00], R56 ;  /* 0x013b00383a007986 */ /* 0x0003e2000c101b08 */
[----:B------:R-:W-:Y:S02]  /*5580*/  IADD3.X R42, PT, PT, RZ, R42, RZ, P1, !PT ;  /* 0x0000002aff2a7210 */ /* 0x000fe40000ffe4ff */
[----:B------:R-:W-:-:S04]  /*5590*/  ISETP.GE.U32.AND P1, PT, R41, UR6, PT ;  /* 0x0000000629007c0c */ /* 0x000fc8000bf26070 */
[----:B------:R-:W-:-:S13]  /*55a0*/  ISETP.GE.AND.EX P1, PT, R42, UR7, PT, P1 ;  /* 0x000000072a007c0c */ /* 0x000fda000bf26310 */
[----:B-1----:R-:W-:Y:S05]  /*55b0*/  @!P1 BRA `(.L_x_1325) ;  /* 0xffffffac00509947 */ /* 0x002fea000383ffff */
[----:B------:R-:W-:Y:S05]  /*55c0*/  EXIT ;  /* 0x000000000000794d */ /* 0x000fea0003800000 */
.L_x_1326:
        /* <DEDUP_REMOVED lines=11> */
.L_x_1443:


//--------------------- .text._ZN13group_norm_v214gn_cuda_kernelI6__halfLi480ELi3ELi32ELi30ELi4096ELb0ELi16ELi960ELi960ELi4ELb1ELi1ELb0ELb0ENS_16CompileConditionILi1000EEEEEvPT_PKS4_S7_S7_flPfS8_Pj --------------------------
	.section	.text._ZN13group_norm_v214gn_cuda_kernelI6__halfLi480ELi3ELi32ELi30ELi4096ELb0ELi16ELi960ELi960ELi4ELb1ELi1ELb0ELb0ENS_16CompileConditionILi1000EEEEEvPT_PKS4_S7_S7_flPfS8_Pj,"ax",@progbits
	.align	128
        .global         _ZN13group_norm_v214gn_cuda_kernelI6__halfLi480ELi3ELi32ELi30ELi4096ELb0ELi16ELi960ELi960ELi4ELb1ELi1ELb0ELb0ENS_16CompileConditionILi1000EEEEEvPT_PKS4_S7_S7_flPfS8_Pj
        .type           _ZN13group_norm_v214gn_cuda_kernelI6__halfLi480ELi3ELi32ELi30ELi4096ELb0ELi16ELi960ELi960ELi4ELb1ELi1ELb0ELb0ENS_16CompileConditionILi1000EEEEEvPT_PKS4_S7_S7_flPfS8_Pj,@function
        .size           _ZN13group_norm_v214gn_cuda_kernelI6__halfLi480ELi3ELi32ELi30ELi4096ELb0ELi16ELi960ELi960ELi4ELb1ELi1ELb0ELb0ENS_16CompileConditionILi1000EEEEEvPT_PKS4_S7_S7_flPfS8_Pj,(.L_x_1444 - _ZN13group_norm_v214gn_cuda_kernelI6__halfLi480ELi3ELi32ELi30ELi4096ELb0ELi16ELi960ELi960ELi4ELb1ELi1ELb0ELb0ENS_16CompileConditionILi1000EEEEEvPT_PKS4_S7_S7_flPfS8_Pj)
        .other          _ZN13group_norm_v214gn_cuda_kernelI6__halfLi480ELi3ELi32ELi30ELi4096ELb0ELi16ELi960ELi960ELi4ELb1ELi1ELb0ELb0ENS_16CompileConditionILi1000EEEEEvPT_PKS4_S7_S7_flPfS8_Pj,@"STO_CUDA_ENTRY STV_DEFAULT"
_ZN13group_norm_v214gn_cuda_kernelI6__halfLi480ELi3ELi32ELi30ELi4096ELb0ELi16ELi960ELi960ELi4ELb1ELi1ELb0ELb0ENS_16CompileConditionILi1000EEEEEvPT_PKS4_S7_S7_flPfS8_Pj:
.text._ZN13group_norm_v214gn_cuda_kernelI6__halfLi480ELi3ELi32ELi30ELi4096ELb0ELi16ELi960ELi960ELi4ELb1ELi1ELb0ELb0ENS_16CompileConditionILi1000EEEEEvPT_PKS4_S7_S7_flPfS8_Pj:
        /* <DEDUP_REMOVED lines=42> */
.L_x_1340:
[----:B0-----:R-:W0:Y:S01]  /*02a0*/  S2R R0, SR_TID.X ;  /* 0x0000000000007919 */ /* 0x001e220000002100 */
[----:B------:R-:W1:Y:S01]  /*02b0*/  S2UR UR10, SR_CTAID.X ;  /* 0x00000000000a79c3 */ /* 0x000e620000002500 */
[----:B------:R-:W2:Y:S01]  /*02c0*/  LDCU.64 UR6, c[0x0][0x388] ;  /* 0x00007100ff0677ac */ /* 0x000ea20008000a00 */
[----:B------:R-:W-:-:S06]  /*02d0*/  IMAD R9, R3, 0x3c0000, RZ ;  /* 0x003c000003097824 */ /* 0x000fcc00078e02ff */
        /* <DEDUP_REMOVED lines=22> */
[----:B------:R-:W-:Y:S01]  /*0440*/  STL [R1+0x148], R10 ;  /* 0x0001480a01007387 */ /* 0x000fe20000100800 */
[----:B------:R-:W0:Y:S02]  /*0450*/  LDC.64 R4, c[0x0][0x398] ;  /* 0x0000e600ff047b82 */ /* 0x000e240000000a00 */
[----:B------:R-:W-:Y:S01]  /*0460*/  IADD3.X R27, PT, PT, R8, UR7, RZ, P1, !PT ;  /* 0x00000007081b7c10 */ /* 0x000fe20008ffe4ff */
[----:B------:R1:W-:Y:S04]  /*0470*/  STL [R1+0x14c], R8 ;  /* 0x00014c0801007387 */ /* 0x0003e80000100800 */
[----:B------:R-:W2:Y:S04]  /*0480*/  LDG.E.64.CONSTANT R34, desc[UR8][R26.64] ;  /* 0x000000081a227981 */ /* 0x000ea8000c1e9b00 */
[----:B------:R-:W4:Y:S04]  /*0490*/  LDG.E.64.CONSTANT R20, desc[UR8][R26.64+0xf00] ;  /* 0x000f00081a147981 */ /* 0x000f28000c1e9b00 */
[----:B------:R-:W4:Y:S04]  /*04a0*/  LDG.E.64.CONSTANT R18, desc[UR8][R26.64+0x1e00] ;  /* 0x001e00081a127981 */ /* 0x000f28000c1e9b00 */
[----:B-1----:R-:W4:Y:S04]  /*04b0*/  LDG.E.64.CONSTANT R8, desc[UR8][R26.64+0x2d00] ;  /* 0x002d00081a087981 */ /* 0x002f28000c1e9b00 */
[----:B------:R-:W4:Y:S04]  /*04c0*/  LDG.E.64.CONSTANT R10, desc[UR8][R26.64+0x3c00] ;  /* 0x003c00081a0a7981 */ /* 0x000f28000c1e9b00 */
[----:B------:R-:W4:Y:S04]  /*04d0*/  LDG.E.64.CONSTANT R12, desc[UR8][R26.64+0x4b00] ;  /* 0x004b00081a0c7981 */ /* 0x000f28000c1e9b00 */
[----:B------:R-:W4:Y:S04]  /*04e0*/  LDG.E.64.CONSTANT R14, desc[UR8][R26.64+0x5a00] ;  /* 0x005a00081a0e7981 */ /* 0x000f28000c1e9b00 */
[----:B------:R1:W4:Y:S01]  /*04f0*/  LDG.E.64.CONSTANT R16, desc[UR8][R26.64+0x6900] ;  /* 0x006900081a107981 */ /* 0x000322000c1e9b00 */
[----:B---3--:R-:W-:-:S04]  /*0500*/  IMAD.WIDE.U32 R22, R7, 0x2, R22 ;  /* 0x0000000207167825 */ /* 0x008fc800078e0016 */
[----:B0-----:R-:W-:Y:S01]  /*0510*/  IMAD.WIDE.U32 R6, R7, 0x2, R4 ;  /* 0x0000000207067825 */ /* 0x001fe200078e0004 */
[----:B------:R-:W0:Y:S01]  /*0520*/  S2UR UR6, SR_CgaCtaId ;  /* 0x00000000000679c3 */ /* 0x000e220000008800 */
[----:B------:R-:W-:Y:S01]  /*0530*/  UMOV UR5, 0x400 ;  /* 0x0000040000057882 */ /* 0x000fe20000000000 */
[----:B------:R3:W5:Y:S04]  /*0540*/  LDG.E.64.CONSTANT R4, desc[UR8][R22.64] ;  /* 0x0000000816047981 */ /* 0x000768000c1e9b00 */
[----:B------:R-:W5:Y:S01]  /*0550*/  LDG.E.64.CONSTANT R6, desc[UR8][R6.64] ;  /* 0x0000000806067981 */ /* 0x000f62000c1e9b00 */
[----:B-1----:R-:W-:Y:S01]  /*0560*/  LOP3.LUT R27, R0, 0xffff, RZ, 0xc0, !PT ;  /* 0x0000ffff001b7812 */ /* 0x002fe200078ec0ff */
[----:B------:R-:W-:Y:S01]  /*0570*/  BSSY.RECONVERGENT B0, `(.L_x_1327) ;  /* 0x0000105000007945 */ /* 0x000fe20003800200 */
[----:B0-----:R-:W-:-:S06]  /*0580*/  ULEA UR5, UR6, UR5, 0x18 ;  /* 0x0000000506057291 */ /* 0x001fcc000f8ec0ff */
[----:B------:R-:W-:-:S05]  /*0590*/  LEA R24, R24, UR5, 0x3 ;  /* 0x0000000518187c11 */ /* 0x000fca000f8e18ff */
[----:B------:R-:W-:Y:S02]  /*05a0*/  IMAD R0, R27, 0x18, R24 ;  /* 0x000000181b007824 */ /* 0x000fe400078e0218 */
[--C-:B--2---:R-:W-:Y:S02]  /*05b0*/  HADD2.F32 R25, -RZ, R34.reuse.H0_H0 ;  /* 0x20000022ff197230 */ /* 0x104fe40000004100 */
[----:B------:R-:W-:Y:S02]  /*05c0*/  HADD2.F32 R37, -RZ, R34.H1_H1 ;  /* 0x30000022ff257230 */ /* 0x000fe40000004100 */
[--C-:B----4-:R-:W-:Y:S02]  /*05d0*/  HADD2.F32 R30, -RZ, R20.reuse.H0_H0 ;  /* 0x20000014ff1e7230 */ /* 0x110fe40000004100 */
[----:B---3--:R-:W-:Y:S01]  /*05e0*/  FADD.FTZ R22, RZ, R25 ;  /* 0x00000019ff167221 */ /* 0x008fe20000010000 */
[----:B------:R-:W-:Y:S01]  /*05f0*/  FFMA.FTZ R26, R25, R25, RZ ;  /* 0x00000019191a7223 */ /* 0x000fe200000100ff */
[----:B------:R-:W-:-:S02]  /*0600*/  HADD2.F32 R29, -RZ, R20.H1_H1 ;  /* 0x30000014ff1d7230 */ /* 0x000fc40000004100 */
[----:B------:R-:W-:Y:S01]  /*0610*/  FADD.FTZ R22, R22, R37 ;  /* 0x0000002516167221 */ /* 0x000fe20000010000 */
[----:B------:R-:W-:Y:S01]  /*0620*/  FFMA.FTZ R26, R37, R37, R26 ;  /* 0x00000025251a7223 */ /* 0x000fe2000001001a */
[--C-:B------:R-:W-:Y:S01]  /*0630*/  HADD2.F32 R27, -RZ, R18.reuse.H0_H0 ;  /* 0x20000012ff1b7230 */ /* 0x100fe20000004100 */
[----:B------:R0:W-:Y:S01]  /*0640*/  STL [R1+0x108], R30 ;  /* 0x0001081e01007387 */ /* 0x0001e20000100800 */
[----:B------:R-:W-:Y:S01]  /*0650*/  FADD.FTZ R22, R22, R30 ;  /* 0x0000001e16167221 */ /* 0x000fe20000010000 */
[----:B------:R-:W-:Y:S01]  /*0660*/  FFMA.FTZ R26, R30, R30, R26 ;  /* 0x0000001e1e1a7223 */ /* 0x000fe2000001001a */
[----:B------:R-:W-:Y:S01]  /*0670*/  HADD2.F32 R20, -RZ, R18.H1_H1 ;  /* 0x30000012ff147230 */ /* 0x000fe20000004100 */
[----:B------:R1:W-:Y:S01]  /*0680*/  STL [R1+0x10c], R29 ;  /* 0x00010c1d01007387 */ /* 0x0003e20000100800 */
[----:B------:R-:W-:Y:S01]  /*0690*/  FADD.FTZ R18, R22, R29 ;  /* 0x0000001d16127221 */ /* 0x000fe20000010000 */
[----:B------:R-:W-:Y:S01]  /*06a0*/  FFMA.FTZ R26, R29, R29, R26 ;  /* 0x0000001d1d1a7223 */ /* 0x000fe2000001001a */
[--C-:B------:R-:W-:Y:S01]  /*06b0*/  HADD2.F32 R28, -RZ, R21.reuse.H0_H0 ;  /* 0x20000015ff1c7230 */ /* 0x100fe20000004100 */
[----:B------:R-:W-:Y:S01]  /*06c0*/  STL [R1+0x104], R27 ;  /* 0x0001041b01007387 */ /* 0x000fe20000100800 */
[----:B------:R-:W-:-:S02]  /*06d0*/  HADD2.F32 R23, -RZ, R21.H1_H1 ;  /* 0x30000015ff177230 */ /* 0x000fc40000004100 */
[----:B------:R-:W-:Y:S01]  /*06e0*/  FADD.FTZ R18, R18, R27 ;  /* 0x0000001b12127221 */ /* 0x000fe20000010000 */
[--C-:B------:R-:W-:Y:S01]  /*06f0*/  HADD2.F32 R22, -RZ, R19.reuse.H0_H0 ;  /* 0x20000013ff167230 */ /* 0x100fe20000004100 */
[----:B------:R2:W-:Y:S01]  /*0700*/  STL [R1+0x144], R28 ;  /* 0x0001441c01007387 */ /* 0x0005e20000100800 */
[----:B------:R-:W-:Y:S02]  /*0710*/  HADD2.F32 R21, -RZ, R19.H1_H1 ;  /* 0x30000013ff157230 */ /* 0x000fe40000004100 */
[----:B------:R-:W-:Y:S01]  /*0720*/  FFMA.FTZ R19, R27, R27, R26 ;  /* 0x0000001b1b137223 */ /* 0x000fe2000001001a */
[--C-:B------:R-:W-:Y:S02]  /*0730*/  HADD2.F32 R36, -RZ, R8.reuse.H0_H0 ;  /* 0x20000008ff247230 */ /* 0x100fe40000004100 */
[----:B------:R-:W-:Y:S01]  /*0740*/  FADD.FTZ R18, R18, R20 ;  /* 0x0000001412127221 */ /* 0x000fe20000010000 */
[----:B------:R-:W-:Y:S02]  /*0750*/  HADD2.F32 R34, -RZ, R8.H1_H1 ;  /* 0x30000008ff227230 */ /* 0x000fe40000004100 */
[----:B------:R-:W-:Y:S01]  /*0760*/  FFMA.FTZ R19, R20, R20, R19 ;  /* 0x0000001414137223 */ /* 0x000fe20000010013 */
[----:B------:R-:W-:-:S02]  /*0770*/  HADD2.F32 R33, -RZ, R10.H0_H0 ;  /* 0x2000000aff217230 */ /* 0x000fc40000004100 */
[----:B------:R-:W-:Y:S01]  /*0780*/  FADD.FTZ R18, R18, R36 ;  /* 0x0000002412127221 */ /* 0x000fe20000010000 */
[--C-:B------:R-:W-:Y:S02]  /*0790*/  HADD2.F32 R24, -RZ, R35.reuse.H0_H0 ;  /* 0x20000023ff187230 */ /* 0x100fe40000004100 */
[----:B------:R-:W-:Y:S01]  /*07a0*/  FFMA.FTZ R19, R36, R36, R19 ;  /* 0x0000002424137223 */ /* 0x000fe20000010013 */
[----:B------:R-:W-:Y:S02]  /*07b0*/  HADD2.F32 R32, -RZ, R10.H1_H1 ;  /* 0x3000000aff207230 */ /* 0x000fe40000004100 */
[----:B------:R-:W-:Y:S01]  /*07c0*/  FADD.FTZ R18, R18, R34 ;  /* 0x0000002212127221 */ /* 0x000fe20000010000 */
[----:B------:R-:W-:Y:S02]  /*07d0*/  HADD2.F32 R35, -RZ, R35.H1_H1 ;  /* 0x30000023ff237230 */ /* 0x000fe40000004100 */
[----:B------:R-:W-:Y:S01]  /*07e0*/  FFMA.FTZ R19, R34, R34, R19 ;  /* 0x0000002222137223 */ /* 0x000fe20000010013 */
[----:B------:R-:W-:Y:S01]  /*07f0*/  FADD.FTZ R10, RZ, R24 ;  /* 0x00000018ff0a7221 */ /* 0x000fe20000010000 */
[----:B------:R-:W-:Y:S01]  /*0800*/  FADD.FTZ R18, R18, R33 ;  /* 0x0000002112127221 */ /* 0x000fe20000010000 */
[----:B------:R-:W-:-:S02]  /*0810*/  HADD2.F32 R31, -RZ, R12.H0_H0 ;  /* 0x2000000cff1f7230 */ /* 0x000fc40000004100 */
[----:B------:R-:W-:Y:S01]  /*0820*/  FFMA.FTZ R19, R33, R33, R19 ;  /* 0x0000002121137223 */ /* 0x000fe20000010013 */
[----:B------:R-:W-:Y:S01]  /*0830*/  FFMA.FTZ R8, R24, R24, RZ ;  /* 0x0000001818087223 */ /* 0x000fe200000100ff */
[----:B0-----:R-:W-:Y:S02]  /*0840*/  HADD2.F32 R30, -RZ, R12.H1_H1 ;  /* 0x3000000cff1e7230 */ /* 0x001fe40000004100 */
[----:B------:R-:W-:Y:S01]  /*0850*/  FADD.FTZ R18, R18, R32 ;  /* 0x0000002012127221 */ /* 0x000fe20000010000 */
[----:B------:R-:W-:Y:S01]  /*0860*/  FFMA.FTZ R19, R32, R32, R19 ;  /* 0x0000002020137223 */ /* 0x000fe20000010013 */
[----:B------:R-:W-:Y:S01]  /*0870*/  MOV R12, R28 ;  /* 0x0000001c000c7202 */ /* 0x000fe20000000f00 */
[----:B------:R-:W-:Y:S01]  /*0880*/  FADD.FTZ R10, R10, R35 ;  /* 0x000000230a0a7221 */ /* 0x000fe20000010000 */
[----:B------:R-:W-:Y:S01]  /*0890*/  FFMA.FTZ R8, R35, R35, R8 ;  /* 0x0000002323087223 */ /* 0x000fe20000010008 */
[----:B------:R-:W-:Y:S01]  /*08a0*/  FADD.FTZ R18, R18, R31 ;  /* 0x0000001f12127221 */ /* 0x000fe20000010000 */
[----:B------:R-:W-:Y:S01]  /*08b0*/  FFMA.FTZ R19, R31, R31, R19 ;  /* 0x0000001f1f137223 */ /* 0x000fe20000010013 */
[----:B------:R-:W-:Y:S01]  /*08c0*/  FADD.FTZ R10, R10, R12 ;  /* 0x0000000c0a0a7221 */ /* 0x000fe20000010000 */
[----:B-1----:R-:W-:-:S02]  /*08d0*/  HADD2.F32 R29, -RZ, R14.H0_H0 ;  /* 0x2000000eff1d7230 */ /* 0x002fc40000004100 */
[----:B------:R-:W-:Y:S01]  /*08e0*/  FFMA.FTZ R8, R12, R12, R8 ;  /* 0x0000000c0c087223 */ /* 0x000fe20000010008 */
[----:B------:R-:W-:Y:S01]  /*08f0*/  FADD.FTZ R18, R18, R30 ;  /* 0x0000001e12127221 */ /* 0x000fe20000010000 */
[----:B------:R-:W-:Y:S01]  /*0900*/  FFMA.FTZ R19, R30, R30, R19 ;  /* 0x0000001e1e137223 */ /* 0x000fe20000010013 */
[----:B------:R-:W-:Y:S01]  /*0910*/  FADD.FTZ R10, R10, R23 ;  /* 0x000000170a0a7221 */ /* 0x000fe20000010000 */
[----:B--2---:R-:W-:Y:S02]  /*0920*/  HADD2.F32 R28, -RZ, R14.H1_H1 ;  /* 0x3000000eff1c7230 */ /* 0x004fe40000004100 */
[----:B------:R-:W-:Y:S01]  /*0930*/  FFMA.FTZ R8, R23, R23, R8 ;  /* 0x0000001717087223 */ /* 0x000fe20000010008 */
[----:B------:R-:W-:Y:S01]  /*0940*/  FADD.FTZ R18, R18, R29 ;  /* 0x0000001d12127221 */ /* 0x000fe20000010000 */
[----:B------:R-:W-:Y:S01]  /*0950*/  FFMA.FTZ R19, R29, R29, R19 ;  /* 0x0000001d1d137223 */ /* 0x000fe20000010013 */
[----:B------:R-:W-:Y:S01]  /*0960*/  FADD.FTZ R10, R10, R22 ;  /* 0x000000160a0a7221 */ /* 0x000fe20000010000 */
[----:B------:R-:W-:-:S02]  /*0970*/  HADD2.F32 R27, -RZ, R16.H0_H0 ;  /* 0x20000010ff1b7230 */ /* 0x000fc40000004100 */
[----:B------:R-:W-:Y:S01]  /*0980*/  FFMA.FTZ R8, R22, R22, R8 ;  /* 0x0000001616087223 */ /* 0x000fe20000010008 */
[----:B------:R0:W-:Y:S01]  /*0990*/  STL [R1+0x100], R20 ;  /* 0x0001001401007387 */ /* 0x0001e20000100800 */
[----:B------:R-:W-:Y:S01]  /*09a0*/  FADD.FTZ R18, R18, R28 ;  /* 0x0000001c12127221 */ /* 0x000fe20000010000 */
[----:B------:R-:W-:Y:S01]  /*09b0*/  FFMA.FTZ R19, R28, R28, R19 ;  /* 0x0000001c1c137223 */ /* 0x000fe20000010013 */
[----:B------:R-:W-:Y:S01]  /*09c0*/  FADD.FTZ R10, R10, R21 ;  /* 0x000000150a0a7221 */ /* 0x000fe20000010000 */
[----:B------:R-:W-:Y:S02]  /*09d0*/  HADD2.F32 R26, -RZ, R16.H1_H1 ;  /* 0x30000010ff1a7230 */ /* 0x000fe40000004100 */
[----:B------:R-:W-:Y:S01]  /*09e0*/  FFMA.FTZ R8, R21, R21, R8 ;  /* 0x0000001515087223 */ /* 0x000fe20000010008 */
[----:B------:R-:W-:Y:S01]  /*09f0*/  FADD.FTZ R18, R18, R27 ;  /* 0x0000001b12127221 */ /* 0x000fe20000010000 */
[----:B------:R-:W-:Y:S01]  /*0a00*/  FFMA.FTZ R19, R27, R27, R19 ;  /* 0x0000001b1b137223 */ /* 0x000fe20000010013 */
[--C-:B------:R-:W-:Y:S01]  /*0a10*/  HADD2.F32 R12, -RZ, R9.reuse.H1_H1 ;  /* 0x30000009ff0c7230 */ /* 0x100fe20000004100 */
[----:B------:R-:W-:Y:S01]  /*0a20*/  STL [R1+0x140], R23 ;  /* 0x0001401701007387 */ /* 0x000fe20000100800 */
[----:B0-----:R-:W-:-:S02]  /*0a30*/  HADD2.F32 R20, -RZ, R9.H0_H0 ;  /* 0x20000009ff147230 */ /* 0x001fc40000004100 */
[----:B------:R-:W-:Y:S01]  /*0a40*/  FADD.FTZ R18, R18, R26 ;  /* 0x0000001a12127221 */ /* 0x000fe20000010000 */
[----:B------:R-:W-:Y:S01]  /*0a50*/  FFMA.FTZ R19, R26, R26, R19 ;  /* 0x0000001a1a137223 */ /* 0x000fe20000010013 */
[----:B------:R-:W-:Y:S01]  /*0a60*/  HADD2.F32 R14, -RZ, R11.H0_H0 ;  /* 0x2000000bff0e7230 */ /* 0x000fe20000004100 */
[----:B------:R0:W-:Y:S01]  /*0a70*/  STL [R1+0x120], R12 ;  /* 0x0001200c01007387 */ /* 0x0001e20000100800 */
[----:B------:R-:W-:Y:S01]  /*0a80*/  FADD.FTZ R10, R10, R20 ;  /* 0x000000140a0a7221 */ /* 0x000fe20000010000 */
[----:B------:R-:W-:Y:S02]  /*0a90*/  FFMA.FTZ R9, R20, R20, R8 ;  /* 0x0000001414097223 */ /* 0x000fe40000010008 */
[----:B------:R1:W-:Y:S01]  /*0aa0*/  STS.64 [R0], R18 ;  /* 0x0000001200007388 */ /* 0x0003e20000000a00 */
[----:B------:R-:W-:Y:S01]  /*0ab0*/  FADD.FTZ R8, R10, R12 ;  /* 0x0000000c0a087221 */ /* 0x000fe20000010000 */
[----:B------:R-:W-:Y:S01]  /*0ac0*/  FFMA.FTZ R9, R12, R12, R9 ;  /* 0x0000000c0c097223 */ /* 0x000fe20000010009 */
[----:B------:R-:W-:Y:S01]  /*0ad0*/  HADD2.F32 R10, -RZ, R13.H1_H1 ;  /* 0x3000000dff0a7230 */ /* 0x000fe20000004100 */
[----:B------:R-:W-:Y:S01]  /*0ae0*/  STL [R1+0x13c], R22 ;  /* 0x00013c1601007387 */ /* 0x000fe20000100800 */
[----:B------:R-:W-:Y:S01]  /*0af0*/  FADD.FTZ R8, R8, R14 ;  /* 0x0000000e08087221 */ /* 0x000fe20000010000 */
[----:B0-----:R-:W-:-:S02]  /*0b00*/  HADD2.F32 R12, -RZ, R11.H1_H1 ;  /* 0x3000000bff0c7230 */ /* 0x001fc40000004100 */
[----:B------:R-:W-:Y:S01]  /*0b10*/  FFMA.FTZ R9, R14, R14, R9 ;  /* 0x0000000e0e097223 */ /* 0x000fe20000010009 */
[----:B------:R-:W-:Y:S01]  /*0b20*/  HADD2.F32 R11, -RZ, R13.H0_H0 ;  /* 0x2000000dff0b7230 */ /* 0x000fe20000004100 */
[----:B------:R-:W-:Y:S01]  /*0b30*/  STL [R1+0x118], R10 ;  /* 0x0001180a01007387 */ /* 0x000fe20000100800 */
[----:B------:R-:W-:Y:S01]  /*0b40*/  FADD.FTZ R8, R8, R12 ;  /* 0x0000000c08087221 */ /* 0x000fe20000010000 */
[----:B------:R-:W-:Y:S01]  /*0b50*/  FFMA.FTZ R9, R12, R12, R9 ;  /* 0x0000000c0c097223 */ /* 0x000fe20000010009 */
[----:B-1----:R-:W0:Y:S02]  /*0b60*/  S2R R18, SR_TID.X ;  /* 0x0000000000127919 */ /* 0x002e240000002100 */
[----:B------:R-:W-:Y:S01]  /*0b70*/  FADD.FTZ R8, R8, R11 ;  /* 0x0000000b08087221 */ /* 0x000fe20000010000 */
[----:B------:R-:W-:Y:S01]  /*0b80*/  FFMA.FTZ R9, R11, R11, R9 ;  /* 0x0000000b0b097223 */ /* 0x000fe20000010009 */
[----:B------:R1:W-:Y:S02]  /*0b90*/  STL [R1+0x110], R12 ;  /* 0x0001100c01007387 */ /* 0x0003e40000100800 */
[----:B------:R-:W-:Y:S01]  /*0ba0*/  FADD.FTZ R8, R8, R10 ;  /* 0x0000000a08087221 */ /* 0x000fe20000010000 */
[----:B------:R-:W-:Y:S01]  /*0bb0*/  FFMA.FTZ R9, R10, R10, R9 ;  /* 0x0000000a0a097223 */ /* 0x000fe20000010009 */
[----:B------:R2:W-:Y:S04]  /*0bc0*/  STL [R1+0x11c], R11 ;  /* 0x00011c0b01007387 */ /* 0x0005e80000100800 */
[----:B------:R-:W-:Y:S01]  /*0bd0*/  STL [R1+0x138], R21 ;  /* 0x0001381501007387 */ /* 0x000fe20000100800 */
[----:B-1----:R-:W-:-:S03]  /*0be0*/  HADD2.F32 R12, -RZ, R15.H0_H0 ;  /* 0x2000000fff0c7230 */ /* 0x002fc60000004100 */
[----:B------:R-:W-:Y:S01]  /*0bf0*/  STL [R1+0x134], R20 ;  /* 0x0001341401007387 */ /* 0x000fe20000100800 */
[----:B--2---:R-:W-:Y:S02]  /*0c00*/  HADD2.F32 R11, -RZ, R15.H1_H1 ;  /* 0x3000000fff0b7230 */ /* 0x004fe40000004100 */
[----:B------:R-:W-:Y:S01]  /*0c10*/  FADD.FTZ R10, R8, R12 ;  /* 0x0000000c080a7221 */ /* 0x000fe20000010000 */
[----:B------:R-:W-:Y:S01]  /*0c20*/  FFMA.FTZ R8, R12, R12, R9 ;  /* 0x0000000c0c087223 */ /* 0x000fe20000010009 */
[----:B------:R1:W-:Y:S02]  /*0c30*/  STL [R1+0x128], R12 ;  /* 0x0001280c01007387 */ /* 0x0003e40000100800 */
[----:B------:R-:W-:Y:S01]  /*0c40*/  FADD.FTZ R9, R10, R11 ;  /* 0x0000000b0a097221 */ /* 0x000fe20000010000 */
[----:B------:R-:W-:Y:S01]  /*0c50*/  FFMA.FTZ R8, R11, R11, R8 ;  /* 0x0000000b0b087223 */ /* 0x000fe20000010008 */
[----:B------:R2:W-:Y:S04]  /*0c60*/  STL [R1+0x124], R11 ;  /* 0x0001240b01007387 */ /* 0x0005e80000100800 */
[----:B------:R-:W-:Y:S01]  /*0c70*/  STL [R1+0x114], R14 ;  /* 0x0001140e01007387 */ /* 0x000fe20000100800 */
[--C-:B-1----:R-:W-:Y:S01]  /*0c80*/  HADD2.F32 R12, -RZ, R17.reuse.H0_H0 ;  /* 0x20000011ff0c7230 */ /* 0x102fe20000004100 */
[----:B0-----:R-:W-:Y:S01]  /*0c90*/  ISETP.GT.U32.AND P1, PT, R18, 0x3f, PT ;  /* 0x0000003f1200780c */ /* 0x001fe20003f24070 */
[----:B--2---:R-:W-:-:S03]  /*0ca0*/  HADD2.F32 R11, -RZ, R17.H1_H1 ;  /* 0x30000011ff0b7230 */ /* 0x004fc60000004100 */
[----:B------:R-:W-:Y:S01]  /*0cb0*/  STL [R1+0x130], R12 ;  /* 0x0001300c01007387 */ /* 0x000fe20000100800 */
[----:B------:R-:W-:Y:S01]  /*0cc0*/  FADD.FTZ R9, R9, R12 ;  /* 0x0000000c09097221 */ /* 0x000fe20000010000 */
[----:B------:R-:W-:Y:S02]  /*0cd0*/  FFMA.FTZ R10, R12, R12, R8 ;  /* 0x0000000c0c0a7223 */ /* 0x000fe40000010008 */
[----:B------:R-:W-:Y:S01]  /*0ce0*/  STL [R1+0x12c], R11 ;  /* 0x00012c0b01007387 */ /* 0x000fe20000100800 */
[----:B------:R-:W-:Y:S01]  /*0cf0*/  FADD.FTZ R8, R9, R11 ;  /* 0x0000000b09087221 */ /* 0x000fe20000010000 */
[----:B------:R-:W-:-:S05]  /*0d00*/  FFMA.FTZ R9, R11, R11, R10 ;  /* 0x0000000b0b097223 */ /* 0x000fca000001000a */
[----:B------:R0:W-:Y:S02]  /*0d10*/  STS.64 [R0+0x1680], R8 ;  /* 0x0016800800007388 */ /* 0x0001e40000000a00 */
[----:B0-----:R-:W-:Y:S01]  /*0d20*/  CS2R R8, SRZ ;  /* 0x0000000000087805 */ /* 0x001fe2000001ff00 */
[----:B------:R-:W-:Y:S06]  /*0d30*/  BAR.SYNC.DEFER_BLOCKING 0x0 ;  /* 0x0000000000007b1d */ /* 0x000fec0000010000 */
[----:B------:R-:W-:Y:S05]  /*0d40*/  @P1 BRA `(.L_x_1328) ;  /* 0x00000008001c1947 */ /* 0x000fea0003800000 */
        /* <DEDUP_REMOVED lines=135> */
.L_x_1328:
[----:B------:R-:W-:Y:S05]  /*15c0*/  BSYNC.RECONVERGENT B0 ;  /* 0x0000000000007941 */ /* 0x000fea0003800200 */
.L_x_1327:
        /* <DEDUP_REMOVED lines=19> */
.L_x_1330:
[----:B------:R-:W-:Y:S05]  /*1700*/  BSYNC.RECONVERGENT B0 ;  /* 0x0000000000007941 */ /* 0x000fea0003800200 */
.L_x_1329:
        /* <DEDUP_REMOVED lines=12> */
.L_x_1332:
[----:B------:R-:W2:Y:S04]  /*17d0*/  LD.E.STRONG.GPU R10, desc[UR8][R8.64] ;  /* 0x00000008080a7980 */ /* 0x000ea8000c10f900 */
[----:B--2---:R-:W-:Y:S01]  /*17e0*/  CCTL.IVALL ;  /* 0x00000000ff00798f */ /* 0x004fe20002000000 */
[----:B------:R-:W-:Y:S05]  /*17f0*/  YIELD ;  /* 0x0000000000007946 */ /* 0x000fea0003800000 */
[----:B-----5:R-:W-:-:S04]  /*1800*/  LOP3.LUT R10, R10, R0, RZ, 0x3c, !PT ;  /* 0x000000000a0a7212 */ /* 0x020fc800078e3cff */
[----:B------:R-:W-:-:S13]  /*1810*/  ISETP.GT.AND P2, PT, R10, -0x1, PT ;  /* 0xffffffff0a00780c */ /* 0x000fda0003f44270 */
[----:B------:R-:W-:Y:S05]  /*1820*/  @P2 BRA `(.L_x_1332) ;  /* 0xfffffffc00e82947 */ /* 0x000fea000383ffff */
.L_x_1331:
[----:B------:R-:W-:Y:S05]  /*1830*/  WARPSYNC.ALL ;  /* 0x0000000000007948 */ /* 0x000fea0003800000 */
[----:B------:R-:W-:Y:S01]  /*1840*/  BAR.SYNC.DEFER_BLOCKING 0x0 ;  /* 0x0000000000007b1d */ /* 0x000fe20000010000 */
[----:B------:R-:W-:-:S05]  /*1850*/  CS2R R22, SRZ ;  /* 0x0000000000167805 */ /* 0x000fca000001ff00 */
[----:B------:R-:W-:Y:S04]  /*1860*/  BSSY.RECONVERGENT B0, `(.L_x_1333) ;  /* 0x00000ab000007945 */ /* 0x000fe80003800200 */
[----:B------:R-:W-:Y:S05]  /*1870*/  @P1 BRA `(.L_x_1334) ;  /* 0x0000000800a41947 */ /* 0x000fea0003800000 */
[----:B0-----:R-:W0:Y:S01]  /*1880*/  S2R R10, SR_TID.X ;  /* 0x00000000000a7919 */ /* 0x001e220000002100 */
[----:B------:R-:W1:Y:S01]  /*1890*/  LDC R0, c[0x0][0x374] ;  /* 0x0000dd00ff007b82 */ /* 0x000e620000000800 */
[----:B------:R-:W1:Y:S07]  /*18a0*/  S2R R9, SR_CTAID.Y ;  /* 0x0000000000097919 */ /* 0x000e6e0000002600 */
[----:B------:R-:W2:Y:S01]  /*18b0*/  LDC.64 R20, c[0x0][0x3b8] ;  /* 0x0000ee00ff147b82 */ /* 0x000ea20000000a00 */
        /* <DEDUP_REMOVED lines=121> */
.L_x_1335:
        /* <DEDUP_REMOVED lines=44> */
.L_x_1334:
[----:B------:R-:W-:Y:S05]  /*2310*/  BSYNC.RECONVERGENT B0 ;  /* 0x0000000000007941 */ /* 0x000fea0003800200 */
.L_x_1333:
        /* <DEDUP_REMOVED lines=25> */
.L_x_1337:
[----:B------:R-:W-:Y:S05]  /*24b0*/  BSYNC.RECONVERGENT B0 ;  /* 0x0000000000007941 */ /* 0x000fea0003800200 */
.L_x_1336:
[----:B------:R-:W-:Y:S06]  /*24c0*/  BAR.SYNC.DEFER_BLOCKING 0x0 ;  /* 0x0000000000007b1d */ /* 0x000fec0000010000 */
[----:B------:R-:W-:Y:S04]  /*24d0*/  BSSY.RECONVERGENT B0, `(.L_x_1338) ;  /* 0x0000010000007945 */ /* 0x000fe80003800200 */
[----:B------:R-:W-:Y:S05]  /*24e0*/  @P0 BRA `(.L_x_1339) ;  /* 0x0000000000380947 */ /* 0x000fea0003800000 */
[----:B------:R-:W1:Y:S01]  /*24f0*/  S2UR UR6, SR_CgaCtaId ;  /* 0x00000000000679c3 */ /* 0x000e620000008800 */
[----:B------:R-:W-:Y:S01]  /*2500*/  UMOV UR5, 0x400 ;  /* 0x0000040000057882 */ /* 0x000fe20000000000 */
[----:B------:R-:W-:Y:S01]  /*2510*/  SHF.L.U32 R0, R11, 0x1, RZ ;  /* 0x000000010b007819 */ /* 0x000fe200000006ff */
[----:B------:R-:W-:-:S03]  /*2520*/  UIADD3 UR5, UPT, UPT, UR5, 0x2d00, URZ ;  /* 0x00002d0005057890 */ /* 0x000fc6000fffe0ff */
[----:B------:R-:W-:-:S04]  /*2530*/  LEA R0, P1, R2, R0, 0x6 ;  /* 0x0000000002007211 */ /* 0x000fc800078230ff */
[----:B0-----:R-:W-:Y:S01]  /*2540*/  LEA.HI.X R9, R2, RZ, R3, 0x6, P1 ;  /* 0x000000ff02097211 */ /* 0x001fe200008f3403 */
[----:B-1----:R-:W-:Y:S01]  /*2550*/  ULEA UR5, UR6, UR5, 0x18 ;  /* 0x0000000506057291 */ /* 0x002fe2000f8ec0ff */
[----:B------:R-:W0:Y:S05]  /*2560*/  LDCU.64 UR6, c[0x0][0x3b0] ;  /* 0x00007600ff0677ac */ /* 0x000e2a0008000a00 */
[----:B------:R-:W-:-:S05]  /*2570*/  IADD3 R10, PT, PT, R11, UR5, RZ ;  /* 0x000000050b0a7c10 */ /* 0x000fca000fffe0ff */
[----:B------:R-:W-:-:S06]  /*2580*/  IMAD R10, R11, 0x7, R10 ;  /* 0x000000070b0a7824 */ /* 0x000fcc00078e020a */
[----:B------:R-:W1:Y:S01]  /*2590*/  LDS.64 R10, [R10] ;  /* 0x000000000a0a7984 */ /* 0x000e620000000a00 */
[----:B0-----:R-:W-:-:S04]  /*25a0*/  LEA R8, P1, R0, UR6, 0x2 ;  /* 0x0000000600087c11 */ /* 0x001fc8000f8210ff */
[----:B------:R-:W-:-:S05]  /*25b0*/  LEA.HI.X R9, R0, UR7, R9, 0x2, P1 ;  /* 0x0000000700097c11 */ /* 0x000fca00088f1409 */
[----:B-1----:R1:W-:Y:S04]  /*25c0*/  STG.E.64 desc[UR8][R8.64], R10 ;  /* 0x0000000a08007986 */ /* 0x0023e8000c101b08 */
.L_x_1339:
[----:B------:R-:W-:Y:S05]  /*25d0*/  BSYNC.RECONVERGENT B0 ;  /* 0x0000000000007941 */ /* 0x000fea0003800200 */
.L_x_1338:
[----:B------:R-:W0:Y:S01]  /*25e0*/  LDL R0, [R1+0x154] ;  /* 0x0001540001007983 */ /* 0x000e220000100800 */
[----:B------:R-:W2:Y:S03]  /*25f0*/  LDCU UR5, c[0x0][0x3a0] ;  /* 0x00007400ff0577ac */ /* 0x000ea60008000800 */
[----:B-1----:R-:W3:Y:S01]  /*2600*/  LDL R10, [R1+0x150] ;  /* 0x00015000010a7983 */ /* 0x002ee20000100800 */
[----:B------:R-:W1:Y:S03]  /*2610*/  LDCU.64 UR6, c[0x0][0x380] ;  /* 0x00007000ff0677ac */ /* 0x000e660008000a00 */
[----:B------:R-:W1:Y:S04]  /*2620*/  LDL.LU R21, [R1+0x148] ;  /* 0x0001480001157983 */ /* 0x000e680000300800 */
[----:B------:R-:W4:Y:S04]  /*2630*/  LDL.LU R20, [R1+0x14c] ;  /* 0x00014c0001147983 */ /* 0x000f280000300800 */
[----:B------:R-:W4:Y:S04]  /*2640*/  LDL.LU R19, [R1+0x108] ;  /* 0x0001080001137983 */ /* 0x000f280000300800 */
[----:B------:R-:W4:Y:S04]  /*2650*/  LDL.LU R18, [R1+0x104] ;  /* 0x0001040001127983 */ /* 0x000f280000300800 */
[----:B------:R-:W4:Y:S04]  /*2660*/  LDL.LU R23, [R1+0x10c] ;  /* 0x00010c0001177983 */ /* 0x000f280000300800 */
[----:B------:R-:W4:Y:S01]  /*2670*/  LDL.LU R22, [R1+0x100] ;  /* 0x0001000001167983 */ /* 0x000f220000300800 */
[----:B-----5:R-:W-:-:S02]  /*2680*/  HADD2.F32 R16, -RZ, R7.H0_H0 ;  /* 0x20000007ff107230 */ /* 0x020fc40000004100 */
[----:B------:R-:W-:Y:S01]  /*2690*/  HADD2.F32 R17, -RZ, R7.H1_H1 ;  /* 0x30000007ff117230 */ /* 0x000fe20000004100 */
[----:B------:R2:W-:Y:S01]  /*26a0*/  STL [R1+0x158], R3 ;  /* 0x0001580301007387 */ /* 0x0005e20000100800 */
[----:B------:R-:W-:Y:S02]  /*26b0*/  HADD2.F32 R12, -RZ, R4.H1_H1 ;  /* 0x30000004ff0c7230 */ /* 0x000fe40000004100 */
[--C-:B------:R-:W-:Y:S02]  /*26c0*/  HADD2.F32 R13, -RZ, R6.reuse.H0_H0 ;  /* 0x20000006ff0d7230 */ /* 0x100fe40000004100 */
[----:B------:R-:W-:Y:S02]  /*26d0*/  HADD2.F32 R14, -RZ, R6.H1_H1 ;  /* 0x30000006ff0e7230 */ /* 0x000fe40000004100 */
[----:B--2---:R-:W-:Y:S01]  /*26e0*/  HADD2.F32 R3, -RZ, R5.H1_H1 ;  /* 0x30000005ff037230 */ /* 0x004fe20000004100 */
[----:B0-----:R-:W0:Y:S04]  /*26f0*/  LDS.64 R8, [R0] ;  /* 0x0000000000087984 */ /* 0x001e280000000a00 */
[----:B---3--:R-:W2:Y:S01]  /*2700*/  LDS.64 R10, [R10] ;  /* 0x000000000a0a7984 */ /* 0x008ea20000000a00 */
[----:B-1----:R-:W-:Y:S01]  /*2710*/  IADD3 R6, P1, PT, R21, UR6, RZ ;  /* 0x0000000615067c10 */ /* 0x002fe2000ff3e0ff */
[----:B0-----:R-:W-:Y:S01]  /*2720*/  FADD.FTZ R0, R9, UR5 ;  /* 0x0000000509007e21 */ /* 0x001fe20008010000 */
[----:B--2---:R-:W-:-:S05]  /*2730*/  FADD.FTZ R11, R11, UR5 ;  /* 0x000000050b0b7e21 */ /* 0x004fca0008010000 */
[----:B------:R-:W0:Y:S08]  /*2740*/  MUFU.RSQ R0, R0 ;  /* 0x0000000000007308 */ /* 0x000e300000001400 */
[----:B------:R1:W2:Y:S01]  /*2750*/  MUFU.RSQ R15, R11 ;  /* 0x0000000b000f7308 */ /* 0x0002a20000001400 */
[--C-:B------:R-:W-:Y:S01]  /*2760*/  FADD.FTZ R24, R24, -R10.reuse ;  /* 0x8000000a18187221 */ /* 0x100fe20000010000 */
[----:B------:R-:W-:Y:S01]  /*2770*/  FADD.FTZ R35, R35, -R10 ;  /* 0x8000000a23237221 */ /* 0x000fe20000010000 */
[--C-:B------:R-:W-:Y:S01]  /*2780*/  FADD.FTZ R25, R25, -R8.reuse ;  /* 0x8000000819197221 */ /* 0x100fe20000010000 */
[----:B------:R-:W-:Y:S01]  /*2790*/  FADD.FTZ R37, R37, -R8 ;  /* 0x8000000825257221 */ /* 0x000fe20000010000 */
[----:B------:R-:W-:-:S02]  /*27a0*/  HADD2.F32 R9, -RZ, R4.H0_H0 ;  /* 0x20000004ff097230 */ /* 0x000fc40000004100 */
[----:B-1----:R-:W-:Y:S02]  /*27b0*/  HADD2.F32 R11, -RZ, R5.H0_H0 ;  /* 0x20000005ff0b7230 */ /* 0x002fe40000004100 */
[----:B0-----:R-:W-:Y:S01]  /*27c0*/  FMUL.FTZ R25, R25, R0 ;  /* 0x0000000019197220 */ /* 0x001fe20000410000 */
[----:B------:R-:W-:Y:S01]  /*27d0*/  FMUL.FTZ R37, R0, R37 ;  /* 0x0000002500257220 */ /* 0x000fe20000410000 */
[----:B--2---:R-:W-:Y:S01]  /*27e0*/  FMUL.FTZ R5, R24, R15 ;  /* 0x0000000f18057220 */ /* 0x004fe20000410000 */
[----:B------:R-:W-:Y:S01]  /*27f0*/  FMUL.FTZ R7, R15, R35 ;  /* 0x000000230f077220 */ /* 0x000fe20000410000 */
[----:B------:R-:W-:Y:S01]  /*2800*/  FFMA.FTZ R4, R25, R9, R13 ;  /* 0x0000000919047223 */ /* 0x000fe2000001000d */
[----:B------:R-:W-:Y:S01]  /*2810*/  FFMA.FTZ R37, R37, R12, R14 ;  /* 0x0000000c25257223 */ /* 0x000fe2000001000e */
[----:B------:R-:W-:Y:S01]  /*2820*/  FFMA.FTZ R5, R5, R11, R16 ;  /* 0x0000000b05057223 */ /* 0x000fe20000010010 */
[----:B------:R-:W-:Y:S01]  /*2830*/  FFMA.FTZ R7, R7, R3, R17 ;  /* 0x0000000307077223 */ /* 0x000fe20000010011 */
[--C-:B------:R-:W-:Y:S01]  /*2840*/  FADD.FTZ R36, R36, -R8.reuse ;  /* 0x8000000824247221 */ /* 0x100fe20000010000 */
[--C-:B------:R-:W-:Y:S01]  /*2850*/  FADD.FTZ R33, R33, -R8.reuse ;  /* 0x8000000821217221 */ /* 0x100fe20000010000 */
[----:B------:R-:W-:Y:S01]  /*2860*/  F2FP.F16.F32.PACK_AB R4, R37, R4 ;  /* 0x000000042504723e */ /* 0x000fe200000000ff */
[--C-:B------:R-:W-:Y:S01]  /*2870*/  FADD.FTZ R31, R31, -R8.reuse ;  /* 0x800000081f1f7221 */ /* 0x100fe20000010000 */
[----:B------:R-:W-:Y:S01]  /*2880*/  F2FP.F16.F32.PACK_AB R5, R7, R5 ;  /* 0x000000050705723e */ /* 0x000fe200000000ff */
[--C-:B------:R-:W-:Y:S01]  /*2890*/  FADD.FTZ R29, R29, -R8.reuse ;  /* 0x800000081d1d7221 */ /* 0x100fe20000010000 */
[----:B----4-:R-:W-:Y:S01]  /*28a0*/  IADD3.X R7, PT, PT, R20, UR7, RZ, P1, !PT ;  /* 0x0000000714077c10 */ /* 0x010fe20008ffe4ff */
[--C-:B------:R-:W-:Y:S01]  /*28b0*/  FADD.FTZ R27, R27, -R8.reuse ;  /* 0x800000081b1b7221 */ /* 0x100fe20000010000 */
[C---:B------:R-:W-:Y:S01]  /*28c0*/  FMUL.FTZ R31, R0.reuse, R31 ;  /* 0x0000001f001f7220 */ /* 0x040fe20000410000 */
[----:B------:R-:W-:Y:S01]  /*28d0*/  FMUL.FTZ R29, R0, R29 ;  /* 0x0000001d001d7220 */ /* 0x000fe20000410000 */
[--C-:B------:R-:W-:Y:S01]  /*28e0*/  FADD.FTZ R22, R22, -R8.reuse ;  /* 0x8000000816167221 */ /* 0x100fe20000010000 */
[----:B------:R0:W-:Y:S01]  /*28f0*/  STG.E.64 desc[UR8][R6.64], R4 ;  /* 0x0000000406007986 */ /* 0x0001e2000c101b08 */
[----:B------:R-:W-:Y:S01]  /*2900*/  FMUL.FTZ R27, R0, R27 ;  /* 0x0000001b001b7220 */ /* 0x000fe20000410000 */
[--C-:B------:R-:W-:Y:S01]  /*2910*/  FADD.FTZ R34, R34, -R8.reuse ;  /* 0x8000000822227221 */ /* 0x100fe20000010000 */
[--C-:B------:R-:W-:Y:S01]  /*2920*/  FADD.FTZ R32, R32, -R8.reuse ;  /* 0x8000000820207221 */ /* 0x100fe20000010000 */
[--C-:B------:R-:W-:Y:S01]  /*2930*/  FADD.FTZ R30, R30, -R8.reuse ;  /* 0x800000081e1e7221 */ /* 0x100fe20000010000 */
[--C-:B------:R-:W-:Y:S01]  /*2940*/  FADD.FTZ R28, R28, -R8.reuse ;  /* 0x800000081c1c7221 */ /* 0x100fe20000010000 */
[----:B------:R-:W2:Y:S01]  /*2950*/  LDL.LU R37, [R1+0x110] ;  /* 0x0001100001257983 */ /* 0x000ea20000300800 */
[----:B------:R-:W1:Y:S03]  /*2960*/  LDCU.64 UR6, c[0x0][0x3a8] ;  /* 0x00007500ff0677ac */ /* 0x000e660008000a00 */
[----:B------:R-:W3:Y:S01]  /*2970*/  LDL.LU R35, [R1+0x130] ;  /* 0x0001300001237983 */ /* 0x000ee20000300800 */
[--C-:B0-----:R-:W-:Y:S01]  /*2980*/  FADD.FTZ R4, R19, -R8.reuse ;  /* 0x8000000813047221 */ /* 0x101fe20000010000 */
[--C-:B------:R-:W-:Y:S01]  /*2990*/  FADD.FTZ R5, R18, -R8.reuse ;  /* 0x8000000812057221 */ /* 0x100fe20000010000 */
        /* <DEDUP_REMOVED lines=39> */
[--C-:B--2---:R-:W-:Y:S01]  /*2c10*/  FADD.FTZ R37, R37, -R10.reuse ;  /* 0x8000000a25257221 */ /* 0x104fe20000010000 */
[----:B---3--:R-:W-:-:S04]  /*2c20*/  FADD.FTZ R35, R35, -R10 ;  /* 0x8000000a23237221 */ /* 0x008fc80000010000 */
[----:B------:R-:W-:-:S04]  /*2c30*/  FMUL.FTZ R35, R15, R35 ;  /* 0x000000230f237220 */ /* 0x000fc80000410000 */
[----:B------:R-:W-:Y:S01]  /*2c40*/  FFMA.FTZ R35, R11, R35, R16 ;  /* 0x000000230b237223 */ /* 0x000fe20000010010 */
[--C-:B----4-:R-:W-:Y:S01]  /*2c50*/  FADD.FTZ R33, R33, -R10.reuse ;  /* 0x8000000a21217221 */ /* 0x110fe20000010000 */
        /* <DEDUP_REMOVED lines=35> */
[C-C-:B------:R-:W-:Y:S01]  /*2e90*/  FFMA.FTZ R11, R3.reuse, R23, R17.reuse ;  /* 0x00000017030b7223 */ /* 0x140fe20000010011 */
[----:B------:R-:W-:-:S02]  /*2ea0*/  FFMA.FTZ R15, R3, R15, R17 ;  /* 0x0000000f030f7223 */ /* 0x000fc40000010011 */
[----:B------:R-:W2:Y:S01]  /*2eb0*/  LDL.LU R3, [R1+0x158] ;  /* 0x0001580001037983 */ /* 0x000ea20000300800 */
        /* <DEDUP_REMOVED lines=28> */
.L_x_1341:
        /* <DEDUP_REMOVED lines=16> */
.L_x_1444:


//--------------------- .text._ZN13group_norm_v214gn_cuda_kernelI6__halfLi480ELi2ELi32ELi30ELi4096ELb0ELi32ELi960ELi960ELi4ELb1ELi2ELb0ELb0ENS_16CompileConditionILi1000EEEEEvPT_PKS4_S7_S7_flPfS8_Pj --------------------------
	.section	.text._ZN13group_norm_v214gn_cuda_kernelI6__halfLi480ELi2ELi32ELi30ELi4096ELb0ELi32ELi960ELi960ELi4ELb1ELi2ELb0ELb0ENS_16CompileConditionILi1000EEEEEvPT_PKS4_S7_S7_flPfS8_Pj,"ax",@progbits
	.align	128
        .global         _ZN13group_norm_v214gn_cuda_kernelI6__halfLi480ELi2ELi32ELi30ELi4096ELb0ELi32ELi960ELi960ELi4ELb1ELi2ELb0ELb0ENS_16CompileConditionILi1000EEEEEvPT_PKS4_S7_S7_flPfS8_Pj
        .type           _ZN13group_norm_v214gn_cuda_kernelI6__halfLi480ELi2ELi32ELi30ELi4096ELb0ELi32ELi960ELi960ELi4ELb1ELi2ELb0ELb0ENS_16CompileConditionILi1000EEEEEvPT_PKS4_S7_S7_flPfS8_Pj,@function
        .size           _ZN13group_norm_v214gn_cuda_kernelI6__halfLi480ELi2ELi32ELi30ELi4096ELb0ELi32ELi960ELi960ELi4ELb1ELi2ELb0ELb0ENS_16CompileConditionILi1000EEEEEvPT_PKS4_S7_S7_flPfS8_Pj,(.L_x_1445 - _ZN13group_norm_v214gn_cuda_kernelI6__halfLi480ELi2ELi32ELi30ELi4096ELb0ELi32ELi960ELi960ELi4ELb1ELi2ELb0ELb0ENS_16CompileConditionILi1000EEEEEvPT_PKS4_S7_S7_flPfS8_Pj)
        .other          _ZN13group_norm_v214gn_cuda_kernelI6__halfLi480ELi2ELi32ELi30ELi4096ELb0ELi32ELi960ELi960ELi4ELb1ELi2ELb0ELb0ENS_16CompileConditionILi1000EEEEEvPT_PKS4_S7_S7_flPfS8_Pj,@"STO_CUDA_ENTRY STV_DEFAULT"
_ZN13group_norm_v214gn_cuda_kernelI6__halfLi480ELi2ELi32ELi30ELi4096ELb0ELi32ELi960ELi960ELi4ELb1ELi2ELb0ELb0ENS_16CompileConditionILi1000EEEEEvPT_PKS4_S7_S7_flPfS8_Pj:
.text._ZN13group_norm_v214gn_cuda_kernelI6__halfLi480ELi2ELi32ELi30ELi4096ELb0ELi32ELi960ELi960ELi4ELb1ELi2ELb0ELb0ENS_16CompileConditionILi1000EEEEEvPT_PKS4_S7_S7_flPfS8_Pj:
        /* <DEDUP_REMOVED lines=39> */
[----:B------:R0:W-:Y:S02]  /*0270*/  STL [R1+0x78], R0 ;  /* 0x0000780001007387 */ /* 0x0001e40000100800 */
[----:B0-----:R-:W-:Y:S02]  /*0280*/  SHF.R.U32.HI R0, RZ, 0x10, R2 ;  /* 0x00000010ff007819 */ /* 0x001fe40000011602 */
[----:B------:R-:W-:Y:S01]  /*0290*/  SHF.R.U32.HI R2, RZ, 0x10, R4 ;  /* 0x00000010ff027819 */ /* 0x000fe20000011604 */
[----:B------:R-:W-:Y:S01]  /*02a0*/  HFMA2 R4, -RZ, RZ, 0, 0 ;  /* 0x00000000ff047431 */ /* 0x000fe200000001ff */
[----:B------:R-:W-:Y:S02]  /*02b0*/  LEA R5, R0, UR4, 0x3 ;  /* 0x0000000400057c11 */ /* 0x000fe4000f8e18ff */
[----:B------:R-:W-:Y:S01]  /*02c0*/  LEA R0, R2, UR4, 0x3 ;  /* 0x0000000402007c11 */ /* 0x000fe2000f8e18ff */
[----:B------:R-:W-:Y:S02]  /*02d0*/  UMOV UR4, URZ ;  /* 0x000000ff00047c82 */ /* 0x000fe40008000000 */
[----:B------:R0:W-:Y:S04]  /*02e0*/  STL [R1+0x84], R5 ;  /* 0x0000840501007387 */ /* 0x0001e80000100800 */
[----:B--2---:R0:W-:Y:S02]  /*02f0*/  STL [R1+0x80], R0 ;  /* 0x0000800001007387 */ /* 0x0041e40000100800 */
.L_x_1354:
[----:B------:R-:W2:Y:S01]  /*0300*/  LDL R2, [R1+0x7c] ;  /* 0x00007c0001027983 */ /* 0x000ea20000100800 */
[----:B------:R-:W1:Y:S01]  /*0310*/  S2UR UR10, SR_CTAID.X ;  /* 0x00000000000a79c3 */ /* 0x000e620000002500 */
[----:B------:R-:W3:Y:S01]  /*0320*/  LDCU.64 UR6, c[0x0][0x388] ;  /* 0x00007100ff0677ac */ /* 0x000ee20008000a00 */
[----:B------:R-:W-:Y:S01]  /*0330*/  IMAD.WIDE.U32 R6, R3, 0x3c0000, RZ ;  /* 0x003c000003067825 */ /* 0x000fe200078e00ff */
[----:B0-----:R-:W0:Y:S01]  /*0340*/  S2R R0, SR_TID.X ;  /* 0x0000000000007919 */ /* 0x001e220000002100 */
[----:B------:R4:W-:Y:S04]  /*0350*/  STL [R1+0x88], R3 ;  /* 0x0000880301007387 */ /* 0x0009e80000100800 */
[----:B------:R-:W3:Y:S01]  /*0360*/  LDC.64 R24, c[0x0][0x390] ;  /* 0x0000e400ff187b82 */ /* 0x000ee20000000a00 */
[----:B------:R-:W-:Y:S07]  /*0370*/  STL [R1+0x90], R4 ;  /* 0x0000900401007387 */ /* 0x000fee0000100800 */
[----:B------:R-:W3:Y:S01]  /*0380*/  LDC.64 R26, c[0x0][0x398] ;  /* 0x0000e600ff1a7b82 */ /* 0x000ee20000000a00 */
[----:B-1----:R-:W-:-:S04]  /*0390*/  USHF.L.U32 UR5, UR10, 0x5, URZ ;  /* 0x000000050a057899 */ /* 0x002fc800080006ff */
[----:B------:R-:W-:Y:S01]  /*03a0*/  ULOP3.LUT UR5, UR5, 0xfe0, URZ, 0xc0, !UPT ;  /* 0x00000fe005057892 */ /* 0x000fe2000f8ec0ff */
[----:B0-----:R-:W-:-:S05]  /*03b0*/  LOP3.LUT R0, R0, 0xffff, RZ, 0xc0, !PT ;  /* 0x0000ffff00007812 */ /* 0x001fca00078ec0ff */
[----:B------:R-:W-:-:S05]  /*03c0*/  IMAD R0, R0, 0x8889, RZ ;  /* 0x0000888900007824 */ /* 0x000fca00078e02ff */
[----:B------:R-:W-:-:S04]  /*03d0*/  SHF.R.U32.HI R0, RZ, 0x17, R0 ;  /* 0x00000017ff007819 */ /* 0x000fc80000011600 */
[----:B------:R-:W-:-:S05]  /*03e0*/  IADD3 R0, PT, PT, R0, UR5, RZ ;  /* 0x0000000500007c10 */ /* 0x000fca000fffe0ff */
[----:B------:R-:W-:Y:S01]  /*03f0*/  IMAD R9, R0, 0x3c0, RZ ;  /* 0x000003c000097824 */ /* 0x000fe200078e02ff */
[----:B--2---:R-:W-:-:S04]  /*0400*/  SHF.L.U32 R5, R2, 0x2, RZ ;  /* 0x0000000202057819 */ /* 0x004fc800000006ff */
[----:B------:R-:W-:-:S04]  /*0410*/  LOP3.LUT R5, R5, 0x3fffc, RZ, 0xe2, !PT ;  /* 0x0003fffc05057812 */ /* 0x000fc800078ee2ff */
[----:B------:R-:W-:Y:S01]  /*0420*/  LOP3.LUT R0, R6, R5, RZ, 0xfc, !PT ;  /* 0x0000000506007212 */ /* 0x000fe200078efcff */
[----:B------:R-:W-:-:S03]  /*0430*/  IMAD R6, R4, 0x3c0000, RZ ;  /* 0x003c000004067824 */ /* 0x000fc600078e02ff */
[----:B------:R-:W-:-:S04]  /*0440*/  IADD3 R0, P1, PT, R9, R0, RZ ;  /* 0x0000000009007210 */ /* 0x000fc80007f3e0ff */
[----:B------:R-:W-:Y:S02]  /*0450*/  IADD3.X R7, PT, PT, R7, R6, RZ, P1, !PT ;  /* 0x0000000607077210 */ /* 0x000fe40000ffe4ff */
[C---:B----4-:R-:W-:Y:S02]  /*0460*/  SHF.L.U32 R3, R0.reuse, 0x1, RZ ;  /* 0x0000000100037819 */ /* 0x050fe400000006ff */
[----:B------:R-:W-:Y:S02]  /*0470*/  SHF.L.U64.HI R2, R0, 0x1, R7 ;  /* 0x0000000100027819 */ /* 0x000fe40000010207 */
[----:B---3--:R-:W-:Y:S01]  /*0480*/  IADD3 R42, P1, PT, R3, UR6, RZ ;  /* 0x00000006032a7c10 */ /* 0x008fe2000ff3e0ff */
[----:B------:R-:W-:Y:S03]  /*0490*/  STL [R1+0x34], R3 ;  /* 0x0000340301007387 */ /* 0x000fe60000100800 */
[----:B------:R-:W-:Y:S01]  /*04a0*/  IADD3.X R43, PT, PT, R2, UR7, RZ, P1, !PT ;  /* 0x00000007022b7c10 */ /* 0x000fe20008ffe4ff */
[----:B------:R0:W-:Y:S04]  /*04b0*/  STL [R1+0x38], R2 ;  /* 0x0000380201007387 */ /* 0x0001e80000100800 */
        /* <DEDUP_REMOVED lines=13> */
[----:B------:R-:W-:-:S03]  /*0590*/  IMAD.WIDE.U32 R24, R5, 0x2, R24 ;  /* 0x0000000205187825 */ /* 0x000fc600078e0018 */
[----:B------:R-:W4:Y:S01]  /*05a0*/  LDG.E.64.CONSTANT R14, desc[UR8][R42.64+0xa500] ;  /* 0x00a500082a0e7981 */ /* 0x000f22000c1e9b00 */
[----:B------:R-:W-:-:S03]  /*05b0*/  IMAD.WIDE.U32 R26, R5, 0x2, R26 ;  /* 0x00000002051a7825 */ /* 0x000fc600078e001a */
[----:B------:R-:W4:Y:S04]  /*05c0*/  LDG.E.64.CONSTANT R20, desc[UR8][R42.64+0xd200] ;  /* 0x00d200082a147981 */ /* 0x000f28000c1e9b00 */
[----:B------:R1:W4:Y:S04]  /*05d0*/  LDG.E.64.CONSTANT R22, desc[UR8][R42.64+0xe100] ;  /* 0x00e100082a167981 */ /* 0x000328000c1e9b00 */
[----:B------:R-:W5:Y:S04]  /*05e0*/  LDG.E.64.CONSTANT R24, desc[UR8][R24.64] ;  /* 0x0000000818187981 */ /* 0x000f68000c1e9b00 */
[----:B------:R-:W5:Y:S01]  /*05f0*/  LDG.E.64.CONSTANT R26, desc[UR8][R26.64] ;  /* 0x000000081a1a7981 */ /* 0x000f62000c1e9b00 */
[----:B--2---:R-:W-:-:S02]  /*0600*/  HADD2.F32 R0, -RZ, R6.H0_H0 ;  /* 0x20000006ff007230 */ /* 0x004fc40000004100 */
[----:B------:R-:W-:Y:S02]  /*0610*/  HADD2.F32 R48, -RZ, R6.H1_H1 ;  /* 0x30000006ff307230 */ /* 0x000fe40000004100 */
[--C-:B---3--:R-:W-:Y:S02]  /*0620*/  HADD2.F32 R47, -RZ, R8.reuse.H0_H0 ;  /* 0x20000008ff2f7230 */ /* 0x108fe40000004100 */
[--C-:B------:R-:W-:Y:S01]  /*0630*/  HADD2.F32 R5, -RZ, R7.reuse.H0_H0 ;  /* 0x20000007ff057230 */ /* 0x100fe20000004100 */
[----:B----4-:R-:W-:Y:S01]  /*0640*/  STL [R1+0x94], R17 ;  /* 0x0000941101007387 */ /* 0x010fe20000100800 */
[----:B------:R-:W-:Y:S02]  /*0650*/  HADD2.F32 R6, -RZ, R7.H1_H1 ;  /* 0x30000007ff067230 */ /* 0x000fe40000004100 */
[----:B------:R-:W-:Y:S02]  /*0660*/  HADD2.F32 R46, -RZ, R8.H1_H1 ;  /* 0x30000008ff2e7230 */ /* 0x000fe40000004100 */
[----:B------:R-:W-:-:S02]  /*0670*/  HADD2.F32 R7, -RZ, R9.H0_H0 ;  /* 0x20000009ff077230 */ /* 0x000fc40000004100 */
[----:B------:R-:W-:Y:S01]  /*0680*/  HADD2.F32 R8, -RZ, R9.H1_H1 ;  /* 0x30000009ff087230 */ /* 0x000fe20000004100 */
[----:B------:R-:W-:Y:S01]  /*0690*/  STL [R1+0x98], R19 ;  /* 0x0000981301007387 */ /* 0x000fe20000100800 */
[--C-:B------:R-:W-:Y:S02]  /*06a0*/  HADD2.F32 R45, -RZ, R40.reuse.H0_H0 ;  /* 0x20000028ff2d7230 */ /* 0x100fe40000004100 */
[----:B-1----:R-:W-:Y:S01]  /*06b0*/  HADD2.F32 R42, -RZ, R40.H1_H1 ;  /* 0x30000028ff2a7230 */ /* 0x002fe20000004100 */
[----:B------:R1:W-:Y:S01]  /*06c0*/  STL [R1+0x1c], R0 ;  /* 0x00001c0001007387 */ /* 0x0003e20000100800 */
[--C-:B------:R-:W-:Y:S02]  /*06d0*/  HADD2.F32 R9, -RZ, R41.reuse.H0_H0 ;  /* 0x20000029ff097230 */ /* 0x100fe40000004100 */
[----:B------:R-:W-:Y:S01]  /*06e0*/  HADD2.F32 R41, -RZ, R41.H1_H1 ;  /* 0x30000029ff297230 */ /* 0x000fe20000004100 */
[----:B------:R-:W-:Y:S01]  /*06f0*/  STL [R1+0x18], R48 ;  /* 0x0000183001007387 */ /* 0x000fe20000100800 */
[----:B------:R-:W-:-:S02]  /*0700*/  HADD2.F32 R40, -RZ, R38.H0_H0 ;  /* 0x20000026ff287230 */ /* 0x000fc40000004100 */
[--C-:B------:R-:W-:Y:S01]  /*0710*/  HADD2.F32 R57, -RZ, R32.reuse.H0_H0 ;  /* 0x20000020ff397230 */ /* 0x100fe20000004100 */
[----:B------:R-:W-:Y:S01]  /*0720*/  STL [R1+0x14], R47 ;  /* 0x0000142f01007387 */ /* 0x000fe20000100800 */
[----:B------:R-:W-:Y:S01]  /*0730*/  HADD2.F32 R56, -RZ, R32.H1_H1 ;  /* 0x30000020ff387230 */ /* 0x000fe20000004100 */
[----:B------:R-:W-:Y:S01]  /*0740*/  MOV R32, R0 ;  /* 0x0000000000207202 */ /* 0x000fe20000000f00 */
[----:B0-----:R-:W-:Y:S01]  /*0750*/  HADD2.F32 R2, -RZ, R38.H1_H1 ;  /* 0x30000026ff027230 */ /* 0x001fe20000004100 */
[----:B------:R-:W-:Y:S01]  /*0760*/  STL [R1+0x10], R46 ;  /* 0x0000102e01007387 */ /* 0x000fe20000100800 */
[----:B-1----:R-:W-:-:S03]  /*0770*/  HADD2.F32 R0, -RZ, R10.H0_H0 ;  /* 0x2000000aff007230 */ /* 0x002fc60000004100 */
[----:B------:R-:W-:Y:S01]  /*0780*/  STL [R1+0xc], R45 ;  /* 0x00000c2d01007387 */ /* 0x000fe20000100800 */
[--C-:B------:R-:W-:Y:S02]  /*0790*/  HADD2.F32 R43, -RZ, R39.reuse.H0_H0 ;  /* 0x20000027ff2b7230 */ /* 0x100fe40000004100 */
[----:B------:R-:W-:Y:S01]  /*07a0*/  HADD2.F32 R19, -RZ, R39.H1_H1 ;  /* 0x30000027ff137230 */ /* 0x000fe20000004100 */
[----:B------:R-:W-:Y:S01]  /*07b0*/  STL [R1+0x8], R42 ;  /* 0x0000082a01007387 */ /* 0x000fe20000100800 */
[--C-:B------:R-:W-:Y:S02]  /*07c0*/  HADD2.F32 R61, -RZ, R36.reuse.H0_H0 ;  /* 0x20000024ff3d7230 */ /* 0x100fe40000004100 */
[----:B------:R-:W-:Y:S01]  /*07d0*/  HADD2.F32 R60, -RZ, R36.H1_H1 ;  /* 0x30000024ff3c7230 */ /* 0x000fe20000004100 */
[----:B------:R-:W-:Y:S01]  /*07e0*/  STL [R1+0x68], R41 ;  /* 0x0000682901007387 */ /* 0x000fe20000100800 */
[--C-:B------:R-:W-:Y:S02]  /*07f0*/  HADD2.F32 R36, -RZ, R31.reuse.H0_H0 ;  /* 0x2000001fff247230 */ /* 0x100fe40000004100 */
[----:B------:R-:W-:Y:S01]  /*0800*/  HADD2.F32 R39, -RZ, R31.H1_H1 ;  /* 0x3000001fff277230 */ /* 0x000fe20000004100 */
[----:B------:R-:W-:Y:S01]  /*0810*/  STL [R1+0x4], R40 ;  /* 0x0000042801007387 */ /* 0x000fe20000100800 */
[----:B------:R-:W-:Y:S01]  /*0820*/  MOV R31, R2 ;  /* 0x00000002001f7202 */ /* 0x000fe20000000f00 */
[----:B------:R-:W-:-:S02]  /*0830*/  HADD2.F32 R53, -RZ, R28.H0_H0 ;  /* 0x2000001cff357230 */ /* 0x000fc40000004100 */
[----:B------:R0:W-:Y:S01]  /*0840*/  STL [R1], R2 ;  /* 0x0000000201007387 */ /* 0x0001e20000100800 */
[----:B------:R-:W-:Y:S02]  /*0850*/  HADD2.F32 R52, -RZ, R28.H1_H1 ;  /* 0x3000001cff347230 */ /* 0x000fe40000004100 */
[----:B------:R-:W-:Y:S01]  /*0860*/  FADD.FTZ R28, RZ, R0 ;  /* 0x00000000ff1c7221 */ /* 0x000fe20000010000 */
[----:B------:R-:W-:Y:S02]  /*0870*/  HADD2.F32 R44, -RZ, R10.H1_H1 ;  /* 0x3000000aff2c7230 */ /* 0x000fe40000004100 */
[--C-:B------:R-:W-:Y:S02]  /*0880*/  HADD2.F32 R38, -RZ, R29.reuse.H0_H0 ;  /* 0x2000001dff267230 */ /* 0x100fe40000004100 */
[----:B------:R-:W-:Y:S02]  /*0890*/  HADD2.F32 R50, -RZ, R29.H1_H1 ;  /* 0x3000001dff327230 */ /* 0x000fe40000004100 */
[----:B0-----:R-:W-:Y:S01]  /*08a0*/  FFMA.FTZ R2, R0, R0, RZ ;  /* 0x0000000000027223 */ /* 0x001fe200000100ff */
        /* <DEDUP_REMOVED lines=11> */
[--C-:B------:R-:W-:Y:S02]  /*0960*/  HADD2.F32 R2, -RZ, R11.reuse.H0_H0 ;  /* 0x2000000bff027230 */ /* 0x100fe40000004100 */
[----:B------:R-:W-:Y:S01]  /*0970*/  FFMA.FTZ R29, R45, R45, R29 ;  /* 0x0000002d2d1d7223 */ /* 0x000fe2000001001d */
[----:B------:R0:W-:Y:S01]  /*0980*/  STL [R1+0x64], R43 ;  /* 0x0000642b01007387 */ /* 0x0001e20000100800 */
[----:B------:R-:W-:Y:S01]  /*0990*/  MOV R32, R43 ;  /* 0x0000002b00207202 */ /* 0x000fe20000000f00 */
[----:B------:R-:W-:Y:S01]  /*09a0*/  FADD.FTZ R28, R28, R42 ;  /* 0x0000002a1c1c7221 */ /* 0x000fe20000010000 */
[----:B------:R-:W-:Y:S01]  /*09b0*/  FFMA.FTZ R29, R42, R42, R29 ;  /* 0x0000002a2a1d7223 */ /* 0x000fe2000001001d */
[----:B------:R-:W-:Y:S02]  /*09c0*/  HADD2.F32 R11, -RZ, R11.H1_H1 ;  /* 0x3000000bff0b7230 */ /* 0x000fe40000004100 */
[----:B------:R-:W-:-:S02]  /*09d0*/  HADD2.F32 R46, -RZ, R16.H0_H0 ;  /* 0x20000010ff2e7230 */ /* 0x000fc40000004100 */
[----:B------:R-:W-:Y:S02]  /*09e0*/  HADD2.F32 R45, -RZ, R16.H1_H1 ;  /* 0x30000010ff2d7230 */ /* 0x000fe40000004100 */
[----:B------:R-:W-:Y:S01]  /*09f0*/  FFMA.FTZ R16, R2, R2, RZ ;  /* 0x0000000202107223 */ /* 0x000fe200000100ff */
[--C-:B0-----:R-:W-:Y:S02]  /*0a00*/  HADD2.F32 R43, -RZ, R18.reuse.H0_H0 ;  /* 0x20000012ff2b7230 */ /* 0x101fe40000004100 */
[----:B------:R-:W-:Y:S02]  /*0a10*/  HADD2.F32 R42, -RZ, R18.H1_H1 ;  /* 0x30000012ff2a7230 */ /* 0x000fe40000004100 */
[----:B------:R-:W-:Y:S01]  /*0a20*/  FADD.FTZ R18, RZ, R2 ;  /* 0x00000002ff127221 */ /* 0x000fe20000010000 */
[----:B------:R-:W-:-:S03]  /*0a30*/  FFMA.FTZ R16, R11, R11, R16 ;  /* 0x0000000b0b107223 */ /* 0x000fc60000010010 */
        /* <DEDUP_REMOVED lines=9> */
[----:B------:R-:W-:Y:S01]  /*0ad0*/  FADD.FTZ R18, R18, R8 ;  /* 0x0000000812127221 */ /* 0x000fe20000010000 */
[----:B------:R-:W-:Y:S02]  /*0ae0*/  HADD2.F32 R4, -RZ, R37.H1_H1 ;  /* 0x30000025ff047230 */ /* 0x000fe40000004100 */
[--C-:B------:R-:W-:Y:S02]  /*0af0*/  HADD2.F32 R59, -RZ, R34.reuse.H0_H0 ;  /* 0x20000022ff3b7230 */ /* 0x100fe40000004100 */
[----:B------:R-:W-:Y:S02]  /*0b00*/  HADD2.F32 R58, -RZ, R34.H1_H1 ;  /* 0x30000022ff3a7230 */ /* 0x000fe40000004100 */
[----:B------:R-:W-:-:S02]  /*0b10*/  HADD2.F32 R34, -RZ, R33.H0_H0 ;  /* 0x20000021ff227230 */ /* 0x000fc40000004100 */
[----:B------:R-:W-:Y:S01]  /*0b20*/  HADD2.F32 R37, -RZ, R33.H1_H1 ;  /* 0x30000021ff257230 */ /* 0x000fe20000004100 */
[----:B------:R-:W-:Y:S01]  /*0b30*/  MOV R33, R41 ;  /* 0x0000002900217202 */ /* 0x000fe20000000f00 */
[----:B------:R-:W-:Y:S01]  /*0b40*/  FADD.FTZ R18, R18, R9 ;  /* 0x0000000912127221 */ /* 0x000fe20000010000 */
[----:B------:R-:W-:Y:S01]  /*0b50*/  FFMA.FTZ R16, R9, R9, R16 ;  /* 0x0000000909107223 */ /* 0x000fe20000010010 */
[--C-:B------:R-:W-:Y:S01]  /*0b60*/  HADD2.F32 R3, -RZ, R35.reuse.H0_H0 ;  /* 0x20000023ff037230 */ /* 0x100fe20000004100 */
[----:B------:R0:W-:Y:S01]  /*0b70*/  STL [R1+0x60], R19 ;  /* 0x0000601301007387 */ /* 0x0001e20000100800 */
[----:B------:R-:W-:Y:S02]  /*0b80*/  HADD2.F32 R35, -RZ, R35.H1_H1 ;  /* 0x30000023ff237230 */ /* 0x000fe40000004100 */
[----:B------:R-:W-:Y:S01]  /*0b90*/  FADD.FTZ R18, R18, R33 ;  /* 0x0000002112127221 */ /* 0x000fe20000010000 */
[----:B------:R-:W-:Y:S01]  /*0ba0*/  FFMA.FTZ R16, R33, R33, R16 ;  /* 0x0000002121107223 */ /* 0x000fe20000010010 */
[----:B------:R1:W-:Y:S01]  /*0bb0*/  STL [R1+0x5c], R17 ;  /* 0x00005c1101007387 */ /* 0x0003e20000100800 */
[----:B------:R-:W-:-:S02]  /*0bc0*/  HADD2.F32 R55, -RZ, R30.H0_H0 ;  /* 0x2000001eff377230 */ /* 0x000fc40000004100 */
[----:B------:R-:W-:Y:S01]  /*0bd0*/  FADD.FTZ R18, R18, R32 ;  /* 0x0000002012127221 */ /* 0x000fe20000010000 */
[----:B------:R2:W-:Y:S01]  /*0be0*/  STL [R1+0x58], R4 ;  /* 0x0000580401007387 */ /* 0x0005e20000100800 */
[----:B------:R-:W-:Y:S01]  /*0bf0*/  FFMA.FTZ R16, R32, R32, R16 ;  /* 0x0000002020107223 */ /* 0x000fe20000010010 */
[----:B------:R-:W-:Y:S02]  /*0c00*/  HADD2.F32 R54, -RZ, R30.H1_H1 ;  /* 0x3000001eff367230 */ /* 0x000fe40000004100 */
[----:B------:R3:W-:Y:S01]  /*0c10*/  STL [R1+0x54], R3 ;  /* 0x0000540301007387 */ /* 0x0007e20000100800 */
[----:B------:R-:W-:-:S03]  /*0c20*/  HADD2.F32 R30, -RZ, R13.H0_H0 ;  /* 0x2000000dff1e7230 */ /* 0x000fc60000004100 */
[----:B------:R-:W-:Y:S01]  /*0c30*/  STL [R1+0x50], R35 ;  /* 0x0000502301007387 */ /* 0x000fe20000100800 */
[----:B------:R-:W-:-:S03]  /*0c40*/  FADD.FTZ R18, R18, R19 ;  /* 0x0000001312127221 */ /* 0x000fc60000010000 */
[----:B------:R-:W-:Y:S01]  /*0c50*/  STL [R1+0x4c], R34 ;  /* 0x00004c2201007387 */ /* 0x000fe20000100800 */
[----:B------:R-:W-:-:S03]  /*0c60*/  FFMA.FTZ R16, R19, R19, R16 ;  /* 0x0000001313107223 */ /* 0x000fc60000010010 */
[----:B------:R-:W-:Y:S04]  /*0c70*/  STL [R1+0x48], R37 ;  /* 0x0000482501007387 */ /* 0x000fe80000100800 */
[----:B------:R-:W-:Y:S04]  /*0c80*/  STL [R1+0x30], R36 ;  /* 0x0000302401007387 */ /* 0x000fe80000100800 */
[----:B------:R-:W-:Y:S01]  /*0c90*/  STL [R1+0x2c], R39 ;  /* 0x00002c2701007387 */ /* 0x000fe20000100800 */
[----:B------:R-:W-:-:S03]  /*0ca0*/  FADD.FTZ R18, R18, R17 ;  /* 0x0000001112127221 */ /* 0x000fc60000010000 */
[----:B------:R-:W-:Y:S01]  /*0cb0*/  STL [R1+0x28], R38 ;  /* 0x0000282601007387 */ /* 0x000fe20000100800 */
[----:B------:R-:W-:-:S03]  /*0cc0*/  FFMA.FTZ R16, R17, R17, R16 ;  /* 0x0000001111107223 */ /* 0x000fc60000010010 */
[----:B------:R4:W-:Y:S04]  /*0cd0*/  STL [R1+0x24], R50 ;  /* 0x0000243201007387 */ /* 0x0009e80000100800 */
[----:B------:R-:W-:Y:S04]  /*0ce0*/  STL [R1+0x20], R30 ;  /* 0x0000201e01007387 */ /* 0x000fe80000100800 */
[----:B0-----:R-:W4:Y:S04]  /*0cf0*/  LDL.LU R19, [R1+0x98] ;  /* 0x0000980001137983 */ /* 0x001f280000300800 */
[----:B-1----:R-:W4:Y:S01]  /*0d00*/  LDL.LU R17, [R1+0x94] ;  /* 0x0000940001117983 */ /* 0x002f220000300800 */
[----:B------:R-:W-:Y:S01]  /*0d10*/  FADD.FTZ R18, R18, R4 ;  /* 0x0000000412127221 */ /* 0x000fe20000010000 */
[----:B------:R-:W-:Y:S01]  /*0d20*/  FFMA.FTZ R16, R4, R4, R16 ;  /* 0x0000000404107223 */ /* 0x000fe20000010010 */
[----:B------:R-:W-:Y:S01]  /*0d30*/  FADD.FTZ R28, R28, R40 ;  /* 0x000000281c1c7221 */ /* 0x000fe20000010000 */
[----:B------:R-:W-:Y:S01]  /*0d40*/  FFMA.FTZ R29, R40, R40, R29 ;  /* 0x00000028281d7223 */ /* 0x000fe2000001001d */
[----:B--2---:R0:W5:Y:S01]  /*0d50*/  LDL.LU R4, [R1+0x90] ;  /* 0x0000900001047983 */ /* 0x0041620000300800 */
[----:B------:R-:W-:Y:S01]  /*0d60*/  FADD.FTZ R18, R18, R3 ;  /* 0x0000000312127221 */ /* 0x000fe20000010000 */
[----:B------:R-:W-:Y:S01]  /*0d70*/  FFMA.FTZ R16, R3, R3, R16 ;  /* 0x0000000303107223 */ /* 0x000fe20000010010 */
[----:B------:R-:W-:Y:S01]  /*0d80*/  FADD.FTZ R28, R28, R31 ;  /* 0x0000001f1c1c7221 */ /* 0x000fe20000010000 */
[----:B------:R-:W-:Y:S01]  /*0d90*/  FFMA.FTZ R29, R31, R31, R29 ;  /* 0x0000001f1f1d7223 */ /* 0x000fe2000001001d */
[----:B---3--:R0:W5:Y:S04]  /*0da0*/  LDL.LU R3, [R1+0x88] ;  /* 0x0000880001037983 */ /* 0x0081680000300800 */
[----:B------:R-:W2:Y:S01]  /*0db0*/  LDL R31, [R1+0x78] ;  /* 0x00007800011f7983 */ /* 0x000ea20000100800 */
[----:B------:R-:W-:Y:S01]  /*0dc0*/  FADD.FTZ R28, R28, R61 ;  /* 0x0000003d1c1c7221 */ /* 0x000fe20000010000 */
        /* <DEDUP_REMOVED lines=49> */
[----:B------:R-:W-:-:S02]  /*10e0*/  HADD2.F32 R10, -RZ, R13.H1_H1 ;  /* 0x3000000dff0a7230 */ /* 0x000fc40000004100 */
[----:B------:R-:W-:Y:S01]  /*10f0*/  FADD.FTZ R18, R18, R30 ;  /* 0x0000001e12127221 */ /* 0x000fe20000010000 */
[----:B------:R-:W-:Y:S01]  /*1100*/  FADD.FTZ R28, R28, R43 ;  /* 0x0000002b1c1c7221 */ /* 0x000fe20000010000 */
[----:B------:R-:W-:Y:S01]  /*1110*/  FFMA.FTZ R29, R43, R43, R29 ;  /* 0x0000002b2b1d7223 */ /* 0x000fe2000001001d */
[----:B------:R-:W-:Y:S01]  /*1120*/  FFMA.FTZ R16, R30, R30, R16 ;  /* 0x0000001e1e107223 */ /* 0x000fe20000010010 */
[--C-:B------:R-:W-:Y:S02]  /*1130*/  HADD2.F32 R12, -RZ, R15.reuse.H0_H0 ;  /* 0x2000000fff0c7230 */ /* 0x100fe40000004100 */
[----:B------:R-:W-:Y:S01]  /*1140*/  FADD.FTZ R18, R18, R10 ;  /* 0x0000000a12127221 */ /* 0x000fe20000010000 */
[----:B------:R-:W-:Y:S02]  /*1150*/  HADD2.F32 R41, -RZ, R20.H0_H0 ;  /* 0x20000014ff297230 */ /* 0x000fe40000004100 */
[----:B------:R-:W-:Y:S01]  /*1160*/  FADD.FTZ R28, R28, R42 ;  /* 0x0000002a1c1c7221 */ /* 0x000fe20000010000 */
[----:B------:R-:W-:Y:S01]  /*1170*/  FFMA.FTZ R29, R42, R42, R29 ;  /* 0x0000002a2a1d7223 */ /* 0x000fe2000001001d */
[----:B------:R-:W-:Y:S01]  /*1180*/  FFMA.FTZ R16, R10, R10, R16 ;  /* 0x0000000a0a107223 */ /* 0x000fe20000010010 */
[----:B------:R-:W-:-:S02]  /*1190*/  HADD2.F32 R15, -RZ, R15.H1_H1 ;  /* 0x3000000fff0f7230 */ /* 0x000fc40000004100 */
[----:B------:R-:W-:Y:S01]  /*11a0*/  FADD.FTZ R18, R18, R12 ;  /* 0x0000000c12127221 */ /* 0x000fe20000010000 */
[----:B------:R-:W-:Y:S02]  /*11b0*/  HADD2.F32 R40, -RZ, R20.H1_H1 ;  /* 0x30000014ff287230 */ /* 0x000fe40000004100 */
[----:B------:R-:W-:Y:S01]  /*11c0*/  FADD.FTZ R28, R28, R41 ;  /* 0x000000291c1c7221 */ /* 0x000fe20000010000 */
[----:B------:R-:W-:Y:S01]  /*11d0*/  FFMA.FTZ R29, R41, R41, R29 ;  /* 0x00000029291d7223 */ /* 0x000fe2000001001d */
[----:B------:R-:W-:Y:S01]  /*11e0*/  FFMA.FTZ R20, R12, R12, R16 ;  /* 0x0000000c0c147223 */ /* 0x000fe20000010010 */
[----:B----4-:R-:W1:Y:S01]  /*11f0*/  S2R R50, SR_TID.X ;  /* 0x0000000000327919 */ /* 0x010e620000002100 */
[--C-:B------:R-:W-:Y:S02]  /*1200*/  HADD2.F32 R13, -RZ, R22.reuse.H0_H0 ;  /* 0x20000016ff0d7230 */ /* 0x100fe40000004100 */
[----:B------:R-:W-:Y:S01]  /*1210*/  FADD.FTZ R18, R18, R15 ;  /* 0x0000000f12127221 */ /* 0x000fe20000010000 */
[----:B------:R-:W-:Y:S01]  /*1220*/  FADD.FTZ R28, R28, R40 ;  /* 0x000000281c1c7221 */ /* 0x000fe20000010000 */
[----:B------:R-:W-:Y:S01]  /*1230*/  FFMA.FTZ R29, R40, R40, R29 ;  /* 0x00000028281d7223 */ /* 0x000fe2000001001d */
[----:B------:R-:W-:-:S02]  /*1240*/  HADD2.F32 R14, -RZ, R22.H1_H1 ;  /* 0x30000016ff0e7230 */ /* 0x000fc40000004100 */
[----:B------:R-:W-:Y:S01]  /*1250*/  FFMA.FTZ R22, R15, R15, R20 ;  /* 0x0000000f0f167223 */ /* 0x000fe20000010014 */
[----:B------:R-:W-:Y:S01]  /*1260*/  FADD.FTZ R28, R28, R13 ;  /* 0x0000000d1c1c7221 */ /* 0x000fe20000010000 */
[----:B------:R-:W-:-:S03]  /*1270*/  FFMA.FTZ R29, R13, R13, R29 ;  /* 0x0000000d0d1d7223 */ /* 0x000fc6000001001d */
[----:B------:R-:W-:Y:S01]  /*1280*/  FADD.FTZ R28, R28, R14 ;  /* 0x0000000e1c1c7221 */ /* 0x000fe20000010000 */
[----:B------:R-:W-:Y:S01]  /*1290*/  FFMA.FTZ R29, R14, R14, R29 ;  /* 0x0000000e0e1d7223 */ /* 0x000fe2000001001d */
[----:B------:R-:W-:Y:S01]  /*12a0*/  BSSY.RECONVERGENT B0, `(.L_x_1342) ;  /* 0x00000a6000007945 */ /* 0x000fe20003800200 */
[----:B-1----:R-:W-:Y:S01]  /*12b0*/  ISETP.GT.U32.AND P1, PT, R50, 0x3f, PT ;  /* 0x0000003f3200780c */ /* 0x002fe20003f24070 */
[--C-:B------:R-:W-:Y:S02]  /*12c0*/  HADD2.F32 R16, -RZ, R17.reuse.H0_H0 ;  /* 0x20000011ff107230 */ /* 0x100fe40000004100 */
[----:B------:R-:W-:-:S03]  /*12d0*/  HADD2.F32 R17, -RZ, R17.H1_H1 ;  /* 0x30000011ff117230 */ /* 0x000fc60000004100 */
[----:B------:R-:W-:Y:S01]  /*12e0*/  FADD.FTZ R20, R18, R16 ;  /* 0x0000001012147221 */ /* 0x000fe20000010000 */
[----:B------:R-:W-:Y:S01]  /*12f0*/  FFMA.FTZ R22, R16, R16, R22 ;  /* 0x0000001010167223 */ /* 0x000fe20000010016 */
[--C-:B------:R-:W-:Y:S02]  /*1300*/  HADD2.F32 R18, -RZ, R19.reuse.H0_H0 ;  /* 0x20000013ff127230 */ /* 0x100fe40000004100 */
[----:B------:R-:W-:Y:S01]  /*1310*/  FADD.FTZ R20, R20, R17 ;  /* 0x0000001114147221 */ /* 0x000fe20000010000 */
[----:B------:R-:W-:Y:S02]  /*1320*/  HADD2.F32 R19, -RZ, R19.H1_H1 ;  /* 0x30000013ff137230 */ /* 0x000fe40000004100 */
[----:B------:R-:W-:Y:S01]  /*1330*/  FFMA.FTZ R22, R17, R17, R22 ;  /* 0x0000001111167223 */ /* 0x000fe20000010016 */
[----:B------:R-:W-:Y:S01]  /*1340*/  FADD.FTZ R20, R20, R18 ;  /* 0x0000001214147221 */ /* 0x000fe20000010000 */
[----:B--2---:R1:W-:Y:S02]  /*1350*/  STS.64 [R31], R28 ;  /* 0x0000001c1f007388 */ /* 0x0043e40000000a00 */
[----:B-1----:R-:W-:Y:S01]  /*1360*/  FFMA.FTZ R28, R18, R18, R22 ;  /* 0x00000012121c7223 */ /* 0x002fe20000010016 */
[----:B------:R-:W-:Y:S01]  /*1370*/  FADD.FTZ R22, R20, R19 ;  /* 0x0000001314167221 */ /* 0x000fe20000010000 */
[----:B------:R-:W-:-:S02]  /*1380*/  HADD2.F32 R20, -RZ, R21.H0_H0 ;  /* 0x20000015ff147230 */ /* 0x000fc40000004100 */
[----:B------:R-:W-:Y:S02]  /*1390*/  HADD2.F32 R21, -RZ, R21.H1_H1 ;  /* 0x30000015ff157230 */ /* 0x000fe40000004100 */
[----:B------:R-:W-:Y:S01]  /*13a0*/  FFMA.FTZ R28, R19, R19, R28 ;  /* 0x00000013131c7223 */ /* 0x000fe2000001001c */
[----:B------:R-:W-:-:S03]  /*13b0*/  FADD.FTZ R22, R22, R20 ;  /* 0x0000001416167221 */ /* 0x000fc60000010000 */
[----:B------:R-:W-:Y:S01]  /*13c0*/  FFMA.FTZ R28, R20, R20, R28 ;  /* 0x00000014141c7223 */ /* 0x000fe2000001001c */
[----:B------:R-:W-:Y:S01]  /*13d0*/  FADD.FTZ R29, R22, R21 ;  /* 0x00000015161d7221 */ /* 0x000fe20000010000 */
[--C-:B------:R-:W-:Y:S02]  /*13e0*/  HADD2.F32 R22, -RZ, R23.reuse.H0_H0 ;  /* 0x20000017ff167230 */ /* 0x100fe40000004100 */
[----:B------:R-:W-:Y:S01]  /*13f0*/  FFMA.FTZ R28, R21, R21, R28 ;  /* 0x00000015151c7223 */ /* 0x000fe2000001001c */
[----:B------:R-:W-:Y:S02]  /*1400*/  HADD2.F32 R23, -RZ, R23.H1_H1 ;  /* 0x30000017ff177230 */ /* 0x000fe40000004100 */
[----:B------:R-:W-:Y:S01]  /*1410*/  FADD.FTZ R29, R29, R22 ;  /* 0x000000161d1d7221 */ /* 0x000fe20000010000 */
[----:B------:R-:W-:-:S03]  /*1420*/  FFMA.FTZ R30, R22, R22, R28 ;  /* 0x00000016161e7223 */ /* 0x000fc6000001001c */
[----:B------:R-:W-:Y:S01]  /*1430*/  FADD.FTZ R28, R29, R23 ;  /* 0x000000171d1c7221 */ /* 0x000fe20000010000 */
[----:B------:R-:W-:-:S05]  /*1440*/  FFMA.FTZ R29, R23, R23, R30 ;  /* 0x00000017171d7223 */ /* 0x000fca000001001e */
        /* <DEDUP_REMOVED lines=139> */
.L_x_1343:
[----:B------:R-:W-:Y:S05]  /*1d00*/  BSYNC.RECONVERGENT B0 ;  /* 0x0000000000007941 */ /* 0x000fea0003800200 */
.L_x_1342:
        /* <DEDUP_REMOVED lines=19> */
.L_x_1345:
[----:B------:R-:W-:Y:S05]  /*1e40*/  BSYNC.RECONVERGENT B0 ;  /* 0x0000000000007941 */ /* 0x000fea0003800200 */
.L_x_1344:
        /* <DEDUP_REMOVED lines=12> */
.L_x_1347:
[----:B------:R-:W2:Y:S04]  /*1f10*/  LD.E.STRONG.GPU R31, desc[UR8][R28.64] ;  /* 0x000000081c1f7980 */ /* 0x000ea8000c10f900 */
[----:B--2---:R-:W-:Y:S01]  /*1f20*/  CCTL.IVALL ;  /* 0x00000000ff00798f */ /* 0x004fe20002000000 */
[----:B------:R-:W-:Y:S05]  /*1f30*/  YIELD ;  /* 0x0000000000007946 */ /* 0x000fea0003800000 */
[----:B-----5:R-:W-:-:S04]  /*1f40*/  LOP3.LUT R31, R31, R30, RZ, 0x3c, !PT ;  /* 0x0000001e1f1f7212 */ /* 0x020fc800078e3cff */
[----:B------:R-:W-:-:S13]  /*1f50*/  ISETP.GT.AND P2, PT, R31, -0x1, PT ;  /* 0xffffffff1f00780c */ /* 0x000fda0003f44270 */
[----:B------:R-:W-:Y:S05]  /*1f60*/  @P2 BRA `(.L_x_1347) ;  /* 0xfffffffc00e82947 */ /* 0x000fea000383ffff */
.L_x_1346:
        /* <DEDUP_REMOVED lines=98> */
.L_x_1349:
[----:B------:R-:W-:Y:S05]  /*2590*/  BSYNC.RECONVERGENT B0 ;  /* 0x0000000000007941 */ /* 0x000fea0003800200 */
.L_x_1348:
        /* <DEDUP_REMOVED lines=25> */
.L_x_1351:
[----:B------:R-:W-:Y:S05]  /*2730*/  BSYNC.RECONVERGENT B0 ;  /* 0x0000000000007941 */ /* 0x000fea0003800200 */
.L_x_1350:
[----:B------:R-:W-:Y:S06]  /*2740*/  BAR.SYNC.DEFER_BLOCKING 0x0 ;  /* 0x0000000000007b1d */ /* 0x000fec0000010000 */
[----:B------:R-:W-:Y:S04]  /*2750*/  BSSY.RECONVERGENT B0, `(.L_x_1352) ;  /* 0x0000010000007945 */ /* 0x000fe80003800200 */
[----:B------:R-:W-:Y:S05]  /*2760*/  @P0 BRA `(.L_x_1353) ;  /* 0x0000000000380947 */ /* 0x000fea0003800000 */
[----:B------:R-:W1:Y:S01]  /*2770*/  S2UR UR6, SR_CgaCtaId ;  /* 0x00000000000679c3 */ /* 0x000e620000008800 */
[----:B------:R-:W-:Y:S01]  /*2780*/  UMOV UR5, 0x400 ;  /* 0x0000040000057882 */ /* 0x000fe20000000000 */
[----:B0-----:R-:W-:Y:S01]  /*2790*/  SHF.L.U32 R29, R32, 0x1, RZ ;  /* 0x00000001201d7819 */ /* 0x001fe200000006ff */
[----:B------:R-:W-:-:S03]  /*27a0*/  UIADD3 UR5, UPT, UPT, UR5, 0x2d00, URZ ;  /* 0x00002d0005057890 */ /* 0x000fc6000fffe0ff */
[----:B-----5:R-:W-:-:S04]  /*27b0*/  LEA R29, P1, R3, R29, 0x6 ;  /* 0x0000001d031d7211 */ /* 0x020fc800078230ff */
        /* <DEDUP_REMOVED lines=9> */
.L_x_1353:
[----:B------:R-:W-:Y:S05]  /*2850*/  BSYNC.RECONVERGENT B0 ;  /* 0x0000000000007941 */ /* 0x000fea0003800200 */
.L_x_1352:
[----:B01----:R-:W2:Y:S04]  /*2860*/  LDL R28, [R1+0x84] ;  /* 0x00008400011c7983 */ /* 0x003ea80000100800 */
[----:B------:R-:W3:Y:S01]  /*2870*/  LDL R30, [R1+0x80] ;  /* 0x00008000011e7983 */ /* 0x000ee20000100800 */
[--C-:B-----5:R-:W-:Y:S01]  /*2880*/  HADD2.F32 R32, -RZ, R24.reuse.H0_H0 ;  /* 0x20000018ff207230 */ /* 0x120fe20000004100 */
[----:B------:R-:W0:Y:S01]  /*2890*/  LDCU UR5, c[0x0][0x3a0] ;  /* 0x00007400ff0577ac */ /* 0x000e220008000800 */
[----:B------:R-:W-:Y:S01]  /*28a0*/  HADD2.F32 R33, -RZ, R24.H1_H1 ;  /* 0x30000018ff217230 */ /* 0x000fe20000004100 */
[----:B------:R-:W-:Y:S01]  /*28b0*/  STL [R1+0x90], R3 ;  /* 0x0000900301007387 */ /* 0x000fe20000100800 */
[--C-:B------:R-:W-:Y:S01]  /*28c0*/  HADD2.F32 R34, -RZ, R26.reuse.H1_H1 ;  /* 0x3000001aff227230 */ /* 0x100fe20000004100 */
[----:B------:R-:W1:Y:S02]  /*28d0*/  LDCU.64 UR6, c[0x0][0x380] ;  /* 0x00007000ff0677ac */ /* 0x000e640008000a00 */
[----:B------:R-:W-:Y:S04]  /*28e0*/  STL [R1+0x88], R4 ;  /* 0x0000880401007387 */ /* 0x000fe80000100800 */
[----:B--2---:R-:W2:Y:S04]  /*28f0*/  LDS.64 R28, [R28] ;  /* 0x000000001c1c7984 */ /* 0x004ea80000000a00 */
[----:B---3--:R-:W3:Y:S01]  /*2900*/  LDS.64 R30, [R30] ;  /* 0x000000001e1e7984 */ /* 0x008ee20000000a00 */
[----:B--2---:R-:W-:Y:S01]  /*2910*/  FADD.FTZ R24, R0, -R28 ;  /* 0x8000001c00187221 */ /* 0x004fe20000010000 */
[----:B------:R-:W-:-:S02]  /*2920*/  HADD2.F32 R0, -RZ, R26.H0_H0 ;  /* 0x2000001aff007230 */ /* 0x000fc40000004100 */
[----:B0-----:R-:W-:Y:S01]  /*2930*/  FADD.FTZ R29, R29, UR5 ;  /* 0x000000051d1d7e21 */ /* 0x001fe20008010000 */
[----:B------:R-:W1:Y:S01]  /*2940*/  LDL.LU R26, [R1+0x34] ;  /* 0x00003400011a7983 */ /* 0x000e620000300800 */
[----:B------:R-:W-:-:S03]  /*2950*/  FADD.FTZ R44, R44, -R28 ;  /* 0x8000001c2c2c7221 */ /* 0x000fc60000010000 */
[----:B------:R-:W2:Y:S01]  /*2960*/  LDL.LU R37, [R1+0x38] ;  /* 0x0000380001257983 */ /* 0x000ea20000300800 */
[----:B------:R-:W0:Y:S03]  /*2970*/  MUFU.RSQ R29, R29 ;  /* 0x0000001d001d7308 */ /* 0x000e260000001400 */
[----:B------:R-:W4:Y:S01]  /*2980*/  LDL.LU R36, [R1+0x1c] ;  /* 0x00001c0001247983 */ /* 0x000f220000300800 */
[----:B---3--:R-:W-:-:S03]  /*2990*/  FADD.FTZ R31, R31, UR5 ;  /* 0x000000051f1f7e21 */ /* 0x008fc60008010000 */
[----:B------:R-:W3:Y:S03]  /*29a0*/  LDL.LU R35, [R1+0x14] ;  /* 0x0000140001237983 */ /* 0x000ee60000300800 */
[----:B------:R-:W0:Y:S01]  /*29b0*/  MUFU.RSQ R31, R31 ;  /* 0x0000001f001f7308 */ /* 0x000e220000001400 */
[----:B------:R-:W3:Y:S01]  /*29c0*/  LDL.LU R4, [R1+0xc] ;  /* 0x00000c0001047983 */ /* 0x000ee20000300800 */
[--C-:B------:R-:W-:Y:S01]  /*29d0*/  FADD.FTZ R2, R2, -R30.reuse ;  /* 0x8000001e02027221 */ /* 0x100fe20000010000 */
[----:B------:R-:W-:Y:S01]  /*29e0*/  FADD.FTZ R11, R11, -R30 ;  /* 0x8000001e0b0b7221 */ /* 0x000fe20000010000 */
[----:B------:R-:W-:Y:S01]  /*29f0*/  HADD2.F32 R50, -RZ, R27.H0_H0 ;  /* 0x2000001bff327230 */ /* 0x000fe20000004100 */
[----:B------:R-:W3:Y:S01]  /*2a00*/  LDL.LU R3, [R1+0x4] ;  /* 0x0000040001037983 */ /* 0x000ee20000300800 */
[----:B0-----:R-:W-:Y:S01]  /*2a10*/  FMUL.FTZ R24, R24, R29 ;  /* 0x0000001d18187220 */ /* 0x001fe20000410000 */
[----:B------:R-:W-:-:S03]  /*2a20*/  FMUL.FTZ R44, R29, R44 ;  /* 0x0000002c1d2c7220 */ /* 0x000fc60000410000 */
[----:B------:R-:W-:Y:S01]  /*2a30*/  FFMA.FTZ R24, R24, R32, R0 ;  /* 0x0000002018187223 */ /* 0x000fe20000010000 */
[----:B------:R-:W-:Y:S01]  /*2a40*/  FFMA.FTZ R44, R44, R33, R34 ;  /* 0x000000212c2c7223 */ /* 0x000fe20000010022 */
[----:B------:R-:W-:Y:S02]  /*2a50*/  HADD2.F32 R38, -RZ, R25.H1_H1 ;  /* 0x30000019ff267230 */ /* 0x000fe40000004100 */
[----:B------:R-:W-:Y:S02]  /*2a60*/  HADD2.F32 R39, -RZ, R27.H1_H1 ;  /* 0x3000001bff277230 */ /* 0x000fe40000004100 */
[----:B------:R-:W-:Y:S01]  /*2a70*/  F2FP.F16.F32.PACK_AB R24, R44, R24 ;  /* 0x000000182c18723e */ /* 0x000fe200000000ff */
[----:B------:R-:W-:Y:S02]  /*2a80*/  HADD2.F32 R44, -RZ, R25.H0_H0 ;  /* 0x20000019ff2c7230 */ /* 0x000fe40000004100 */
[----:B------:R-:W-:Y:S01]  /*2a90*/  FMUL.FTZ R2, R2, R31 ;  /* 0x0000001f02027220 */ /* 0x000fe20000410000 */
[----:B------:R-:W-:-:S03]  /*2aa0*/  FMUL.FTZ R11, R31, R11 ;  /* 0x0000000b1f0b7220 */ /* 0x000fc60000410000 */
[----:B------:R-:W-:Y:S01]  /*2ab0*/  FFMA.FTZ R25, R2, R44, R50 ;  /* 0x0000002c02197223 */ /* 0x000fe20000010032 */
[----:B------:R-:W-:Y:S01]  /*2ac0*/  FFMA.FTZ R2, R11, R38, R39 ;  /* 0x000000260b027223 */ /* 0x000fe20000010027 */
[----:B------:R0:W-:Y:S04]  /*2ad0*/  STL [R1+0x6c], R44 ;  /* 0x00006c2c01007387 */ /* 0x0001e80000100800 */
[----:B------:R-:W-:Y:S01]  /*2ae0*/  F2FP.F16.F32.PACK_AB R25, R2, R25 ;  /* 0x000000190219723e */ /* 0x000fe200000000ff */
[----:B------:R-:W-:Y:S04]  /*2af0*/  STL [R1+0x74], R38 ;  /* 0x0000742601007387 */ /* 0x000fe80000100800 */
[----:B------:R0:W-:Y:S01]  /*2b00*/  STL [R1+0x70], R39 ;  /* 0x0000702701007387 */ /* 0x0001e20000100800 */
[----:B-1----:R-:W-:-:S04]  /*2b10*/  IADD3 R26, P1, PT, R26, UR6, RZ ;  /* 0x000000061a1a7c10 */ /* 0x002fc8000ff3e0ff */
[----:B--2---:R-:W-:Y:S01]  /*2b20*/  IADD3.X R27, PT, PT, R37, UR7, RZ, P1, !PT ;  /* 0x00000007251b7c10 */ /* 0x004fe20008ffe4ff */
[--C-:B----4-:R-:W-:Y:S01]  /*2b30*/  FADD.FTZ R2, R36, -R28.reuse ;  /* 0x8000001c24027221 */ /* 0x110fe20000010000 */
[----:B------:R-:W-:Y:S01]  /*2b40*/  STL [R1+0x98], R26 ;  /* 0x0000981a01007387 */ /* 0x000fe20000100800 */
[--C-:B------:R-:W-:Y:S01]  /*2b50*/  FADD.FTZ R59, R59, -R28.reuse ;  /* 0x8000001c3b3b7221 */ /* 0x100fe20000010000 */
[--C-:B------:R-:W-:Y:S01]  /*2b60*/  FADD.FTZ R57, R57, -R28.reuse ;  /* 0x8000001c39397221 */ /* 0x100fe20000010000 */
[----:B------:R-:W-:Y:S01]  /*2b70*/  FMUL.FTZ R2, R29, R2 ;  /* 0x000000021d027220 */ /* 0x000fe20000410000 */
[----:B------:R-:W-:Y:S01]  /*2b80*/  STL [R1+0x94], R27 ;  /* 0x0000941b01007387 */ /* 0x000fe20000100800 */
[--C-:B---3--:R-:W-:Y:S01]  /*2b90*/  FADD.FTZ R11, R35, -R28.reuse ;  /* 0x8000001c230b7221 */ /* 0x108fe20000010000 */
[--C-:B------:R-:W-:Y:S01]  /*2ba0*/  FADD.FTZ R55, R55, -R28.reuse ;  /* 0x8000001c37377221 */ /* 0x100fe20000010000 */
[--C-:B------:R-:W-:Y:S01]  /*2bb0*/  FADD.FTZ R53, R53, -R28.reuse ;  /* 0x8000001c35357221 */ /* 0x100fe20000010000 */
[----:B0-----:R-:W2:Y:S01]  /*2bc0*/  LDL.LU R44, [R1+0x10] ;  /* 0x00001000012c7983 */ /* 0x001ea20000300800 */
[--C-:B------:R-:W-:Y:S01]  /*2bd0*/  FADD.FTZ R51, R51, -R28.reuse ;  /* 0x8000001c33337221 */ /* 0x100fe20000010000 */
[--C-:B------:R-:W-:Y:S01]  /*2be0*/  FADD.FTZ R48, R48, -R28.reuse ;  /* 0x8000001c30307221 */ /* 0x100fe20000010000 */
[--C-:B------:R-:W-:Y:S01]  /*2bf0*/  FADD.FTZ R46, R46, -R28.reuse ;  /* 0x8000001c2e2e7221 */ /* 0x100fe20000010000 */
[----:B------:R0:W-:Y:S01]  /*2c00*/  STG.E.64 desc[UR8][R26.64], R24 ;  /* 0x000000181a007986 */ /* 0x0001e2000c101b08 */
[--C-:B------:R-:W-:Y:S01]  /*2c10*/  FADD.FTZ R61, R61, -R28.reuse ;  /* 0x8000001c3d3d7221 */ /* 0x100fe20000010000 */
[--C-:B------:R-:W-:Y:S01]  /*2c20*/  FADD.FTZ R43, R43, -R28.reuse ;  /* 0x8000001c2b2b7221 */ /* 0x100fe20000010000 */
[--C-:B------:R-:W-:Y:S01]  /*2c30*/  FADD.FTZ R41, R41, -R28.reuse ;  /* 0x8000001c29297221 */ /* 0x100fe20000010000 */
[----:B------:R-:W3:Y:S01]  /*2c40*/  LDL.LU R39, [R1+0x8] ;  /* 0x0000080001277983 */ /* 0x000ee20000300800 */
[--C-:B------:R-:W-:Y:S01]  /*2c50*/  FADD.FTZ R13, R13, -R28.reuse ;  /* 0x8000001c0d0d7221 */ /* 0x100fe20000010000 */
[--C-:B------:R-:W-:Y:S01]  /*2c60*/  FADD.FTZ R60, R60, -R28.reuse ;  /* 0x8000001c3c3c7221 */ /* 0x100fe20000010000 */
[--C-:B------:R-:W-:Y:S01]  /*2c70*/  FADD.FTZ R58, R58, -R28.reuse ;  /* 0x8000001c3a3a7221 */ /* 0x100fe20000010000 */
[----:B------:R-:W4:Y:S01]  /*2c80*/  LDL.LU R38, [R1] ;  /* 0x0000000001267983 */ /* 0x000f220000300800 */
[--C-:B------:R-:W-:Y:S01]  /*2c90*/  FADD.FTZ R56, R56, -R28.reuse ;  /* 0x8000001c38387221 */ /* 0x100fe20000010000 */
[--C-:B------:R-:W-:Y:S01]  /*2ca0*/  FADD.FTZ R49, R49, -R28.reuse ;  /* 0x8000001c31317221 */ /* 0x100fe20000010000 */
[--C-:B------:R-:W-:Y:S01]  /*2cb0*/  FADD.FTZ R54, R54, -R28.reuse ;  /* 0x8000001c36367221 */ /* 0x100fe20000010000 */
[--C-:B------:R-:W-:Y:S01]  /*2cc0*/  FADD.FTZ R52, R52, -R28.reuse ;  /* 0x8000001c34347221 */ /* 0x100fe20000010000 */
[----:B------:R-:W-:Y:S01]  /*2cd0*/  FADD.FTZ R47, R47, -R28 ;  /* 0x8000001c2f2f7221 */ /* 0x000fe20000010000 */
[----:B0-----:R-:W-:Y:S01]  /*2ce0*/  FFMA.FTZ R26, R32, R2, R0 ;  /* 0x00000002201a7223 */ /* 0x001fe20000010000 */
[--C-:B------:R-:W-:Y:S01]  /*2cf0*/  FADD.FTZ R45, R45, -R28.reuse ;  /* 0x8000001c2d2d7221 */ /* 0x100fe20000010000 */
[----:B------:R-:W2:Y:S01]  /*2d00*/  LDL.LU R2, [R1+0x18] ;  /* 0x0000180001027983 */ /* 0x000ea20000300800 */
[--C-:B------:R-:W-:Y:S01]  /*2d10*/  FADD.FTZ R24, R4, -R28.reuse ;  /* 0x8000001c04187221 */ /* 0x100fe20000010000 */
[C---:B------:R-:W-:Y:S01]  /*2d20*/  FMUL.FTZ R11, R29.reuse, R11 ;  /* 0x0000000b1d0b7220 */ /* 0x040fe20000410000 */
[--C-:B------:R-:W-:Y:S01]  /*2d30*/  FADD.FTZ R42, R42, -R28.reuse ;  /* 0x8000001c2a2a7221 */ /* 0x100fe20000010000 */
[----:B------:R-:W-:Y:S01]  /*2d40*/  FADD.FTZ R40, R40, -R28 ;  /* 0x8000001c28287221 */ /* 0x000fe20000010000 */
[C---:B------:R-:W-:Y:S01]  /*2d50*/  FMUL.FTZ R35, R29.reuse, R24 ;  /* 0x000000181d237220 */ /* 0x040fe20000410000 */
[C---:B------:R-:W-:Y:S01]  /*2d60*/  FMUL.FTZ R24, R29.reuse, R59 ;  /* 0x0000003b1d187220 */ /* 0x040fe20000410000 */
[C-C-:B------:R-:W-:Y:S01]  /*2d70*/  FFMA.FTZ R27, R32.reuse, R11, R0.reuse ;  /* 0x0000000b201b7223 */ /* 0x140fe20000010000 */
[C---:B------:R-:W-:Y:S01]  /*2d80*/  FMUL.FTZ R36, R29.reuse, R57 ;  /* 0x000000391d247220 */ /* 0x040fe20000410000 */
[C---:B------:R-:W-:Y:S01]  /*2d90*/  FMUL.FTZ R37, R29.reuse, R55 ;  /* 0x000000371d257220 */ /* 0x040fe20000410000 */
[C---:B------:R-:W-:Y:S01]  /*2da0*/  FFMA.FTZ R11, R32.reuse, R24, R0 ;  /* 0x00000018200b7223 */ /* 0x040fe20000010000 */
[----:B------:R-:W-:Y:S01]  /*2db0*/  FMUL.FTZ R53, R29, R53 ;  /* 0x000000351d357220 */ /* 0x000fe20000410000 */
[----:B------:R-:W-:Y:S01]  /*2dc0*/  FADD.FTZ R25, R3, -R28 ;  /* 0x8000001c03197221 */ /* 0x000fe20000010000 */
[C-C-:B------:R-:W-:Y:S01]  /*2dd0*/  FFMA.FTZ R3, R32.reuse, R36, R0.reuse ;  /* 0x0000002420037223 */ /* 0x140fe20000010000 */
[----:B------:R-:W-:Y:S01]  /*2de0*/  FFMA.FTZ R4, R32, R37, R0 ;  /* 0x0000002520047223 */ /* 0x000fe20000010000 */
[----:B------:R0:W-:Y:S01]  /*2df0*/  STL [R1+0x3c], R11 ;  /* 0x00003c0b01007387 */ /* 0x0001e20000100800 */
[C---:B------:R-:W-:Y:S01]  /*2e00*/  FMUL.FTZ R51, R29.reuse, R51 ;  /* 0x000000331d337220 */ /* 0x040fe20000410000 */
[C---:B------:R-:W-:Y:S01]  /*2e10*/  FMUL.FTZ R48, R29.reuse, R48 ;  /* 0x000000301d307220 */ /* 0x040fe20000410000 */
[----:B------:R-:W-:Y:S01]  /*2e20*/  FMUL.FTZ R46, R29, R46 ;  /* 0x0000002e1d2e7220 */ /* 0x000fe20000410000 */
[----:B------:R1:W-:Y:S01]  /*2e30*/  STL [R1+0x38], R3 ;  /* 0x0000380301007387 */ /* 0x0003e20000100800 */
[----:B------:R-:W-:Y:S01]  /*2e40*/  FADD.FTZ R14, R14, -R28 ;  /* 0x8000001c0e0e7221 */ /* 0x000fe20000010000 */
[--C-:B------:R-:W-:Y:S01]  /*2e50*/  FADD.FTZ R5, R5, -R30.reuse ;  /* 0x8000001e05057221 */ /* 0x100fe20000010000 */
[--C-:B------:R-:W-:Y:S01]  /*2e60*/  FADD.FTZ R7, R7, -R30.reuse ;  /* 0x8000001e07077221 */ /* 0x100fe20000010000 */
[--C-:B------:R-:W-:Y:S01]  /*2e70*/  FADD.FTZ R12, R12, -R30.reuse ;  /* 0x8000001e0c0c7221 */ /* 0x100fe20000010000 */
[----:B------:R-:W-:Y:S01]  /*2e80*/  FADD.FTZ R16, R16, -R30 ;  /* 0x8000001e10107221 */ /* 0x000fe20000010000 */
[----:B0-----:R-:W-:Y:S01]  /*2e90*/  FFMA.FTZ R11, R32, R53, R0 ;  /* 0x00000035200b7223 */ /* 0x001fe20000010000 */
[----:B------:R0:W-:Y:S01]  /*2ea0*/  STL [R1+0x34], R4 ;  /* 0x0000340401007387 */ /* 0x0001e20000100800 */
[C---:B------:R-:W-:Y:S01]  /*2eb0*/  FMUL.FTZ R61, R29.reuse, R61 ;  /* 0x0000003d1d3d7220 */ /* 0x040fe20000410000 */
[----:B------:R-:W-:Y:S01]  /*2ec0*/  FADD.FTZ R18, R18, -R30 ;  /* 0x8000001e12127221 */ /* 0x000fe20000010000 */
[----:B-1----:R-:W-:Y:S01]  /*2ed0*/  FFMA.FTZ R3, R32, R51, R0 ;  /* 0x0000003320037223 */ /* 0x002fe20000010000 */
[----:B------:R1:W-:Y:S01]  /*2ee0*/  STL [R1+0x1c], R11 ;  /* 0x00001c0b01007387 */ /* 0x0003e20000100800 */
[C---:B------:R-:W-:Y:S01]  /*2ef0*/  FMUL.FTZ R25, R29.reuse, R25 ;  /* 0x000000191d197220 */ /* 0x040fe20000410000 */
[C---:B------:R-:W-:Y:S01]  /*2f00*/  FMUL.FTZ R43, R29.reuse, R43 ;  /* 0x0000002b1d2b7220 */ /* 0x040fe20000410000 */
[C---:B------:R-:W-:Y:S01]  /*2f10*/  FMUL.FTZ R41, R29.reuse, R41 ;  /* 0x000000291d297220 */ /* 0x040fe20000410000 */
[----:B------:R-:W-:Y:S01]  /*2f20*/  FMUL.FTZ R13, R29, R13 ;  /* 0x0000000d1d0d7220 */ /* 0x000fe20000410000 */
[----:B------:R-:W-:Y:S01]  /*2f30*/  FADD.FTZ R20, R20, -R30 ;  /* 0x8000001e14147221 */ /* 0x000fe20000010000 */
[----:B0-----:R-:W-:Y:S01]  /*2f40*/  FFMA.FTZ R4, R32, R48, R0 ;  /* 0x0000003020047223 */ /* 0x001fe20000010000 */
[----:B------:R0:W-:Y:S01]  /*2f50*/  STL [R1+0x14], R3 ;  /* 0x0000140301007387 */ /* 0x0001e20000100800 */
[--C-:B------:R-:W-:Y:S01]  /*2f60*/  FADD.FTZ R22, R22, -R30.reuse ;  /* 0x8000001e16167221 */ /* 0x100fe20000010000 */
[----:B------:R-:W-:Y:S01]  /*2f70*/  FADD.FTZ R6, R6, -R30 ;  /* 0x8000001e06067221 */ /* 0x000fe20000010000 */
[C-C-:B-1----:R-:W-:Y:S01]  /*2f80*/  FFMA.FTZ R11, R32.reuse, R46, R0.reuse ;  /* 0x0000002e200b7223 */ /* 0x142fe20000010000 */
[C-C-:B------:R-:W-:Y:S01]  /*2f90*/  FFMA.FTZ R59, R32.reuse, R61, R0.reuse ;  /* 0x0000003d203b7223 */ /* 0x140fe20000010000 */
[----:B------:R1:W-:Y:S01]  /*2fa0*/  STL [R1+0x44], R4 ;  /* 0x0000440401007387 */ /* 0x0003e20000100800 */
[C-C-:B------:R-:W-:Y:S01]  /*2fb0*/  FFMA.FTZ R55, R32.reuse, R35, R0.reuse ;  /* 0x0000002320377223 */ /* 0x140fe20000010000 */
[C-C-:B------:R-:W-:Y:S01]  /*2fc0*/  FFMA.FTZ R57, R32.reuse, R25, R0.reuse ;  /* 0x0000001920397223 */ /* 0x140fe20000010000 */
[C-C-:B------:R-:W-:Y:S01]  /*2fd0*/  FFMA.FTZ R61, R32.reuse, R13, R0.reuse ;  /* 0x0000000d203d7223 */ /* 0x140fe20000010000 */
[----:B------:R3:W-:Y:S01]  /*2fe0*/  STL [R1+0x40], R11 ;  /* 0x0000400b01007387 */ /* 0x0007e20000100800 */
[----:B0-----:R-:W-:Y:S01]  /*2ff0*/  FFMA.FTZ R3, R32, R43, R0 ;  /* 0x0000002b20037223 */ /* 0x001fe20000010000 */
[--C-:B------:R-:W-:Y:S01]  /*3000*/  FADD.FTZ R8, R8, -R30.reuse ;  /* 0x8000001e08087221 */ /* 0x100fe20000010000 */
[--C-:B------:R-:W-:Y:S01]  /*3010*/  FADD.FTZ R10, R10, -R30.reuse ;  /* 0x8000001e0a0a7221 */ /* 0x100fe20000010000 */
[----:B------:R-:W2:Y:S01]  /*3020*/  LDL.LU R48, [R1+0x68] ;  /* 0x0000680001307983 */ /* 0x000ea20000300800 */
[----:B------:R-:W-:Y:S01]  /*3030*/  FADD.FTZ R15, R15, -R30 ;  /* 0x8000001e0f0f7221 */ /* 0x000fe20000010000 */
[----:B-1----:R-:W-:Y:S01]  /*3040*/  FFMA.FTZ R4, R32, R41, R0 ;  /* 0x0000002920047223 */ /* 0x002fe20000010000 */
[--C-:B------:R-:W-:Y:S01]  /*3050*/  FADD.FTZ R17, R17, -R30.reuse ;  /* 0x8000001e11117221 */ /* 0x100fe20000010000 */
[----:B------:R-:W2:Y:S01]  /*3060*/  LDL.LU R41, [R1+0x64] ;  /* 0x0000640001297983 */ /* 0x000ea20000300800 */
        /* <DEDUP_REMOVED lines=10> */
[----:B------:R-:W-:Y:S01]  /*3110*/  FADD.FTZ R23, R23, -R30 ;  /* 0x8000001e17177221 */ /* 0x000fe20000010000 */
[----:B------:R-:W0:Y:S01]  /*3120*/  LDCU.64 UR6, c[0x0][0x3a8] ;  /* 0x00007500ff0677ac */ /* 0x000e220008000a00 */
[--C-:B---3--:R-:W-:Y:S01]  /*3130*/  FADD.FTZ R11, R39, -R28.reuse ;  /* 0x8000001c270b7221 */ /* 0x108fe20000010000 */
[--C-:B----4-:R-:W-:Y:S01]  /*3140*/  FADD.FTZ R13, R38, -R28.reuse ;  /* 0x8000001c260d7221 */ /* 0x110fe20000010000 */
[--C-:B--2---:R-:W-:Y:S01]  /*3150*/  FADD.FTZ R0, R2, -R28.reuse ;  /* 0x8000001c02007221 */ /* 0x104fe20000010000 */
[----:B------:R-:W-:-:S02]  /*3160*/  FADD.FTZ R2, R44, -R28 ;  /* 0x8000001c2c027221 */ /* 0x000fc40000010000 */
[----:B------:R-:W2:Y:S01]  /*3170*/  LDL.LU R44, [R1+0x5c] ;  /* 0x00005c00012c7983 */ /* 0x000ea20000300800 */
[----:B------:R-:W-:-:S03]  /*3180*/  FMUL.FTZ R36, R29, R13 ;  /* 0x0000000d1d247220 */ /* 0x000fc60000410000 */
[----:B------:R-:W3:Y:S01]  /*3190*/  LDL.LU R46, [R1+0x58] ;  /* 0x00005800012e7983 */ /* 0x000ee20000300800 */
[----:B------:R-:W-:-:S03]  /*31a0*/  FMUL.FTZ R28, R29, R60 ;  /* 0x0000003c1d1c7220 */ /* 0x000fc60000410000 */
[----:B------:R-:W4:Y:S04]  /*31b0*/  LDL.LU R43, [R1+0x54] ;  /* 0x00005400012b7983 */ /* 0x000f280000300800 */
[----:B------:R-:W3:Y:S01]  /*31c0*/  LDL.LU R39, [R1+0x48] ;  /* 0x0000480001277983 */ /* 0x000ee20000300800 */
[----:B------:R-:W-:-:S03]  /*31d0*/  FMUL.FTZ R32, R29, R11 ;  /* 0x0000000b1d207220 */ /* 0x000fc60000410000 */
[----:B------:R-:W3:Y:S01]  /*31e0*/  LDL.LU R38, [R1+0x2c] ;  /* 0x00002c0001267983 */ /* 0x000ee20000300800 */
[----:B------:R-:W-:-:S03]  /*31f0*/  FMUL.FTZ R0, R29, R0 ;  /* 0x000000001d007220 */ /* 0x000fc60000410000 */
[----:B------:R-:W2:Y:S01]  /*3200*/  LDL.LU R51, [R1+0x20] ;  /* 0x0000200001337983 */ /* 0x000ea20000300800 */
[C---:B------:R-:W-:Y:S01]  /*3210*/  FMUL.FTZ R2, R29.reuse, R2 ;  /* 0x000000021d027220 */ /* 0x040fe20000410000 */
[C---:B------:R-:W-:Y:S02]  /*3220*/  FMUL.FTZ R13, R29.reuse, R52 ;  /* 0x000000341d0d7220 */ /* 0x040fe40000410000 */
[----:B------:R-:W4:Y:S01]  /*3230*/  LDL.LU R60, [R1+0x24] ;  /* 0x00002400013c7983 */ /* 0x000f220000300800 */
[----:B------:R-:W-:Y:S01]  /*3240*/  FMUL.FTZ R11, R29, R49 ;  /* 0x000000311d0b7220 */ /* 0x000fe20000410000 */
[C-C-:B------:R-:W-:Y:S02]  /*3250*/  FFMA.FTZ R29, R33.reuse, R36, R34.reuse ;  /* 0x00000024211d7223 */ /* 0x140fe40000010022 */
[----:B------:R-:W3:Y:S04]  /*3260*/  LDL.LU R58, [R1+0x28] ;  /* 0x00002800013a7983 */ /* 0x000ee80000300800 */
[----:B------:R-:W2:Y:S04]  /*3270*/  LDL.LU R56, [R1+0x30] ;  /* 0x0000300001387983 */ /* 0x000ea80000300800 */
[----:B------:R-:W2:Y:S04]  /*3280*/  LDL.LU R49, [R1+0x4c] ;  /* 0x00004c0001317983 */ /* 0x000ea80000300800 */
[----:B------:R-:W2:Y:S01]  /*3290*/  LDL.LU R36, [R1+0x50] ;  /* 0x0000500001247983 */ /* 0x000ea20000300800 */
[C-C-:B------:R-:W-:Y:S01]  /*32a0*/  FFMA.FTZ R14, R33.reuse, R54, R34.reuse ;  /* 0x00000036210e7223 */ /* 0x140fe20000010022 */
[----:B------:R-:W-:-:S02]  /*32b0*/  FFMA.FTZ R54, R33, R47, R34 ;  /* 0x0000002f21367223 */ /* 0x000fc40000010022 */
        /* <DEDUP_REMOVED lines=13> */
[--C-:B----4-:R-:W-:Y:S01]  /*3390*/  FADD.FTZ R37, R60, -R30.reuse ;  /* 0x8000001e3c257221 */ /* 0x110fe20000010000 */
[--C-:B---3--:R-:W-:Y:S01]  /*33a0*/  FADD.FTZ R34, R58, -R30.reuse ;  /* 0x8000001e3a227221 */ /* 0x108fe20000010000 */
[--C-:B--2---:R-:W-:Y:S01]  /*33b0*/  FADD.FTZ R45, R36, -R30.reuse ;  /* 0x8000001e242d7221 */ /* 0x104fe20000010000 */
[----:B------:R-:W-:-:S02]  /*33c0*/  FADD.FTZ R36, R51, -R30 ;  /* 0x8000001e33247221 */ /* 0x000fc40000010000 */
[----:B------:R-:W2:Y:S04]  /*33d0*/  LDL.LU R51, [R1+0x6c] ;  /* 0x00006c0001337983 */ /* 0x000ea80000300800 */
[----:B------:R-:W3:Y:S04]  /*33e0*/  LDL.LU R58, [R1+0x70] ;  /* 0x00007000013a7983 */ /* 0x000ee80000300800 */
        /* <DEDUP_REMOVED lines=42> */
[----:B------:R-:W4:Y:S01]  /*3690*/  LDL.LU R56, [R1+0x14] ;  /* 0x0000140001387983 */ /* 0x000f220000300800 */
[----:B------:R-:W-:-:S03]  /*36a0*/  F2FP.F16.F32.PACK_AB R30, R0, R26 ;  /* 0x0000001a001e723e */ /* 0x000fc600000000ff */
[----:B------:R-:W4:Y:S04]  /*36b0*/  LDL.LU R26, [R1+0x98] ;  /* 0x00009800011a7983 */ /* 0x000f280000300800 */
[----:B------:R-:W4:Y:S01]  /*36c0*/  LDL.LU R0, [R1+0x1c] ;  /* 0x00001c0001007983 */ /* 0x000f220000300800 */
        /* <DEDUP_REMOVED lines=15> */
[C-C-:B---3--:R-:W-:Y:S01]  /*37c0*/  FFMA.FTZ R49, R60.reuse, R48, R58.reuse ;  /* 0x000000303c317223 */ /* 0x148fe2000001003a */
        /* <DEDUP_REMOVED lines=15> */
[----:B------:R-:W2:Y:S04]  /*38c0*/  LDL.LU R58, [R1+0x44] ;  /* 0x00004400013a7983 */ /* 0x000ea80000300800 */
[----:B------:R-:W3:Y:S04]  /*38d0*/  LDL.LU R60, [R1+0x40] ;  /* 0x00004000013c7983 */ /* 0x000ee80000300800 */
[----:B------:R-:W4:Y:S01]  /*38e0*/  LDL.LU R27, [R1+0x94] ;  /* 0x00009400011b7983 */ /* 0x000f220000300800 */
[----:B------:R-:W-:-:S03]  /*38f0*/  F2FP.F16.F32.PACK_AB R38, R32, R55 ;  /* 0x000000372026723e */ /* 0x000fc600000000ff */
[----:B------:R-:W2:Y:S01]  /*3900*/  LDL.LU R35, [R1+0x34] ;  /* 0x0000340001237983 */ /* 0x000ea20000300800 */
[----:B------:R-:W-:-:S03]  /*3910*/  F2FP.F16.F32.PACK_AB R31, R31, R5 ;  /* 0x000000051f1f723e */ /* 0x000fc600000000ff */
[----:B------:R-:W3:Y:S01]  /*3920*/  LDL.LU R55, [R1+0x3c] ;  /* 0x00003c0001377983 */ /* 0x000ee20000300800 */
[----:B------:R-:W-:-:S03]  /*3930*/  F2FP.F16.F32.PACK_AB R52, R52, R3 ;  /* 0x000000033434723e */ /* 0x000fc600000000ff */
[----:B------:R-:W2:Y:S04]  /*3940*/  LDL.LU R32, [R1+0x38] ;  /* 0x0000380001207983 */ /* 0x000ea80000300800 */
[----:B------:R-:W3:Y:S04]  /*3950*/  LDL.LU R3, [R1+0x90] ;  /* 0x0000900001037983 */ /* 0x000ee80000300800 */
[----:B----4-:R1:W-:Y:S02]  /*3960*/  STG.E.64 desc[UR8][R26.64+0xf00], R30 ;  /* 0x000f001e1a007986 */ /* 0x0103e4000c101b08 */
[----:B-1----:R-:W-:-:S02]  /*3970*/  F2FP.F16.F32.PACK_AB R30, R2, R4 ;  /* 0x00000004021e723e */ /* 0x002fc400000000ff */
[----:B------:R-:W4:Y:S01]  /*3980*/  LDL.LU R4, [R1+0x88] ;  /* 0x0000880001047983 */ /* 0x000f220000300800 */
[----:B------:R-:W-:Y:S02]  /*3990*/  F2FP.F16.F32.PACK_AB R46, R29, R57 ;  /* 0x000000391d2e723e */ /* 0x000fe400000000ff */
[----:B------:R-:W-:Y:S02]  /*39a0*/  F2FP.F16.F32.PACK_AB R28, R28, R59 ;  /* 0x0000003b1c1c723e */ /* 0x000fe400000000ff */
[----:B------:R-:W-:Y:S02]  /*39b0*/  F2FP.F16.F32.PACK_AB R29, R48, R44 ;  /* 0x0000002c301d723e */ /* 0x000fe400000000ff */
[----:B------:R-:W-:Y:S02]  /*39c0*/  F2FP.F16.F32.PACK_AB R7, R8, R7 ;  /* 0x000000070807723e */ /* 0x000fe400000000ff */
[----:B--2---:R-:W-:Y:S01]  /*39d0*/  F2FP.F16.F32.PACK_AB R24, R24, R32 ;  /* 0x000000201818723e */ /* 0x004fe200000000ff */
[----:B------:R1:W-:Y:S01]  /*39e0*/  STG.E.64 desc[UR8][R26.64+0x4b00], R28 ;  /* 0x004b001c1a007986 */ /* 0x0003e2000c101b08 */
[----:B---3--:R-:W-:-:S02]  /*39f0*/  F2FP.F16.F32.PACK_AB R44, R25, R55 ;  /* 0x00000037192c723e */ /* 0x008fc400000000ff */
[----:B------:R-:W-:Y:S01]  /*3a00*/  F2FP.F16.F32.PACK_AB R8, R14, R35 ;  /* 0x000000230e08723e */ /* 0x000fe200000000ff */
[----:B------:R2:W-:Y:S01]  /*3a10*/  STG.E.64 desc[UR8][R26.64+0x1e00], R6 ;  /* 0x001e00061a007986 */ /* 0x0005e2000c101b08 */
[----:B------:R-:W-:Y:S02]  /*3a20*/  F2FP.F16.F32.PACK_AB R32, R33, R61 ;  /* 0x0000003d2120723e */ /* 0x000fe400000000ff */
[----:B------:R-:W-:Y:S02]  /*3a30*/  F2FP.F16.F32.PACK_AB R39, R49, R40 ;  /* 0x000000283127723e */ /* 0x000fe400000000ff */
[----:B------:R-:W-:Y:S02]  /*3a40*/  F2FP.F16.F32.PACK_AB R47, R47, R41 ;  /* 0x000000292f2f723e */ /* 0x000fe400000000ff */
[----:B------:R-:W-:Y:S02]  /*3a50*/  F2FP.F16.F32.PACK_AB R45, R45, R43 ;  /* 0x0000002b2d2d723e */ /* 0x000fe400000000ff */
[----:B-1----:R-:W-:-:S02]  /*3a60*/  F2FP.F16.F32.PACK_AB R29, R10, R36 ;  /* 0x000000240a1d723e */ /* 0x002fc400000000ff */
[----:B------:R-:W-:Y:S02]  /*3a70*/  F2FP.F16.F32.PACK_AB R28, R11, R56 ;  /* 0x000000380b1c723e */ /* 0x000fe400000000ff */
[----:B------:R-:W-:Y:S02]  /*3a80*/  F2FP.F16.F32.PACK_AB R10, R53, R60 ;  /* 0x0000003c350a723e */ /* 0x000fe400000000ff */
[----:B--2---:R-:W-:Y:S02]  /*3a90*/  F2FP.F16.F32.PACK_AB R6, R13, R0 ;  /* 0x000000000d06723e */ /* 0x004fe400000000ff */
        /* <DEDUP_REMOVED lines=9> */
[----:B------:R-:W-:Y:S01]  /*3b30*/  IADD3 R3, P1, PT, R3, 0x2, RZ ;  /* 0x0000000203037810 */ /* 0x000fe20007f3e0ff */
        /* <DEDUP_REMOVED lines=13> */
[----:B----4-:R-:W-:-:S02]  /*3c10*/  IADD3.X R4, PT, PT, RZ, R4, RZ, P1, !PT ;  /* 0x00000004ff047210 */ /* 0x010fc40000ffe4ff */
[----:B0-----:R-:W-:-:S04]  /*3c20*/  ISETP.GE.U32.AND P1, PT, R3, UR6, PT ;  /* 0x0000000603007c0c */ /* 0x001fc8000bf26070 */
[----:B------:R-:W-:-:S13]  /*3c30*/  ISETP.GE.AND.EX P1, PT, R4, UR7, PT, P1 ;  /* 0x0000000704007c0c */ /* 0x000fda000bf26310 */
[----:B-1----:R-:W-:Y:S05]  /*3c40*/  @!P1 BRA `(.L_x_1354) ;  /* 0xffffffc400ac9947 */ /* 0x002fea000383ffff */
[----:B------:R-:W-:Y:S05]  /*3c50*/  EXIT ;  /* 0x000000000000794d */ /* 0x000fea0003800000 */
.L_x_1355:
        /* <DEDUP_REMOVED lines=10> */
.L_x_1445:


//--------------------- .text._ZN13group_norm_v214gn_cuda_kernelI6__halfLi480ELi1ELi16ELi60ELi4096ELb1ELi32ELi960ELi960ELi4ELb1ELi1ELb0ELb0ENS_16CompileConditionILi1000EEEEEvPT_PKS4_S7_S7_flPfS8_Pj --------------------------
	.section	.text._ZN13group_norm_v214gn_cuda_kernelI6__halfLi480ELi1ELi16ELi60ELi4096ELb1ELi32ELi960ELi960ELi4ELb1ELi1ELb0ELb0ENS_16CompileConditionILi1000EEEEEvPT_PKS4_S7_S7_flPfS8_Pj,"ax",@progbits
	.align	128
        .global         _ZN13group_norm_v214gn_cuda_kernelI6__halfLi480ELi1ELi16ELi60ELi4096ELb1ELi32ELi960ELi960ELi4ELb1ELi1ELb0ELb0ENS_16CompileConditionILi1000EEEEEvPT_PKS4_S7_S7_flPfS8_Pj
        .type           _ZN13group_norm_v214gn_cuda_kernelI6__halfLi480ELi1ELi16ELi60ELi4096ELb1ELi32ELi960ELi960ELi4ELb1ELi1ELb0ELb0ENS_16CompileConditionILi1000EEEEEvPT_PKS4_S7_S7_flPfS8_Pj,@function
        .size           _ZN13group_norm_v214gn_cuda_kernelI6__halfLi480ELi1ELi16ELi60ELi4096ELb1ELi32ELi960ELi960ELi4ELb1ELi1ELb0ELb0ENS_16CompileConditionILi1000EEEEEvPT_PKS4_S7_S7_flPfS8_Pj,(.L_x_1446 - _ZN13group_norm_v214gn_cuda_kernelI6__halfLi480ELi1ELi16ELi60ELi4096ELb1ELi32ELi960ELi960ELi4ELb1ELi1ELb0ELb0ENS_16CompileConditionILi1000EEEEEvPT_PKS4_S7_S7_flPfS8_Pj)
        .other          _ZN13group_norm_v214gn_cuda_kernelI6__halfLi480ELi1ELi16ELi60ELi4096ELb1ELi32ELi960ELi960ELi4ELb1ELi1ELb0ELb0ENS_16CompileConditionILi1000EEEEEvPT_PKS4_S7_S7_flPfS8_Pj,@"STO_CUDA_ENTRY STV_DEFAULT"
_ZN13group_norm_v214gn_cuda_kernelI6__halfLi480ELi1ELi16ELi60ELi4096ELb1ELi32ELi960ELi960ELi4ELb1ELi1ELb0ELb0ENS_16CompileConditionILi1000EEEEEvPT_PKS4_S7_S7_flPfS8_Pj:
.text._ZN13group_norm_v214gn_cuda_kernelI6__halfLi480ELi1ELi16ELi60ELi4096ELb1ELi32ELi960ELi960ELi4ELb1ELi1ELb0ELb0ENS_16CompileConditionILi1000EEEEEvPT_PKS4_S7_S7_flPfS8_Pj:
[----:B------:R-:W-:Y:S08]  /*0000*/  LDC R1, c[0x0][0x37c] ;  /* 0x0000df00ff017b82 */ /* 0x000ff00000000800 */
[----:B------:R-:W0:Y:S08]  /*0010*/  S2UR UR9, SR_CTAID.Y ;  /* 0x00000000000979c3 */ /* 0x000e300000002600 */
[----:B------:R-:W0:Y:S02]  /*0020*/  LDC.64 R2, c[0x0][0x3a8] ;  /* 0x0000ea00ff027b82 */ /* 0x000e240000000a00 */
[----:B0-----:R-:W-:-:S04]  /*0030*/  ISETP.LE.U32.AND P0, PT, R2, UR9, PT ;  /* 0x0000000902007c0c */ /* 0x001fc8000bf03070 */
[----:B------:R-:W-:-:S13]  /*0040*/  ISETP.GE.AND.EX P0, PT, RZ, R3, PT, P0 ;  /* 0x00000003ff00720c */ /* 0x000fda0003f06300 */
[----:B------:R-:W-:Y:S05]  /*0050*/  @P0 EXIT ;  /* 0x000000000000094d */ /* 0x000fea0003800000 */
[----:B------:R-:W0:Y:S01]  /*0060*/  S2R R2, SR_TID.X ;  /* 0x0000000000027919 */ /* 0x000e220000002100 */
[----:B------:R-:W1:Y:S01]  /*0070*/  LDC.64 R52, c[0x0][0x390] ;  /* 0x0000e400ff347b82 */ /* 0x000e620000000a00 */
[----:B------:R-:W2:Y:S07]  /*0080*/  LDCU.64 UR10, c[0x0][0x358] ;  /* 0x00006b00ff0a77ac */ /* 0x000eae0008000a00 */
[----:B------:R-:W3:Y:S01]  /*0090*/  LDC.64 R54, c[0x0][0x398] ;  /* 0x0000e600ff367b82 */ /* 0x000ee20000000a00 */
[----:B------:R-:W4:Y:S07]  /*00a0*/  S2R R11, SR_CTAID.X ;  /* 0x00000000000b7919 */ /* 0x000f2e0000002500 */
[----:B------:R-:W4:Y:S01]  /*00b0*/  S2UR UR5, SR_CgaCtaId ;  /* 0x00000000000579c3 */ /* 0x000f220000008800 */
[----:B------:R-:W-:Y:S01]  /*00c0*/  UMOV UR4, 0x400 ;  /* 0x0000040000047882 */ /* 0x000fe20000000000 */
[----:B------:R-:W4:Y:S06]  /*00d0*/  LDCU.64 UR6, c[0x0][0x3c0] ;  /* 0x00007800ff0677ac */ /* 0x000f2c0008000a00 */
        /* <DEDUP_REMOVED lines=12> */
[----:B---3--:R-:W-:Y:S02]  /*01a0*/  IMAD.WIDE.U32 R54, R3, 0x2, R54 ;  /* 0x0000000203367825 */ /* 0x008fe400078e0036 */
[----:B--2---:R-:W5:Y:S04]  /*01b0*/  LDG.E.64.CONSTANT R52, desc[UR10][R52.64] ;  /* 0x0000000a34347981 */ /* 0x004f68000c1e9b00 */
[----:B------:R-:W5:Y:S01]  /*01c0*/  LDG.E.64.CONSTANT R54, desc[UR10][R54.64] ;  /* 0x0000000a36367981 */ /* 0x000f62000c1e9b00 */
[----:B----4-:R-:W-:Y:S01]  /*01d0*/  ULEA UR8, UR5, UR4, 0x18 ;  /* 0x0000000405087291 */ /* 0x010fe2000f8ec0ff */
[----:B------:R-:W-:Y:S01]  /*01e0*/  SHF.R.U32.HI R4, RZ, 0x1, R2 ;  /* 0x00000001ff047819 */ /* 0x000fe20000011602 */
[----:B------:R-:W-:Y:S01]  /*01f0*/  ULEA UR6, UP0, UR9, UR6, 0x2 ;  /* 0x0000000609067291 */ /* 0x000fe2000f8010ff */
[----:B------:R-:W-:Y:S01]  /*0200*/  SHF.L.U32 R5, R2, 0x3, RZ ;  /* 0x0000000302057819 */ /* 0x000fe200000006ff */
[----:B------:R-:W-:Y:S01]  /*0210*/  UIADD3 UR4, UPT, UPT, UR4, 0x1680, URZ ;  /* 0x0000168004047890 */ /* 0x000fe2000fffe0ff */
[----:B------:R-:W-:Y:S01]  /*0220*/  SHF.L.U32 R7, R11, 0x5, RZ ;  /* 0x000000050b077819 */ /* 0x000fe200000006ff */
[----:B------:R-:W-:Y:S01]  /*0230*/  ULEA.HI.X UR7, UR9, UR7, URZ, 0x2, UP0 ;  /* 0x0000000709077291 */ /* 0x000fe200080f14ff */
[----:B------:R-:W-:Y:S01]  /*0240*/  MOV R15, UR8 ;  /* 0x00000008000f7c02 */ /* 0x000fe20008000f00 */
[----:B------:R-:W-:Y:S01]  /*0250*/  ULEA UR4, UR5, UR4, 0x18 ;  /* 0x0000000405047291 */ /* 0x000fe2000f8ec0ff */
[----:B------:R-:W-:Y:S01]  /*0260*/  LOP3.LUT R9, R5, 0x8, RZ, 0xc0, !PT ;  /* 0x0000000805097812 */ /* 0x000fe200078ec0ff */
[----:B------:R-:W-:Y:S01]  /*0270*/  HFMA2 R16, -RZ, RZ, 0, 0 ;  /* 0x00000000ff107431 */ /* 0x000fe200000001ff */
[----:B------:R-:W-:Y:S01]  /*0280*/  LOP3.LUT R7, R7, 0xfe0, RZ, 0xc0, !PT ;  /* 0x00000fe007077812 */ /* 0x000fe200078ec0ff */
[----:B------:R-:W-:Y:S01]  /*0290*/  IMAD R6, R4, 0x168, R15 ;  /* 0x0000016804067824 */ /* 0x000fe200078e020f */
[----:B------:R-:W-:-:S02]  /*02a0*/  ISETP.EQ.U32.AND P1, PT, R12, RZ, PT ;  /* 0x000000ff0c00720c */ /* 0x000fc40003f22070 */
[----:B------:R-:W-:Y:S02]  /*02b0*/  IADD3 R7, PT, PT, R8, R7, RZ ;  /* 0x0000000708077210 */ /* 0x000fe40007ffe0ff */
[----:B------:R-:W-:Y:S01]  /*02c0*/  IADD3 R6, PT, PT, R6, R9, RZ ;  /* 0x0000000906067210 */ /* 0x000fe20007ffe0ff */
[----:B------:R-:W-:Y:S01]  /*02d0*/  IMAD R9, R10, 0x18, R15 ;  /* 0x000000180a097824 */ /* 0x000fe200078e020f */
[----:B------:R-:W-:Y:S02]  /*02e0*/  PRMT R10, R0, 0x9910, RZ ;  /* 0x00009910000a7816 */ /* 0x000fe400000000ff */
[C---:B------:R-:W-:Y:S02]  /*02f0*/  SHF.L.U32 R0, R11.reuse, 0x1, RZ ;  /* 0x000000010b007819 */ /* 0x040fe400000006ff */
[----:B------:R-:W-:Y:S01]  /*0300*/  LEA R8, R8, R9, 0x3 ;  /* 0x0000000908087211 */ /* 0x000fe200078e18ff */
[----:B------:R-:W-:Y:S01]  /*0310*/  IMAD R10, R10, 0x89, RZ ;  /* 0x000000890a0a7824 */ /* 0x000fe200078e02ff */
[----:B------:R-:W0:Y:S01]  /*0320*/  LDC R9, c[0x0][0x374] ;  /* 0x0000dd00ff097b82 */ /* 0x000e220000000800 */
[----:B------:R-:W-:-:S02]  /*0330*/  LOP3.LUT P0, RZ, R11, 0x7f, RZ, 0xc0, !PT ;  /* 0x0000007f0bff7812 */ /* 0x000fc4000780c0ff */
[----:B------:R-:W-:Y:S02]  /*0340*/  LOP3.LUT R15, R0, 0xfe, RZ, 0xc0, !PT ;  /* 0x000000fe000f7812 */ /* 0x000fe400078ec0ff */
[----:B------:R-:W-:Y:S02]  /*0350*/  LOP3.LUT R10, R10, 0xffff, RZ, 0xc0, !PT ;  /* 0x0000ffff0a0a7812 */ /* 0x000fe400078ec0ff */
[----:B------:R-:W-:Y:S02]  /*0360*/  ISETP.EQ.OR.EX P0, PT, R13, RZ, P0, P1 ;  /* 0x000000ff0d00720c */ /* 0x000fe40000702710 */
[----:B------:R-:W-:Y:S02]  /*0370*/  SHF.R.U32.HI R0, RZ, 0xb, R10 ;  /* 0x0000000bff007819 */ /* 0x000fe4000001160a */
[----:B------:R-:W-:Y:S02]  /*0380*/  MOV R13, 0x7fffff81 ;  /* 0x7fffff81000d7802 */ /* 0x000fe40000000f00 */
[----:B------:R-:W-:-:S02]  /*0390*/  ISETP.NE.AND P1, PT, R11, RZ, PT ;  /* 0x000000ff0b00720c */ /* 0x000fc40003f25270 */
[----:B------:R-:W-:Y:S02]  /*03a0*/  LOP3.LUT R0, R0, 0xffff, RZ, 0xc0, !PT ;  /* 0x0000ffff00007812 */ /* 0x000fe400078ec0ff */
[----:B------:R-:W-:Y:S02]  /*03b0*/  MOV R23, UR9 ;  /* 0x0000000900177c02 */ /* 0x000fe40008000f00 */
[----:B------:R-:W-:Y:S02]  /*03c0*/  MOV R78, RZ ;  /* 0x000000ff004e7202 */ /* 0x000fe40000000f00 */
[C---:B------:R-:W-:Y:S02]  /*03d0*/  LOP3.LUT R11, R2.reuse, 0xf, RZ, 0xc0, !PT ;  /* 0x0000000f020b7812 */ /* 0x040fe400078ec0ff */
[----:B------:R-:W-:Y:S02]  /*03e0*/  SHF.L.U32 R12, R2, 0x1, RZ ;  /* 0x00000001020c7819 */ /* 0x000fe400000006ff */
[----:B------:R-:W-:-:S02]  /*03f0*/  SEL R13, R13, 0x1, !P1 ;  /* 0x000000010d0d7807 */ /* 0x000fc40004800000 */
[C---:B------:R-:W-:Y:S02]  /*0400*/  ISETP.GT.U32.OR P0, PT, R2.reuse, 0xf, P0 ;  /* 0x0000000f0200780c */ /* 0x040fe40000704470 */
[----:B------:R-:W-:Y:S02]  /*0410*/  MOV R110, UR6 ;  /* 0x00000006006e7c02 */ /* 0x000fe40008000f00 */
[----:B------:R-:W-:Y:S02]  /*0420*/  LOP3.LUT R14, R5, 0x780, RZ, 0xc0, !PT ;  /* 0x00000780050e7812 */ /* 0x000fe400078ec0ff */
[----:B------:R-:W-:Y:S02]  /*0430*/  LEA R15, R2, R15, 0x7 ;  /* 0x0000000f020f7211 */ /* 0x000fe400078e38ff */
[----:B------:R-:W-:Y:S02]  /*0440*/  MOV R111, UR7 ;  /* 0x00000007006f7c02 */ /* 0x000fe40008000f00 */
[----:B------:R-:W-:-:S07]  /*0450*/  LEA R10, R0, UR4, 0x3 ;  /* 0x00000004000a7c11 */ /* 0x000fce000f8e18ff */
.L_x_1362:
[----:B-1----:R-:W1:Y:S01]  /*0460*/  LDCU.64 UR6, c[0x0][0x388] ;  /* 0x00007100ff0677ac */ /* 0x002e620008000a00 */
[----:B------:R-:W-:Y:S01]  /*0470*/  MOV R18, R3 ;  /* 0x0000000300127202 */ /* 0x000fe20000000f00 */
[----:B------:R-:W-:Y:S01]  /*0480*/  IMAD R21, R7, 0x3c0, RZ ;  /* 0x000003c007157824 */ /* 0x000fe200078e02ff */
[----:B------:R-:W-:Y:S01]  /*0490*/  MOV R19, RZ ;  /* 0x000000ff00137202 */ /* 0x000fe20000000f00 */
[----:B------:R-:W-:Y:S02]  /*04a0*/  IMAD R17, R78, 0x3c0000, RZ ;  /* 0x003c00004e117824 */ /* 0x000fe400078e02ff */
[----:B------:R-:W-:-:S03]  /*04b0*/  IMAD.WIDE.U32 R18, R23, 0x3c0000, R18 ;  /* 0x003c000017127825 */ /* 0x000fc600078e0012 */
[----:B------:R-:W-:-:S04]  /*04c0*/  IADD3 R20, P1, PT, R21, R18, RZ ;  /* 0x0000001215147210 */ /* 0x000fc80007f3e0ff */
[----:B------:R-:W-:Y:S02]  /*04d0*/  IADD3.X R19, PT, PT, R19, R17, RZ, P1, !PT ;  /* 0x0000001113137210 */ /* 0x000fe40000ffe4ff */
        /* <DEDUP_REMOVED lines=20> */
[C---:B------:R-:W-:Y:S01]  /*0620*/  LOP3.LUT P1, RZ, R2.reuse, 0x3e1, RZ, 0xc0, !PT ;  /* 0x000003e102ff7812 */ /* 0x040fe2000782c0ff */
[----:B------:R-:W-:Y:S01]  /*0630*/  BSSY.RECONVERGENT B0, `(.L_x_1356) ;  /* 0x00000f4000007945 */ /* 0x000fe20003800200 */
[----:B------:R-:W-:-:S11]  /*0640*/  ISETP.GT.U32.AND P2, PT, R2, 0x1f, PT ;  /* 0x0000001f0200780c */ /* 0x000fd60003f44070 */
[----:B------:R-:W1:Y:S01]  /*0650*/  @!P1 LDC.64 R112, c[0x0][0x3b8] ;  /* 0x0000ee00ff709b82 */ /* 0x000e620000000a00 */
[--C-:B--2---:R-:W-:Y:S02]  /*0660*/  HADD2.F32 R0, -RZ, R30.reuse.H0_H0 ;  /* 0x2000001eff007230 */ /* 0x104fe40000004100 */
[----:B------:R-:W-:Y:S02]  /*0670*/  HADD2.F32 R39, -RZ, R30.H1_H1 ;  /* 0x3000001eff277230 */ /* 0x000fe40000004100 */
[--C-:B------:R-:W-:Y:S02]  /*0680*/  HADD2.F32 R46, -RZ, R31.reuse.H0_H0 ;  /* 0x2000001fff2e7230 */ /* 0x100fe40000004100 */
[----:B------:R-:W-:Y:S01]  /*0690*/  FADD.FTZ R22, RZ, R0 ;  /* 0x00000000ff167221 */ /* 0x000fe20000010000 */
[----:B------:R-:W-:Y:S01]  /*06a0*/  FFMA.FTZ R30, R0, R0, RZ ;  /* 0x00000000001e7223 */ /* 0x000fe200000100ff */
[----:B------:R-:W-:Y:S02]  /*06b0*/  HADD2.F32 R19, -RZ, R31.H1_H1 ;  /* 0x3000001fff137230 */ /* 0x000fe40000004100 */
[----:B------:R-:W-:Y:S01]  /*06c0*/  FADD.FTZ R17, R22, R39 ;  /* 0x0000002716117221 */ /* 0x000fe20000010000 */
[----:B------:R-:W-:Y:S01]  /*06d0*/  FFMA.FTZ R21, R39, R39, R30 ;  /* 0x0000002727157223 */ /* 0x000fe2000001001e */
[----:B---3--:R-:W-:-:S02]  /*06e0*/  HADD2.F32 R28, -RZ, R32.H0_H0 ;  /* 0x20000020ff1c7230 */ /* 0x008fc40000004100 */
[----:B------:R-:W-:Y:S01]  /*06f0*/  FADD.FTZ R22, R17, R46 ;  /* 0x0000002e11167221 */ /* 0x000fe20000010000 */
[----:B------:R-:W-:Y:S01]  /*0700*/  FFMA.FTZ R30, R46, R46, R21 ;  /* 0x0000002e2e1e7223 */ /* 0x000fe20000010015 */
[----:B------:R-:W-:Y:S02]  /*0710*/  HADD2.F32 R21, -RZ, R32.H1_H1 ;  /* 0x30000020ff157230 */ /* 0x000fe40000004100 */
        /* <DEDUP_REMOVED lines=8> */
[--C-:B----4-:R-:W-:Y:S02]  /*07a0*/  HADD2.F32 R77, -RZ, R48.reuse.H0_H0 ;  /* 0x20000030ff4d7230 */ /* 0x110fe40000004100 */
[----:B------:R-:W-:Y:S01]  /*07b0*/  FADD.FTZ R17, R17, R40 ;  /* 0x0000002811117221 */ /* 0x000fe20000010000 */
[----:B------:R-:W-:Y:S01]  /*07c0*/  FFMA.FTZ R29, R40, R40, R29 ;  /* 0x00000028281d7223 */ /* 0x000fe2000001001d */
[----:B------:R-:W-:Y:S02]  /*07d0*/  HADD2.F32 R22, -RZ, R48.H1_H1 ;  /* 0x30000030ff167230 */ /* 0x000fe40000004100 */
        /* <DEDUP_REMOVED lines=25> */
[----:B------:R-:W-:Y:S01]  /*0970*/  FFMA.FTZ R38, R41, R41, R38 ;  /* 0x0000002929267223 */ /* 0x000fe20000010026 */
[----:B------:R-:W-:Y:S02]  /*0980*/  HADD2.F32 R34, -RZ, R35.H0_H0 ;  /* 0x20000023ff227230 */ /* 0x000fe40000004100 */
[----:B------:R-:W-:Y:S01]  /*0990*/  FADD.FTZ R36, R36, R45 ;  /* 0x0000002d24247221 */ /* 0x000fe20000010000 */
[----:B------:R-:W-:Y:S01]  /*09a0*/  FFMA.FTZ R38, R45, R45, R38 ;  /* 0x0000002d2d267223 */ /* 0x000fe20000010026 */
[----:B------:R-:W-:-:S02]  /*09b0*/  HADD2.F32 R44, -RZ, R26.H1_H1 ;  /* 0x3000001aff2c7230 */ /* 0x000fc40000004100 */
        /* <DEDUP_REMOVED lines=71> */
[----:B------:R-:W-:Y:S01]  /*0e30*/  HADD2.F32 R90, -RZ, R59.H1_H1 ;  /* 0x3000003bff5a7230 */ /* 0x000fe20000004100 */
[----:B------:R-:W-:Y:S01]  /*0e40*/  CS2R R58, SRZ ;  /* 0x00000000003a7805 */ /* 0x000fe2000001ff00 */
        /* <DEDUP_REMOVED lines=63> */
[----:B------:R-:W-:-:S03]  /*1240*/  FFMA.FTZ R56, R107, R107, R56 ;  /* 0x0000006b6b387223 */ /* 0x000fc60000010038 */
[----:B------:R-:W-:Y:S01]  /*1250*/  FADD.FTZ R50, R50, R109 ;  /* 0x0000006d32327221 */ /* 0x000fe20000010000 */
[----:B------:R-:W-:-:S05]  /*1260*/  FFMA.FTZ R51, R109, R109, R56 ;  /* 0x0000006d6d337223 */ /* 0x000fca0000010038 */
[----:B------:R2:W-:Y:S01]  /*1270*/  STS.64 [R8], R50 ;  /* 0x0000003208007388 */ /* 0x0005e20000000a00 */
[----:B------:R-:W-:Y:S06]  /*1280*/  BAR.SYNC.DEFER_BLOCKING 0x0 ;  /* 0x0000000000007b1d */ /* 0x000fec0000010000 */
[----:B-1----:R-:W-:Y:S05]  /*1290*/  @P2 BRA `(.L_x_1357) ;  /* 0x0000000000b42947 */ /* 0x002fea0003800000 */
[----:B--2---:R-:W1:Y:S04]  /*12a0*/  LDS.64 R50, [R6] ;  /* 0x0000000006327984 */ /* 0x004e680000000a00 */
[----:B------:R-:W2:Y:S04]  /*12b0*/  LDS.64 R74, [R6+0x18] ;  /* 0x00001800064a7984 */ /* 0x000ea80000000a00 */
[----:B------:R-:W3:Y:S04]  /*12c0*/  LDS.64 R56, [R6+0x30] ;  /* 0x0000300006387984 */ /* 0x000ee80000000a00 */
[----:B------:R-:W4:Y:S04]  /*12d0*/  LDS.64 R58, [R6+0x48] ;  /* 0x00004800063a7984 */ /* 0x000f280000000a00 */
[----:B------:R-:W0:Y:S04]  /*12e0*/  LDS.64 R60, [R6+0x60] ;  /* 0x00006000063c7984 */ /* 0x000e280000000a00 */
[----:B------:R-:W0:Y:S04]  /*12f0*/  LDS.64 R62, [R6+0x78] ;  /* 0x00007800063e7984 */ /* 0x000e280000000a00 */
[----:B------:R-:W0:Y:S04]  /*1300*/  LDS.64 R64, [R6+0x90] ;  /* 0x0000900006407984 */ /* 0x000e280000000a00 */
[----:B------:R-:W0:Y:S04]  /*1310*/  LDS.64 R66, [R6+0xa8] ;  /* 0x0000a80006427984 */ /* 0x000e280000000a00 */
[----:B------:R-:W0:Y:S04]  /*1320*/  LDS.64 R68, [R6+0xc0] ;  /* 0x0000c00006447984 */ /* 0x000e280000000a00 */
[----:B------:R-:W0:Y:S01]  /*1330*/  LDS.64 R70, [R6+0xd8] ;  /* 0x0000d80006467984 */ /* 0x000e220000000a00 */
[----:B-1----:R-:W-:-:S03]  /*1340*/  FADD.FTZ R115, RZ, R50 ;  /* 0x00000032ff737221 */ /* 0x002fc60000010000 */
[----:B------:R-:W1:Y:S01]  /*1350*/  LDS.64 R72, [R6+0xf0] ;  /* 0x0000f00006487984 */ /* 0x000e620000000a00 */
[----:B------:R-:W-:Y:S01]  /*1360*/  FADD.FTZ R114, RZ, R51 ;  /* 0x00000033ff727221 */ /* 0x000fe20000010000 */
[----:B--2---:R-:W-:Y:S02]  /*1370*/  FADD.FTZ R115, R115, R74 ;  /* 0x0000004a73737221 */ /* 0x004fe40000010000 */
[----:B------:R-:W2:Y:S01]  /*1380*/  LDS.64 R50, [R6+0x108] ;  /* 0x0001080006327984 */ /* 0x000ea20000000a00 */
[----:B------:R-:W-:Y:S01]  /*1390*/  FADD.FTZ R114, R114, R75 ;  /* 0x0000004b72727221 */ /* 0x000fe20000010000 */
[----:B---3--:R-:W-:Y:S02]  /*13a0*/  FADD.FTZ R115, R115, R56 ;  /* 0x0000003873737221 */ /* 0x008fe40000010000 */
[----:B------:R-:W3:Y:S01]  /*13b0*/  LDS.64 R74, [R6+0x120] ;  /* 0x00012000064a7984 */ /* 0x000ee20000000a00 */
[----:B------:R-:W-:Y:S01]  /*13c0*/  FADD.FTZ R114, R114, R57 ;  /* 0x0000003972727221 */ /* 0x000fe20000010000 */
[----:B----4-:R-:W-:-:S02]  /*13d0*/  FADD.FTZ R115, R115, R58 ;  /* 0x0000003a73737221 */ /* 0x010fc40000010000 */
[----:B------:R-:W4:Y:S01]  /*13e0*/  LDS.64 R56, [R6+0x138] ;  /* 0x0001380006387984 */ /* 0x000f220000000a00 */
[----:B------:R-:W-:Y:S01]  /*13f0*/  FADD.FTZ R114, R114, R59 ;  /* 0x0000003b72727221 */ /* 0x000fe20000010000 */
[----:B0-----:R-:W-:Y:S02]  /*1400*/  FADD.FTZ R115, R115, R60 ;  /* 0x0000003c73737221 */ /* 0x001fe40000010000 */
[----:B------:R-:W0:Y:S01]  /*1410*/  LDS.64 R58, [R6+0x150] ;  /* 0x00015000063a7984 */ /* 0x000e220000000a00 */
        /* <DEDUP_REMOVED lines=18> */
[----:B------:R-:W-:Y:S01]  /*1540*/  FADD.FTZ R114, R114, R57 ;  /* 0x0000003972727221 */ /* 0x000fe20000010000 */
[----:B0-----:R-:W-:-:S03]  /*1550*/  FADD.FTZ R58, R115, R58 ;  /* 0x0000003a733a7221 */ /* 0x001fc60000010000 */
[----:B------:R-:W-:-:S07]  /*1560*/  FADD.FTZ R59, R114, R59 ;  /* 0x0000003b723b7221 */ /* 0x000fce0000010000 */
.L_x_1357:
[----:B------:R-:W-:Y:S05]  /*1570*/  BSYNC.RECONVERGENT B0 ;  /* 0x0000000000007941 */ /* 0x000fea0003800200 */
.L_x_1356:
[----:B--2---:R-:W1:Y:S01]  /*1580*/  SHFL.BFLY PT, R51, R58, 0x1, 0x1f ;  /* 0x0c201f003a337f89 */ /* 0x004e6200000e0000 */
[----:B0-----:R-:W-:Y:S01]  /*1590*/  @!P1 IMAD R50, R9, R16, UR9 ;  /* 0x0000000909329e24 */ /* 0x001fe2000f8e0210 */
[----:B------:R-:W-:Y:S02]  /*15a0*/  ISETP.NE.AND P2, PT, R2, RZ, PT ;  /* 0x000000ff0200720c */ /* 0x000fe40003f45270 */
[----:B------:R-:W0:Y:S02]  /*15b0*/  SHFL.BFLY PT, R56, R59, 0x1, 0x1f ;  /* 0x0c201f003b387f89 */ /* 0x000e2400000e0000 */
[----:B------:R-:W-:-:S05]  /*15c0*/  @!P1 LEA R57, R50, R15, 0xc ;  /* 0x0000000f32399211 */ /* 0x000fca00078e60ff */
[----:B------:R-:W-:-:S04]  /*15d0*/  @!P1 IMAD.WIDE.U32 R112, R57, 0x4, R112 ;  /* 0x0000000439709825 */ /* 0x000fc800078e0070 */
[----:B-1----:R-:W-:Y:S01]  /*15e0*/  FADD.FTZ R50, R51, R58 ;  /* 0x0000003a33327221 */ /* 0x002fe20000010000 */
[----:B0-----:R-:W-:-:S05]  /*15f0*/  FADD.FTZ R51, R56, R59 ;  /* 0x0000003b38337221 */ /* 0x001fca0000010000 */
[----:B------:R0:W-:Y:S01]  /*1600*/  @!P1 STG.E.64 desc[UR10][R112.64], R50 ;  /* 0x0000003270009986 */ /* 0x0001e2000c101b0a */
[----:B------:R-:W-:Y:S06]  /*1610*/  BAR.SYNC.DEFER_BLOCKING 0x0 ;  /* 0x0000000000007b1d */ /* 0x000fec0000010000 */
[----:B------:R-:W-:Y:S05]  /*1620*/  @P2 BRA `(.L_x_1358) ;  /* 0x0000000000282947 */ /* 0x000fea0003800000 */
[----:B------:R-:W-:Y:S06]  /*1630*/  MEMBAR.ALL.GPU ;  /* 0x0000000000007992 */ /* 0x000fec000000a000 */
[----:B------:R-:W-:-:S00]  /*1640*/  ERRBAR ;  /* 0x00000000000079ab */ /* 0x000fc00000000000 */
[----:B------:R-:W-:Y:S06]  /*1650*/  CGAERRBAR ;  /* 0x00000000000075ab */ /* 0x000fec0000000000 */
[----:B0-----:R0:W5:Y:S02]  /*1660*/  ATOM.E.ADD.STRONG.GPU PT, R50, desc[UR10][R110.64], R13 ;  /* 0x8000000d6e32798a */ /* 0x00116400081ef10a */
.L_x_1359:
[----:B------:R-:W2:Y:S04]  /*1670*/  LD.E.STRONG.GPU R51, desc[UR10][R110.64] ;  /* 0x0000000a6e337980 */ /* 0x000ea8000c10f900 */
[----:B--2---:R-:W-:Y:S01]  /*1680*/  CCTL.IVALL ;  /* 0x00000000ff00798f */ /* 0x004fe20002000000 */
[----:B------:R-:W-:Y:S05]  /*1690*/  YIELD ;  /* 0x0000000000007946 */ /* 0x000fea0003800000 */
[----:B-----5:R-:W-:-:S04]  /*16a0*/  LOP3.LUT R51, R51, R50, RZ, 0x3c, !PT ;  /* 0x0000003233337212 */ /* 0x020fc800078e3cff */
[----:B------:R-:W-:-:S13]  /*16b0*/  ISETP.GT.AND P1, PT, R51, -0x1, PT ;  /* 0xffffffff3300780c */ /* 0x000fda0003f24270 */
[----:B------:R-:W-:Y:S05]  /*16c0*/  @P1 BRA `(.L_x_1359) ;  /* 0xfffffffc00e81947 */ /* 0x000fea000383ffff */
.L_x_1358:
[----:B------:R-:W-:Y:S01]  /*16d0*/  ISETP.GT.U32.AND P1, PT, R2, 0xff, PT ;  /* 0x000000ff0200780c */ /* 0x000fe20003f24070 */
[----:B------:R-:W-:Y:S05]  /*16e0*/  WARPSYNC.ALL ;  /* 0x0000000000007948 */ /* 0x000fea0003800000 */
[----:B------:R-:W-:Y:S01]  /*16f0*/  BAR.SYNC.DEFER_BLOCKING 0x0 ;  /* 0x0000000000007b1d */ /* 0x000fe20000010000 */
[----:B------:R-:W-:Y:S02]  /*1700*/  IADD3 R70, P2, PT, R23, 0x1, RZ ;  /* 0x0000000117467810 */ /* 0x000fe40007f5e0ff */
[----:B------:R-:W-:Y:S02]  /*1710*/  CS2R R68, SRZ ;  /* 0x0000000000447805 */ /* 0x000fe4000001ff00 */
[----:B------:R-:W-:Y:S01]  /*1720*/  IADD3.X R71, PT, PT, RZ, R78, RZ, P2, !PT ;  /* 0x0000004eff477210 */ /* 0x000fe200017fe4ff */
[----:B------:R-:W-:Y:S04]  /*1730*/  BSSY.RECONVERGENT B0, `(.L_x_1360) ;  /* 0x000002e000007945 */ /* 0x000fe80003800200 */
[----:B------:R-:W-:Y:S05]  /*1740*/  @P1 BRA `(.L_x_1361) ;  /* 0x0000000000b01947 */ /* 0x000fea0003800000 */
[----:B------:R-:W1:Y:S01]  /*1750*/  LDC.64 R68, c[0x0][0x3b8] ;  /* 0x0000ee00ff447b82 */ /* 0x000e620000000a00 */
[----:B0-----:R-:W-:-:S05]  /*1760*/  IMAD R51, R9, R16, UR9 ;  /* 0x0000000909337e24 */ /* 0x001fca000f8e0210 */
[----:B------:R-:W-:-:S04]  /*1770*/  LEA R50, R51, R14, 0xb ;  /* 0x0000000e33327211 */ /* 0x000fc800078e58ff */
[----:B------:R-:W-:-:S04]  /*1780*/  IADD3 R50, PT, PT, R11, R50, RZ ;  /* 0x000000320b327210 */ /* 0x000fc80007ffe0ff */
[----:B------:R-:W-:-:S04]  /*1790*/  SHF.L.U32 R67, R50, 0x1, RZ ;  /* 0x0000000132437819 */ /* 0x000fc800000006ff */
[C---:B------:R-:W-:Y:S02]  /*17a0*/  IADD3 R57, PT, PT, R67.reuse, 0x20, RZ ;  /* 0x0000002043397810 */ /* 0x040fe40007ffe0ff */
[C---:B------:R-:W-:Y:S01]  /*17b0*/  IADD3 R59, PT, PT, R67.reuse, 0x40, RZ ;  /* 0x00000040433b7810 */ /* 0x040fe20007ffe0ff */
[C---:B-1----:R-:W-:Y:S01]  /*17c0*/  IMAD.WIDE.U32 R50, R67.reuse, 0x4, R68 ;  /* 0x0000000443327825 */ /* 0x042fe200078e0044 */
[----:B------:R-:W-:-:S03]  /*17d0*/  IADD3 R61, PT, PT, R67, 0x60, RZ ;  /* 0x00000060433d7810 */ /* 0x000fc60007ffe0ff */
[--C-:B------:R-:W-:Y:S02]  /*17e0*/  IMAD.WIDE.U32 R56, R57, 0x4, R68.reuse ;  /* 0x0000000439387825 */ /* 0x100fe400078e0044 */
        /* <DEDUP_REMOVED lines=34> */
.L_x_1361:
[----:B------:R-:W-:Y:S05]  /*1a10*/  BSYNC.RECONVERGENT B0 ;  /* 0x0000000000007941 */ /* 0x000fea0003800200 */
.L_x_1360:
[----:B0-----:R-:W0:Y:S01]  /*1a20*/  SHFL.BFLY PT, R51, R68, 0x8, 0x1f ;  /* 0x0d001f0044337f89 */ /* 0x001e2200000e0000 */
[----:B------:R-:W-:Y:S01]  /*1a30*/  LOP3.LUT P1, RZ, R2, 0x30f, RZ, 0xc0, !PT ;  /* 0x0000030f02ff7812 */ /* 0x000fe2000782c0ff */
[----:B------:R-:W1:Y:S01]  /*1a40*/  LDCU UR5, c[0x0][0x3a0] ;  /* 0x00007400ff0577ac */ /* 0x000e620008000800 */
[----:B-----5:R-:W-:Y:S01]  /*1a50*/  HADD2.F32 R64, -RZ, R52.H0_H0 ;  /* 0x20000034ff407230 */ /* 0x020fe20000004100 */
[----:B------:R-:W2:Y:S01]  /*1a60*/  SHFL.BFLY PT, R50, R69, 0x8, 0x1f ;  /* 0x0d001f0045327f89 */ /* 0x000ea200000e0000 */
[----:B------:R-:W-:Y:S01]  /*1a70*/  HADD2.F32 R65, -RZ, R54.H0_H0 ;  /* 0x20000036ff417230 */ /* 0x000fe20000004100 */
[----:B------:R-:W3:Y:S01]  /*1a80*/  LDCU.64 UR6, c[0x0][0x380] ;  /* 0x00007000ff0677ac */ /* 0x000ee20008000a00 */
[----:B------:R-:W-:Y:S01]  /*1a90*/  LOP3.LUT R16, R16, 0x1, RZ, 0x3c, !PT ;  /* 0x0000000110107812 */ /* 0x000fe200078e3cff */
        /* <DEDUP_REMOVED lines=17> */
[----:B------:R-:W-:-:S05]  /*1bb0*/  @!P1 FFMA.FTZ R51, R60, 4.0690106288820970803e-06, -R51 ;  /* 0x368888893c339823 */ /* 0x000fca0000010833 */
[----:B------:R-:W-:-:S05]  /*1bc0*/  @!P1 FMNMX.FTZ R51, RZ, R51, !PT ;  /* 0x00000033ff339209 */ /* 0x000fca0007810000 */
[----:B------:R-:W-:Y:S01]  /*1bd0*/  @!P1 STS.64 [R4+UR4], R50 ;  /* 0x0000003204009988 */ /* 0x000fe20008000a04 */
[----:B------:R-:W-:Y:S01]  /*1be0*/  BAR.SYNC.DEFER_BLOCKING 0x0 ;  /* 0x0000000000007b1d */ /* 0x000fe20000010000 */
[----:B------:R-:W-:-:S04]  /*1bf0*/  @!P0 LEA R60, P1, R23, R12, 0x5 ;  /* 0x0000000c173c8211 */ /* 0x000fc800078228ff */
[----:B------:R-:W-:Y:S02]  /*1c00*/  @!P0 LEA.HI.X R23, R23, RZ, R78, 0x5, P1 ;  /* 0x000000ff17178211 */ /* 0x000fe400008f2c4e */
[----:B0-----:R-:W-:-:S04]  /*1c10*/  @!P0 LEA R58, P1, R60, R58, 0x2 ;  /* 0x0000003a3c3a8211 */ /* 0x001fc800078210ff */
[----:B------:R-:W-:Y:S02]  /*1c20*/  @!P0 LEA.HI.X R59, R60, R59, R23, 0x2, P1 ;  /* 0x0000003b3c3b8211 */ /* 0x000fe400008f1417 */
[----:B---3--:R-:W-:Y:S01]  /*1c30*/  IADD3 R18, P1, PT, R18, UR6, RZ ;  /* 0x0000000612127c10 */ /* 0x008fe2000ff3e0ff */
[----:B------:R-:W1:Y:S04]  /*1c40*/  LDS.64 R50, [R10] ;  /* 0x000000000a327984 */ /* 0x000e680000000a00 */
[----:B------:R-:W0:Y:S01]  /*1c50*/  @!P0 LDS.64 R56, [R5+UR4] ;  /* 0x0000000405388984 */ /* 0x000e220008000a00 */
[----:B-1----:R-:W-:Y:S01]  /*1c60*/  FADD.FTZ R23, R51, UR5 ;  /* 0x0000000533177e21 */ /* 0x002fe20008010000 */
[--C-:B------:R-:W-:Y:S01]  /*1c70*/  FADD.FTZ R28, R28, -R50.reuse ;  /* 0x800000321c1c7221 */ /* 0x100fe20000010000 */
[--C-:B------:R-:W-:Y:S01]  /*1c80*/  FADD.FTZ R74, R85, -R50.reuse ;  /* 0x80000032554a7221 */ /* 0x100fe20000010000 */
[--C-:B------:R-:W-:Y:S01]  /*1c90*/  FADD.FTZ R68, R37, -R50.reuse ;  /* 0x8000003225447221 */ /* 0x100fe20000010000 */
[--C-:B------:R-:W-:Y:S01]  /*1ca0*/  FADD.FTZ R66, R45, -R50.reuse ;  /* 0x800000322d427221 */ /* 0x100fe20000010000 */
[----:B0-----:R0:W-:Y:S01]  /*1cb0*/  @!P0 STG.E.64 desc[UR10][R58.64], R56 ;  /* 0x000000383a008986 */ /* 0x0011e2000c101b0a */
        /* <DEDUP_REMOVED lines=13> */
[----:B0-----:R-:W-:Y:S01]  /*1d90*/  FADD.FTZ R58, R33, -R50 ;  /* 0x80000032213a7221 */ /* 0x001fe20000010000 */
[----:B------:R-:W-:-:S02]  /*1da0*/  HADD2.F32 R59, -RZ, R54.H1_H1 ;  /* 0x30000036ff3b7230 */ /* 0x000fc40000004100 */
[--C-:B------:R-:W-:Y:S01]  /*1db0*/  FADD.FTZ R40, R40, -R50.reuse ;  /* 0x8000003228287221 */ /* 0x100fe20000010000 */
[--C-:B------:R-:W-:Y:S01]  /*1dc0*/  FADD.FTZ R80, R80, -R50.reuse ;  /* 0x8000003250507221 */ /* 0x100fe20000010000 */
[C---:B-1----:R-:W-:Y:S01]  /*1dd0*/  FMUL.FTZ R28, R23.reuse, R28 ;  /* 0x0000001c171c7220 */ /* 0x042fe20000410000 */
[C---:B------:R-:W-:Y:S01]  /*1de0*/  FMUL.FTZ R74, R23.reuse, R74 ;  /* 0x0000004a174a7220 */ /* 0x040fe20000410000 */
[C---:B------:R-:W-:Y:S01]  /*1df0*/  FMUL.FTZ R68, R23.reuse, R68 ;  /* 0x0000004417447220 */ /* 0x040fe20000410000 */
[C---:B------:R-:W-:Y:S01]  /*1e00*/  FMUL.FTZ R66, R23.reuse, R66 ;  /* 0x0000004217427220 */ /* 0x040fe20000410000 */
[C-C-:B------:R-:W-:Y:S01]  /*1e10*/  FFMA.FTZ R57, R64.reuse, R28, R65.reuse ;  /* 0x0000001c40397223 */ /* 0x140fe20000010041 */
[--C-:B------:R-:W-:Y:S01]  /*1e20*/  FFMA.FTZ R28, R64, R74, R65.reuse ;  /* 0x0000004a401c7223 */ /* 0x100fe20000010041 */
[--C-:B------:R-:W-:Y:S01]  /*1e30*/  FADD.FTZ R74, R46, -R50.reuse ;  /* 0x800000322e4a7221 */ /* 0x100fe20000010000 */
[C---:B------:R-:W-:Y:S01]  /*1e40*/  FMUL.FTZ R0, R23.reuse, R0 ;  /* 0x0000000017007220 */ /* 0x040fe20000410000 */
[C-C-:B------:R-:W-:Y:S01]  /*1e50*/  FFMA.FTZ R37, R64.reuse, R68, R65.reuse ;  /* 0x0000004440257223 */ /* 0x140fe20000010041 */
[----:B------:R-:W-:Y:S01]  /*1e60*/  FMUL.FTZ R114, R23, R114 ;  /* 0x0000007217727220 */ /* 0x000fe20000410000 */
[----:B------:R-:W-:Y:S01]  /*1e70*/  FFMA.FTZ R45, R64, R66, R65 ;  /* 0x00000042402d7223 */ /* 0x000fe20000010041 */
[----:B------:R-:W-:Y:S01]  /*1e80*/  FADD.FTZ R68, R39, -R50 ;  /* 0x8000003227447221 */ /* 0x000fe20000010000 */
[----:B------:R-:W-:Y:S01]  /*1e90*/  FMUL.FTZ R62, R23, R62 ;  /* 0x0000003e173e7220 */ /* 0x000fe20000410000 */
[----:B------:R-:W-:-:S02]  /*1ea0*/  HADD2.F32 R39, -RZ, R53.H0_H0 ;  /* 0x20000035ff277230 */ /* 0x000fc40000004100 */
[C---:B------:R-:W-:Y:S01]  /*1eb0*/  FMUL.FTZ R56, R23.reuse, R60 ;  /* 0x0000003c17387220 */ /* 0x040fe20000410000 */
[----:B------:R-:W-:Y:S02]  /*1ec0*/  HADD2.F32 R66, -RZ, R55.H0_H0 ;  /* 0x20000037ff427230 */ /* 0x000fe40000004100 */
        /* <DEDUP_REMOVED lines=11> */
[--C-:B------:R-:W-:Y:S01]  /*1f80*/  FADD.FTZ R74, R30, -R50.reuse ;  /* 0x800000321e4a7221 */ /* 0x100fe20000010000 */
[C-C-:B------:R-:W-:Y:S01]  /*1f90*/  FFMA.FTZ R51, R64.reuse, R62, R65.reuse ;  /* 0x0000003e40337223 */ /* 0x140fe20000010041 */
[----:B------:R-:W-:Y:S01]  /*1fa0*/  FADD.FTZ R114, R27, -R50 ;  /* 0x800000321b727221 */ /* 0x000fe20000010000 */
[C-C-:B------:R-:W-:Y:S01]  /*1fb0*/  FFMA.FTZ R33, R64.reuse, R58, R65.reuse ;  /* 0x0000003a40217223 */ /* 0x140fe20000010041 */
[C-C-:B------:R-:W-:Y:S01]  /*1fc0*/  FFMA.FTZ R62, R64.reuse, R78, R65.reuse ;  /* 0x0000004e403e7223 */ /* 0x140fe20000010041 */
[----:B------:R-:W-:Y:S01]  /*1fd0*/  FFMA.FTZ R21, R21, R39, R66 ;  /* 0x0000002715157223 */ /* 0x000fe20000010042 */
[--C-:B------:R-:W-:Y:S01]  /*1fe0*/  FADD.FTZ R116, R29, -R50.reuse ;  /* 0x800000321d747221 */ /* 0x100fe20000010000 */
[C-C-:B------:R-:W-:Y:S01]  /*1ff0*/  FFMA.FTZ R56, R64.reuse, R56, R65.reuse ;  /* 0x0000003840387223 */ /* 0x140fe20000010041 */
[C-C-:B------:R-:W-:Y:S01]  /*2000*/  FFMA.FTZ R38, R64.reuse, R38, R65.reuse ;  /* 0x0000002640267223 */ /* 0x140fe20000010041 */
[C-C-:B------:R-:W-:Y:S01]  /*2010*/  FFMA.FTZ R35, R64.reuse, R72, R65.reuse ;  /* 0x0000004840237223 */ /* 0x140fe20000010041 */
[C-C-:B------:R-:W-:Y:S01]  /*2020*/  FFMA.FTZ R17, R64.reuse, R82, R65.reuse ;  /* 0x0000005240117223 */ /* 0x140fe20000010041 */
[C-C-:B------:R-:W-:Y:S01]  /*2030*/  FFMA.FTZ R63, R64.reuse, R112, R65.reuse ;  /* 0x00000070403f7223 */ /* 0x140fe20000010041 */
[C-C-:B------:R-:W-:Y:S01]  /*2040*/  FFMA.FTZ R60, R64.reuse, R60, R65.reuse ;  /* 0x0000003c403c7223 */ /* 0x140fe20000010041 */
[----:B------:R-:W-:Y:S01]  /*2050*/  FFMA.FTZ R58, R64, R118, R65 ;  /* 0x00000076403a7223 */ /* 0x000fe20000010041 */
[----:B------:R-:W-:Y:S01]  /*2060*/  FMUL.FTZ R69, R0, -1.4426950216293334961 ;  /* 0xbfb8aa3b00457820 */ /* 0x000fe20000410000 */
[----:B------:R-:W-:Y:S01]  /*2070*/  FADD.FTZ R78, R22, -R50 ;  /* 0x80000032164e7221 */ /* 0x000fe20000010000 */
[----:B------:R-:W-:-:S02]  /*2080*/  HADD2.F32 R64, -RZ, R52.H1_H1 ;  /* 0x30000034ff407230 */ /* 0x000fc40000004100 */
[--C-:B------:R-:W-:Y:S01]  /*2090*/  FADD.FTZ R82, R19, -R50.reuse ;  /* 0x8000003213527221 */ /* 0x100fe20000010000 */
[--C-:B------:R-:W-:Y:S01]  /*20a0*/  FADD.FTZ R118, R44, -R50.reuse ;  /* 0x800000322c767221 */ /* 0x100fe20000010000 */
[C---:B------:R-:W-:Y:S01]  /*20b0*/  FMUL.FTZ R74, R23.reuse, R74 ;  /* 0x0000004a174a7220 */ /* 0x040fe20000410000 */
[C---:B------:R-:W-:Y:S01]  /*20c0*/  FMUL.FTZ R72, R23.reuse, R68 ;  /* 0x0000004417487220 */ /* 0x040fe20000410000 */
[----:B------:R-:W-:Y:S01]  /*20d0*/  FMUL.FTZ R114, R23, R114 ;  /* 0x0000007217727220 */ /* 0x000fe20000410000 */
[----:B------:R-:W-:Y:S01]  /*20e0*/  FMUL.FTZ R22, R21, -1.4426950216293334961 ;  /* 0xbfb8aa3b15167820 */ /* 0x000fe20000410000 */
[C---:B------:R-:W-:Y:S01]  /*20f0*/  FMUL.FTZ R116, R23.reuse, R116 ;  /* 0x0000007417747220 */ /* 0x040fe20000410000 */
[----:B------:R0:W1:Y:S01]  /*2100*/  MUFU.EX2 R46, R69 ;  /* 0x00000045002e7308 */ /* 0x0000620000000800 */
[C---:B------:R-:W-:Y:S01]  /*2110*/  FMUL.FTZ R85, R23.reuse, R78 ;  /* 0x0000004e17557220 */ /* 0x040fe20000410000 */
[----:B------:R-:W-:Y:S01]  /*2120*/  FADD.FTZ R84, R84, -R50 ;  /* 0x8000003254547221 */ /* 0x000fe20000010000 */
[----:B------:R-:W-:Y:S01]  /*2130*/  FMUL.FTZ R78, R23, R118 ;  /* 0x00000076174e7220 */ /* 0x000fe20000410000 */
[----:B------:R-:W-:Y:S01]  /*2140*/  FFMA.FTZ R77, R39, R74, R66 ;  /* 0x0000004a274d7223 */ /* 0x000fe20000010042 */
[--C-:B------:R-:W-:Y:S01]  /*2150*/  FFMA.FTZ R67, R72, R64, R59.reuse ;  /* 0x0000004048437223 */ /* 0x100fe2000001003b */
[--C-:B------:R-:W-:Y:S01]  /*2160*/  FADD.FTZ R92, R92, -R50.reuse ;  /* 0x800000325c5c7221 */ /* 0x100fe20000010000 */
[--C-:B------:R-:W-:Y:S01]  /*2170*/  FADD.FTZ R100, R100, -R50.reuse ;  /* 0x8000003264647221 */ /* 0x100fe20000010000 */
[C---:B------:R-:W-:Y:S01]  /*2180*/  FMUL.FTZ R40, R23.reuse, R40 ;  /* 0x0000002817287220 */ /* 0x040fe20000410000 */
[----:B0-----:R-:W-:Y:S01]  /*2190*/  FMUL.FTZ R69, R23, R82 ;  /* 0x0000005217457220 */ /* 0x001fe20000410000 */
[--C-:B------:R-:W-:Y:S01]  /*21a0*/  FADD.FTZ R82, R49, -R50.reuse ;  /* 0x8000003231527221 */ /* 0x100fe20000010000 */
[----:B------:R-:W-:Y:S01]  /*21b0*/  FMUL.FTZ R118, R23, R80 ;  /* 0x0000005017767220 */ /* 0x000fe20000410000 */
[--C-:B------:R-:W-:Y:S01]  /*21c0*/  FFMA.FTZ R74, R64, R114, R59.reuse ;  /* 0x00000072404a7223 */ /* 0x100fe2000001003b */
[--C-:B------:R-:W-:Y:S01]  /*21d0*/  FADD.FTZ R72, R32, -R50.reuse ;  /* 0x8000003220487221 */ /* 0x100fe20000010000 */
[--C-:B------:R-:W-:Y:S01]  /*21e0*/  FADD.FTZ R112, R43, -R50.reuse ;  /* 0x800000322b707221 */ /* 0x100fe20000010000 */
[--C-:B------:R-:W-:Y:S01]  /*21f0*/  FADD.FTZ R44, R42, -R50.reuse ;  /* 0x800000322a2c7221 */ /* 0x100fe20000010000 */
[--C-:B------:R-:W-:Y:S01]  /*2200*/  FADD.FTZ R120, R88, -R50.reuse ;  /* 0x8000003258787221 */ /* 0x100fe20000010000 */
[--C-:B------:R-:W-:Y:S01]  /*2210*/  FADD.FTZ R96, R96, -R50.reuse ;  /* 0x8000003260607221 */ /* 0x100fe20000010000 */
[--C-:B------:R-:W-:Y:S01]  /*2220*/  FADD.FTZ R104, R104, -R50.reuse ;  /* 0x8000003268687221 */ /* 0x100fe20000010000 */
[----:B------:R-:W-:Y:S01]  /*2230*/  FFMA.FTZ R80, R64, R116, R59 ;  /* 0x0000007440507223 */ /* 0x000fe2000001003b */
[--C-:B------:R-:W-:Y:S01]  /*2240*/  FADD.FTZ R114, R79, -R50.reuse ;  /* 0x800000324f727221 */ /* 0x100fe20000010000 */
[----:B------:R-:W-:Y:S01]  /*2250*/  FMUL.FTZ R32, R23, R122 ;  /* 0x0000007a17207220 */ /* 0x000fe20000410000 */
[----:B------:R-:W-:Y:S01]  /*2260*/  FMUL.FTZ R29, R57, -1.4426950216293334961 ;  /* 0xbfb8aa3b391d7820 */ /* 0x000fe20000410000 */
[--C-:B------:R-:W-:Y:S01]  /*2270*/  FADD.FTZ R108, R108, -R50.reuse ;  /* 0x800000326c6c7221 */ /* 0x100fe20000010000 */
[----:B------:R-:W-:Y:S01]  /*2280*/  FADD.FTZ R116, R26, -R50 ;  /* 0x800000321a747221 */ /* 0x000fe20000010000 */
[----:B------:R-:W-:Y:S01]  /*2290*/  HADD2.F32 R65, -RZ, R53.H1_H1 ;  /* 0x30000035ff417230 */ /* 0x000fe20000004100 */
[----:B------:R-:W0:Y:S01]  /*22a0*/  MUFU.EX2 R22, R22 ;  /* 0x0000001600167308 */ /* 0x000e220000000800 */
[----:B------:R-:W-:-:S02]  /*22b0*/  HADD2.F32 R68, -RZ, R55.H1_H1 ;  /* 0x30000037ff447230 */ /* 0x000fc40000004100 */
[----:B------:R-:W-:Y:S01]  /*22c0*/  FMUL.FTZ R122, R23, R84 ;  /* 0x00000054177a7220 */ /* 0x000fe20000410000 */
[----:B------:R-:W-:Y:S01]  /*22d0*/  FFMA.FTZ R89, R39, R40, R66 ;  /* 0x0000002827597223 */ /* 0x000fe20000010042 */
        /* <DEDUP_REMOVED lines=12> */
[----:B------:R-:W-:Y:S01]  /*23a0*/  FMUL.FTZ R95, R23, R116 ;  /* 0x00000074175f7220 */ /* 0x000fe20000410000 */
[--C-:B------:R-:W-:Y:S01]  /*23b0*/  FADD.FTZ R114, R47, -R50.reuse ;  /* 0x800000322f727221 */ /* 0x100fe20000010000 */
[C-C-:B------:R-:W-:Y:S01]  /*23c0*/  FFMA.FTZ R43, R64.reuse, R122, R59.reuse ;  /* 0x0000007a402b7223 */ /* 0x140fe2000001003b */
[----:B------:R-:W-:Y:S01]  /*23d0*/  FADD.FTZ R116, R81, -R50 ;  /* 0x8000003251747221 */ /* 0x000fe20000010000 */
[----:B------:R-:W-:Y:S01]  /*23e0*/  MUFU.EX2 R29, R29 ;  /* 0x0000001d001d7308 */ /* 0x000fe20000000800 */
[----:B------:R-:W-:Y:S01]  /*23f0*/  FFMA.FTZ R84, R65, R82, R68 ;  /* 0x0000005241547223 */ /* 0x000fe20000010044 */
[C-C-:B------:R-:W-:Y:S01]  /*2400*/  FFMA.FTZ R97, R64.reuse, R92, R59.reuse ;  /* 0x0000005c40617223 */ /* 0x140fe2000001003b */
[--C-:B------:R-:W-:Y:S01]  /*2410*/  FFMA.FTZ R93, R64, R124, R59.reuse ;  /* 0x0000007c405d7223 */ /* 0x100fe2000001003b */
[--C-:B------:R-:W-:Y:S01]  /*2420*/  FADD.FTZ R122, R87, -R50.reuse ;  /* 0x80000032577a7221 */ /* 0x100fe20000010000 */
[----:B------:R-:W-:Y:S01]  /*2430*/  FADD.FTZ R94, R94, -R50 ;  /* 0x800000325e5e7221 */ /* 0x000fe20000010000 */
        /* <DEDUP_REMOVED lines=8> */
[--C-:B------:R-:W-:Y:S01]  /*24c0*/  FFMA.FTZ R92, R64, R104, R59.reuse ;  /* 0x00000068405c7223 */ /* 0x100fe2000001003b */
[--C-:B------:R-:W-:Y:S01]  /*24d0*/  FADD.FTZ R124, R48, -R50.reuse ;  /* 0x80000032307c7221 */ /* 0x100fe20000010000 */
[----:B------:R-:W-:Y:S01]  /*24e0*/  FMUL.FTZ R117, R23, R118 ;  /* 0x0000007617757220 */ /* 0x000fe20000410000 */
[----:B------:R-:W-:Y:S01]  /*24f0*/  FFMA.FTZ R59, R64, R108, R59 ;  /* 0x0000006c403b7223 */ /* 0x000fe2000001003b */
[--C-:B------:R-:W-:Y:S01]  /*2500*/  FADD.FTZ R118, R109, -R50.reuse ;  /* 0x800000326d767221 */ /* 0x100fe20000010000 */
[C---:B------:R-:W-:Y:S01]  /*2510*/  FMUL.FTZ R114, R23.reuse, R114 ;  /* 0x0000007217727220 */ /* 0x040fe20000410000 */
[--C-:B------:R-:W-:Y:S01]  /*2520*/  FADD.FTZ R108, R34, -R50.reuse ;  /* 0x80000032226c7221 */ /* 0x100fe20000010000 */
[--C-:B------:R-:W-:Y:S01]  /*2530*/  FADD.FTZ R98, R98, -R50.reuse ;  /* 0x8000003262627221 */ /* 0x100fe20000010000 */
[C---:B------:R-:W-:Y:S01]  /*2540*/  FMUL.FTZ R109, R23.reuse, R116 ;  /* 0x00000074176d7220 */ /* 0x040fe20000410000 */
[--C-:B------:R-:W-:Y:S01]  /*2550*/  FADD.FTZ R112, R36, -R50.reuse ;  /* 0x8000003224707221 */ /* 0x100fe20000010000 */
[C---:B------:R-:W-:Y:S01]  /*2560*/  FMUL.FTZ R105, R23.reuse, R122 ;  /* 0x0000007a17697220 */ /* 0x040fe20000410000 */
[C---:B------:R-:W-:Y:S01]  /*2570*/  FMUL.FTZ R123, R23.reuse, R94 ;  /* 0x0000005e177b7220 */ /* 0x040fe20000410000 */
[----:B------:R-:W-:Y:S01]  /*2580*/  FMUL.FTZ R42, R30, -1.4426950216293334961 ;  /* 0xbfb8aa3b1e2a7820 */ /* 0x000fe20000410000 */
[----:B------:R-:W-:Y:S01]  /*2590*/  FMUL.FTZ R36, R23, R124 ;  /* 0x0000007c17247220 */ /* 0x000fe20000410000 */
[--C-:B------:R-:W-:Y:S01]  /*25a0*/  FADD.FTZ R124, R99, -R50.reuse ;  /* 0x80000032637c7221 */ /* 0x100fe20000010000 */
[----:B------:R-:W-:Y:S01]  /*25b0*/  FADD.FTZ R106, R106, -R50 ;  /* 0x800000326a6a7221 */ /* 0x000fe20000010000 */
[--C-:B------:R-:W-:Y:S01]  /*25c0*/  FFMA.FTZ R94, R65, R114, R68.reuse ;  /* 0x00000072415e7223 */ /* 0x100fe20000010044 */
[C---:B------:R-:W-:Y:S01]  /*25d0*/  FMUL.FTZ R99, R23.reuse, R108 ;  /* 0x0000006c17637220 */ /* 0x040fe20000410000 */
[----:B------:R-:W-:Y:S01]  /*25e0*/  FMUL.FTZ R125, R23, R98 ;  /* 0x00000062177d7220 */ /* 0x000fe20000410000 */
[----:B------:R-:W-:Y:S01]  /*25f0*/  FFMA.FTZ R114, R65, R109, R68 ;  /* 0x0000006d41727223 */ /* 0x000fe20000010044 */
[----:B------:R-:W-:Y:S01]  /*2600*/  FFMA.FTZ R108, R39, R105, R66 ;  /* 0x00000069276c7223 */ /* 0x000fe20000010042 */
[----:B------:R-:W-:Y:S01]  /*2610*/  FFMA.FTZ R109, R65, R123, R68 ;  /* 0x0000007b416d7223 */ /* 0x000fe20000010044 */
[----:B------:R2:W-:Y:S01]  /*2620*/  MUFU.EX2 R27, R42 ;  /* 0x0000002a001b7308 */ /* 0x0005e20000000800 */
[----:B------:R-:W-:Y:S01]  /*2630*/  FADD.FTZ R104, R25, -R50 ;  /* 0x8000003219687221 */ /* 0x000fe20000010000 */
[----:B------:R-:W-:Y:S01]  /*2640*/  FFMA.FTZ R105, R39, R117, R66 ;  /* 0x0000007527697223 */ /* 0x000fe20000010042 */
[----:B-1----:R-:W-:Y:S01]  /*2650*/  FADD.FTZ R123, R46, 1 ;  /* 0x3f8000002e7b7421 */ /* 0x002fe20000010000 */
[C---:B------:R-:W-:Y:S01]  /*2660*/  FMUL.FTZ R119, R23.reuse, R124 ;  /* 0x0000007c17777220 */ /* 0x040fe20000410000 */
[----:B------:R-:W-:Y:S01]  /*2670*/  FADD.FTZ R122, R24, -R50 ;  /* 0x80000032187a7221 */ /* 0x000fe20000010000 */
[----:B------:R-:W-:Y:S01]  /*2680*/  FMUL.FTZ R117, R23, R106 ;  /* 0x0000006a17757220 */ /* 0x000fe20000410000 */
[----:B------:R-:W-:Y:S01]  /*2690*/  FMUL.FTZ R19, R67, -1.4426950216293334961 ;  /* 0xbfb8aa3b43137820 */ /* 0x000fe20000410000 */
[----:B------:R-:W-:Y:S01]  /*26a0*/  FFMA.FTZ R106, R65, R125, R68 ;  /* 0x0000007d416a7223 */ /* 0x000fe20000010044 */
[----:B--2---:R-:W-:Y:S01]  /*26b0*/  FMUL.FTZ R42, R32, -1.4426950216293334961 ;  /* 0xbfb8aa3b202a7820 */ /* 0x004fe20000410000 */
[----:B0-----:R-:W-:Y:S01]  /*26c0*/  FADD.FTZ R125, R22, 1 ;  /* 0x3f800000167d7421 */ /* 0x001fe20000010000 */
[----:B------:R-:W-:Y:S01]  /*26d0*/  FMUL.FTZ R73, R89, -1.4426950216293334961 ;  /* 0xbfb8aa3b59497820 */ /* 0x000fe20000410000 */
[----:B------:R-:W-:Y:S01]  /*26e0*/  FMUL.FTZ R87, R23, R104 ;  /* 0x0000006817577220 */ /* 0x000fe20000410000 */
[----:B------:R-:W-:Y:S01]  /*26f0*/  FFMA.FTZ R104, R39, R119, R66 ;  /* 0x0000007727687223 */ /* 0x000fe20000010042 */
[C---:B------:R-:W-:Y:S01]  /*2700*/  FMUL.FTZ R119, R23.reuse, R122 ;  /* 0x0000007a17777220 */ /* 0x040fe20000410000 */
[----:B------:R-:W0:Y:S01]  /*2710*/  MUFU.RCP R123, R123 ;  /* 0x0000007b007b7308 */ /* 0x000e220000001000 */
[----:B------:R-:W-:Y:S01]  /*2720*/  FMUL.FTZ R26, R82, -1.4426950216293334961 ;  /* 0xbfb8aa3b521a7820 */ /* 0x000fe20000410000 */
[----:B------:R-:W-:Y:S01]  /*2730*/  FMUL.FTZ R72, R23, R72 ;  /* 0x0000004817487220 */ /* 0x000fe20000410000 */
[--C-:B------:R-:W-:Y:S01]  /*2740*/  FADD.FTZ R48, R41, -R50.reuse ;  /* 0x8000003229307221 */ /* 0x100fe20000010000 */
[----:B------:R-:W-:Y:S01]  /*2750*/  FMUL.FTZ R101, R84, -1.4426950216293334961 ;  /* 0xbfb8aa3b54657820 */ /* 0x000fe20000410000 */
[----:B------:R-:W-:Y:S01]  /*2760*/  FADD.FTZ R64, R76, -R50 ;  /* 0x800000324c407221 */ /* 0x000fe20000010000 */
[----:B------:R-:W-:Y:S01]  /*2770*/  FFMA.FTZ R88, R65, R72, R68 ;  /* 0x0000004841587223 */ /* 0x000fe20000010044 */
[----:B------:R-:W-:Y:S01]  /*2780*/  FMUL.FTZ R48, R23, R48 ;  /* 0x0000003017307220 */ /* 0x000fe20000410000 */
[----:B------:R-:W1:Y:S01]  /*2790*/  MUFU.EX2 R42, R42 ;  /* 0x0000002a002a7308 */ /* 0x000e620000000800 */
[----:B------:R-:W-:Y:S01]  /*27a0*/  FMUL.FTZ R72, R85, -1.4426950216293334961 ;  /* 0xbfb8aa3b55487820 */ /* 0x000fe20000410000 */
[----:B------:R-:W-:Y:S01]  /*27b0*/  FMUL.FTZ R44, R88, -1.4426950216293334961 ;  /* 0xbfb8aa3b582c7820 */ /* 0x000fe20000410000 */
[----:B------:R-:W-:Y:S01]  /*27c0*/  FMUL.FTZ R79, R23, R64 ;  /* 0x00000040174f7220 */ /* 0x000fe20000410000 */
[----:B------:R-:W-:Y:S01]  /*27d0*/  FFMA.FTZ R36, R39, R36, R66 ;  /* 0x0000002427247223 */ /* 0x000fe20000010042 */
[--C-:B------:R-:W-:Y:S01]  /*27e0*/  FADD.FTZ R120, R83, -R50.reuse ;  /* 0x8000003253787221 */ /* 0x100fe20000010000 */
[--C-:B------:R-:W-:Y:S01]  /*27f0*/  FADD.FTZ R91, R91, -R50.reuse ;  /* 0x800000325b5b7221 */ /* 0x100fe20000010000 */
[--C-:B------:R-:W-:Y:S01]  /*2800*/  FADD.FTZ R103, R103, -R50.reuse ;  /* 0x8000003267677221 */ /* 0x100fe20000010000 */
[----:B------:R2:W-:Y:S01]  /*2810*/  MUFU.RCP R122, R125 ;  /* 0x0000007d007a7308 */ /* 0x0005e20000001000 */
[----:B0-----:R-:W-:Y:S01]  /*2820*/  FMUL.FTZ R22, R0, R123 ;  /* 0x0000007b00167220 */ /* 0x001fe20000410000 */
[----:B------:R-:W-:Y:S01]  /*2830*/  FMUL.FTZ R76, R36, -1.4426950216293334961 ;  /* 0xbfb8aa3b244c7820 */ /* 0x000fe20000410000 */
[----:B------:R-:W-:Y:S01]  /*2840*/  FADD.FTZ R107, R107, -R50 ;  /* 0x800000326b6b7221 */ /* 0x000fe20000010000 */
[C---:B------:R-:W-:Y:S01]  /*2850*/  FMUL.FTZ R83, R23.reuse, R120 ;  /* 0x0000007817537220 */ /* 0x040fe20000410000 */
[C---:B------:R-:W-:Y:S01]  /*2860*/  FMUL.FTZ R115, R23.reuse, R91 ;  /* 0x0000005b17737220 */ /* 0x040fe20000410000 */
[C---:B------:R-:W-:Y:S01]  /*2870*/  FMUL.FTZ R103, R23.reuse, R103 ;  /* 0x0000006717677220 */ /* 0x040fe20000410000 */
[----:B------:R-:W-:Y:S01]  /*2880*/  FMUL.FTZ R113, R23, R107 ;  /* 0x0000006b17717220 */ /* 0x000fe20000410000 */
[----:B------:R-:W0:Y:S01]  /*2890*/  MUFU.EX2 R19, R19 ;  /* 0x0000001300137308 */ /* 0x000e220000000800 */
[----:B--2---:R-:W-:Y:S01]  /*28a0*/  FADD.FTZ R125, R29, 1 ;  /* 0x3f8000001d7d7421 */ /* 0x004fe20000010000 */
[----:B-1----:R-:W-:Y:S01]  /*28b0*/  FADD.FTZ R123, R42, 1 ;  /* 0x3f8000002a7b7421 */ /* 0x002fe20000010000 */
[----:B------:R-:W-:Y:S01]  /*28c0*/  FMUL.FTZ R112, R23, R112 ;  /* 0x0000007017707220 */ /* 0x000fe20000410000 */
[C-C-:B------:R-:W-:Y:S01]  /*28d0*/  FFMA.FTZ R91, R39.reuse, R79, R66.reuse ;  /* 0x0000004f275b7223 */ /* 0x140fe20000010042 */
[C-C-:B------:R-:W-:Y:S01]  /*28e0*/  FFMA.FTZ R79, R39.reuse, R87, R66.reuse ;  /* 0x00000057274f7223 */ /* 0x140fe20000010042 */
[C-C-:B------:R-:W-:Y:S01]  /*28f0*/  FFMA.FTZ R99, R39.reuse, R99, R66.reuse ;  /* 0x0000006327637223 */ /* 0x140fe20000010042 */
[C-C-:B------:R-:W-:Y:S01]  /*2900*/  FFMA.FTZ R95, R39.reuse, R95, R66.reuse ;  /* 0x0000005f275f7223 */ /* 0x140fe20000010042 */
[----:B------:R-:W1:Y:S01]  /*2910*/  MUFU.EX2 R73, R73 ;  /* 0x0000004900497308 */ /* 0x000e620000000800 */
[C-C-:B------:R-:W-:Y:S01]  /*2920*/  FFMA.FTZ R87, R39.reuse, R121, R66.reuse ;  /* 0x0000007927577223 */ /* 0x140fe20000010042 */
[C-C-:B------:R-:W-:Y:S01]  /*2930*/  FFMA.FTZ R83, R39.reuse, R83, R66.reuse ;  /* 0x0000005327537223 */ /* 0x140fe20000010042 */
[C-C-:B------:R-:W-:Y:S01]  /*2940*/  FFMA.FTZ R107, R39.reuse, R115, R66.reuse ;  /* 0x00000073276b7223 */ /* 0x140fe20000010042 */
[C-C-:B------:R-:W-:Y:S01]  /*2950*/  FFMA.FTZ R103, R39.reuse, R103, R66.reuse ;  /* 0x0000006727677223 */ /* 0x140fe20000010042 */
[----:B------:R-:W-:Y:S01]  /*2960*/  FMUL.FTZ R120, R38, -1.4426950216293334961 ;  /* 0xbfb8aa3b26787820 */ /* 0x000fe20000410000 */
[----:B------:R-:W-:Y:S01]  /*2970*/  FFMA.FTZ R39, R39, R113, R66 ;  /* 0x0000007127277223 */ /* 0x000fe20000010042 */
[----:B------:R-:W-:Y:S01]  /*2980*/  FFMA.FTZ R66, R65, R112, R68 ;  /* 0x0000007041427223 */ /* 0x000fe20000010044 */
[----:B------:R-:W2:Y:S01]  /*2990*/  MUFU.RCP R125, R125 ;  /* 0x0000007d007d7308 */ /* 0x000ea20000001000 */
[----:B0-----:R-:W-:Y:S01]  /*29a0*/  FADD.FTZ R124, R19, 1 ;  /* 0x3f800000137c7421 */ /* 0x001fe20000010000 */
[--C-:B------:R-:W-:Y:S01]  /*29b0*/  FADD.FTZ R112, R31, -R50.reuse ;  /* 0x800000321f707221 */ /* 0x100fe20000010000 */
[--C-:B------:R-:W-:Y:S01]  /*29c0*/  FADD.FTZ R86, R86, -R50.reuse ;  /* 0x8000003256567221 */ /* 0x100fe20000010000 */
[--C-:B------:R-:W-:Y:S01]  /*29d0*/  FADD.FTZ R90, R90, -R50.reuse ;  /* 0x800000325a5a7221 */ /* 0x100fe20000010000 */
[----:B------:R-:W-:Y:S01]  /*29e0*/  FADD.FTZ R102, R102, -R50 ;  /* 0x8000003266667221 */ /* 0x000fe20000010000 */
[----:B------:R-:W-:Y:S01]  /*29f0*/  FMUL.FTZ R115, R99, -1.4426950216293334961 ;  /* 0xbfb8aa3b63737820 */ /* 0x000fe20000410000 */
[----:B------:R-:W-:Y:S01]  /*2a00*/  FMUL.FTZ R41, R45, -1.4426950216293334961 ;  /* 0xbfb8aa3b2d297820 */ /* 0x000fe20000410000 */
[----:B------:R-:W0:Y:S01]  /*2a10*/  MUFU.EX2 R26, R26 ;  /* 0x0000001a001a7308 */ /* 0x000e220000000800 */
[----:B-1----:R-:W-:Y:S01]  /*2a20*/  FADD.FTZ R73, R73, 1 ;  /* 0x3f80000049497421 */ /* 0x002fe20000010000 */
[C---:B------:R-:W-:Y:S01]  /*2a30*/  FMUL.FTZ R121, R23.reuse, R90 ;  /* 0x0000005a17797220 */ /* 0x040fe20000410000 */
[C---:B------:R-:W-:Y:S01]  /*2a40*/  FMUL.FTZ R81, R23.reuse, R112 ;  /* 0x0000007017517220 */ /* 0x040fe20000410000 */
[C---:B------:R-:W-:Y:S01]  /*2a50*/  FMUL.FTZ R113, R23.reuse, R86 ;  /* 0x0000005617717220 */ /* 0x040fe20000410000 */
[----:B------:R-:W-:Y:S01]  /*2a60*/  FMUL.FTZ R116, R23, R118 ;  /* 0x0000007617747220 */ /* 0x000fe20000410000 */
[--C-:B------:R-:W-:Y:S01]  /*2a70*/  FFMA.FTZ R112, R65, R121, R68.reuse ;  /* 0x0000007941707223 */ /* 0x100fe20000010044 */
[----:B------:R-:W-:Y:S01]  /*2a80*/  FMUL.FTZ R31, R78, -1.4426950216293334961 ;  /* 0xbfb8aa3b4e1f7820 */ /* 0x000fe20000410000 */
[----:B------:R-:W1:Y:S01]  /*2a90*/  MUFU.EX2 R44, R44 ;  /* 0x0000002c002c7308 */ /* 0x000e620000000800 */
[----:B--2---:R-:W-:Y:S01]  /*2aa0*/  FMUL.FTZ R57, R57, R125 ;  /* 0x0000007d39397220 */ /* 0x004fe20000410000 */
[C-C-:B------:R-:W-:Y:S01]  /*2ab0*/  FFMA.FTZ R90, R65.reuse, R119, R68.reuse ;  /* 0x00000077415a7223 */ /* 0x140fe20000010044 */
[C-C-:B------:R-:W-:Y:S01]  /*2ac0*/  FFMA.FTZ R86, R65.reuse, R81, R68.reuse ;  /* 0x0000005141567223 */ /* 0x140fe20000010044 */
[C-C-:B------:R-:W-:Y:S01]  /*2ad0*/  FFMA.FTZ R113, R65.reuse, R113, R68.reuse ;  /* 0x0000007141717223 */ /* 0x140fe20000010044 */
[C-C-:B------:R-:W-:Y:S01]  /*2ae0*/  FFMA.FTZ R98, R65.reuse, R117, R68.reuse ;  /* 0x0000007541627223 */ /* 0x140fe20000010044 */
[--C-:B------:R-:W-:Y:S01]  /*2af0*/  FFMA.FTZ R121, R65, R116, R68.reuse ;  /* 0x0000007441797223 */ /* 0x100fe20000010044 */
[----:B------:R-:W-:Y:S01]  /*2b00*/  FMUL.FTZ R118, R37, -1.4426950216293334961 ;  /* 0xbfb8aa3b25767820 */ /* 0x000fe20000410000 */
[----:B------:R2:W-:Y:S01]  /*2b10*/  MUFU.EX2 R34, R101 ;  /* 0x0000006500227308 */ /* 0x0005e20000000800 */
[----:B0-----:R-:W-:Y:S01]  /*2b20*/  FADD.FTZ R125, R26, 1 ;  /* 0x3f8000001a7d7421 */ /* 0x001fe20000010000 */
[----:B------:R-:W-:Y:S01]  /*2b30*/  FMUL.FTZ R119, R90, -1.4426950216293334961 ;  /* 0xbfb8aa3b5a777820 */ /* 0x000fe20000410000 */
[----:B------:R-:W-:Y:S01]  /*2b40*/  FMUL.FTZ R81, R94, -1.4426950216293334961 ;  /* 0xbfb8aa3b5e517820 */ /* 0x000fe20000410000 */
[----:B------:R-:W-:Y:S01]  /*2b50*/  FADD.FTZ R27, R27, 1 ;  /* 0x3f8000001b1b7421 */ /* 0x000fe20000010000 */
[----:B------:R-:W-:Y:S01]  /*2b60*/  FMUL.FTZ R69, R56, -1.4426950216293334961 ;  /* 0xbfb8aa3b38457820 */ /* 0x000fe20000410000 */
[----:B------:R-:W-:Y:S01]  /*2b70*/  FMUL.FTZ R25, R51, -1.4426950216293334961 ;  /* 0xbfb8aa3b33197820 */ /* 0x000fe20000410000 */
[----:B------:R-:W-:Y:S01]  /*2b80*/  FMUL.FTZ R24, R66, -1.4426950216293334961 ;  /* 0xbfb8aa3b42187820 */ /* 0x000fe20000410000 */
[----:B------:R-:W0:Y:S01]  /*2b90*/  MUFU.RCP R46, R124 ;  /* 0x0000007c002e7308 */ /* 0x000e220000001000 */
[----:B--2---:R-:W-:Y:S01]  /*2ba0*/  FFMA.FTZ R101, R65, R48, R68 ;  /* 0x0000003041657223 */ /* 0x004fe20000010044 */
[----:B-1----:R-:W-:Y:S01]  /*2bb0*/  FADD.FTZ R44, R44, 1 ;  /* 0x3f8000002c2c7421 */ /* 0x002fe20000010000 */
[----:B------:R-:W-:Y:S01]  /*2bc0*/  FMUL.FTZ R48, R80, -1.4426950216293334961 ;  /* 0xbfb8aa3b50307820 */ /* 0x000fe20000410000 */
[----:B------:R-:W-:Y:S01]  /*2bd0*/  FMUL.FTZ R116, R74, -1.4426950216293334961 ;  /* 0xbfb8aa3b4a747820 */ /* 0x000fe20000410000 */
[----:B------:R-:W-:Y:S01]  /*2be0*/  FMUL.FTZ R64, R101, -1.4426950216293334961 ;  /* 0xbfb8aa3b65407820 */ /* 0x000fe20000410000 */
[----:B------:R-:W-:Y:S01]  /*2bf0*/  FMUL.FTZ R40, R77, -1.4426950216293334961 ;  /* 0xbfb8aa3b4d287820 */ /* 0x000fe20000410000 */
[----:B------:R-:W-:Y:S01]  /*2c00*/  FMUL.FTZ R117, R79, -1.4426950216293334961 ;  /* 0xbfb8aa3b4f757820 */ /* 0x000fe20000410000 */
[----:B------:R-:W1:Y:S01]  /*2c10*/  MUFU.RCP R123, R123 ;  /* 0x0000007b007b7308 */ /* 0x000e620000001000 */
[----:B------:R-:W-:Y:S01]  /*2c20*/  FMUL.FTZ R19, R33, -1.4426950216293334961 ;  /* 0xbfb8aa3b21137820 */ /* 0x000fe20000410000 */
[----:B------:R-:W-:Y:S01]  /*2c30*/  FMUL.FTZ R0, R49, -1.4426950216293334961 ;  /* 0xbfb8aa3b31007820 */ /* 0x000fe20000410000 */
[----:B------:R-:W-:Y:S01]  /*2c40*/  FMUL.FTZ R122, R21, R122 ;  /* 0x0000007a157a7220 */ /* 0x000fe20000410000 */
[----:B------:R-:W-:Y:S01]  /*2c50*/  FMUL.FTZ R21, R114, -1.4426950216293334961 ;  /* 0xbfb8aa3b72157820 */ /* 0x000fe20000410000 */
[----:B------:R-:W-:-:S03]  /*2c60*/  FMUL.FTZ R26, R97, -1.4426950216293334961 ;  /* 0xbfb8aa3b611a7820 */ /* 0x000fc60000410000 */
[----:B------:R2:W3:Y:S01]  /*2c70*/  MUFU.RCP R124, R73 ;  /* 0x00000049007c7308 */ /* 0x0004e20000001000 */
[----:B0-----:R-:W-:Y:S01]  /*2c80*/  FMUL.FTZ R67, R67, R46 ;  /* 0x0000002e43437220 */ /* 0x001fe20000410000 */
[----:B------:R-:W-:-:S04]  /*2c90*/  FMUL.FTZ R46, R87, -1.4426950216293334961 ;  /* 0xbfb8aa3b572e7820 */ /* 0x000fc80000410000 */
[----:B------:R-:W-:Y:S02]  /*2ca0*/  F2FP.F16.F32.PACK_AB R22, R67, R22 ;  /* 0x000000164316723e */ /* 0x000fe400000000ff */
[----:B------:R-:W0:Y:S01]  /*2cb0*/  MUFU.EX2 R72, R72 ;  /* 0x0000004800487308 */ /* 0x000e220000000800 */
[----:B-1----:R-:W-:Y:S01]  /*2cc0*/  FMUL.FTZ R42, R32, R123 ;  /* 0x0000007b202a7220 */ /* 0x002fe20000410000 */
[----:B------:R-:W-:Y:S01]  /*2cd0*/  FMUL.FTZ R32, R83, -1.4426950216293334961 ;  /* 0xbfb8aa3b53207820 */ /* 0x000fe20000410000 */
[----:B--2---:R-:W-:-:S05]  /*2ce0*/  FMUL.FTZ R73, R113, -1.4426950216293334961 ;  /* 0xbfb8aa3b71497820 */ /* 0x004fca0000410000 */
[----:B------:R-:W1:Y:S01]  /*2cf0*/  MUFU.RCP R125, R125 ;  /* 0x0000007d007d7308 */ /* 0x000e620000001000 */
[----:B---3--:R-:W-:-:S07]  /*2d00*/  FMUL.FTZ R89, R89, R124 ;  /* 0x0000007c59597220 */ /* 0x008fce0000410000 */
[----:B------:R-:W2:Y:S01]  /*2d10*/  MUFU.EX2 R64, R64 ;  /* 0x0000004000407308 */ /* 0x000ea20000000800 */
[----:B0-----:R-:W-:-:S07]  /*2d20*/  FADD.FTZ R124, R72, 1 ;  /* 0x3f800000487c7421 */ /* 0x001fce0000010000 */
[----:B------:R0:W3:Y:S01]  /*2d30*/  MUFU.RCP R123, R44 ;  /* 0x0000002c007b7308 */ /* 0x0000e20000001000 */
[----:B-1----:R-:W-:-:S07]  /*2d40*/  FMUL.FTZ R82, R82, R125 ;  /* 0x0000007d52527220 */ /* 0x002fce0000410000 */
[----:B------:R-:W1:Y:S01]  /*2d50*/  MUFU.EX2 R76, R76 ;  /* 0x0000004c004c7308 */ /* 0x000e620000000800 */
[----:B--2---:R-:W-:Y:S01]  /*2d60*/  FADD.FTZ R125, R64, 1 ;  /* 0x3f800000407d7421 */ /* 0x004fe20000010000 */
[----:B0-----:R-:W-:-:S06]  /*2d70*/  FMUL.FTZ R44, R100, -1.4426950216293334961 ;  /* 0xbfb8aa3b642c7820 */ /* 0x001fcc0000410000 */
[----:B------:R-:W0:Y:S01]  /*2d80*/  MUFU.RCP R124, R124 ;  /* 0x0000007c007c7308 */ /* 0x000e220000001000 */
[----:B---3--:R-:W-:-:S07]  /*2d90*/  FMUL.FTZ R88, R88, R123 ;  /* 0x0000007b58587220 */ /* 0x008fce0000410000 */
[----:B------:R-:W2:Y:S01]  /*2da0*/  MUFU.RCP R125, R125 ;  /* 0x0000007d007d7308 */ /* 0x000ea20000001000 */
[----:B-1----:R-:W-:-:S07]  /*2db0*/  FADD.FTZ R123, R76, 1 ;  /* 0x3f8000004c7b7421 */ /* 0x002fce0000010000 */
[----:B------:R1:W3:Y:S01]  /*2dc0*/  MUFU.EX2 R50, R120 ;  /* 0x0000007800327308 */ /* 0x0002e20000000800 */
[----:B0-----:R-:W-:Y:S01]  /*2dd0*/  FMUL.FTZ R85, R85, R124 ;  /* 0x0000007c55557220 */ /* 0x001fe20000410000 */
[----:B------:R-:W-:-:S06]  /*2de0*/  FADD.FTZ R124, R34, 1 ;  /* 0x3f800000227c7421 */ /* 0x000fcc0000010000 */
[----:B------:R-:W0:Y:S01]  /*2df0*/  MUFU.EX2 R48, R48 ;  /* 0x0000003000307308 */ /* 0x000e220000000800 */
[----:B--2---:R-:W-:Y:S01]  /*2e00*/  FMUL.FTZ R101, R101, R125 ;  /* 0x0000007d65657220 */ /* 0x004fe20000410000 */
[----:B-1----:R-:W-:-:S06]  /*2e10*/  FMUL.FTZ R120, R35, -1.4426950216293334961 ;  /* 0xbfb8aa3b23787820 */ /* 0x002fcc0000410000 */
[----:B------:R-:W1:Y:S01]  /*2e20*/  MUFU.RCP R123, R123 ;  /* 0x0000007b007b7308 */ /* 0x000e620000001000 */
[----:B---3--:R-:W-:-:S07]  /*2e30*/  FADD.FTZ R125, R50, 1 ;  /* 0x3f800000327d7421 */ /* 0x008fce0000010000 */
[----:B------:R2:W3:Y:S01]  /*2e40*/  MUFU.EX2 R47, R115 ;  /* 0x00000073002f7308 */ /* 0x0004e20000000800 */
[----:B0-----:R-:W-:-:S07]  /*2e50*/  FADD.FTZ R48, R48, 1 ;  /* 0x3f80000030307421 */ /* 0x001fce0000010000 */
[----:B------:R-:W0:Y:S01]  /*2e60*/  MUFU.RCP R124, R124 ;  /* 0x0000007c007c7308 */ /* 0x000e220000001000 */
[----:B--2---:R-:W-:Y:S01]  /*2e70*/  FMUL.FTZ R115, R23, R102 ;  /* 0x0000006617737220 */ /* 0x004fe20000410000 */
[----:B-1----:R-:W-:Y:S01]  /*2e80*/  FMUL.FTZ R76, R36, R123 ;  /* 0x0000007b244c7220 */ /* 0x002fe20000410000 */
[----:B------:R-:W-:Y:S01]  /*2e90*/  FMUL.FTZ R23, R95, -1.4426950216293334961 ;  /* 0xbfb8aa3b5f177820 */ /* 0x000fe20000410000 */
[----:B------:R-:W-:Y:S01]  /*2ea0*/  FMUL.FTZ R36, R109, -1.4426950216293334961 ;  /* 0xbfb8aa3b6d247820 */ /* 0x000fe20000410000 */
[----:B------:R-:W-:Y:S01]  /*2eb0*/  FFMA.FTZ R102, R65, R115, R68 ;  /* 0x0000007341667223 */ /* 0x000fe20000010044 */
[----:B------:R-:W-:Y:S01]  /*2ec0*/  FMUL.FTZ R65, R91, -1.4426950216293334961 ;  /* 0xbfb8aa3b5b417820 */ /* 0x000fe20000410000 */
[----:B------:R-:W-:Y:S01]  /*2ed0*/  FMUL.FTZ R115, R75, -1.4426950216293334961 ;  /* 0xbfb8aa3b4b737820 */ /* 0x000fe20000410000 */
[----:B------:R-:W1:Y:S01]  /*2ee0*/  MUFU.EX2 R41, R41 ;  /* 0x0000002900297308 */ /* 0x000e620000000800 */
[----:B---3--:R-:W-:Y:S01]  /*2ef0*/  FADD.FTZ R64, R47, 1 ;  /* 0x3f8000002f407421 */ /* 0x008fe20000010000 */
[----:B------:R-:W-:-:S06]  /*2f00*/  FMUL.FTZ R68, R86, -1.4426950216293334961 ;  /* 0xbfb8aa3b56447820 */ /* 0x000fcc0000410000 */
[----:B------:R-:W2:Y:S01]  /*2f10*/  MUFU.RCP R125, R125 ;  /* 0x0000007d007d7308 */ /* 0x000ea20000001000 */
[----:B0-----:R-:W-:-:S07]  /*2f20*/  FMUL.FTZ R84, R84, R124 ;  /* 0x0000007c54547220 */ /* 0x001fce0000410000 */
[----:B------:R-:W0:Y:S01]  /*2f30*/  MUFU.EX2 R31, R31 ;  /* 0x0000001f001f7308 */ /* 0x000e220000000800 */
[----:B-1----:R-:W-:Y:S01]  /*2f40*/  FADD.FTZ R124, R41, 1 ;  /* 0x3f800000297c7421 */ /* 0x002fe20000010000 */
[----:B------:R-:W-:-:S06]  /*2f50*/  FMUL.FTZ R41, R63, -1.4426950216293334961 ;  /* 0xbfb8aa3b3f297820 */ /* 0x000fcc0000410000 */
[----:B------:R-:W1:Y:S01]  /*2f60*/  MUFU.EX2 R118, R118 ;  /* 0x0000007600767308 */ /* 0x000e620000000800 */
[----:B--2---:R-:W-:-:S07]  /*2f70*/  FMUL.FTZ R38, R38, R125 ;  /* 0x0000007d26267220 */ /* 0x004fce0000410000 */
[----:B------:R-:W2:Y:S01]  /*2f80*/  MUFU.EX2 R65, R65 ;  /* 0x0000004100417308 */ /* 0x000ea20000000800 */
[----:B0-----:R-:W-:-:S07]  /*2f90*/  FADD.FTZ R31, R31, 1 ;  /* 0x3f8000001f1f7421 */ /* 0x001fce0000010000 */
[----:B------:R-:W0:Y:S01]  /*2fa0*/  MUFU.RCP R123, R48 ;  /* 0x00000030007b7308 */ /* 0x000e220000001000 */
[----:B-1----:R-:W-:-:S07]  /*2fb0*/  FADD.FTZ R125, R118, 1 ;  /* 0x3f800000767d7421 */ /* 0x002fce0000010000 */
[----:B------:R-:W1:Y:S01]  /*2fc0*/  MUFU.RCP R124, R124 ;  /* 0x0000007c007c7308 */ /* 0x000e620000001000 */
[----:B--2---:R-:W-:Y:S01]  /*2fd0*/  FADD.FTZ R118, R65, 1 ;  /* 0x3f80000041767421 */ /* 0x004fe20000010000 */
[----:B------:R-:W-:-:S06]  /*2fe0*/  FMUL.FTZ R65, R60, -1.4426950216293334961 ;  /* 0xbfb8aa3b3c417820 */ /* 0x000fcc0000410000 */
[----:B------:R-:W2:Y:S01]  /*2ff0*/  MUFU.EX2 R115, R115 ;  /* 0x0000007300737308 */ /* 0x000ea20000000800 */
[----:B0-----:R-:W-:-:S07]  /*3000*/  FMUL.FTZ R80, R80, R123 ;  /* 0x0000007b50507220 */ /* 0x001fce0000410000 */
[----:B------:R0:W3:Y:S01]  /*3010*/  MUFU.RCP R123, R31 ;  /* 0x0000001f007b7308 */ /* 0x0000e20000001000 */
[----:B-1----:R-:W-:Y:S01]  /*3020*/  FMUL.FTZ R47, R45, R124 ;  /* 0x0000007c2d2f7220 */ /* 0x002fe20000410000 */
[----:B------:R-:W-:Y:S01]  /*3030*/  FMUL.FTZ R124, R105, -1.4426950216293334961 ;  /* 0xbfb8aa3b697c7820 */ /* 0x000fe20000410000 */
[----:B------:R-:W-:-:S05]  /*3040*/  FMUL.FTZ R45, R96, -1.4426950216293334961 ;  /* 0xbfb8aa3b602d7820 */ /* 0x000fca0000410000 */
[----:B------:R-:W-:Y:S01]  /*3050*/  MUFU.EX2 R119, R119 ;  /* 0x0000007700777308 */ /* 0x000fe20000000800 */
[----:B--2---:R-:W-:Y:S01]  /*3060*/  FADD.FTZ R115, R115, 1 ;  /* 0x3f80000073737421 */ /* 0x004fe20000010000 */
[----:B0-----:R-:W-:-:S06]  /*3070*/  FMUL.FTZ R31, R104, -1.4426950216293334961 ;  /* 0xbfb8aa3b681f7820 */ /* 0x001fcc0000410000 */
[----:B------:R-:W0:Y:S01]  /*3080*/  MUFU.EX2 R23, R23 ;  /* 0x0000001700177308 */ /* 0x000e220000000800 */
[----:B---3--:R-:W-:-:S05]  /*3090*/  FMUL.FTZ R123, R78, R123 ;  /* 0x0000007b4e7b7220 */ /* 0x008fca0000410000 */
[----:B------:R-:W-:Y:S02]  /*30a0*/  F2FP.F16.F32.PACK_AB R38, R123, R38 ;  /* 0x000000267b26723e */ /* 0x000fe400000000ff */
[----:B------:R-:W1:Y:S08]  /*30b0*/  MUFU.EX2 R81, R81 ;  /* 0x0000005100517308 */ /* 0x000e700000000800 */
[----:B------:R-:W2:Y:S01]  /*30c0*/  MUFU.RCP R27, R27 ;  /* 0x0000001b001b7308 */ /* 0x000ea20000001000 */
[----:B0-----:R-:W-:Y:S01]  /*30d0*/  FADD.FTZ R50, R23, 1 ;  /* 0x3f80000017327421 */ /* 0x001fe20000010000 */
[----:B------:R-:W-:-:S06]  /*30e0*/  FMUL.FTZ R23, R61, -1.4426950216293334961 ;  /* 0xbfb8aa3b3d177820 */ /* 0x000fcc0000410000 */
[----:B------:R-:W-:Y:S01]  /*30f0*/  MUFU.RCP R118, R118 ;  /* 0x0000007600767308 */ /* 0x000fe20000001000 */
[----:B-1----:R-:W-:-:S07]  /*3100*/  FADD.FTZ R81, R81, 1 ;  /* 0x3f80000051517421 */ /* 0x002fce0000010000 */
[----:B------:R-:W0:Y:S01]  /*3110*/  MUFU.EX2 R69, R69 ;  /* 0x0000004500457308 */ /* 0x000e220000000800 */
[----:B--2---:R-:W-:Y:S01]  /*3120*/  FMUL.FTZ R29, R30, R27 ;  /* 0x0000001b1e1d7220 */ /* 0x004fe20000410000 */
[----:B------:R-:W-:Y:S01]  /*3130*/  FMUL.FTZ R30, R43, -1.4426950216293334961 ;  /* 0xbfb8aa3b2b1e7820 */ /* 0x000fe20000410000 */
[----:B------:R-:W-:-:S05]  /*3140*/  FMUL.FTZ R27, R17, -1.4426950216293334961 ;  /* 0xbfb8aa3b111b7820 */ /* 0x000fca0000410000 */
[----:B------:R-:W1:Y:S08]  /*3150*/  MUFU.EX2 R25, R25 ;  /* 0x0000001900197308 */ /* 0x000e700000000800 */
[----:B------:R-:W2:Y:S01]  /*3160*/  MUFU.EX2 R24, R24 ;  /* 0x0000001800187308 */ /* 0x000ea20000000800 */
[----:B0-----:R-:W-:-:S07]  /*3170*/  FADD.FTZ R69, R69, 1 ;  /* 0x3f80000045457421 */ /* 0x001fce0000010000 */
[----:B------:R-:W-:Y:S01]  /*3180*/  MUFU.EX2 R120, R120 ;  /* 0x0000007800787308 */ /* 0x000fe20000000800 */
[----:B-1----:R-:W-:Y:S01]  /*3190*/  FADD.FTZ R34, R25, 1 ;  /* 0x3f80000019227421 */ /* 0x002fe20000010000 */
[----:B------:R-:W-:-:S06]  /*31a0*/  FMUL.FTZ R25, R62, -1.4426950216293334961 ;  /* 0xbfb8aa3b3e197820 */ /* 0x000fcc0000410000 */
[----:B------:R-:W-:Y:S01]  /*31b0*/  MUFU.EX2 R116, R116 ;  /* 0x0000007400747308 */ /* 0x000fe20000000800 */
[----:B--2---:R-:W-:-:S07]  /*31c0*/  FADD.FTZ R24, R24, 1 ;  /* 0x3f80000018187421 */ /* 0x004fce0000010000 */
[----:B------:R-:W0:Y:S08]  /*31d0*/  MUFU.EX2 R40, R40 ;  /* 0x0000002800287308 */ /* 0x000e300000000800 */
[----:B------:R-:W1:Y:S08]  /*31e0*/  MUFU.EX2 R117, R117 ;  /* 0x0000007500757308 */ /* 0x000e700000000800 */
[----:B------:R-:W-:Y:S01]  /*31f0*/  MUFU.EX2 R48, R124 ;  /* 0x0000007c00307308 */ /* 0x000fe20000000800 */
[----:B0-----:R-:W-:Y:S01]  /*3200*/  FADD.FTZ R72, R40, 1 ;  /* 0x3f80000028487421 */ /* 0x001fe20000010000 */
[----:B------:R-:W-:-:S06]  /*3210*/  FMUL.FTZ R40, R28, -1.4426950216293334961 ;  /* 0xbfb8aa3b1c287820 */ /* 0x000fcc0000410000 */
[----:B------:R0:W2:Y:S08]  /*3220*/  MUFU.RCP R78, R125 ;  /* 0x0000007d004e7308 */ /* 0x0000b00000001000 */
[----:B------:R3:W-:Y:S01]  /*3230*/  MUFU.RCP R124, R115 ;  /* 0x00000073007c7308 */ /* 0x0007e20000001000 */
[----:B0-----:R-:W-:Y:S01]  /*3240*/  FADD.FTZ R125, R119, 1 ;  /* 0x3f800000777d7421 */ /* 0x001fe20000010000 */
[----:B------:R-:W-:-:S06]  /*3250*/  FADD.FTZ R119, R116, 1 ;  /* 0x3f80000074777421 */ /* 0x000fcc0000010000 */
[----:B------:R-:W0:Y:S01]  /*3260*/  MUFU.RCP R125, R125 ;  /* 0x0000007d007d7308 */ /* 0x000e220000001000 */
[----:B---3--:R-:W-:Y:S01]  /*3270*/  FMUL.FTZ R115, R91, R118 ;  /* 0x000000765b737220 */ /* 0x008fe20000410000 */
[----:B------:R-:W-:Y:S01]  /*3280*/  FADD.FTZ R118, R120, 1 ;  /* 0x3f80000078767421 */ /* 0x000fe20000010000 */
[----:B-1----:R-:W-:Y:S01]  /*3290*/  FADD.FTZ R120, R117, 1 ;  /* 0x3f80000075787421 */ /* 0x002fe20000010000 */
[----:B--2---:R-:W-:Y:S01]  /*32a0*/  FMUL.FTZ R78, R37, R78 ;  /* 0x0000004e254e7220 */ /* 0x004fe20000410000 */
[----:B------:R-:W-:Y:S01]  /*32b0*/  FMUL.FTZ R37, R92, -1.4426950216293334961 ;  /* 0xbfb8aa3b5c257820 */ /* 0x000fe20000410000 */
[----:B------:R-:W-:Y:S02]  /*32c0*/  FMUL.FTZ R91, R98, -1.4426950216293334961 ;  /* 0xbfb8aa3b625b7820 */ /* 0x000fe40000410000 */
[----:B------:R-:W1:Y:S08]  /*32d0*/  MUFU.EX2 R68, R68 ;  /* 0x0000004400447308 */ /* 0x000e700000000800 */
[----:B------:R-:W2:Y:S01]  /*32e0*/  MUFU.RCP R50, R50 ;  /* 0x0000003200327308 */ /* 0x000ea20000001000 */
[----:B0-----:R-:W-:Y:S01]  /*32f0*/  FMUL.FTZ R116, R90, R125 ;  /* 0x0000007d5a747220 */ /* 0x001fe20000410000 */
[----:B------:R-:W-:-:S06]  /*3300*/  FMUL.FTZ R90, R58, -1.4426950216293334961 ;  /* 0xbfb8aa3b3a5a7820 */ /* 0x000fcc0000410000 */
[----:B------:R-:W0:Y:S01]  /*3310*/  MUFU.RCP R81, R81 ;  /* 0x0000005100517308 */ /* 0x000e220000001000 */
[----:B-1----:R-:W-:-:S07]  /*3320*/  FADD.FTZ R125, R68, 1 ;  /* 0x3f800000447d7421 */ /* 0x002fce0000010000 */
[----:B------:R-:W1:Y:S01]  /*3330*/  MUFU.EX2 R19, R19 ;  /* 0x0000001300137308 */ /* 0x000e620000000800 */
[----:B--2---:R-:W-:Y:S01]  /*3340*/  FMUL.FTZ R95, R95, R50 ;  /* 0x000000325f5f7220 */ /* 0x004fe20000410000 */
[----:B------:R-:W-:-:S06]  /*3350*/  FMUL.FTZ R50, R102, -1.4426950216293334961 ;  /* 0xbfb8aa3b66327820 */ /* 0x000fcc0000410000 */
[----:B------:R-:W2:Y:S01]  /*3360*/  MUFU.EX2 R0, R0 ;  /* 0x0000000000007308 */ /* 0x000ea20000000800 */
[----:B0-----:R-:W-:Y:S01]  /*3370*/  FMUL.FTZ R94, R94, R81 ;  /* 0x000000515e5e7220 */ /* 0x001fe20000410000 */
[----:B------:R-:W-:Y:S01]  /*3380*/  FMUL.FTZ R81, R75, R124 ;  /* 0x0000007c4b517220 */ /* 0x000fe20000410000 */
[----:B------:R-:W-:-:S04]  /*3390*/  FMUL.FTZ R75, R103, -1.4426950216293334961 ;  /* 0xbfb8aa3b674b7820 */ /* 0x000fc80000410000 */
[----:B------:R-:W-:Y:S01]  /*33a0*/  F2FP.F16.F32.PACK_AB R78, R81, R78 ;  /* 0x0000004e514e723e */ /* 0x000fe200000000ff */
[----:B------:R-:W0:Y:S01]  /*33b0*/  MUFU.EX2 R30, R30 ;  /* 0x0000001e001e7308 */ /* 0x000e220000000800 */
[----:B-1----:R-:W-:-:S07]  /*33c0*/  FADD.FTZ R68, R19, 1 ;  /* 0x3f80000013447421 */ /* 0x002fce0000010000 */
[----:B------:R-:W1:Y:S01]  /*33d0*/  MUFU.RCP R69, R69 ;  /* 0x0000004500457308 */ /* 0x000e620000001000 */
[----:B--2---:R-:W-:-:S07]  /*33e0*/  FADD.FTZ R0, R0, 1 ;  /* 0x3f80000000007421 */ /* 0x004fce0000010000 */
[----:B------:R-:W2:Y:S01]  /*33f0*/  MUFU.RCP R34, R34 ;  /* 0x0000002200227308 */ /* 0x000ea20000001000 */
[----:B0-----:R-:W-:-:S07]  /*3400*/  FADD.FTZ R30, R30, 1 ;  /* 0x3f8000001e1e7421 */ /* 0x001fce0000010000 */
[----:B------:R-:W0:Y:S01]  /*3410*/  MUFU.RCP R64, R64 ;  /* 0x0000004000407308 */ /* 0x000e220000001000 */
[----:B-1----:R-:W-:Y:S01]  /*3420*/  FMUL.FTZ R56, R56, R69 ;  /* 0x0000004538387220 */ /* 0x002fe20000410000 */
[----:B------:R-:W-:-:S04]  /*3430*/  FMUL.FTZ R69, R108, -1.4426950216293334961 ;  /* 0xbfb8aa3b6c457820 */ /* 0x000fc80000410000 */
[----:B------:R-:W-:Y:S02]  /*3440*/  F2FP.F16.F32.PACK_AB R56, R85, R56 ;  /* 0x000000385538723e */ /* 0x000fe400000000ff */
[----:B------:R-:W1:Y:S01]  /*3450*/  MUFU.RCP R24, R24 ;  /* 0x0000001800187308 */ /* 0x000e620000001000 */
[----:B--2---:R-:W-:Y:S01]  /*3460*/  FMUL.FTZ R51, R51, R34 ;  /* 0x0000002233337220 */ /* 0x004fe20000410000 */
[----:B------:R-:W-:-:S04]  /*3470*/  FMUL.FTZ R34, R107, -1.4426950216293334961 ;  /* 0xbfb8aa3b6b227820 */ /* 0x000fc80000410000 */
[----:B------:R-:W-:Y:S02]  /*3480*/  F2FP.F16.F32.PACK_AB R82, R82, R51 ;  /* 0x000000335252723e */ /* 0x000fe400000000ff */
[----:B------:R-:W2:Y:S01]  /*3490*/  MUFU.RCP R118, R118 ;  /* 0x0000007600767308 */ /* 0x000ea20000001000 */
[----:B0-----:R-:W-:Y:S01]  /*34a0*/  FMUL.FTZ R99, R99, R64 ;  /* 0x0000004063637220 */ /* 0x001fe20000410000 */
[----:B------:R-:W-:-:S06]  /*34b0*/  FMUL.FTZ R64, R106, -1.4426950216293334961 ;  /* 0xbfb8aa3b6a407820 */ /* 0x000fcc0000410000 */
[----:B------:R-:W0:Y:S01]  /*34c0*/  MUFU.RCP R119, R119 ;  /* 0x0000007700777308 */ /* 0x000e220000001000 */
[----:B-1----:R-:W-:Y:S01]  /*34d0*/  FMUL.FTZ R66, R66, R24 ;  /* 0x0000001842427220 */ /* 0x002fe20000410000 */
[----:B------:R-:W-:-:S04]  /*34e0*/  FMUL.FTZ R24, R93, -1.4426950216293334961 ;  /* 0xbfb8aa3b5d187820 */ /* 0x000fc80000410000 */
[----:B------:R-:W-:Y:S02]  /*34f0*/  F2FP.F16.F32.PACK_AB R99, R66, R99 ;  /* 0x000000634263723e */ /* 0x000fe400000000ff */
[----:B------:R-:W1:Y:S01]  /*3500*/  MUFU.RCP R72, R72 ;  /* 0x0000004800487308 */ /* 0x000e620000001000 */
[----:B--2---:R-:W-:Y:S01]  /*3510*/  FMUL.FTZ R117, R35, R118 ;  /* 0x0000007623757220 */ /* 0x004fe20000410000 */
[----:B------:R-:W-:Y:S01]  /*3520*/  FMUL.FTZ R35, R59, -1.4426950216293334961 ;  /* 0xbfb8aa3b3b237820 */ /* 0x000fe20000410000 */
[----:B------:R-:W-:-:S05]  /*3530*/  FMUL.FTZ R118, R39, -1.4426950216293334961 ;  /* 0xbfb8aa3b27767820 */ /* 0x000fca0000410000 */
[----:B------:R-:W2:Y:S01]  /*3540*/  MUFU.RCP R120, R120 ;  /* 0x0000007800787308 */ /* 0x000ea20000001000 */
[----:B0-----:R-:W-:-:S07]  /*3550*/  FMUL.FTZ R74, R74, R119 ;  /* 0x000000774a4a7220 */ /* 0x001fce0000410000 */
[----:B------:R-:W0:Y:S01]  /*3560*/  MUFU.EX2 R27, R27 ;  /* 0x0000001b001b7308 */ /* 0x000e220000000800 */
[----:B-1----:R-:W-:Y:S01]  /*3570*/  FMUL.FTZ R77, R77, R72 ;  /* 0x000000484d4d7220 */ /* 0x002fe20000410000 */
[----:B------:R-:W-:-:S06]  /*3580*/  FMUL.FTZ R72, R112, -1.4426950216293334961 ;  /* 0xbfb8aa3b70487820 */ /* 0x000fcc0000410000 */
[----:B------:R-:W1:Y:S01]  /*3590*/  MUFU.EX2 R36, R36 ;  /* 0x0000002400247308 */ /* 0x000e620000000800 */
[----:B--2---:R-:W-:Y:S01]  /*35a0*/  FMUL.FTZ R119, R79, R120 ;  /* 0x000000784f777220 */ /* 0x004fe20000410000 */
[----:B------:R-:W-:-:S06]  /*35b0*/  FMUL.FTZ R79, R121, -1.4426950216293334961 ;  /* 0xbfb8aa3b794f7820 */ /* 0x000fcc0000410000 */
[----:B------:R-:W2:Y:S01]  /*35c0*/  MUFU.EX2 R21, R21 ;  /* 0x0000001500157308 */ /* 0x000ea20000000800 */
[----:B0-----:R-:W-:-:S07]  /*35d0*/  FADD.FTZ R120, R27, 1 ;  /* 0x3f8000001b787421 */ /* 0x001fce0000010000 */
[----:B------:R-:W0:Y:S01]  /*35e0*/  MUFU.EX2 R44, R44 ;  /* 0x0000002c002c7308 */ /* 0x000e220000000800 */
[----:B-1----:R-:W-:-:S07]  /*35f0*/  FADD.FTZ R36, R36, 1 ;  /* 0x3f80000024247421 */ /* 0x002fce0000010000 */
[----:B------:R-:W1:Y:S01]  /*3600*/  MUFU.EX2 R40, R40 ;  /* 0x0000002800287308 */ /* 0x000e620000000800 */
[----:B--2---:R-:W-:-:S07]  /*3610*/  FADD.FTZ R19, R21, 1 ;  /* 0x3f80000015137421 */ /* 0x004fce0000010000 */
[----:B------:R-:W2:Y:S01]  /*3620*/  MUFU.EX2 R23, R23 ;  /* 0x0000001700177308 */ /* 0x000ea20000000800 */
[----:B0-----:R-:W-:Y:S01]  /*3630*/  FADD.FTZ R27, R44, 1 ;  /* 0x3f8000002c1b7421 */ /* 0x001fe20000010000 */
[----:B------:R-:W-:-:S06]  /*3640*/  FADD.FTZ R44, R48, 1 ;  /* 0x3f800000302c7421 */ /* 0x000fcc0000010000 */
        /* <DEDUP_REMOVED lines=14> */
[----:B------:R-:W1:Y:S01]  /*3730*/  MUFU.RCP R0, R0 ;  /* 0x0000000000007308 */ /* 0x000e620000001000 */
[----:B--2---:R-:W-:-:S07]  /*3740*/  FADD.FTZ R31, R50, 1 ;  /* 0x3f800000321f7421 */ /* 0x004fce0000010000 */
[----:B------:R-:W2:Y:S01]  /*3750*/  MUFU.RCP R30, R30 ;  /* 0x0000001e001e7308 */ /* 0x000ea20000001000 */
[----:B0-----:R-:W-:-:S07]  /*3760*/  FMUL.FTZ R68, R33, R68 ;  /* 0x0000004421447220 */ /* 0x001fce0000410000 */
[----:B------:R-:W0:Y:S01]  /*3770*/  MUFU.EX2 R46, R46 ;  /* 0x0000002e002e7308 */ /* 0x000e220000000800 */
[----:B-1----:R-:W-:-:S07]  /*3780*/  FMUL.FTZ R49, R49, R0 ;  /* 0x0000000031317220 */ /* 0x002fce0000410000 */
[----:B------:R-:W1:Y:S01]  /*3790*/  MUFU.EX2 R69, R69 ;  /* 0x0000004500457308 */ /* 0x000e620000000800 */
[----:B--2---:R-:W-:-:S07]  /*37a0*/  FMUL.FTZ R43, R43, R30 ;  /* 0x0000001e2b2b7220 */ /* 0x004fce0000410000 */
        /* <DEDUP_REMOVED lines=26> */
[----:B------:R-:W-:Y:S02]  /*3950*/  F2FP.F16.F32.PACK_AB R118, R74, R117 ;  /* 0x000000754a76723e */ /* 0x000fe400000000ff */
[----:B------:R-:W-:-:S04]  /*3960*/  F2FP.F16.F32.PACK_AB R74, R49, R68 ;  /* 0x00000044314a723e */ /* 0x000fc800000000ff */
[----:B------:R-:W0:Y:S01]  /*3970*/  MUFU.EX2 R79, R79 ;  /* 0x0000004f004f7308 */ /* 0x000e220000000800 */
[----:B-1----:R-:W-:-:S07]  /*3980*/  FADD.FTZ R72, R72, 1 ;  /* 0x3f80000048487421 */ /* 0x002fce0000010000 */
[----:B------:R-:W1:Y:S01]  /*3990*/  MUFU.RCP R120, R120 ;  /* 0x0000007800787308 */ /* 0x000e620000001000 */
[----:B--2---:R-:W-:-:S07]  /*39a0*/  FADD.FTZ R90, R90, 1 ;  /* 0x3f8000005a5a7421 */ /* 0x004fce0000010000 */
[----:B------:R-:W2:Y:S01]  /*39b0*/  MUFU.RCP R36, R36 ;  /* 0x0000002400247308 */ /* 0x000ea20000001000 */
[----:B0-----:R-:W-:-:S07]  /*39c0*/  FADD.FTZ R79, R79, 1 ;  /* 0x3f8000004f4f7421 */ /* 0x001fce0000010000 */
[----:B------:R-:W0:Y:S01]  /*39d0*/  MUFU.RCP R19, R19 ;  /* 0x0000001300137308 */ /* 0x000e220000001000 */
[----:B-1----:R-:W-:-:S07]  /*39e0*/  FMUL.FTZ R120, R17, R120 ;  /* 0x0000007811787220 */ /* 0x002fce0000410000 */
[----:B------:R-:W1:Y:S01]  /*39f0*/  MUFU.RCP R21, R21 ;  /* 0x0000001500157308 */ /* 0x000e620000001000 */
[----:B--2---:R-:W-:-:S07]  /*3a00*/  FMUL.FTZ R109, R109, R36 ;  /* 0x000000246d6d7220 */ /* 0x004fce0000410000 */
[----:B------:R-:W2:Y:S01]  /*3a10*/  MUFU.RCP R32, R32 ;  /* 0x0000002000207308 */ /* 0x000ea20000001000 */
[----:B0-----:R-:W-:Y:S01]  /*3a20*/  FMUL.FTZ R75, R114, R19 ;  /* 0x00000013724b7220 */ /* 0x001fe20000410000 */
[----:B------:R-:W-:Y:S01]  /*3a30*/  IADD3.X R19, PT, PT, R20, UR7, RZ, P1, !PT ;  /* 0x0000000714137c10 */ /* 0x000fe20008ffe4ff */
[----:B------:R-:W0:Y:S01]  /*3a40*/  LDCU.64 UR6, c[0x0][0x3a8] ;  /* 0x00007500ff0677ac */ /* 0x000e220008000a00 */
[----:B------:R-:W-:Y:S02]  /*3a50*/  F2FP.F16.F32.PACK_AB R20, R42, R57 ;  /* 0x000000392a14723e */ /* 0x000fe400000000ff */
[----:B------:R-:W-:Y:S02]  /*3a60*/  F2FP.F16.F32.PACK_AB R57, R84, R77 ;  /* 0x0000004d5439723e */ /* 0x000fe400000000ff */
[----:B------:R-:W3:Y:S01]  /*3a70*/  MUFU.RCP R124, R124 ;  /* 0x0000007c007c7308 */ /* 0x000ee20000001000 */
[----:B-1----:R-:W-:Y:S01]  /*3a80*/  FMUL.FTZ R28, R28, R21 ;  /* 0x000000151c1c7220 */ /* 0x002fe20000410000 */
[----:B------:R-:W-:Y:S01]  /*3a90*/  F2FP.F16.F32.PACK_AB R21, R88, R89 ;  /* 0x000000595815723e */ /* 0x000fe200000000ff */
[----:B------:R-:W-:Y:S04]  /*3aa0*/  STG.E.64 desc[UR10][R18.64+0x1e00], R56 ;  /* 0x001e003812007986 */ /* 0x000fe8000c101b0a */
[----:B------:R1:W-:Y:S01]  /*3ab0*/  STG.E.64 desc[UR10][R18.64+0xf00], R20 ;  /* 0x000f001412007986 */ /* 0x0003e2000c101b0a */
[----:B------:R-:W4:Y:S01]  /*3ac0*/  MUFU.RCP R27, R27 ;  /* 0x0000001b001b7308 */ /* 0x000f220000001000 */
[----:B--2---:R-:W-:Y:S01]  /*3ad0*/  FMUL.FTZ R32, R83, R32 ;  /* 0x0000002053207220 */ /* 0x004fe20000410000 */
[----:B------:R-:W-:-:S02]  /*3ae0*/  F2FP.F16.F32.PACK_AB R83, R101, R76 ;  /* 0x0000004c6553723e */ /* 0x000fc400000000ff */
[----:B0-----:R-:W-:-:S03]  /*3af0*/  ISETP.GE.U32.AND P1, PT, R70, UR6, PT ;  /* 0x0000000646007c0c */ /* 0x001fc6000bf26070 */
[----:B------:R-:W-:Y:S01]  /*3b00*/  STG.E.64 desc[UR10][R18.64+0x2d00], R82 ;  /* 0x002d005212007986 */ /* 0x000fe2000c101b0a */
[----:B------:R-:W0:Y:S01]  /*3b10*/  MUFU.RCP R40, R40 ;  /* 0x0000002800287308 */ /* 0x000e220000001000 */
[----:B---3--:R-:W-:Y:S01]  /*3b20*/  FMUL.FTZ R113, R113, R124 ;  /* 0x0000007c71717220 */ /* 0x008fe20000410000 */
[----:B------:R-:W-:Y:S02]  /*3b30*/  ISETP.GE.AND.EX P1, PT, R71, UR7, PT, P1 ;  /* 0x0000000747007c0c */ /* 0x000fe4000bf26310 */
[----:B-1----:R-:W-:Y:S02]  /*3b40*/  F2FP.F16.F32.PACK_AB R20, R43, R120 ;  /* 0x000000782b14723e */ /* 0x002fe400000000ff */
[----:B------:R-:W-:Y:S02]  /*3b50*/  F2FP.F16.F32.PACK_AB R21, R113, R32 ;  /* 0x000000207115723e */ /* 0x000fe400000000ff */
[----:B------:R-:W1:Y:S01]  /*3b60*/  MUFU.RCP R41, R41 ;  /* 0x0000002900297308 */ /* 0x000e620000001000 */
[----:B----4-:R-:W-:-:S02]  /*3b70*/  FMUL.FTZ R27, R100, R27 ;  /* 0x0000001b641b7220 */ /* 0x010fc40000410000 */
[----:B------:R-:W-:Y:S03]  /*3b80*/  STG.E.64 desc[UR10][R18.64+0x8700], R20 ;  /* 0x0087001412007986 */ /* 0x000fe6000c101b0a */
[----:B------:R-:W-:Y:S02]  /*3b90*/  F2FP.F16.F32.PACK_AB R28, R27, R28 ;  /* 0x0000001c1b1c723e */ /* 0x000fe400000000ff */
[----:B------:R-:W2:Y:S01]  /*3ba0*/  MUFU.RCP R125, R125 ;  /* 0x0000007d007d7308 */ /* 0x000ea20000001000 */
[----:B0-----:R-:W-:-:S07]  /*3bb0*/  FMUL.FTZ R40, R63, R40 ;  /* 0x000000283f287220 */ /* 0x001fce0000410000 */
[----:B------:R-:W0:Y:S01]  /*3bc0*/  MUFU.RCP R46, R46 ;  /* 0x0000002e002e7308 */ /* 0x000e220000001000 */
[----:B-1----:R-:W-:-:S05]  /*3bd0*/  FMUL.FTZ R41, R96, R41 ;  /* 0x0000002960297220 */ /* 0x002fca0000410000 */
[----:B------:R-:W-:Y:S02]  /*3be0*/  F2FP.F16.F32.PACK_AB R40, R41, R40 ;  /* 0x000000282928723e */ /* 0x000fe400000000ff */
[----:B------:R-:W1:Y:S01]  /*3bf0*/  MUFU.RCP R69, R69 ;  /* 0x0000004500457308 */ /* 0x000e620000001000 */
[----:B--2---:R-:W-:-:S05]  /*3c00*/  FMUL.FTZ R86, R86, R125 ;  /* 0x0000007d56567220 */ /* 0x004fca0000410000 */
[----:B------:R-:W-:Y:S02]  /*3c10*/  F2FP.F16.F32.PACK_AB R119, R86, R119 ;  /* 0x000000775677723e */ /* 0x000fe400000000ff */
[----:B------:R-:W2:Y:S01]  /*3c20*/  MUFU.RCP R73, R72 ;  /* 0x0000004800497308 */ /* 0x000ea20000001000 */
[----:B0-----:R-:W-:Y:S02]  /*3c30*/  FMUL.FTZ R46, R87, R46 ;  /* 0x0000002e572e7220 */ /* 0x001fe40000410000 */
[----:B------:R-:W-:Y:S03]  /*3c40*/  STG.E.64 desc[UR10][R18.64+0x6900], R118 ;  /* 0x0069007612007986 */ /* 0x000fe6000c101b0a */
[----:B------:R-:W-:Y:S02]  /*3c50*/  F2FP.F16.F32.PACK_AB R75, R75, R46 ;  /* 0x0000002e4b4b723e */ /* 0x000fe400000000ff */
[----:B------:R-:W0:Y:S01]  /*3c60*/  MUFU.RCP R25, R25 ;  /* 0x0000001900197308 */ /* 0x000e220000001000 */
[----:B-1----:R-:W-:-:S02]  /*3c70*/  FMUL.FTZ R69, R108, R69 ;  /* 0x000000456c457220 */ /* 0x002fc40000410000 */
[----:B------:R-:W-:Y:S05]  /*3c80*/  STG.E.64 desc[UR10][R18.64+0x7800], R74 ;  /* 0x0078004a12007986 */ /* 0x000fea000c101b0a */
[----:B------:R-:W1:Y:S01]  /*3c90*/  MUFU.RCP R26, R26 ;  /* 0x0000001a001a7308 */ /* 0x000e620000001000 */
[----:B--2---:R-:W-:-:S07]  /*3ca0*/  FMUL.FTZ R112, R112, R73 ;  /* 0x0000004970707220 */ /* 0x004fce0000410000 */
        /* <DEDUP_REMOVED lines=10> */
[----:B------:R-:W-:Y:S05]  /*3d50*/  STG.E.64 desc[UR10][R18.64+0xa500], R26 ;  /* 0x00a5001a12007986 */ /* 0x000fea000c101b0a */
[----:B------:R-:W0:Y:S01]  /*3d60*/  MUFU.RCP R24, R24 ;  /* 0x0000001800187308 */ /* 0x000e220000001000 */
[----:B-1----:R-:W-:-:S05]  /*3d70*/  FMUL.FTZ R45, R106, R45 ;  /* 0x0000002d6a2d7220 */ /* 0x002fca0000410000 */
[----:B------:R-:W-:Y:S02]  /*3d80*/  F2FP.F16.F32.PACK_AB R41, R45, R44 ;  /* 0x0000002c2d29723e */ /* 0x000fe400000000ff */
[----:B------:R-:W1:Y:S01]  /*3d90*/  MUFU.RCP R23, R23 ;  /* 0x0000001700177308 */ /* 0x000e620000001000 */
[----:B--2---:R-:W-:Y:S02]  /*3da0*/  FMUL.FTZ R48, R61, R48 ;  /* 0x000000303d307220 */ /* 0x004fe40000410000 */
[----:B------:R-:W-:Y:S05]  /*3db0*/  STG.E.64 desc[UR10][R18.64+0xb400], R40 ;  /* 0x00b4002812007986 */ /* 0x000fea000c101b0a */
[----:B------:R-:W2:Y:S01]  /*3dc0*/  MUFU.RCP R31, R31 ;  /* 0x0000001f001f7308 */ /* 0x000ea20000001000 */
[----:B0-----:R-:W-:-:S05]  /*3dd0*/  FMUL.FTZ R93, R93, R24 ;  /* 0x000000185d5d7220 */ /* 0x001fca0000410000 */
[----:B------:R-:W-:Y:S02]  /*3de0*/  F2FP.F16.F32.PACK_AB R48, R93, R48 ;  /* 0x000000305d30723e */ /* 0x000fe400000000ff */
[----:B------:R-:W0:Y:S01]  /*3df0*/  MUFU.RCP R65, R65 ;  /* 0x0000004100417308 */ /* 0x000e220000001000 */
[----:B-1----:R-:W-:Y:S01]  /*3e00*/  FMUL.FTZ R104, R104, R23 ;  /* 0x0000001768687220 */ /* 0x002fe20000410000 */
[----:B------:R-:W-:Y:S02]  /*3e10*/  F2FP.F16.F32.PACK_AB R23, R29, R122 ;  /* 0x0000007a1d17723e */ /* 0x000fe400000000ff */
[----:B------:R-:W-:-:S03]  /*3e20*/  F2FP.F16.F32.PACK_AB R29, R112, R69 ;  /* 0x00000045701d723e */ /* 0x000fc600000000ff */
[----:B------:R1:W-:Y:S01]  /*3e30*/  STG.E.64 desc[UR10][R18.64], R22 ;  /* 0x0000001612007986 */ /* 0x0003e2000c101b0a */
[----:B------:R-:W3:Y:S01]  /*3e40*/  MUFU.RCP R37, R37 ;  /* 0x0000002500257308 */ /* 0x000ee20000001000 */
[----:B--2---:R-:W-:Y:S02]  /*3e50*/  FMUL.FTZ R31, R102, R31 ;  /* 0x0000001f661f7220 */ /* 0x004fe40000410000 */
[----:B------:R-:W-:Y:S03]  /*3e60*/  STG.E.64 desc[UR10][R18.64+0x9600], R28 ;  /* 0x0096001c12007986 */ /* 0x000fe6000c101b0a */
[----:B------:R-:W-:Y:S02]  /*3e70*/  F2FP.F16.F32.PACK_AB R49, R31, R104 ;  /* 0x000000681f31723e */ /* 0x000fe400000000ff */
[----:B------:R-:W2:Y:S01]  /*3e80*/  MUFU.RCP R50, R50 ;  /* 0x0000003200327308 */ /* 0x000ea20000001000 */
[----:B0-----:R-:W-:-:S02]  /*3e90*/  FMUL.FTZ R65, R60, R65 ;  /* 0x000000413c417220 */ /* 0x001fc40000410000 */
[----:B------:R-:W-:Y:S01]  /*3ea0*/  STG.E.64 desc[UR10][R18.64+0xc300], R48 ;  /* 0x00c3003012007986 */ /* 0x000fe2000c101b0a */
[----:B-1----:R-:W-:-:S04]  /*3eb0*/  MOV R23, R70 ;  /* 0x0000004600177202 */ /* 0x002fc80000000f00 */
[----:B------:R-:W0:Y:S01]  /*3ec0*/  MUFU.RCP R33, R33 ;  /* 0x0000002100217308 */ /* 0x000e220000001000 */
[----:B---3--:R-:W-:-:S05]  /*3ed0*/  FMUL.FTZ R92, R92, R37 ;  /* 0x000000255c5c7220 */ /* 0x008fca0000410000 */
[----:B------:R-:W-:Y:S02]  /*3ee0*/  F2FP.F16.F32.PACK_AB R32, R92, R65 ;  /* 0x000000415c20723e */ /* 0x000fe400000000ff */
[----:B------:R-:W1:Y:S01]  /*3ef0*/  MUFU.RCP R17, R90 ;  /* 0x0000005a00117308 */ /* 0x000e620000001000 */
[----:B--2---:R-:W-:-:S07]  /*3f00*/  FMUL.FTZ R50, R103, R50 ;  /* 0x0000003267327220 */ /* 0x004fce0000410000 */
[----:B------:R-:W2:Y:S01]  /*3f10*/  MUFU.RCP R0, R0 ;  /* 0x0000000000007308 */ /* 0x000ea20000001000 */
[----:B0-----:R-:W-:Y:S01]  /*3f20*/  FMUL.FTZ R33, R98, R33 ;  /* 0x0000002162217220 */ /* 0x001fe20000410000 */
[----:B------:R-:W-:-:S04]  /*3f30*/  F2FP.F16.F32.PACK_AB R98, R80, R47 ;  /* 0x0000002f5062723e */ /* 0x000fc800000000ff */
[----:B------:R-:W-:Y:S01]  /*3f40*/  F2FP.F16.F32.PACK_AB R33, R33, R50 ;  /* 0x000000322121723e */ /* 0x000fe200000000ff */
[----:B------:R-:W-:Y:S01]  /*3f50*/  STG.E.64 desc[UR10][R18.64+0x3c00], R98 ;  /* 0x003c006212007986 */ /* 0x000fe2000c101b0a */
[----:B------:R-:W0:Y:S01]  /*3f60*/  MUFU.RCP R30, R30 ;  /* 0x0000001e001e7308 */ /* 0x000e220000001000 */
[----:B-1----:R-:W-:Y:S02]  /*3f70*/  FMUL.FTZ R17, R58, R17 ;  /* 0x000000113a117220 */ /* 0x002fe40000410000 */
[----:B------:R-:W-:Y:S05]  /*3f80*/  STG.E.64 desc[UR10][R18.64+0xd200], R32 ;  /* 0x00d2002012007986 */ /* 0x000fea000c101b0a */
[----:B------:R1:W3:Y:S01]  /*3f90*/  MUFU.RCP R36, R79 ;  /* 0x0000004f00247308 */ /* 0x0002e20000001000 */
[----:B--2---:R-:W-:-:S05]  /*3fa0*/  FMUL.FTZ R0, R59, R0 ;  /* 0x000000003b007220 */ /* 0x004fca0000410000 */
[----:B------:R-:W-:Y:S01]  /*3fb0*/  F2FP.F16.F32.PACK_AB R120, R0, R17 ;  /* 0x000000110078723e */ /* 0x000fe200000000ff */
[----:B0-----:R-:W-:Y:S01]  /*3fc0*/  FMUL.FTZ R30, R39, R30 ;  /* 0x0000001e271e7220 */ /* 0x001fe20000410000 */
[----:B------:R-:W-:Y:S02]  /*3fd0*/  F2FP.F16.F32.PACK_AB R39, R94, R95 ;  /* 0x0000005f5e27723e */ /* 0x000fe400000000ff */
[----:B-1----:R-:W-:-:S03]  /*3fe0*/  F2FP.F16.F32.PACK_AB R79, R116, R115 ;  /* 0x00000073744f723e */ /* 0x002fc600000000ff */
[----:B------:R-:W-:Y:S01]  /*3ff0*/  STG.E.64 desc[UR10][R18.64+0x4b00], R38 ;  /* 0x004b002612007986 */ /* 0x000fe2000c101b0a */
[----:B---3--:R-:W-:-:S03]  /*4000*/  FMUL.FTZ R121, R121, R36 ;  /* 0x0000002479797220 */ /* 0x008fc60000410000 */
[----:B------:R0:W-:Y:S02]  /*4010*/  STG.E.64 desc[UR10][R18.64+0x5a00], R78 ;  /* 0x005a004e12007986 */ /* 0x0001e4000c101b0a */
[----:B------:R-:W-:-:S05]  /*4020*/  F2FP.F16.F32.PACK_AB R121, R121, R30 ;  /* 0x0000001e7979723e */ /* 0x000fca00000000ff */
[----:B------:R1:W-:Y:S01]  /*4030*/  STG.E.64 desc[UR10][R18.64+0xe100], R120 ;  /* 0x00e1007812007986 */ /* 0x0003e2000c101b0a */
[----:B0-----:R-:W-:Y:S01]  /*4040*/  MOV R78, R71 ;  /* 0x00000047004e7202 */ /* 0x001fe20000000f00 */
[----:B------:R-:W-:Y:S06]  /*4050*/  @!P1 BRA `(.L_x_1362) ;  /* 0xffffffc400009947 */ /* 0x000fec000383ffff */
[----:B------:R-:W-:Y:S05]  /*4060*/  EXIT ;  /* 0x000000000000794d */ /* 0x000fea0003800000 */
.L_x_1363:
        /* <DEDUP_REMOVED lines=9> */
.L_x_1446:


//--------------------- .text._ZN13group_norm_v214gn_cuda_kernelI6__halfLi480ELi1ELi16ELi60ELi4096ELb1ELi64ELi960ELi960ELi4ELb1ELi2ELb0ELb0ENS_16CompileConditionILi1000EEEEEvPT_PKS4_S7_S7_flPfS8_Pj --------------------------
	.section	.text._ZN13group_norm_v214gn_cuda_kernelI6__halfLi480ELi1ELi16ELi60ELi4096ELb1ELi64ELi960ELi960ELi4ELb1ELi2ELb0ELb0ENS_16CompileConditionILi1000EEEEEvPT_PKS4_S7_S7_flPfS8_Pj,"ax",@progbits
	.align	128
        .global         _ZN13group_norm_v214gn_cuda_kernelI6__halfLi480ELi1ELi16ELi60ELi4096ELb1ELi64ELi960ELi960ELi4ELb1ELi2ELb0ELb0ENS_16CompileConditionILi1000EEEEEvPT_PKS4_S7_S7_flPfS8_Pj
        .type           _ZN13group_norm_v214gn_cuda_kernelI6__halfLi480ELi1ELi16ELi60ELi4096ELb1ELi64ELi960ELi960ELi4ELb1ELi2ELb0ELb0ENS_16CompileConditionILi1000EEEEEvPT_PKS4_S7_S7_flPfS8_Pj,@function
        .size           _ZN13group_norm_v214gn_cuda_kernelI6__halfLi480ELi1ELi16ELi60ELi4096ELb1ELi64ELi960ELi960ELi4ELb1ELi2ELb0ELb0ENS_16CompileConditionILi1000EEEEEvPT_PKS4_S7_S7_flPfS8_Pj,(.L_x_1447 - _ZN13group_norm_v214gn_cuda_kernelI6__halfLi480ELi1ELi16ELi60ELi4096ELb1ELi64ELi960ELi960ELi4ELb1ELi2ELb0ELb0ENS_16CompileConditionILi1000EEEEEvPT_PKS4_S7_S7_flPfS8_Pj)
        .other          _ZN13group_norm_v214gn_cuda_kernelI6__halfLi480ELi1ELi16ELi60ELi4096ELb1ELi64ELi960ELi960ELi4ELb1ELi2ELb0ELb0ENS_16CompileConditionILi1000EEEEEvPT_PKS4_S7_S7_flPfS8_Pj,@"STO_CUDA_ENTRY STV_DEFAULT"
_ZN13group_norm_v214gn_cuda_kernelI6__halfLi480ELi1ELi16ELi60ELi4096ELb1ELi64ELi960ELi960ELi4ELb1ELi2ELb0ELb0ENS_16CompileConditionILi1000EEEEEvPT_PKS4_S7_S7_flPfS8_Pj:
.text._ZN13group_norm_v214gn_cuda_kernelI6__halfLi480ELi1ELi16ELi60ELi4096ELb1ELi64ELi960ELi960ELi4ELb1ELi2ELb0ELb0ENS_16CompileConditionILi1000EEEEEvPT_PKS4_S7_S7_flPfS8_Pj:
        /* <DEDUP_REMOVED lines=10> */
[----:B------:R-:W-:Y:S01]  /*00a0*/  MOV R70, UR4 ;  /* 0x0000000400467c02 */ /* 0x000fe20008000f00 */
[----:B------:R-:W2:Y:S01]  /*00b0*/  S2R R5, SR_CgaCtaId ;  /* 0x0000000000057919 */ /* 0x000ea20000008800 */
[----:B------:R-:W-:Y:S01]  /*00c0*/  IADD3 R4, PT, PT, R2, 0x1680, RZ ;  /* 0x0000168002047810 */ /* 0x000fe20007ffe0ff */
[----:B------:R-:W3:Y:S01]  /*00d0*/  LDCU.64 UR8, c[0x0][0x358] ;  /* 0x00006b00ff0877ac */ /* 0x000ee20008000a00 */
[----:B------:R-:W4:Y:S01]  /*00e0*/  S2R R6, SR_CTAID.X ;  /* 0x0000000000067919 */ /* 0x000f220000002500 */
[----:B------:R-:W-:Y:S01]  /*00f0*/  UMOV UR4, URZ ;  /* 0x000000ff00047c82 */ /* 0x000fe20008000000 */
[----:B-1----:R-:W-:Y:S02]  /*0100*/  ISETP.EQ.U32.AND P1, PT, R8, RZ, PT ;  /* 0x000000ff0800720c */ /* 0x002fe40003f22070 */
[----:B0-----:R-:W-:-:S02]  /*0110*/  LOP3.LUT R0, R10, 0xffff, RZ, 0xc0, !PT ;  /* 0x0000ffff0a007812 */ /* 0x001fc400078ec0ff */
[----:B--2---:R-:W-:-:S03]  /*0120*/  LEA R2, R5, R2, 0x18 ;  /* 0x0000000205027211 */ /* 0x004fc600078ec0ff */
        /* <DEDUP_REMOVED lines=11> */
[----:B------:R-:W-:-:S05]  /*01e0*/  PRMT R3, R0, 0x9910, RZ ;  /* 0x0000991000037816 */ /* 0x000fca00000000ff */
[----:B------:R-:W-:-:S05]  /*01f0*/  IMAD R3, R3, 0x89, RZ ;  /* 0x0000008903037824 */ /* 0x000fca00078e02ff */
[----:B------:R-:W-:-:S04]  /*0200*/  LOP3.LUT R3, R3, 0xffff, RZ, 0xc0, !PT ;  /* 0x0000ffff03037812 */ /* 0x000fc800078ec0ff */
[----:B------:R-:W-:-:S04]  /*0210*/  SHF.R.U32.HI R3, RZ, 0xb, R3 ;  /* 0x0000000bff037819 */ /* 0x000fc80000011603 */
[----:B------:R-:W-:Y:S02]  /*0220*/  LOP3.LUT R5, R3, 0xffff, RZ, 0xc0, !PT ;  /* 0x0000ffff03057812 */ /* 0x000fe400078ec0ff */
[----:B------:R-:W-:Y:S02]  /*0230*/  LOP3.LUT R3, R0, 0xffff, RZ, 0xc0, !PT ;  /* 0x0000ffff00037812 */ /* 0x000fe400078ec0ff */
[----:B------:R-:W-:-:S03]  /*0240*/  LEA R0, R5, R4, 0x3 ;  /* 0x0000000405007211 */ /* 0x000fc600078e18ff */
[C---:B------:R-:W-:Y:S01]  /*0250*/  IMAD R2, R3.reuse, 0x18, R2 ;  /* 0x0000001803027824 */ /* 0x040fe200078e0202 */
[----:B------:R-:W-:Y:S01]  /*0260*/  SHF.L.U32 R3, R3, 0x2, RZ ;  /* 0x0000000203037819 */ /* 0x000fe200000006ff */
[----:B------:R0:W-:Y:S04]  /*0270*/  STL [R1+0xc8], R0 ;  /* 0x0000c80001007387 */ /* 0x0001e80000100800 */
[----:B------:R1:W-:Y:S04]  /*0280*/  STL [R1+0x40], RZ ;  /* 0x000040ff01007387 */ /* 0x0003e80000100800 */
[----:B------:R1:W-:Y:S01]  /*0290*/  STL [R1+0xbc], R3 ;  /* 0x0000bc0301007387 */ /* 0x0003e20000100800 */
[----:B0-----:R-:W-:-:S05]  /*02a0*/  LEA R0, R7, R2, 0x3 ;  /* 0x0000000207007211 */ /* 0x001fca00078e18ff */
[----:B---3--:R1:W-:Y:S02]  /*02b0*/  STL [R1+0xcc], R0 ;  /* 0x0000cc0001007387 */ /* 0x0083e40000100800 */
.L_x_1376:
[----:B------:R-:W2:Y:S01]  /*02c0*/  LDL R28, [R1+0xbc] ;  /* 0x0000bc00011c7983 */ /* 0x000ea20000100800 */
[----:B------:R-:W0:Y:S01]  /*02d0*/  LDCU.64 UR6, c[0x0][0x388] ;  /* 0x00007100ff0677ac */ /* 0x000e220008000a00 */
[----:B------:R-:W3:Y:S02]  /*02e0*/  LDC.64 R60, c[0x0][0x390] ;  /* 0x0000e400ff3c7b82 */ /* 0x000ee40000000a00 */
[----:B------:R-:W4:Y:S01]  /*02f0*/  LDL R4, [R1+0x40] ;  /* 0x0000400001047983 */ /* 0x000f220000100800 */
[----:B-1----:R-:W1:Y:S05]  /*0300*/  S2R R0, SR_TID.X ;  /* 0x0000000000007919 */ /* 0x002e6a0000002100 */
        /* <DEDUP_REMOVED lines=43> */
[C---:B---3--:R-:W-:Y:S01]  /*05c0*/  IMAD.WIDE.U32 R60, R28.reuse, 0x2, R60 ;  /* 0x000000021c3c7825 */ /* 0x048fe200078e003c */
[----:B------:R-:W0:Y:S03]  /*05d0*/  S2R R69, SR_TID.X ;  /* 0x0000000000457919 */ /* 0x000e260000002100 */
[----:B------:R-:W-:Y:S01]  /*05e0*/  IMAD.WIDE.U32 R58, R28, 0x2, R58 ;  /* 0x000000021c3a7825 */ /* 0x000fe200078e003a */
[----:B------:R-:W3:Y:S04]  /*05f0*/  LDG.E.64.CONSTANT R64, desc[UR8][R66.64+0x1c200] ;  /* 0x01c2000842407981 */ /* 0x000ee8000c1e9b00 */
[----:B------:R-:W5:Y:S04]  /*0600*/  LDG.E.64.CONSTANT R60, desc[UR8][R60.64] ;  /* 0x000000083c3c7981 */ /* 0x000f68000c1e9b00 */
[----:B------:R-:W5:Y:S01]  /*0610*/  LDG.E.64.CONSTANT R58, desc[UR8][R58.64] ;  /* 0x000000083a3a7981 */ /* 0x000f62000c1e9b00 */
[----:B--2---:R-:W-:-:S02]  /*0620*/  HADD2.F32 R0, -RZ, R22.H0_H0 ;  /* 0x20000016ff007230 */ /* 0x004fc40000004100 */
[----:B------:R-:W-:-:S03]  /*0630*/  HADD2.F32 R27, -RZ, R22.H1_H1 ;  /* 0x30000016ff1b7230 */ /* 0x000fc60000004100 */
[----:B------:R-:W-:Y:S01]  /*0640*/  FADD.FTZ R20, RZ, R0 ;  /* 0x00000000ff147221 */ /* 0x000fe20000010000 */
[----:B------:R-:W-:Y:S01]  /*0650*/  FFMA.FTZ R21, R0, R0, RZ ;  /* 0x0000000000157223 */ /* 0x000fe200000100ff */
[--C-:B------:R-:W-:Y:S02]  /*0660*/  HADD2.F32 R26, -RZ, R23.reuse.H0_H0 ;  /* 0x20000017ff1a7230 */ /* 0x100fe40000004100 */
[----:B------:R-:W-:Y:S01]  /*0670*/  FADD.FTZ R20, R20, R27 ;  /* 0x0000001b14147221 */ /* 0x000fe20000010000 */
[----:B------:R-:W-:Y:S01]  /*0680*/  FFMA.FTZ R21, R27, R27, R21 ;  /* 0x0000001b1b157223 */ /* 0x000fe20000010015 */
[----:B------:R-:W-:Y:S02]  /*0690*/  HADD2.F32 R22, -RZ, R23.H1_H1 ;  /* 0x30000017ff167230 */ /* 0x000fe40000004100 */
[----:B------:R-:W-:Y:S01]  /*06a0*/  FADD.FTZ R20, R20, R26 ;  /* 0x0000001a14147221 */ /* 0x000fe20000010000 */
[----:B------:R-:W-:Y:S01]  /*06b0*/  FFMA.FTZ R21, R26, R26, R21 ;  /* 0x0000001a1a157223 */ /* 0x000fe20000010015 */
[----:B----4-:R-:W-:Y:S01]  /*06c0*/  HADD2.F32 R23, -RZ, R24.H0_H0 ;  /* 0x20000018ff177230 */ /* 0x010fe20000004100 */
[----:B------:R-:W-:Y:S01]  /*06d0*/  STL [R1+0x10], R27 ;  /* 0x0000101b01007387 */ /* 0x000fe20000100800 */
[----:B------:R-:W-:Y:S01]  /*06e0*/  FADD.FTZ R20, R20, R22 ;  /* 0x0000001614147221 */ /* 0x000fe20000010000 */
[----:B------:R-:W-:-:S02]  /*06f0*/  FFMA.FTZ R21, R22, R22, R21 ;  /* 0x0000001616157223 */ /* 0x000fc40000010015 */
[----:B------:R1:W-:Y:S01]  /*0700*/  STL [R1+0xc], R26 ;  /* 0x00000c1a01007387 */ /* 0x0003e20000100800 */
[----:B------:R-:W-:-:S03]  /*0710*/  FADD.FTZ R20, R20, R23 ;  /* 0x0000001714147221 */ /* 0x000fc60000010000 */
[----:B------:R2:W-:Y:S01]  /*0720*/  STL [R1+0x3c], R22 ;  /* 0x00003c1601007387 */ /* 0x0005e20000100800 */
[----:B------:R-:W-:-:S03]  /*0730*/  FFMA.FTZ R21, R23, R23, R21 ;  /* 0x0000001717157223 */ /* 0x000fc60000010015 */
[----:B------:R4:W-:Y:S01]  /*0740*/  STL [R1+0x8], R23 ;  /* 0x0000081701007387 */ /* 0x0009e20000100800 */
[--C-:B------:R-:W-:Y:S02]  /*0750*/  HADD2.F32 R125, -RZ, R18.reuse.H0_H0 ;  /* 0x20000012ff7d7230 */ /* 0x100fe40000004100 */
[----:B------:R-:W-:Y:S01]  /*0760*/  HADD2.F32 R124, -RZ, R18.H1_H1 ;  /* 0x30000012ff7c7230 */ /* 0x000fe20000004100 */
[----:B-1----:R-:W3:Y:S01]  /*0770*/  LDG.E.64.CONSTANT R26, desc[UR8][R66.64+0x14a00] ;  /* 0x014a0008421a7981 */ /* 0x002ee2000c1e9b00 */
[----:B--2---:R-:W-:Y:S02]  /*0780*/  HADD2.F32 R22, -RZ, R24.H1_H1 ;  /* 0x30000018ff167230 */ /* 0x004fe40000004100 */
[----:B----4-:R-:W-:-:S03]  /*0790*/  HADD2.F32 R23, -RZ, R25.H0_H0 ;  /* 0x20000019ff177230 */ /* 0x010fc60000004100 */
[----:B------:R-:W-:Y:S01]  /*07a0*/  FADD.FTZ R20, R20, R22 ;  /* 0x0000001614147221 */ /* 0x000fe20000010000 */
[----:B------:R1:W-:Y:S01]  /*07b0*/  STL [R1+0x4], R22 ;  /* 0x0000041601007387 */ /* 0x0003e20000100800 */
[----:B------:R-:W-:Y:S02]  /*07c0*/  FFMA.FTZ R21, R22, R22, R21 ;  /* 0x0000001616157223 */ /* 0x000fe40000010015 */
[----:B------:R-:W-:Y:S02]  /*07d0*/  FADD.FTZ R20, R20, R23 ;  /* 0x0000001714147221 */ /* 0x000fe40000010000 */
[----:B------:R-:W-:Y:S01]  /*07e0*/  FFMA.FTZ R21, R23, R23, R21 ;  /* 0x0000001717157223 */ /* 0x000fe20000010015 */
[----:B-1----:R-:W-:Y:S01]  /*07f0*/  HADD2.F32 R22, -RZ, R25.H1_H1 ;  /* 0x30000019ff167230 */ /* 0x002fe20000004100 */
[----:B------:R-:W-:Y:S04]  /*0800*/  STL [R1], R23 ;  /* 0x0000001701007387 */ /* 0x000fe80000100800 */
[----:B------:R-:W-:Y:S01]  /*0810*/  FADD.FTZ R20, R20, R22 ;  /* 0x0000001614147221 */ /* 0x000fe20000010000 */
[----:B------:R1:W-:Y:S01]  /*0820*/  STL [R1+0x38], R22 ;  /* 0x0000381601007387 */ /* 0x0003e20000100800 */
[----:B------:R-:W-:-:S02]  /*0830*/  HADD2.F32 R123, -RZ, R19.H0_H0 ;  /* 0x20000013ff7b7230 */ /* 0x000fc40000004100 */
[----:B-1----:R-:W-:Y:S01]  /*0840*/  FFMA.FTZ R22, R22, R22, R21 ;  /* 0x0000001616167223 */ /* 0x002fe20000010015 */
[----:B------:R-:W-:-:S03]  /*0850*/  FADD.FTZ R21, R20, R125 ;  /* 0x0000007d14157221 */ /* 0x000fc60000010000 */
[----:B------:R-:W-:Y:S01]  /*0860*/  FFMA.FTZ R23, R125, R125, R22 ;  /* 0x0000007d7d177223 */ /* 0x000fe20000010016 */
[----:B------:R-:W-:Y:S01]  /*0870*/  FADD.FTZ R18, R21, R124 ;  /* 0x0000007c15127221 */ /* 0x000fe20000010000 */
[----:B------:R-:W-:Y:S02]  /*0880*/  HADD2.F32 R24, -RZ, R19.H1_H1 ;  /* 0x30000013ff187230 */ /* 0x000fe40000004100 */
[----:B------:R-:W-:Y:S01]  /*0890*/  FFMA.FTZ R20, R124, R124, R23 ;  /* 0x0000007c7c147223 */ /* 0x000fe20000010017 */
[----:B------:R-:W-:Y:S01]  /*08a0*/  FADD.FTZ R18, R18, R123 ;  /* 0x0000007b12127221 */ /* 0x000fe20000010000 */
[--C-:B------:R-:W-:Y:S02]  /*08b0*/  HADD2.F32 R122, -RZ, R16.reuse.H0_H0 ;  /* 0x20000010ff7a7230 */ /* 0x100fe40000004100 */
[----:B------:R-:W-:Y:S02]  /*08c0*/  HADD2.F32 R121, -RZ, R16.H1_H1 ;  /* 0x30000010ff797230 */ /* 0x000fe40000004100 */
[----:B------:R-:W-:Y:S01]  /*08d0*/  FFMA.FTZ R20, R123, R123, R20 ;  /* 0x0000007b7b147223 */ /* 0x000fe20000010014 */
[----:B------:R-:W-:Y:S01]  /*08e0*/  FADD.FTZ R19, R18, R24 ;  /* 0x0000001812137221 */ /* 0x000fe20000010000 */
[----:B------:R-:W-:Y:S01]  /*08f0*/  HADD2.F32 R120, -RZ, R17.H0_H0 ;  /* 0x20000011ff787230 */ /* 0x000fe20000004100 */
[----:B------:R1:W-:Y:S01]  /*0900*/  STL [R1+0x34], R24 ;  /* 0x0000341801007387 */ /* 0x0003e20000100800 */
[----:B------:R-:W-:Y:S01]  /*0910*/  FFMA.FTZ R21, R24, R24, R20 ;  /* 0x0000001818157223 */ /* 0x000fe20000010014 */
[----:B------:R-:W-:Y:S01]  /*0920*/  FADD.FTZ R16, R19, R122 ;  /* 0x0000007a13107221 */ /* 0x000fe20000010000 */
[----:B------:R-:W-:Y:S01]  /*0930*/  HADD2.F32 R119, -RZ, R14.H0_H0 ;  /* 0x2000000eff777230 */ /* 0x000fe20000004100 */
[----:B------:R-:W2:Y:S01]  /*0940*/  LDG.E.64.CONSTANT R22, desc[UR8][R66.64+0x15900] ;  /* 0x0159000842167981 */ /* 0x000ea2000c1e9b00 */
[----:B------:R-:W-:Y:S01]  /*0950*/  FFMA.FTZ R18, R122, R122, R21 ;  /* 0x0000007a7a127223 */ /* 0x000fe20000010015 */
[----:B------:R-:W-:-:S03]  /*0960*/  FADD.FTZ R19, R16, R121 ;  /* 0x0000007910137221 */ /* 0x000fc60000010000 */
[----:B------:R-:W-:Y:S01]  /*0970*/  FFMA.FTZ R21, R121, R121, R18 ;  /* 0x0000007979157223 */ /* 0x000fe20000010012 */
[----:B-1----:R-:W-:Y:S02]  /*0980*/  HADD2.F32 R24, -RZ, R17.H1_H1 ;  /* 0x30000011ff187230 */ /* 0x002fe40000004100 */
[----:B------:R-:W-:Y:S01]  /*0990*/  FADD.FTZ R19, R19, R120 ;  /* 0x0000007813137221 */ /* 0x000fe20000010000 */
[----:B------:R-:W-:-:S03]  /*09a0*/  FFMA.FTZ R21, R120, R120, R21 ;  /* 0x0000007878157223 */ /* 0x000fc60000010015 */
[----:B------:R-:W-:Y:S01]  /*09b0*/  FADD.FTZ R16, R19, R24 ;  /* 0x0000001813107221 */ /* 0x000fe20000010000 */
[----:B------:R-:W-:Y:S02]  /*09c0*/  HADD2.F32 R118, -RZ, R14.H1_H1 ;  /* 0x3000000eff767230 */ /* 0x000fe40000004100 */
        /* <DEDUP_REMOVED lines=8> */
[----:B------:R-:W-:-:S02]  /*0a50*/  HADD2.F32 R116, -RZ, R12.H0_H0 ;  /* 0x2000000cff747230 */ /* 0x000fc40000004100 */
[----:B------:R-:W-:Y:S01]  /*0a60*/  FFMA.FTZ R16, R117, R117, R16 ;  /* 0x0000007575107223 */ /* 0x000fe20000010010 */
[----:B------:R-:W4:Y:S01]  /*0a70*/  LDG.E.64.CONSTANT R18, desc[UR8][R66.64+0x16800] ;  /* 0x0168000842127981 */ /* 0x000f22000c1e9b00 */
[----:B------:R-:W-:Y:S01]  /*0a80*/  FADD.FTZ R15, R14, R20 ;  /* 0x000000140e0f7221 */ /* 0x000fe20000010000 */
[----:B------:R-:W-:Y:S02]  /*0a90*/  HADD2.F32 R115, -RZ, R12.H1_H1 ;  /* 0x3000000cff737230 */ /* 0x000fe40000004100 */
[----:B------:R-:W-:Y:S01]  /*0aa0*/  FFMA.FTZ R17, R20, R20, R16 ;  /* 0x0000001414117223 */ /* 0x000fe20000010010 */
[----:B------:R-:W-:Y:S01]  /*0ab0*/  FADD.FTZ R12, R15, R116 ;  /* 0x000000740f0c7221 */ /* 0x000fe20000010000 */
[----:B------:R-:W-:Y:S02]  /*0ac0*/  HADD2.F32 R114, -RZ, R13.H0_H0 ;  /* 0x2000000dff727230 */ /* 0x000fe40000004100 */
[----:B------:R-:W-:Y:S01]  /*0ad0*/  FFMA.FTZ R14, R116, R116, R17 ;  /* 0x00000074740e7223 */ /* 0x000fe20000010011 */
[----:B------:R-:W-:Y:S01]  /*0ae0*/  STL [R1+0x30], R24 ;  /* 0x0000301801007387 */ /* 0x000fe20000100800 */
[----:B------:R-:W-:-:S02]  /*0af0*/  FADD.FTZ R15, R12, R115 ;  /* 0x000000730c0f7221 */ /* 0x000fc40000010000 */
[----:B------:R-:W-:Y:S01]  /*0b00*/  FFMA.FTZ R17, R115, R115, R14 ;  /* 0x0000007373117223 */ /* 0x000fe2000001000e */
[----:B------:R1:W-:Y:S01]  /*0b10*/  STL [R1+0x2c], R20 ;  /* 0x00002c1401007387 */ /* 0x0003e20000100800 */
[----:B------:R-:W-:Y:S01]  /*0b20*/  FADD.FTZ R15, R15, R114 ;  /* 0x000000720f0f7221 */ /* 0x000fe20000010000 */
[--C-:B------:R-:W-:Y:S02]  /*0b30*/  HADD2.F32 R113, -RZ, R10.reuse.H0_H0 ;  /* 0x2000000aff717230 */ /* 0x100fe40000004100 */
[----:B------:R-:W-:Y:S01]  /*0b40*/  FFMA.FTZ R17, R114, R114, R17 ;  /* 0x0000007272117223 */ /* 0x000fe20000010011 */
[----:B-1----:R-:W-:Y:S02]  /*0b50*/  HADD2.F32 R20, -RZ, R13.H1_H1 ;  /* 0x3000000dff147230 */ /* 0x002fe40000004100 */
[----:B------:R-:W-:-:S03]  /*0b60*/  HADD2.F32 R112, -RZ, R10.H1_H1 ;  /* 0x3000000aff707230 */ /* 0x000fc60000004100 */
[----:B------:R-:W-:Y:S01]  /*0b70*/  FADD.FTZ R12, R15, R20 ;  /* 0x000000140f0c7221 */ /* 0x000fe20000010000 */
[----:B------:R-:W-:Y:S01]  /*0b80*/  FFMA.FTZ R16, R20, R20, R17 ;  /* 0x0000001414107223 */ /* 0x000fe20000010011 */
[----:B------:R-:W4:Y:S02]  /*0b90*/  LDG.E.64.CONSTANT R14, desc[UR8][R66.64+0x17700] ;  /* 0x01770008420e7981 */ /* 0x000f24000c1e9b00 */
[----:B------:R-:W-:Y:S01]  /*0ba0*/  FADD.FTZ R13, R12, R113 ;  /* 0x000000710c0d7221 */ /* 0x000fe20000010000 */
[----:B------:R-:W-:Y:S01]  /*0bb0*/  FFMA.FTZ R17, R113, R113, R16 ;  /* 0x0000007171117223 */ /* 0x000fe20000010010 */
[----:B------:R-:W-:Y:S02]  /*0bc0*/  HADD2.F32 R111, -RZ, R11.H0_H0 ;  /* 0x2000000bff6f7230 */ /* 0x000fe40000004100 */
[----:B------:R-:W-:Y:S01]  /*0bd0*/  FADD.FTZ R10, R13, R112 ;  /* 0x000000700d0a7221 */ /* 0x000fe20000010000 */
[----:B------:R1:W-:Y:S01]  /*0be0*/  STL [R1+0x28], R20 ;  /* 0x0000281401007387 */ /* 0x0003e20000100800 */
[----:B------:R-:W-:-:S02]  /*0bf0*/  FFMA.FTZ R12, R112, R112, R17 ;  /* 0x00000070700c7223 */ /* 0x000fc40000010011 */
        /* <DEDUP_REMOVED lines=16> */
[--C-:B------:R-:W-:Y:S01]  /*0d00*/  HADD2.F32 R107, -RZ, R2.reuse.H0_H0 ;  /* 0x20000002ff6b7230 */ /* 0x100fe20000004100 */
[----:B------:R-:W-:Y:S01]  /*0d10*/  STL [R1+0x24], R20 ;  /* 0x0000241401007387 */ /* 0x000fe20000100800 */
[----:B------:R-:W-:Y:S01]  /*0d20*/  FADD.FTZ R12, R13, R16 ;  /* 0x000000100d0c7221 */ /* 0x000fe20000010000 */
[----:B------:R-:W-:Y:S02]  /*0d30*/  HADD2.F32 R106, -RZ, R2.H1_H1 ;  /* 0x30000002ff6a7230 */ /* 0x000fe40000004100 */
[----:B------:R1:W-:Y:S01]  /*0d40*/  STL [R1+0x20], R16 ;  /* 0x0000201001007387 */ /* 0x0003e20000100800 */
[----:B------:R-:W-:-:S03]  /*0d50*/  FADD.FTZ R13, R12, R107 ;  /* 0x0000006b0c0d7221 */ /* 0x000fc60000010000 */
[----:B------:R-:W4:Y:S01]  /*0d60*/  LDG.E.64.CONSTANT R6, desc[UR8][R66.64+0x19500] ;  /* 0x0195000842067981 */ /* 0x000f22000c1e9b00 */
[----:B------:R-:W-:Y:S02]  /*0d70*/  HADD2.F32 R105, -RZ, R3.H0_H0 ;  /* 0x20000003ff697230 */ /* 0x000fe40000004100 */
[----:B-1----:R-:W-:Y:S01]  /*0d80*/  FFMA.FTZ R16, R16, R16, R17 ;  /* 0x0000001010107223 */ /* 0x002fe20000010011 */
[----:B------:R-:W-:-:S03]  /*0d90*/  FADD.FTZ R2, R13, R106 ;  /* 0x0000006a0d027221 */ /* 0x000fc60000010000 */
[----:B------:R-:W-:Y:S01]  /*0da0*/  FFMA.FTZ R17, R107, R107, R16 ;  /* 0x0000006b6b117223 */ /* 0x000fe20000010010 */
[----:B------:R-:W-:Y:S02]  /*0db0*/  HADD2.F32 R20, -RZ, R3.H1_H1 ;  /* 0x30000003ff147230 */ /* 0x000fe40000004100 */
[----:B------:R-:W-:Y:S01]  /*0dc0*/  FADD.FTZ R2, R2, R105 ;  /* 0x0000006902027221 */ /* 0x000fe20000010000 */
[----:B------:R-:W-:Y:S01]  /*0dd0*/  FFMA.FTZ R12, R106, R106, R17 ;  /* 0x0000006a6a0c7223 */ /* 0x000fe20000010011 */
[--C-:B------:R-:W-:Y:S02]  /*0de0*/  HADD2.F32 R104, -RZ, R8.reuse.H0_H0 ;  /* 0x20000008ff687230 */ /* 0x100fe40000004100 */
[----:B------:R-:W-:Y:S01]  /*0df0*/  FADD.FTZ R13, R2, R20 ;  /* 0x00000014020d7221 */ /* 0x000fe20000010000 */
[----:B------:R-:W-:Y:S01]  /*0e00*/  FFMA.FTZ R12, R105, R105, R12 ;  /* 0x00000069690c7223 */ /* 0x000fe2000001000c */
[----:B------:R-:W4:Y:S01]  /*0e10*/  LDG.E.64.CONSTANT R2, desc[UR8][R66.64+0x1a400] ;  /* 0x01a4000842027981 */ /* 0x000f22000c1e9b00 */
[----:B------:R-:W-:-:S02]  /*0e20*/  HADD2.F32 R103, -RZ, R8.H1_H1 ;  /* 0x30000008ff677230 */ /* 0x000fc40000004100 */
[----:B------:R-:W-:Y:S01]  /*0e30*/  FFMA.FTZ R17, R20, R20, R12 ;  /* 0x0000001414117223 */ /* 0x000fe2000001000c */
[----:B------:R-:W-:Y:S01]  /*0e40*/  FADD.FTZ R8, R13, R104 ;  /* 0x000000680d087221 */ /* 0x000fe20000010000 */
[--C-:B------:R-:W-:Y:S02]  /*0e50*/  HADD2.F32 R102, -RZ, R9.reuse.H0_H0 ;  /* 0x20000009ff667230 */ /* 0x100fe40000004100 */
[----:B------:R-:W-:Y:S01]  /*0e60*/  FFMA.FTZ R12, R104, R104, R17 ;  /* 0x00000068680c7223 */ /* 0x000fe20000010011 */
[----:B------:R-:W-:Y:S01]  /*0e70*/  FADD.FTZ R13, R8, R103 ;  /* 0x00000067080d7221 */ /* 0x000fe20000010000 */
[----:B------:R-:W-:Y:S02]  /*0e80*/  HADD2.F32 R16, -RZ, R9.H1_H1 ;  /* 0x30000009ff107230 */ /* 0x000fe40000004100 */
[--C-:B------:R-:W-:Y:S02]  /*0e90*/  HADD2.F32 R101, -RZ, R4.reuse.H0_H0 ;  /* 0x20000004ff657230 */ /* 0x100fe40000004100 */
[----:B------:R-:W-:Y:S01]  /*0ea0*/  FFMA.FTZ R17, R103, R103, R12 ;  /* 0x0000006767117223 */ /* 0x000fe2000001000c */
[----:B------:R-:W-:Y:S01]  /*0eb0*/  FADD.FTZ R13, R13, R102 ;  /* 0x000000660d0d7221 */ /* 0x000fe20000010000 */
[----:B------:R-:W-:-:S02]  /*0ec0*/  HADD2.F32 R100, -RZ, R4.H1_H1 ;  /* 0x30000004ff647230 */ /* 0x000fc40000004100 */
[----:B------:R-:W-:Y:S02]  /*0ed0*/  HADD2.F32 R99, -RZ, R5.H0_H0 ;  /* 0x20000005ff637230 */ /* 0x000fe40000004100 */
[----:B------:R-:W-:Y:S01]  /*0ee0*/  FFMA.FTZ R17, R102, R102, R17 ;  /* 0x0000006666117223 */ /* 0x000fe20000010011 */
[----:B------:R-:W-:Y:S01]  /*0ef0*/  FADD.FTZ R8, R13, R16 ;  /* 0x000000100d087221 */ /* 0x000fe20000010000 */
[----:B------:R-:W-:Y:S02]  /*0f00*/  STL [R1+0x1c], R20 ;  /* 0x00001c1401007387 */ /* 0x000fe40000100800 */
[----:B------:R-:W-:Y:S01]  /*0f10*/  FFMA.FTZ R12, R16, R16, R17 ;  /* 0x00000010100c7223 */ /* 0x000fe20000010011 */
[----:B------:R-:W-:Y:S01]  /*0f20*/  FADD.FTZ R9, R8, R101 ;  /* 0x0000006508097221 */ /* 0x000fe20000010000 */
[----:B------:R-:W-:Y:S01]  /*0f30*/  HADD2.F32 R98, -RZ, R94.H0_H0 ;  /* 0x2000005eff627230 */ /* 0x000fe20000004100 */
[----:B------:R-:W4:Y:S01]  /*0f40*/  LDG.E.64.CONSTANT R66, desc[UR8][R66.64+0x1d100] ;  /* 0x01d1000842427981 */ /* 0x000f22000c1e9b00 */
[----:B------:R-:W-:Y:S01]  /*0f50*/  FFMA.FTZ R13, R101, R101, R12 ;  /* 0x00000065650d7223 */ /* 0x000fe2000001000c */
[----:B------:R-:W-:-:S02]  /*0f60*/  FADD.FTZ R4, R9, R100 ;  /* 0x0000006409047221 */ /* 0x000fc40000010000 */
[----:B------:R1:W-:Y:S01]  /*0f70*/  STL [R1+0x18], R16 ;  /* 0x0000181001007387 */ /* 0x0003e20000100800 */
[----:B------:R-:W-:Y:S01]  /*0f80*/  FFMA.FTZ R8, R100, R100, R13 ;  /* 0x0000006464087223 */ /* 0x000fe2000001000d */
[----:B------:R-:W-:-:S03]  /*0f90*/  FADD.FTZ R4, R4, R99 ;  /* 0x0000006304047221 */ /* 0x000fc60000010000 */
[----:B------:R-:W-:Y:S01]  /*0fa0*/  FFMA.FTZ R8, R99, R99, R8 ;  /* 0x0000006363087223 */ /* 0x000fe20000010008 */
[----:B-1----:R-:W-:Y:S02]  /*0fb0*/  HADD2.F32 R16, -RZ, R5.H1_H1 ;  /* 0x30000005ff107230 */ /* 0x002fe40000004100 */
[----:B------:R-:W-:-:S03]  /*0fc0*/  HADD2.F32 R97, -RZ, R94.H1_H1 ;  /* 0x3000005eff617230 */ /* 0x000fc60000004100 */
[----:B------:R-:W-:Y:S01]  /*0fd0*/  FADD.FTZ R5, R4, R16 ;  /* 0x0000001004057221 */ /* 0x000fe20000010000 */
[----:B------:R-:W-:-:S03]  /*0fe0*/  FFMA.FTZ R9, R16, R16, R8 ;  /* 0x0000001010097223 */ /* 0x000fc60000010008 */
        /* <DEDUP_REMOVED lines=128> */
[--C-:B---3--:R-:W-:Y:S02]  /*17f0*/  HADD2.F32 R30, -RZ, R26.reuse.H0_H0 ;  /* 0x2000001aff1e7230 */ /* 0x108fe40000004100 */
        /* <DEDUP_REMOVED lines=11> */
[--C-:B--2---:R-:W-:Y:S02]  /*18b0*/  HADD2.F32 R26, -RZ, R22.reuse.H0_H0 ;  /* 0x20000016ff1a7230 */ /* 0x104fe40000004100 */
        /* <DEDUP_REMOVED lines=11> */
[----:B----4-:R-:W-:-:S02]  /*1970*/  HADD2.F32 R22, -RZ, R18.H0_H0 ;  /* 0x20000012ff167230 */ /* 0x010fc40000004100 */
        /* <DEDUP_REMOVED lines=16> */
[----:B------:R1:W-:Y:S01]  /*1a80*/  STL [R1+0x14], R16 ;  /* 0x0000141001007387 */ /* 0x0003e20000100800 */
[----:B------:R-:W-:-:S02]  /*1a90*/  FFMA.FTZ R68, R18, R18, R68 ;  /* 0x0000001212447223 */ /* 0x000fc40000010044 */
[----:B------:R-:W-:Y:S02]  /*1aa0*/  FADD.FTZ R4, R4, R17 ;  /* 0x0000001104047221 */ /* 0x000fe40000010000 */
[----:B------:R-:W-:Y:S01]  /*1ab0*/  FFMA.FTZ R68, R17, R17, R68 ;  /* 0x0000001111447223 */ /* 0x000fe20000010044 */
[--C-:B-1----:R-:W-:Y:S02]  /*1ac0*/  HADD2.F32 R16, -RZ, R15.reuse.H0_H0 ;  /* 0x2000000fff107230 */ /* 0x102fe40000004100 */
[----:B------:R-:W-:-:S03]  /*1ad0*/  HADD2.F32 R15, -RZ, R15.H1_H1 ;  /* 0x3000000fff0f7230 */ /* 0x000fc60000004100 */
        /* <DEDUP_REMOVED lines=36> */
[----:B0-----:R-:W-:Y:S01]  /*1d20*/  ISETP.GT.U32.AND P1, PT, R69, 0x1f, PT ;  /* 0x0000001f4500780c */ /* 0x001fe20003f24070 */
[----:B------:R-:W-:Y:S01]  /*1d30*/  FADD.FTZ R2, R2, R4 ;  /* 0x0000000402027221 */ /* 0x000fe20000010000 */
[----:B------:R-:W-:-:S03]  /*1d40*/  FFMA.FTZ R69, R4, R4, R68 ;  /* 0x0000000404457223 */ /* 0x000fc60000010044 */
[----:B------:R-:W-:Y:S01]  /*1d50*/  FADD.FTZ R68, R2, R3 ;  /* 0x0000000302447221 */ /* 0x000fe20000010000 */
[--C-:B------:R-:W-:Y:S02]  /*1d60*/  HADD2.F32 R2, -RZ, R62.reuse.H0_H0 ;  /* 0x2000003eff027230 */ /* 0x100fe40000004100 */
[----:B------:R-:W-:Y:S01]  /*1d70*/  FFMA.FTZ R69, R3, R3, R69 ;  /* 0x0000000303457223 */ /* 0x000fe20000010045 */
[----:B------:R-:W-:Y:S02]  /*1d80*/  HADD2.F32 R72, -RZ, R62.H1_H1 ;  /* 0x3000003eff487230 */ /* 0x000fe40000004100 */
[----:B------:R-:W-:Y:S01]  /*1d90*/  FADD.FTZ R62, R68, R2 ;  /* 0x00000002443e7221 */ /* 0x000fe20000010000 */
[----:B------:R-:W-:Y:S02]  /*1da0*/  FFMA.FTZ R68, R2, R2, R69 ;  /* 0x0000000202447223 */ /* 0x000fe40000010045 */
[----:B------:R-:W2:Y:S01]  /*1db0*/  LDL R69, [R1+0xcc] ;  /* 0x0000cc0001457983 */ /* 0x000ea20000100800 */
[----:B------:R-:W-:-:S02]  /*1dc0*/  HADD2.F32 R71, -RZ, R63.H0_H0 ;  /* 0x2000003fff477230 */ /* 0x000fc40000004100 */
[----:B------:R-:W-:Y:S01]  /*1dd0*/  FADD.FTZ R62, R62, R72 ;  /* 0x000000483e3e7221 */ /* 0x000fe20000010000 */
[----:B------:R-:W-:Y:S02]  /*1de0*/  HADD2.F32 R74, -RZ, R63.H1_H1 ;  /* 0x3000003fff4a7230 */ /* 0x000fe40000004100 */
[----:B------:R-:W-:Y:S01]  /*1df0*/  FFMA.FTZ R63, R72, R72, R68 ;  /* 0x00000048483f7223 */ /* 0x000fe20000010044 */
[----:B------:R-:W-:-:S03]  /*1e00*/  FADD.FTZ R62, R62, R71 ;  /* 0x000000473e3e7221 */ /* 0x000fc60000010000 */
[----:B------:R-:W-:Y:S01]  /*1e10*/  FFMA.FTZ R63, R71, R71, R63 ;  /* 0x00000047473f7223 */ /* 0x000fe2000001003f */
[--C-:B------:R-:W-:Y:S02]  /*1e20*/  HADD2.F32 R73, -RZ, R64.reuse.H0_H0 ;  /* 0x20000040ff497230 */ /* 0x100fe40000004100 */
        /* <DEDUP_REMOVED lines=84> */
.L_x_1365:
[----:B------:R-:W-:Y:S05]  /*2370*/  BSYNC.RECONVERGENT B0 ;  /* 0x0000000000007941 */ /* 0x000fea0003800200 */
.L_x_1364:
        /* <DEDUP_REMOVED lines=21> */
.L_x_1367:
[----:B------:R-:W-:Y:S05]  /*24d0*/  BSYNC.RECONVERGENT B0 ;  /* 0x0000000000007941 */ /* 0x000fea0003800200 */
.L_x_1366:
        /* <DEDUP_REMOVED lines=13> */
.L_x_1369:
[----:B------:R-:W2:Y:S04]  /*25b0*/  LD.E.STRONG.GPU R65, desc[UR8][R62.64] ;  /* 0x000000083e417980 */ /* 0x000ea8000c10f900 */
[----:B--2---:R-:W-:Y:S01]  /*25c0*/  CCTL.IVALL ;  /* 0x00000000ff00798f */ /* 0x004fe20002000000 */
[----:B------:R-:W-:Y:S05]  /*25d0*/  YIELD ;  /* 0x0000000000007946 */ /* 0x000fea0003800000 */
[----:B-----5:R-:W-:-:S04]  /*25e0*/  LOP3.LUT R65, R65, R64, RZ, 0x3c, !PT ;  /* 0x0000004041417212 */ /* 0x020fc800078e3cff */
[----:B------:R-:W-:-:S13]  /*25f0*/  ISETP.GT.AND P2, PT, R65, -0x1, PT ;  /* 0xffffffff4100780c */ /* 0x000fda0003f44270 */
[----:B------:R-:W-:Y:S05]  /*2600*/  @P2 BRA `(.L_x_1369) ;  /* 0xfffffffc00e82947 */ /* 0x000fea000383ffff */
.L_x_1368:
        /* <DEDUP_REMOVED lines=37> */
.L_x_1371:
[----:B------:R-:W-:Y:S05]  /*2860*/  BSYNC.RECONVERGENT B0 ;  /* 0x0000000000007941 */ /* 0x000fea0003800200 */
.L_x_1370:
        /* <DEDUP_REMOVED lines=30> */
.L_x_1373:
[----:B------:R-:W-:Y:S05]  /*2a50*/  BSYNC.RECONVERGENT B0 ;  /* 0x0000000000007941 */ /* 0x000fea0003800200 */
.L_x_1372:
[----:B------:R-:W-:Y:S06]  /*2a60*/  BAR.SYNC.DEFER_BLOCKING 0x0 ;  /* 0x0000000000007b1d */ /* 0x000fec0000010000 */
[----:B------:R-:W-:Y:S04]  /*2a70*/  BSSY.RECONVERGENT B0, `(.L_x_1374) ;  /* 0x0000010000007945 */ /* 0x000fe80003800200 */
        /* <DEDUP_REMOVED lines=15> */
.L_x_1375:
[----:B------:R-:W-:Y:S05]  /*2b70*/  BSYNC.RECONVERGENT B0 ;  /* 0x0000000000007941 */ /* 0x000fea0003800200 */
.L_x_1374:
[----:B01----:R-:W2:Y:S01]  /*2b80*/  LDL R62, [R1+0xc8] ;  /* 0x0000c800013e7983 */ /* 0x003ea20000100800 */
[----:B------:R-:W0:Y:S03]  /*2b90*/  LDCU UR5, c[0x0][0x3a0] ;  /* 0x00007400ff0577ac */ /* 0x000e260008000800 */
[----:B------:R-:W3:Y:S01]  /*2ba0*/  LDL.LU R64, [R1+0x8] ;  /* 0x0000080001407983 */ /* 0x000ee20000300800 */
[----:B-----5:R-:W-:Y:S01]  /*2bb0*/  HADD2.F32 R65, -RZ, R58.H0_H0 ;  /* 0x2000003aff417230 */ /* 0x020fe20000004100 */
[----:B------:R-:W1:Y:S02]  /*2bc0*/  LDCU.64 UR6, c[0x0][0x380] ;  /* 0x00007000ff0677ac */ /* 0x000e640008000a00 */
[----:B------:R-:W-:Y:S04]  /*2bd0*/  STL [R1+0xd0], R70 ;  /* 0x0000d04601007387 */ /* 0x000fe80000100800 */
[----:B--2---:R-:W0:Y:S02]  /*2be0*/  LDS.64 R62, [R62] ;  /* 0x000000003e3e7984 */ /* 0x004e240000000a00 */
[----:B0-----:R-:W-:Y:S01]  /*2bf0*/  FADD.FTZ R63, R63, UR5 ;  /* 0x000000053f3f7e21 */ /* 0x001fe20008010000 */
[--C-:B------:R-:W-:Y:S01]  /*2c00*/  FADD.FTZ R0, R0, -R62.reuse ;  /* 0x8000003e00007221 */ /* 0x100fe20000010000 */
[--C-:B---3--:R-:W-:Y:S01]  /*2c10*/  FADD.FTZ R64, R64, -R62.reuse ;  /* 0x8000003e40407221 */ /* 0x108fe20000010000 */
[--C-:B------:R-:W-:Y:S01]  /*2c20*/  FADD.FTZ R113, R113, -R62.reuse ;  /* 0x8000003e71717221 */ /* 0x100fe20000010000 */
[--C-:B------:R-:W-:Y:S01]  /*2c30*/  FADD.FTZ R110, R110, -R62.reuse ;  /* 0x8000003e6e6e7221 */ /* 0x100fe20000010000 */
[--C-:B------:R-:W-:Y:S01]  /*2c40*/  FADD.FTZ R107, R107, -R62.reuse ;  /* 0x8000003e6b6b7221 */ /* 0x100fe20000010000 */
[----:B------:R-:W0:Y:S01]  /*2c50*/  MUFU.RSQ R63, R63 ;  /* 0x0000003f003f7308 */ /* 0x000e220000001400 */
        /* <DEDUP_REMOVED lines=16> */
[----:B0-----:R-:W-:Y:S01]  /*2d60*/  FMUL.FTZ R67, R63, R0 ;  /* 0x000000003f437220 */ /* 0x001fe20000410000 */
[----:B------:R-:W-:-:S02]  /*2d70*/  HADD2.F32 R0, -RZ, R60.H0_H0 ;  /* 0x2000003cff007230 */ /* 0x000fc40000004100 */
[C---:B------:R-:W-:Y:S01]  /*2d80*/  FMUL.FTZ R66, R63.reuse, R64 ;  /* 0x000000403f427220 */ /* 0x040fe20000410000 */
[C---:B------:R-:W-:Y:S01]  /*2d90*/  FMUL.FTZ R113, R63.reuse, R113 ;  /* 0x000000713f717220 */ /* 0x040fe20000410000 */
[C---:B------:R-:W-:Y:S01]  /*2da0*/  FMUL.FTZ R110, R63.reuse, R110 ;  /* 0x0000006e3f6e7220 */ /* 0x040fe20000410000 */
[C---:B------:R-:W-:Y:S01]  /*2db0*/  FMUL.FTZ R107, R63.reuse, R107 ;  /* 0x0000006b3f6b7220 */ /* 0x040fe20000410000 */
[C-C-:B------:R-:W-:Y:S01]  /*2dc0*/  FFMA.FTZ R66, R0.reuse, R66, R65.reuse ;  /* 0x0000004200427223 */ /* 0x140fe20000010041 */
[----:B------:R-:W-:Y:S01]  /*2dd0*/  FMUL.FTZ R104, R63, R104 ;  /* 0x000000683f687220 */ /* 0x000fe20000410000 */
[--C-:B------:R-:W-:Y:S01]  /*2de0*/  FFMA.FTZ R64, R67, R0, R65.reuse ;  /* 0x0000000043407223 */ /* 0x100fe20000010041 */
[C-C-:B------:R-:W-:Y:S01]  /*2df0*/  FFMA.FTZ R68, R0.reuse, R110, R65.reuse ;  /* 0x0000006e00447223 */ /* 0x140fe20000010041 */
[C-C-:B------:R-:W-:Y:S01]  /*2e00*/  FFMA.FTZ R67, R0.reuse, R107, R65.reuse ;  /* 0x0000006b00437223 */ /* 0x140fe20000010041 */
[----:B------:R0:W-:Y:S01]  /*2e10*/  STL [R1+0x48], R66 ;  /* 0x0000484201007387 */ /* 0x0001e20000100800 */
        /* <DEDUP_REMOVED lines=9> */
[C-C-:B0-----:R-:W-:Y:S01]  /*2eb0*/  FFMA.FTZ R66, R0.reuse, R113, R65.reuse ;  /* 0x0000007100427223 */ /* 0x141fe20000010041 */
[--C-:B------:R-:W-:Y:S01]  /*2ec0*/  FFMA.FTZ R54, R0, R54, R65.reuse ;  /* 0x0000003600367223 */ /* 0x100fe20000010041 */
[C---:B------:R-:W-:Y:S01]  /*2ed0*/  FMUL.FTZ R42, R63.reuse, R42 ;  /* 0x0000002a3f2a7220 */ /* 0x040fe20000410000 */
[C---:B------:R-:W-:Y:S01]  /*2ee0*/  FMUL.FTZ R38, R63.reuse, R38 ;  /* 0x000000263f267220 */ /* 0x040fe20000410000 */
[--C-:B------:R-:W-:Y:S01]  /*2ef0*/  FADD.FTZ R18, R18, -R62.reuse ;  /* 0x8000003e12127221 */ /* 0x100fe20000010000 */
[----:B------:R0:W-:Y:S01]  /*2f00*/  STL [R1+0x4c], R66 ;  /* 0x00004c4201007387 */ /* 0x0001e20000100800 */
[C---:B------:R-:W-:Y:S01]  /*2f10*/  FMUL.FTZ R34, R63.reuse, R34 ;  /* 0x000000223f227220 */ /* 0x040fe20000410000 */
[--C-:B------:R-:W-:Y:S01]  /*2f20*/  FFMA.FTZ R50, R0, R50, R65.reuse ;  /* 0x0000003200327223 */ /* 0x100fe20000010041 */
[--C-:B------:R-:W-:Y:S01]  /*2f30*/  FADD.FTZ R14, R14, -R62.reuse ;  /* 0x8000003e0e0e7221 */ /* 0x100fe20000010000 */
[----:B------:R2:W-:Y:S01]  /*2f40*/  STL [R1+0x50], R68 ;  /* 0x0000504401007387 */ /* 0x0005e20000100800 */
[--C-:B------:R-:W-:Y:S01]  /*2f50*/  FADD.FTZ R10, R10, -R62.reuse ;  /* 0x8000003e0a0a7221 */ /* 0x100fe20000010000 */
[C---:B------:R-:W-:Y:S01]  /*2f60*/  FMUL.FTZ R30, R63.reuse, R30 ;  /* 0x0000001e3f1e7220 */ /* 0x040fe20000410000 */
[--C-:B------:R-:W-:Y:S01]  /*2f70*/  FFMA.FTZ R46, R0, R46, R65.reuse ;  /* 0x0000002e002e7223 */ /* 0x100fe20000010041 */
[----:B------:R3:W-:Y:S01]  /*2f80*/  STL [R1+0x54], R67 ;  /* 0x0000544301007387 */ /* 0x0007e20000100800 */
[--C-:B------:R-:W-:Y:S01]  /*2f90*/  FADD.FTZ R6, R6, -R62.reuse ;  /* 0x8000003e06067221 */ /* 0x100fe20000010000 */
[C-C-:B0-----:R-:W-:Y:S01]  /*2fa0*/  FFMA.FTZ R66, R0.reuse, R104, R65.reuse ;  /* 0x0000006800427223 */ /* 0x141fe20000010041 */
[C---:B------:R-:W-:Y:S01]  /*2fb0*/  FMUL.FTZ R26, R63.reuse, R26 ;  /* 0x0000001a3f1a7220 */ /* 0x040fe20000410000 */
[--C-:B------:R-:W-:Y:S01]  /*2fc0*/  FFMA.FTZ R42, R0, R42, R65.reuse ;  /* 0x0000002a002a7223 */ /* 0x100fe20000010041 */
[--C-:B------:R-:W-:Y:S01]  /*2fd0*/  FADD.FTZ R2, R2, -R62.reuse ;  /* 0x8000003e02027221 */ /* 0x100fe20000010000 */
[C-C-:B--2---:R-:W-:Y:S01]  /*2fe0*/  FFMA.FTZ R68, R0.reuse, R101, R65.reuse ;  /* 0x0000006500447223 */ /* 0x144fe20000010041 */
[----:B------:R0:W-:Y:S01]  /*2ff0*/  STL [R1+0x58], R66 ;  /* 0x0000584201007387 */ /* 0x0001e20000100800 */
[----:B------:R-:W-:Y:S01]  /*3000*/  FMUL.FTZ R22, R63, R22 ;  /* 0x000000163f167220 */ /* 0x000fe20000410000 */
[C-C-:B------:R-:W-:Y:S01]  /*3010*/  FFMA.FTZ R38, R0.reuse, R38, R65.reuse ;  /* 0x0000002600267223 */ /* 0x140fe20000010041 */
[C-C-:B---3--:R-:W-:Y:S01]  /*3020*/  FFMA.FTZ R67, R0.reuse, R98, R65.reuse ;  /* 0x0000006200437223 */ /* 0x148fe20000010041 */
[----:B------:R2:W-:Y:S01]  /*3030*/  STL [R1+0x5c], R68 ;  /* 0x00005c4401007387 */ /* 0x0005e20000100800 */
[--C-:B------:R-:W-:Y:S01]  /*3040*/  FADD.FTZ R73, R73, -R62.reuse ;  /* 0x8000003e49497221 */ /* 0x100fe20000010000 */
[C---:B------:R-:W-:Y:S01]  /*3050*/  FMUL.FTZ R18, R63.reuse, R18 ;  /* 0x000000123f127220 */ /* 0x040fe20000410000 */
[C-C-:B------:R-:W-:Y:S01]  /*3060*/  FFMA.FTZ R34, R0.reuse, R34, R65.reuse ;  /* 0x0000002200227223 */ /* 0x140fe20000010041 */
[----:B------:R3:W-:Y:S01]  /*3070*/  STL [R1+0x60], R67 ;  /* 0x0000604301007387 */ /* 0x0007e20000100800 */
[C---:B------:R-:W-:Y:S01]  /*3080*/  FMUL.FTZ R14, R63.reuse, R14 ;  /* 0x0000000e3f0e7220 */ /* 0x040fe20000410000 */
[C-C-:B0-----:R-:W-:Y:S01]  /*3090*/  FFMA.FTZ R66, R0.reuse, R94, R65.reuse ;  /* 0x0000005e00427223 */ /* 0x141fe20000010041 */
[C---:B------:R-:W-:Y:S01]  /*30a0*/  FMUL.FTZ R10, R63.reuse, R10 ;  /* 0x0000000a3f0a7220 */ /* 0x040fe20000410000 */
[C-C-:B------:R-:W-:Y:S01]  /*30b0*/  FFMA.FTZ R30, R0.reuse, R30, R65.reuse ;  /* 0x0000001e001e7223 */ /* 0x140fe20000010041 */
[C---:B------:R-:W-:Y:S01]  /*30c0*/  FMUL.FTZ R6, R63.reuse, R6 ;  /* 0x000000063f067220 */ /* 0x040fe20000410000 */
[C-C-:B--2---:R-:W-:Y:S01]  /*30d0*/  FFMA.FTZ R68, R0.reuse, R90, R65.reuse ;  /* 0x0000005a00447223 */ /* 0x144fe20000010041 */
[----:B------:R0:W-:Y:S01]  /*30e0*/  STL [R1+0x64], R66 ;  /* 0x0000644201007387 */ /* 0x0001e20000100800 */
[C-C-:B------:R-:W-:Y:S01]  /*30f0*/  FFMA.FTZ R26, R0.reuse, R26, R65.reuse ;  /* 0x0000001a001a7223 */ /* 0x140fe20000010041 */
[C---:B------:R-:W-:Y:S01]  /*3100*/  FMUL.FTZ R2, R63.reuse, R2 ;  /* 0x000000023f027220 */ /* 0x040fe20000410000 */
[C-C-:B---3--:R-:W-:Y:S01]  /*3110*/  FFMA.FTZ R67, R0.reuse, R86, R65.reuse ;  /* 0x0000005600437223 */ /* 0x148fe20000010041 */
[----:B------:R-:W-:Y:S01]  /*3120*/  STL [R1+0x68], R68 ;  /* 0x0000684401007387 */ /* 0x000fe20000100800 */
[--C-:B------:R-:W-:Y:S01]  /*3130*/  FFMA.FTZ R22, R0, R22, R65.reuse ;  /* 0x0000001600167223 */ /* 0x100fe20000010041 */
[----:B------:R-:W-:Y:S01]  /*3140*/  FMUL.FTZ R73, R63, R73 ;  /* 0x000000493f497220 */ /* 0x000fe20000410000 */
[--C-:B------:R-:W-:Y:S01]  /*3150*/  FADD.FTZ R125, R125, -R62.reuse ;  /* 0x8000003e7d7d7221 */ /* 0x100fe20000010000 */
[----:B------:R2:W-:Y:S01]  /*3160*/  STL [R1+0x6c], R67 ;  /* 0x00006c4301007387 */ /* 0x0005e20000100800 */
[--C-:B------:R-:W-:Y:S01]  /*3170*/  FADD.FTZ R122, R122, -R62.reuse ;  /* 0x8000003e7a7a7221 */ /* 0x100fe20000010000 */
[C-C-:B0-----:R-:W-:Y:S01]  /*3180*/  FFMA.FTZ R66, R0.reuse, R82, R65.reuse ;  /* 0x0000005200427223 */ /* 0x141fe20000010041 */
[C-C-:B------:R-:W-:Y:S01]  /*3190*/  FFMA.FTZ R18, R0.reuse, R18, R65.reuse ;  /* 0x0000001200127223 */ /* 0x140fe20000010041 */
[C-C-:B------:R-:W-:Y:S01]  /*31a0*/  FFMA.FTZ R14, R0.reuse, R14, R65.reuse ;  /* 0x0000000e000e7223 */ /* 0x140fe20000010041 */
[C-C-:B------:R-:W-:Y:S01]  /*31b0*/  FFMA.FTZ R70, R0.reuse, R10, R65.reuse ;  /* 0x0000000a00467223 */ /* 0x140fe20000010041 */
[--C-:B------:R-:W-:Y:S01]  /*31c0*/  FADD.FTZ R119, R119, -R62.reuse ;  /* 0x8000003e77777221 */ /* 0x100fe20000010000 */
[----:B------:R0:W-:Y:S01]  /*31d0*/  STL [R1+0x70], R66 ;  /* 0x0000704201007387 */ /* 0x0001e20000100800 */
[--C-:B------:R-:W-:Y:S01]  /*31e0*/  FFMA.FTZ R10, R0, R6, R65.reuse ;  /* 0x00000006000a7223 */ /* 0x100fe20000010041 */
[--C-:B------:R-:W-:Y:S01]  /*31f0*/  FADD.FTZ R116, R116, -R62.reuse ;  /* 0x8000003e74747221 */ /* 0x100fe20000010000 */
[--C-:B------:R-:W-:Y:S01]  /*3200*/  FADD.FTZ R77, R77, -R62.reuse ;  /* 0x8000003e4d4d7221 */ /* 0x100fe20000010000 */
[----:B--2---:R-:W2:Y:S01]  /*3210*/  LDL.LU R67, [R1+0x10] ;  /* 0x0000100001437983 */ /* 0x004ea20000300800 */
[C-C-:B------:R-:W-:Y:S01]  /*3220*/  FFMA.FTZ R6, R0.reuse, R2, R65.reuse ;  /* 0x0000000200067223 */ /* 0x140fe20000010041 */
[--C-:B------:R-:W-:Y:S01]  /*3230*/  FADD.FTZ R29, R29, -R62.reuse ;  /* 0x8000003e1d1d7221 */ /* 0x100fe20000010000 */
[C---:B------:R-:W-:Y:S01]  /*3240*/  FMUL.FTZ R125, R63.reuse, R125 ;  /* 0x0000007d3f7d7220 */ /* 0x040fe20000410000 */
[----:B------:R-:W-:Y:S01]  /*3250*/  STL [R1+0x74], R54 ;  /* 0x0000743601007387 */ /* 0x000fe20000100800 */
[----:B------:R-:W-:Y:S01]  /*3260*/  FFMA.FTZ R2, R0, R73, R65 ;  /* 0x0000004900027223 */ /* 0x000fe20000010041 */
[C---:B------:R-:W-:Y:S01]  /*3270*/  FMUL.FTZ R122, R63.reuse, R122 ;  /* 0x0000007a3f7a7220 */ /* 0x040fe20000410000 */
[C---:B------:R-:W-:Y:S01]  /*3280*/  FMUL.FTZ R119, R63.reuse, R119 ;  /* 0x000000773f777220 */ /* 0x040fe20000410000 */
[----:B0-----:R-:W3:Y:S01]  /*3290*/  LDL.LU R66, [R1+0x4] ;  /* 0x0000040001427983 */ /* 0x001ee20000300800 */
[C---:B------:R-:W-:Y:S01]  /*32a0*/  FMUL.FTZ R116, R63.reuse, R116 ;  /* 0x000000743f747220 */ /* 0x040fe20000410000 */
[----:B------:R-:W-:Y:S01]  /*32b0*/  FMUL.FTZ R77, R63, R77 ;  /* 0x0000004d3f4d7220 */ /* 0x000fe20000410000 */
[----:B------:R-:W-:Y:S01]  /*32c0*/  FADD.FTZ R9, R9, -R62 ;  /* 0x8000003e09097221 */ /* 0x000fe20000010000 */
[----:B------:R-:W-:Y:S01]  /*32d0*/  STL [R1+0x78], R50 ;  /* 0x0000783201007387 */ /* 0x000fe20000100800 */
[----:B------:R-:W-:-:S02]  /*32e0*/  HADD2.F32 R60, -RZ, R60.H1_H1 ;  /* 0x3000003cff3c7230 */ /* 0x000fc40000004100 */
[--C-:B------:R-:W-:Y:S01]  /*32f0*/  FADD.FTZ R25, R25, -R62.reuse ;  /* 0x8000003e19197221 */ /* 0x100fe20000010000 */
[----:B------:R-:W-:Y:S01]  /*3300*/  HADD2.F32 R58, -RZ, R58.H1_H1 ;  /* 0x3000003aff3a7230 */ /* 0x000fe20000004100 */
[----:B------:R-:W-:Y:S01]  /*3310*/  STL [R1+0x7c], R46 ;  /* 0x00007c2e01007387 */ /* 0x000fe20000100800 */
[--C-:B------:R-:W-:Y:S01]  /*3320*/  FADD.FTZ R33, R33, -R62.reuse ;  /* 0x8000003e21217221 */ /* 0x100fe20000010000 */
[C-C-:B------:R-:W-:Y:S01]  /*3330*/  FFMA.FTZ R125, R0.reuse, R125, R65.reuse ;  /* 0x0000007d007d7223 */ /* 0x140fe20000010041 */
[C-C-:B------:R-:W-:Y:S01]  /*3340*/  FFMA.FTZ R122, R0.reuse, R122, R65.reuse ;  /* 0x0000007a007a7223 */ /* 0x140fe20000010041 */
[----:B------:R-:W-:Y:S01]  /*3350*/  STL [R1+0x88], R42 ;  /* 0x0000882a01007387 */ /* 0x000fe20000100800 */
[C-C-:B------:R-:W-:Y:S01]  /*3360*/  FFMA.FTZ R119, R0.reuse, R119, R65.reuse ;  /* 0x0000007700777223 */ /* 0x140fe20000010041 */
[C-C-:B------:R-:W-:Y:S02]  /*3370*/  FFMA.FTZ R116, R0.reuse, R116, R65.reuse ;  /* 0x0000007400747223 */ /* 0x140fe40000010041 */
[----:B------:R-:W-:Y:S04]  /*3380*/  STL [R1+0x8c], R38 ;  /* 0x00008c2601007387 */ /* 0x000fe80000100800 */
[----:B------:R-:W-:Y:S04]  /*3390*/  STL [R1+0x90], R34 ;  /* 0x0000902201007387 */ /* 0x000fe80000100800 */
[----:B------:R-:W-:Y:S04]  /*33a0*/  STL [R1+0x98], R30 ;  /* 0x0000981e01007387 */ /* 0x000fe80000100800 */
[----:B------:R-:W-:Y:S04]  /*33b0*/  STL [R1+0xa0], R26 ;  /* 0x0000a01a01007387 */ /* 0x000fe80000100800 */
[----:B------:R0:W-:Y:S04]  /*33c0*/  STL [R1+0xa4], R22 ;  /* 0x0000a41601007387 */ /* 0x0001e80000100800 */
[----:B------:R4:W-:Y:S04]  /*33d0*/  STL [R1+0xb0], R18 ;  /* 0x0000b01201007387 */ /* 0x0009e80000100800 */
[----:B------:R-:W-:Y:S04]  /*33e0*/  STL [R1+0xb4], R14 ;  /* 0x0000b40e01007387 */ /* 0x000fe80000100800 */
[----:B------:R1:W-:Y:S04]  /*33f0*/  STL [R1+0xb8], R10 ;  /* 0x0000b80a01007387 */ /* 0x0003e80000100800 */
[----:B------:R-:W-:Y:S04]  /*3400*/  STL [R1+0xc0], R6 ;  /* 0x0000c00601007387 */ /* 0x000fe80000100800 */
[----:B------:R3:W-:Y:S04]  /*3410*/  STL [R1+0xc4], R2 ;  /* 0x0000c40201007387 */ /* 0x0007e80000100800 */
[----:B------:R-:W3:Y:S04]  /*3420*/  LDL.LU R69, [R1+0xc] ;  /* 0x00000c0001457983 */ /* 0x000ee80000300800 */
[----:B------:R-:W3:Y:S01]  /*3430*/  LDL.LU R68, [R1] ;  /* 0x0000000001447983 */ /* 0x000ee20000300800 */
[----:B0-----:R-:W-:Y:S01]  /*3440*/  FMUL.FTZ R22, R63, R29 ;  /* 0x0000001d3f167220 */ /* 0x001fe20000410000 */
[----:B------:R-:W-:Y:S01]  /*3450*/  FFMA.FTZ R54, R0, R77, R65 ;  /* 0x0000004d00367223 */ /* 0x000fe20000010041 */
        /* <DEDUP_REMOVED lines=8> */
[C---:B------:R-:W-:Y:S01]  /*34e0*/  FFMA.FTZ R25, R60.reuse, R22, R58 ;  /* 0x000000163c197223 */ /* 0x040fe2000001003a */
[C---:B----4-:R-:W-:Y:S01]  /*34f0*/  FMUL.FTZ R18, R63.reuse, R17 ;  /* 0x000000113f127220 */ /* 0x050fe20000410000 */
[C---:B------:R-:W-:Y:S01]  /*3500*/  FMUL.FTZ R72, R63.reuse, R72 ;  /* 0x000000483f487220 */ /* 0x040fe20000410000 */
[----:B------:R-:W-:Y:S01]  /*3510*/  FMUL.FTZ R76, R63, R76 ;  /* 0x0000004c3f4c7220 */ /* 0x000fe20000410000 */
[----:B------:R-:W-:Y:S01]  /*3520*/  FADD.FTZ R103, R103, -R62 ;  /* 0x8000003e67677221 */ /* 0x000fe20000010000 */
[----:B------:R-:W-:Y:S01]  /*3530*/  FMUL.FTZ R104, R63, R118 ;  /* 0x000000763f687220 */ /* 0x000fe20000410000 */
[C-C-:B------:R-:W-:Y:S01]  /*3540*/  FFMA.FTZ R118, R60.reuse, R18, R58.reuse ;  /* 0x000000123c767223 */ /* 0x140fe2000001003a */
[C---:B------:R-:W-:Y:S01]  /*3550*/  FFMA.FTZ R18, R60.reuse, R72, R58 ;  /* 0x000000483c127223 */ /* 0x040fe2000001003a */
[--C-:B------:R-:W-:Y:S01]  /*3560*/  FADD.FTZ R109, R109, -R62.reuse ;  /* 0x8000003e6d6d7221 */ /* 0x100fe20000010000 */
[--C-:B------:R-:W-:Y:S01]  /*3570*/  FADD.FTZ R37, R37, -R62.reuse ;  /* 0x8000003e25257221 */ /* 0x100fe20000010000 */
[----:B------:R-:W-:Y:S01]  /*3580*/  FMUL.FTZ R103, R63, R103 ;  /* 0x000000673f677220 */ /* 0x000fe20000410000 */
[--C-:B------:R-:W-:Y:S01]  /*3590*/  FADD.FTZ R97, R97, -R62.reuse ;  /* 0x8000003e61617221 */ /* 0x100fe20000010000 */
[----:B------:R-:W-:Y:S01]  /*35a0*/  FADD.FTZ R85, R85, -R62 ;  /* 0x8000003e55557221 */ /* 0x000fe20000010000 */
[C---:B------:R-:W-:Y:S01]  /*35b0*/  FMUL.FTZ R98, R63.reuse, R109 ;  /* 0x0000006d3f627220 */ /* 0x040fe20000410000 */
[C---:B------:R-:W-:Y:S01]  /*35c0*/  FMUL.FTZ R30, R63.reuse, R37 ;  /* 0x000000253f1e7220 */ /* 0x040fe20000410000 */
[----:B------:R-:W-:Y:S01]  /*35d0*/  FFMA.FTZ R37, R60, R103, R58 ;  /* 0x000000673c257223 */ /* 0x000fe2000001003a */
[C---:B------:R-:W-:Y:S01]  /*35e0*/  FMUL.FTZ R86, R63.reuse, R97 ;  /* 0x000000613f567220 */ /* 0x040fe20000410000 */
[----:B-1----:R-:W-:Y:S01]  /*35f0*/  FMUL.FTZ R10, R63, R85 ;  /* 0x000000553f0a7220 */ /* 0x002fe20000410000 */
[--C-:B--2---:R-:W-:Y:S01]  /*3600*/  FADD.FTZ R0, R67, -R62.reuse ;  /* 0x8000003e43007221 */ /* 0x104fe20000010000 */
[C---:B------:R-:W-:Y:S01]  /*3610*/  FMUL.FTZ R67, R63.reuse, R5 ;  /* 0x000000053f437220 */ /* 0x040fe20000410000 */
[----:B---3--:R-:W-:Y:S01]  /*3620*/  FADD.FTZ R2, R66, -R62 ;  /* 0x8000003e42027221 */ /* 0x008fe20000010000 */
[C---:B------:R-:W-:Y:S01]  /*3630*/  FMUL.FTZ R66, R63.reuse, R9 ;  /* 0x000000093f427220 */ /* 0x040fe20000410000 */
[C---:B------:R-:W-:Y:S01]  /*3640*/  FMUL.FTZ R65, R63.reuse, R0 ;  /* 0x000000003f417220 */ /* 0x040fe20000410000 */
[----:B------:R-:W-:-:S02]  /*3650*/  FMUL.FTZ R0, R63, R21 ;  /* 0x000000153f007220 */ /* 0x000fc40000410000 */
[C-C-:B------:R-:W-:Y:S01]  /*3660*/  FFMA.FTZ R22, R60.reuse, R66, R58.reuse ;  /* 0x000000423c167223 */ /* 0x140fe2000001003a */
[C-C-:B------:R-:W-:Y:S01]  /*3670*/  FFMA.FTZ R21, R60.reuse, R26, R58.reuse ;  /* 0x0000001a3c157223 */ /* 0x140fe2000001003a */
[----:B------:R-:W-:-:S03]  /*3680*/  FFMA.FTZ R26, R60, R67, R58 ;  /* 0x000000433c1a7223 */ /* 0x000fc6000001003a */
[----:B------:R0:W-:Y:S04]  /*3690*/  STL [R1+0x94], R22 ;  /* 0x0000941601007387 */ /* 0x0001e80000100800 */
[----:B------:R-:W-:Y:S01]  /*36a0*/  STL [R1+0x9c], R26 ;  /* 0x00009c1a01007387 */ /* 0x000fe20000100800 */
[----:B0-----:R-:W-:-:S03]  /*36b0*/  FFMA.FTZ R22, R60, R76, R58 ;  /* 0x0000004c3c167223 */ /* 0x001fc6000001003a */
[----:B------:R-:W-:Y:S04]  /*36c0*/  STL [R1+0xa8], R18 ;  /* 0x0000a81201007387 */ /* 0x000fe80000100800 */
[----:B------:R0:W-:Y:S04]  /*36d0*/  STL [R1+0xac], R22 ;  /* 0x0000ac1601007387 */ /* 0x0001e80000100800 */
[----:B------:R-:W2:Y:S04]  /*36e0*/  LDL.LU R109, [R1+0x3c] ;  /* 0x00003c00016d7983 */ /* 0x000ea80000300800 */
[----:B------:R-:W3:Y:S04]  /*36f0*/  LDL.LU R103, [R1+0x38] ;  /* 0x0000380001677983 */ /* 0x000ee80000300800 */
[----:B------:R-:W4:Y:S04]  /*3700*/  LDL.LU R101, [R1+0x34] ;  /* 0x0000340001657983 */ /* 0x000f280000300800 */
[----:B------:R-:W3:Y:S04]  /*3710*/  LDL.LU R97, [R1+0x30] ;  /* 0x0000300001617983 */ /* 0x000ee80000300800 */
[----:B------:R-:W4:Y:S04]  /*3720*/  LDL.LU R94, [R1+0x2c] ;  /* 0x00002c00015e7983 */ /* 0x000f280000300800 */
[----:B------:R-:W2:Y:S01]  /*3730*/  LDL.LU R85, [R1+0x28] ;  /* 0x0000280001557983 */ /* 0x000ea20000300800 */
[--C-:B------:R-:W-:Y:S01]  /*3740*/  FADD.FTZ R49, R49, -R62.reuse ;  /* 0x8000003e31317221 */ /* 0x100fe20000010000 */
[----:B------:R-:W-:-:S03]  /*3750*/  FADD.FTZ R80, R80, -R62 ;  /* 0x8000003e50507221 */ /* 0x000fc60000010000 */
[C---:B------:R-:W-:Y:S01]  /*3760*/  FMUL.FTZ R49, R63.reuse, R49 ;  /* 0x000000313f317220 */ /* 0x040fe20000410000 */
[----:B------:R-:W-:-:S03]  /*3770*/  FMUL.FTZ R80, R63, R80 ;  /* 0x000000503f507220 */ /* 0x000fc60000410000 */
[C-C-:B------:R-:W-:Y:S01]  /*3780*/  FFMA.FTZ R5, R60.reuse, R49, R58.reuse ;  /* 0x000000313c057223 */ /* 0x140fe2000001003a */
[----:B------:R-:W-:Y:S02]  /*3790*/  FFMA.FTZ R49, R60, R80, R58 ;  /* 0x000000503c317223 */ /* 0x000fe4000001003a */
[----:B------:R-:W3:Y:S01]  /*37a0*/  LDL.LU R80, [R1+0x24] ;  /* 0x0000240001507983 */ /* 0x000ee20000300800 */
[--C-:B0-----:R-:W-:Y:S01]  /*37b0*/  FADD.FTZ R22, R68, -R62.reuse ;  /* 0x8000003e44167221 */ /* 0x101fe20000010000 */
[--C-:B------:R-:W-:Y:S02]  /*37c0*/  FADD.FTZ R18, R69, -R62.reuse ;  /* 0x8000003e45127221 */ /* 0x100fe40000010000 */
        /* <DEDUP_REMOVED lines=32> */
[----:B------:R-:W-:Y:S01]  /*39d0*/  FADD.FTZ R38, R36, -R62 ;  /* 0x8000003e24267221 */ /* 0x000fe20000010000 */
[C-C-:B------:R-:W-:Y:S01]  /*39e0*/  FFMA.FTZ R106, R60.reuse, R121, R58.reuse ;  /* 0x000000793c6a7223 */ /* 0x140fe2000001003a */
[----:B------:R-:W-:Y:S01]  /*39f0*/  FFMA.FTZ R89, R60, R42, R58 ;  /* 0x0000002a3c597223 */ /* 0x000fe2000001003a */
[--C-:B------:R-:W-:Y:S01]  /*3a00*/  FADD.FTZ R44, R44, -R62.reuse ;  /* 0x8000003e2c2c7221 */ /* 0x100fe20000010000 */
[----:B------:R-:W-:Y:S01]  /*3a10*/  FADD.FTZ R16, R16, -R62 ;  /* 0x8000003e10107221 */ /* 0x000fe20000010000 */
[C-C-:B------:R-:W-:Y:S01]  /*3a20*/  FFMA.FTZ R17, R60.reuse, R30, R58.reuse ;  /* 0x0000001e3c117223 */ /* 0x140fe2000001003a */
[----:B------:R-:W-:Y:S01]  /*3a30*/  FFMA.FTZ R121, R60, R53, R58 ;  /* 0x000000353c797223 */ /* 0x000fe2000001003a */
[----:B------:R-:W-:Y:S01]  /*3a40*/  FADD.FTZ R42, R32, -R62 ;  /* 0x8000003e202a7221 */ /* 0x000fe20000010000 */
        /* <DEDUP_REMOVED lines=19> */
[----:B------:R-:W-:Y:S01]  /*3b80*/  FMUL.FTZ R32, R63, R18 ;  /* 0x000000123f207220 */ /* 0x000fe20000410000 */
[--C-:B------:R-:W-:Y:S01]  /*3b90*/  FADD.FTZ R60, R8, -R62.reuse ;  /* 0x8000003e083c7221 */ /* 0x100fe20000010000 */
[----:B------:R-:W-:Y:S01]  /*3ba0*/  FADD.FTZ R48, R75, -R62 ;  /* 0x8000003e4b307221 */ /* 0x000fe20000010000 */
[C---:B------:R-:W-:Y:S01]  /*3bb0*/  FMUL.FTZ R18, R63.reuse, R38 ;  /* 0x000000263f127220 */ /* 0x040fe20000410000 */
[C---:B------:R-:W-:Y:S01]  /*3bc0*/  FMUL.FTZ R8, R63.reuse, R44 ;  /* 0x0000002c3f087220 */ /* 0x040fe20000410000 */
[----:B------:R-:W-:Y:S01]  /*3bd0*/  FMUL.FTZ R38, R63, R16 ;  /* 0x000000103f267220 */ /* 0x000fe20000410000 */
[----:B------:R-:W-:-:S02]  /*3be0*/  HADD2.F32 R16, -RZ, R61.H0_H0 ;  /* 0x2000003dff107230 */ /* 0x000fc40000004100 */
[C---:B------:R-:W-:Y:S01]  /*3bf0*/  FMUL.FTZ R53, R63.reuse, R53 ;  /* 0x000000353f357220 */ /* 0x040fe20000410000 */
[----:B------:R-:W-:Y:S02]  /*3c00*/  HADD2.F32 R44, -RZ, R59.H0_H0 ;  /* 0x2000003bff2c7230 */ /* 0x000fe40000004100 */
[----:B------:R-:W-:Y:S01]  /*3c10*/  FMUL.FTZ R48, R63, R48 ;  /* 0x000000303f307220 */ /* 0x000fe20000410000 */
[----:B------:R-:W-:Y:S02]  /*3c20*/  FADD.FTZ R92, R92, -R62 ;  /* 0x8000003e5c5c7221 */ /* 0x000fe40000010000 */
[C-C-:B------:R-:W-:Y:S01]  /*3c30*/  FFMA.FTZ R53, R16.reuse, R53, R44.reuse ;  /* 0x0000003510357223 */ /* 0x140fe2000001002c */
[----:B------:R-:W-:Y:S01]  /*3c40*/  FFMA.FTZ R48, R16, R48, R44 ;  /* 0x0000003010307223 */ /* 0x000fe2000001002c */
[--C-:B------:R-:W-:Y:S01]  /*3c50*/  FADD.FTZ R113, R52, -R62.reuse ;  /* 0x8000003e34717221 */ /* 0x100fe20000010000 */
[--C-:B------:R-:W-:Y:S01]  /*3c60*/  FADD.FTZ R58, R12, -R62.reuse ;  /* 0x8000003e0c3a7221 */ /* 0x100fe20000010000 */
[--C-:B------:R-:W-:Y:S01]  /*3c70*/  FADD.FTZ R52, R79, -R62.reuse ;  /* 0x8000003e4f347221 */ /* 0x100fe20000010000 */
[----:B------:R0:W-:Y:S01]  /*3c80*/  STL [R1+0x8], R53 ;  /* 0x0000083501007387 */ /* 0x0001e20000100800 */
[----:B------:R-:W-:Y:S01]  /*3c90*/  FADD.FTZ R34, R40, -R62 ;  /* 0x8000003e28227221 */ /* 0x000fe20000010000 */
[C---:B------:R-:W-:Y:S01]  /*3ca0*/  FMUL.FTZ R79, R63.reuse, R92 ;  /* 0x0000005c3f4f7220 */ /* 0x040fe20000410000 */
[C---:B------:R-:W-:Y:S01]  /*3cb0*/  FMUL.FTZ R40, R63.reuse, R22 ;  /* 0x000000163f287220 */ /* 0x040fe20000410000 */
[----:B------:R1:W-:Y:S01]  /*3cc0*/  STL [R1+0x44], R48 ;  /* 0x0000443001007387 */ /* 0x0003e20000100800 */
[C---:B------:R-:W-:Y:S01]  /*3cd0*/  FMUL.FTZ R22, R63.reuse, R42 ;  /* 0x0000002a3f167220 */ /* 0x040fe20000410000 */
[----:B------:R-:W-:-:S02]  /*3ce0*/  FMUL.FTZ R42, R63, R58 ;  /* 0x0000003a3f2a7220 */ /* 0x000fc40000410000 */
[----:B------:R-:W4:Y:S01]  /*3cf0*/  LDL.LU R92, [R1+0x80] ;  /* 0x00008000015c7983 */ /* 0x000f220000300800 */
[----:B--2---:R-:W-:-:S03]  /*3d00*/  FADD.FTZ R58, R85, -R62 ;  /* 0x8000003e553a7221 */ /* 0x004fc60000010000 */
        /* <DEDUP_REMOVED lines=40> */
[--C-:B---3--:R-:W-:Y:S01]  /*3f90*/  FADD.FTZ R60, R80, -R62.reuse ;  /* 0x8000003e503c7221 */ /* 0x108fe20000010000 */
        /* <DEDUP_REMOVED lines=30> */
[----:B------:R-:W-:Y:S01]  /*4180*/  FADD.FTZ R74, R74, -R62 ;  /* 0x8000003e4a4a7221 */ /* 0x000fe20000010000 */
[----:B------:R-:W-:Y:S01]  /*4190*/  FFMA.FTZ R44, R16, R52, R44 ;  /* 0x00000034102c7223 */ /* 0x000fe2000001002c */
[--C-:B------:R-:W-:Y:S01]  /*41a0*/  FADD.FTZ R16, R109, -R62.reuse ;  /* 0x8000003e6d107221 */ /* 0x100fe20000010000 */
[C---:B------:R-:W-:Y:S01]  /*41b0*/  FMUL.FTZ R99, R63.reuse, R60 ;  /* 0x0000003c3f637220 */ /* 0x040fe20000410000 */
[C---:B------:R-:W-:Y:S01]  /*41c0*/  FMUL.FTZ R60, R63.reuse, R55 ;  /* 0x000000373f3c7220 */ /* 0x040fe20000410000 */
[----:B------:R-:W-:Y:S01]  /*41d0*/  FMUL.FTZ R55, R63, R74 ;  /* 0x0000004a3f377220 */ /* 0x000fe20000410000 */
[----:B0-----:R-:W-:Y:S01]  /*41e0*/  FADD.FTZ R53, R97, -R62 ;  /* 0x8000003e61357221 */ /* 0x001fe20000010000 */
[----:B------:R-:W-:-:S02]  /*41f0*/  HADD2.F32 R61, -RZ, R61.H1_H1 ;  /* 0x3000003dff3d7230 */ /* 0x000fc40000004100 */
[--C-:B------:R-:W-:Y:S01]  /*4200*/  FADD.FTZ R39, R39, -R62.reuse ;  /* 0x8000003e27277221 */ /* 0x100fe20000010000 */
[----:B------:R-:W-:Y:S02]  /*4210*/  HADD2.F32 R74, -RZ, R59.H1_H1 ;  /* 0x3000003bff4a7230 */ /* 0x000fe40000004100 */
[----:B------:R-:W-:Y:S01]  /*4220*/  FMUL.FTZ R16, R63, R16 ;  /* 0x000000103f107220 */ /* 0x000fe20000410000 */
[--C-:B------:R-:W-:Y:S01]  /*4230*/  FADD.FTZ R15, R15, -R62.reuse ;  /* 0x8000003e0f0f7221 */ /* 0x100fe20000010000 */
[--C-:B----4-:R-:W-:Y:S01]  /*4240*/  FADD.FTZ R56, R94, -R62.reuse ;  /* 0x8000003e5e387221 */ /* 0x110fe20000010000 */
[--C-:B------:R-:W-:Y:S01]  /*4250*/  FADD.FTZ R47, R47, -R62.reuse ;  /* 0x8000003e2f2f7221 */ /* 0x100fe20000010000 */
[--C-:B------:R-:W-:Y:S01]  /*4260*/  FADD.FTZ R7, R7, -R62.reuse ;  /* 0x8000003e07077221 */ /* 0x100fe20000010000 */
[----:B------:R-:W-:Y:S01]  /*4270*/  FMUL.FTZ R105, R63, R53 ;  /* 0x000000353f697220 */ /* 0x000fe20000410000 */
[--C-:B-1----:R-:W-:Y:S01]  /*4280*/  FADD.FTZ R48, R103, -R62.reuse ;  /* 0x8000003e67307221 */ /* 0x102fe20000010000 */
        /* <DEDUP_REMOVED lines=19> */
[----:B------:R-:W-:Y:S01]  /*43c0*/  FMUL.FTZ R53, R63, R39 ;  /* 0x000000273f357220 */ /* 0x000fe20000410000 */
[----:B------:R-:W-:Y:S01]  /*43d0*/  FFMA.FTZ R59, R16, R61, R74 ;  /* 0x0000003d103b7223 */ /* 0x000fe2000001004a */
[----:B------:R-:W-:Y:S01]  /*43e0*/  FADD.FTZ R62, R81, -R62 ;  /* 0x8000003e513e7221 */ /* 0x000fe20000010000 */
[C---:B------:R-:W-:Y:S01]  /*43f0*/  FMUL.FTZ R39, R63.reuse, R15 ;  /* 0x0000000f3f277220 */ /* 0x040fe20000410000 */
[C---:B------:R-:W-:Y:S01]  /*4400*/  FMUL.FTZ R103, R63.reuse, R56 ;  /* 0x000000383f677220 */ /* 0x040fe20000410000 */
[----:B------:R-:W-:Y:S01]  /*4410*/  FMUL.FTZ R81, R63, R47 ;  /* 0x0000002f3f517220 */ /* 0x000fe20000410000 */
[----:B------:R-:W-:Y:S01]  /*4420*/  FMUL.FTZ R15, R32, -1.4426950216293334961 ;  /* 0xbfb8aa3b200f7820 */ /* 0x000fe20000410000 */
[----:B------:R-:W-:Y:S01]  /*4430*/  FMUL.FTZ R56, R33, -1.4426950216293334961 ;  /* 0xbfb8aa3b21387820 */ /* 0x000fe20000410000 */
[----:B------:R-:W-:Y:S01]  /*4440*/  FMUL.FTZ R47, R63, R7 ;  /* 0x000000073f2f7220 */ /* 0x000fe20000410000 */
[----:B------:R-:W-:Y:S01]  /*4450*/  FMUL.FTZ R7, R59, -1.4426950216293334961 ;  /* 0xbfb8aa3b3b077820 */ /* 0x000fe20000410000 */
[----:B------:R-:W-:Y:S01]  /*4460*/  FMUL.FTZ R73, R64, -1.4426950216293334961 ;  /* 0xbfb8aa3b40497820 */ /* 0x000fe20000410000 */
[C---:B------:R-:W-:Y:S01]  /*4470*/  FMUL.FTZ R75, R63.reuse, R48 ;  /* 0x000000303f4b7220 */ /* 0x040fe20000410000 */
[----:B------:R-:W0:Y:S01]  /*4480*/  MUFU.EX2 R15, R15 ;  /* 0x0000000f000f7308 */ /* 0x000e220000000800 */
[----:B------:R-:W3:Y:S07]  /*4490*/  LDL.LU R109, [R1+0x48] ;  /* 0x00004800016d7983 */ /* 0x000eee0000300800 */
[----:B------:R-:W1:Y:S08]  /*44a0*/  MUFU.EX2 R48, R73 ;  /* 0x0000004900307308 */ /* 0x000e700000000800 */
[----:B------:R-:W4:Y:S08]  /*44b0*/  MUFU.EX2 R56, R56 ;  /* 0x0000003800387308 */ /* 0x000f300000000800 */
[----:B------:R-:W4:Y:S01]  /*44c0*/  MUFU.EX2 R7, R7 ;  /* 0x0000000700077308 */ /* 0x000f220000000800 */
[----:B------:R-:W-:Y:S01]  /*44d0*/  FMUL.FTZ R52, R63, R52 ;  /* 0x000000343f347220 */ /* 0x000fe20000410000 */
[----:B0-----:R-:W-:Y:S01]  /*44e0*/  FADD.FTZ R15, R15, 1 ;  /* 0x3f8000000f0f7421 */ /* 0x001fe20000010000 */
[----:B-1----:R-:W-:Y:S01]  /*44f0*/  FADD.FTZ R48, R48, 1 ;  /* 0x3f80000030307421 */ /* 0x002fe20000010000 */
[C---:B------:R-:W-:Y:S01]  /*4500*/  FMUL.FTZ R101, R63.reuse, R58 ;  /* 0x0000003a3f657220 */ /* 0x040fe20000410000 */
[----:B------:R-:W-:Y:S01]  /*4510*/  FMUL.FTZ R58, R63, R43 ;  /* 0x0000002b3f3a7220 */ /* 0x000fe20000410000 */
[----:B------:R-:W-:Y:S01]  /*4520*/  FFMA.FTZ R108, R61, R52, R74 ;  /* 0x000000343d6c7223 */ /* 0x000fe2000001004a */
[----:B----4-:R-:W-:Y:S01]  /*4530*/  FADD.FTZ R56, R56, 1 ;  /* 0x3f80000038387421 */ /* 0x010fe20000010000 */
[C---:B------:R-:W-:Y:S01]  /*4540*/  FMUL.FTZ R73, R63.reuse, R83 ;  /* 0x000000533f497220 */ /* 0x040fe20000410000 */
[----:B------:R-:W-:Y:S01]  /*4550*/  FMUL.FTZ R43, R63, R11 ;  /* 0x0000000b3f2b7220 */ /* 0x000fe20000410000 */
[----:B------:R0:W-:Y:S01]  /*4560*/  MUFU.RCP R52, R15 ;  /* 0x0000000f00347308 */ /* 0x0001e20000001000 */
[----:B------:R-:W-:-:S07]  /*4570*/  FADD.FTZ R7, R7, 1 ;  /* 0x3f80000007077421 */ /* 0x000fce0000010000 */
[----:B------:R-:W1:Y:S01]  /*4580*/  MUFU.RCP R83, R48 ;  /* 0x0000003000537308 */ /* 0x000e620000001000 */
[----:B0-----:R-:W-:-:S07]  /*4590*/  FFMA.FTZ R15, R61, R60, R74 ;  /* 0x0000003c3d0f7223 */ /* 0x001fce000001004a */
[----:B------:R-:W0:Y:S08]  /*45a0*/  MUFU.RCP R11, R56 ;  /* 0x00000038000b7308 */ /* 0x000e300000001000 */
[----:B------:R-:W4:Y:S01]  /*45b0*/  MUFU.RCP R60, R7 ;  /* 0x00000007003c7308 */ /* 0x000f220000001000 */
[----:B-1----:R-:W-:Y:S01]  /*45c0*/  FMUL.FTZ R64, R64, R83 ;  /* 0x0000005340407220 */ /* 0x002fe20000410000 */
[----:B------:R-:W-:Y:S01]  /*45d0*/  FFMA.FTZ R16, R61, R53, R74 ;  /* 0x000000353d107223 */ /* 0x000fe2000001004a */
[----:B------:R-:W-:Y:S01]  /*45e0*/  FMUL.FTZ R53, R32, R52 ;  /* 0x0000003420357220 */ /* 0x000fe20000410000 */
[----:B------:R-:W-:Y:S01]  /*45f0*/  IADD3 R32, P1, PT, R92, UR6, RZ ;  /* 0x000000065c207c10 */ /* 0x000fe2000ff3e0ff */
[----:B0-----:R-:W-:Y:S01]  /*4600*/  FMUL.FTZ R33, R33, R11 ;  /* 0x0000000b21217220 */ /* 0x001fe20000410000 */
[----:B----4-:R-:W-:-:S04]  /*4610*/  FMUL.FTZ R60, R59, R60 ;  /* 0x0000003c3b3c7220 */ /* 0x010fc80000410000 */
[----:B------:R-:W-:Y:S02]  /*4620*/  F2FP.F16.F32.PACK_AB R52, R33, R64 ;  /* 0x000000402134723e */ /* 0x000fe400000000ff */
        /* <DEDUP_REMOVED lines=46> */
[----:B------:R-:W-:-:S05]  /*4910*/  FMUL.FTZ R3, R44, -1.4426950216293334961 ;  /* 0xbfb8aa3b2c037820 */ /* 0x000fca0000410000 */
[----:B------:R-:W0:Y:S01]  /*4920*/  MUFU.EX2 R61, R61 ;  /* 0x0000003d003d7308 */ /* 0x000e220000000800 */
[----:B------:R-:W-:-:S07]  /*4930*/  FMUL.FTZ R60, R62, -1.4426950216293334961 ;  /* 0xbfb8aa3b3e3c7820 */ /* 0x000fce0000410000 */
[----:B------:R-:W1:Y:S01]  /*4940*/  MUFU.EX2 R3, R3 ;  /* 0x0000000300037308 */ /* 0x000e620000000800 */
[----:B--2---:R-:W-:-:S07]  /*4950*/  IADD3.X R33, PT, PT, R85, UR7, RZ, P1, !PT ;  /* 0x0000000755217c10 */ /* 0x004fce0008ffe4ff */
[----:B------:R-:W-:Y:S01]  /*4960*/  MUFU.EX2 R60, R60 ;  /* 0x0000003c003c7308 */ /* 0x000fe20000000800 */
[----:B0-----:R-:W-:Y:S01]  /*4970*/  FADD.FTZ R61, R61, 1 ;  /* 0x3f8000003d3d7421 */ /* 0x001fe20000010000 */
[----:B-1----:R-:W-:Y:S01]  /*4980*/  FADD.FTZ R3, R3, 1 ;  /* 0x3f80000003037421 */ /* 0x002fe20000010000 */
[----:B------:R-:W-:Y:S01]  /*4990*/  MOV R124, R70 ;  /* 0x00000046007c7202 */ /* 0x000fe20000000f00 */
[----:B------:R0:W-:Y:S04]  /*49a0*/  STG.E.64 desc[UR8][R32.64], R52 ;  /* 0x0000003420007986 */ /* 0x0001e8000c101b08 */
[----:B------:R1:W-:Y:S01]  /*49b0*/  STL [R1+0xe8], R32 ;  /* 0x0000e82001007387 */ /* 0x0003e20000100800 */
[----:B------:R-:W-:Y:S01]  /*49c0*/  FMUL.FTZ R48, R40, -1.4426950216293334961 ;  /* 0xbfb8aa3b28307820 */ /* 0x000fe20000410000 */
[----:B------:R-:W-:Y:S01]  /*49d0*/  FMUL.FTZ R59, R57, -1.4426950216293334961 ;  /* 0xbfb8aa3b393b7820 */ /* 0x000fe20000410000 */
[----:B------:R-:W2:Y:S01]  /*49e0*/  LDCU.64 UR6, c[0x0][0x3a8] ;  /* 0x00007500ff0677ac */ /* 0x000ea20008000a00 */
[----:B0-----:R-:W-:-:S06]  /*49f0*/  FMUL.FTZ R53, R54, -1.4426950216293334961 ;  /* 0xbfb8aa3b36357820 */ /* 0x001fcc0000410000 */
[----:B------:R-:W0:Y:S02]  /*4a00*/  MUFU.EX2 R53, R53 ;  /* 0x0000003500357308 */ /* 0x000e240000000800 */
[----:B0-----:R-:W-:-:S06]  /*4a10*/  FADD.FTZ R53, R53, 1 ;  /* 0x3f80000035357421 */ /* 0x001fcc0000010000 */
[----:B------:R-:W0:Y:S08]  /*4a20*/  MUFU.RCP R53, R53 ;  /* 0x0000003500357308 */ /* 0x000e300000001000 */
[----:B------:R-:W1:Y:S08]  /*4a30*/  MUFU.RCP R61, R61 ;  /* 0x0000003d003d7308 */ /* 0x000e700000001000 */
[----:B------:R-:W4:Y:S01]  /*4a40*/  MUFU.RCP R63, R3 ;  /* 0x00000003003f7308 */ /* 0x000f220000001000 */
[----:B0-----:R-:W-:Y:S01]  /*4a50*/  FMUL.FTZ R70, R54, R53 ;  /* 0x0000003536467220 */ /* 0x001fe20000410000 */
[----:B------:R-:W-:-:S06]  /*4a60*/  FADD.FTZ R54, R60, 1 ;  /* 0x3f8000003c367421 */ /* 0x000fcc0000010000 */
[----:B------:R-:W0:Y:S01]  /*4a70*/  MUFU.RCP R54, R54 ;  /* 0x0000003600367308 */ /* 0x000e220000001000 */
[----:B-1----:R-:W-:Y:S01]  /*4a80*/  FMUL.FTZ R32, R49, R61 ;  /* 0x0000003d31207220 */ /* 0x002fe20000410000 */
[----:B------:R-:W-:Y:S04]  /*4a90*/  STL [R1+0xe4], R33 ;  /* 0x0000e42101007387 */ /* 0x000fe80000100800 */
[----:B------:R-:W-:Y:S04]  /*4aa0*/  STL [R1+0xd4], R70 ;  /* 0x0000d44601007387 */ /* 0x000fe80000100800 */
[----:B------:R4:W-:Y:S02]  /*4ab0*/  STL [R1+0x14], R32 ;  /* 0x0000142001007387 */ /* 0x0009e40000100800 */
[----:B----4-:R-:W-:-:S05]  /*4ac0*/  FMUL.FTZ R32, R44, R63 ;  /* 0x0000003f2c207220 */ /* 0x010fca0000410000 */
[----:B------:R0:W-:Y:S02]  /*4ad0*/  STL [R1+0x10], R32 ;  /* 0x0000102001007387 */ /* 0x0001e40000100800 */
[----:B0-----:R-:W-:-:S05]  /*4ae0*/  FMUL.FTZ R32, R62, R54 ;  /* 0x000000363e207220 */ /* 0x001fca0000410000 */
[----:B------:R0:W-:Y:S04]  /*4af0*/  STL [R1+0xc], R32 ;  /* 0x00000c2001007387 */ /* 0x0001e80000100800 */
[----:B------:R-:W4:Y:S04]  /*4b00*/  LDL.LU R85, [R1+0x4c] ;  /* 0x00004c0001557983 */ /* 0x000f280000300800 */
[----:B------:R-:W2:Y:S04]  /*4b10*/  LDL.LU R114, [R1+0x50] ;  /* 0x0000500001727983 */ /* 0x000ea80000300800 */
[----:B------:R-:W2:Y:S01]  /*4b20*/  LDL.LU R123, [R1+0x54] ;  /* 0x00005400017b7983 */ /* 0x000ea20000300800 */
[----:B------:R-:W1:Y:S08]  /*4b30*/  MUFU.EX2 R48, R48 ;  /* 0x0000003000307308 */ /* 0x000e700000000800 */
[----:B------:R-:W0:Y:S01]  /*4b40*/  MUFU.EX2 R59, R59 ;  /* 0x0000003b003b7308 */ /* 0x000e220000000800 */
[----:B------:R-:W-:Y:S01]  /*4b50*/  FMUL.FTZ R53, R110, -1.4426950216293334961 ;  /* 0xbfb8aa3b6e357820 */ /* 0x000fe20000410000 */
[----:B---3--:R-:W-:Y:S01]  /*4b60*/  FMUL.FTZ R58, R109, -1.4426950216293334961 ;  /* 0xbfb8aa3b6d3a7820 */ /* 0x008fe20000410000 */
[----:B------:R-:W-:Y:S01]  /*4b70*/  FMUL.FTZ R44, R108, -1.4426950216293334961 ;  /* 0xbfb8aa3b6c2c7820 */ /* 0x000fe20000410000 */
[----:B------:R-:W-:Y:S01]  /*4b80*/  FMUL.FTZ R54, R106, -1.4426950216293334961 ;  /* 0xbfb8aa3b6a367820 */ /* 0x000fe20000410000 */
[----:B------:R-:W-:Y:S01]  /*4b90*/  FMUL.FTZ R3, R125, -1.4426950216293334961 ;  /* 0xbfb8aa3b7d037820 */ /* 0x000fe20000410000 */
[----:B------:R-:W-:Y:S01]  /*4ba0*/  FMUL.FTZ R61, R107, -1.4426950216293334961 ;  /* 0xbfb8aa3b6b3d7820 */ /* 0x000fe20000410000 */
[----:B------:R-:W-:Y:S01]  /*4bb0*/  FMUL.FTZ R52, R56, -1.4426950216293334961 ;  /* 0xbfb8aa3b38347820 */ /* 0x000fe20000410000 */
[----:B------:R-:W-:Y:S01]  /*4bc0*/  FMUL.FTZ R60, R36, -1.4426950216293334961 ;  /* 0xbfb8aa3b243c7820 */ /* 0x000fe20000410000 */
[----:B-1----:R-:W-:Y:S01]  /*4bd0*/  FADD.FTZ R48, R48, 1 ;  /* 0x3f80000030307421 */ /* 0x002fe20000010000 */
[----:B------:R-:W-:Y:S01]  /*4be0*/  MUFU.EX2 R53, R53 ;  /* 0x0000003500357308 */ /* 0x000fe20000000800 */
[----:B------:R-:W-:Y:S01]  /*4bf0*/  FMUL.FTZ R62, R28, -1.4426950216293334961 ;  /* 0xbfb8aa3b1c3e7820 */ /* 0x000fe20000410000 */
[----:B------:R-:W3:Y:S01]  /*4c00*/  LDL.LU R115, [R1+0x58] ;  /* 0x0000580001737983 */ /* 0x000ee20000300800 */
[----:B0-----:R-:W-:-:S05]  /*4c10*/  FADD.FTZ R49, R59, 1 ;  /* 0x3f8000003b317421 */ /* 0x001fca0000010000 */
[----:B------:R0:W1:Y:S08]  /*4c20*/  MUFU.RCP R59, R48 ;  /* 0x00000030003b7308 */ /* 0x0000700000001000 */
[----:B------:R-:W1:Y:S01]  /*4c30*/  MUFU.EX2 R58, R58 ;  /* 0x0000003a003a7308 */ /* 0x000e620000000800 */
[----:B0-----:R-:W-:Y:S01]  /*4c40*/  FMUL.FTZ R48, R122, -1.4426950216293334961 ;  /* 0xbfb8aa3b7a307820 */ /* 0x001fe20000410000 */
[----:B-1----:R-:W-:Y:S01]  /*4c50*/  FMUL.FTZ R59, R40, R59 ;  /* 0x0000003b283b7220 */ /* 0x002fe20000410000 */
[----:B------:R-:W-:-:S05]  /*4c60*/  FADD.FTZ R40, R53, 1 ;  /* 0x3f80000035287421 */ /* 0x000fca0000010000 */
[----:B------:R-:W0:Y:S08]  /*4c70*/  MUFU.RCP R49, R49 ;  /* 0x0000003100317308 */ /* 0x000e300000001000 */
[----:B------:R-:W1:Y:S01]  /*4c80*/  MUFU.RCP R40, R40 ;  /* 0x0000002800287308 */ /* 0x000e620000001000 */
[----:B------:R-:W-:-:S07]  /*4c90*/  FADD.FTZ R58, R58, 1 ;  /* 0x3f8000003a3a7421 */ /* 0x000fce0000010000 */
[----:B------:R-:W1:Y:S08]  /*4ca0*/  MUFU.EX2 R44, R44 ;  /* 0x0000002c002c7308 */ /* 0x000e700000000800 */
[----:B------:R-:W1:Y:S08]  /*4cb0*/  MUFU.EX2 R48, R48 ;  /* 0x0000003000307308 */ /* 0x000e700000000800 */
[----:B------:R-:W1:Y:S01]  /*4cc0*/  MUFU.EX2 R54, R54 ;  /* 0x0000003600367308 */ /* 0x000e620000000800 */
[----:B0-----:R-:W-:-:S07]  /*4cd0*/  FMUL.FTZ R57, R57, R49 ;  /* 0x0000003139397220 */ /* 0x001fce0000410000 */
[----:B------:R-:W0:Y:S01]  /*4ce0*/  MUFU.EX2 R3, R3 ;  /* 0x0000000300037308 */ /* 0x000e220000000800 */
[----:B------:R-:W-:Y:S01]  /*4cf0*/  FMUL.FTZ R49, R105, -1.4426950216293334961 ;  /* 0xbfb8aa3b69317820 */ /* 0x000fe20000410000 */
[----:B-1----:R-:W-:-:S06]  /*4d00*/  FMUL.FTZ R110, R110, R40 ;  /* 0x000000286e6e7220 */ /* 0x002fcc0000410000 */
[----:B------:R-:W1:Y:S01]  /*4d10*/  MUFU.RCP R58, R58 ;  /* 0x0000003a003a7308 */ /* 0x000e620000001000 */
[----:B------:R-:W-:Y:S01]  /*4d20*/  FADD.FTZ R40, R44, 1 ;  /* 0x3f8000002c287421 */ /* 0x000fe20000010000 */
[----:B------:R-:W-:-:S06]  /*4d30*/  FADD.FTZ R44, R48, 1 ;  /* 0x3f800000302c7421 */ /* 0x000fcc0000010000 */
[----:B------:R-:W-:Y:S01]  /*4d40*/  MUFU.EX2 R61, R61 ;  /* 0x0000003d003d7308 */ /* 0x000fe20000000800 */
[----:B------:R-:W-:-:S07]  /*4d50*/  FADD.FTZ R48, R54, 1 ;  /* 0x3f80000036307421 */ /* 0x000fce0000010000 */
[----:B------:R-:W1:Y:S01]  /*4d60*/  MUFU.EX2 R52, R52 ;  /* 0x0000003400347308 */ /* 0x000e620000000800 */
[----:B0-----:R-:W-:Y:S01]  /*4d70*/  FADD.FTZ R3, R3, 1 ;  /* 0x3f80000003037421 */ /* 0x001fe20000010000 */
[----:B-1----:R-:W-:-:S06]  /*4d80*/  FMUL.FTZ R58, R109, R58 ;  /* 0x0000003a6d3a7220 */ /* 0x002fcc0000410000 */
[----:B------:R-:W0:Y:S08]  /*4d90*/  MUFU.EX2 R60, R60 ;  /* 0x0000003c003c7308 */ /* 0x000e300000000800 */
[----:B------:R-:W1:Y:S01]  /*4da0*/  MUFU.EX2 R49, R49 ;  /* 0x0000003100317308 */ /* 0x000e620000000800 */
[----:B------:R-:W-:-:S07]  /*4db0*/  FADD.FTZ R52, R52, 1 ;  /* 0x3f80000034347421 */ /* 0x000fce0000010000 */
[----:B------:R-:W1:Y:S08]  /*4dc0*/  MUFU.RCP R48, R48 ;  /* 0x0000003000307308 */ /* 0x000e700000001000 */
[----:B------:R-:W1:Y:S08]  /*4dd0*/  MUFU.RCP R44, R44 ;  /* 0x0000002c002c7308 */ /* 0x000e700000001000 */
[----:B------:R0:W-:Y:S02]  /*4de0*/  MUFU.RCP R109, R3 ;  /* 0x00000003006d7308 */ /* 0x0001e40000001000 */
[----:B0-----:R-:W-:-:S06]  /*4df0*/  FADD.FTZ R3, R61, 1 ;  /* 0x3f8000003d037421 */ /* 0x001fcc0000010000 */
[----:B------:R-:W0:Y:S01]  /*4e00*/  MUFU.RCP R40, R40 ;  /* 0x0000002800287308 */ /* 0x000e220000001000 */
[----:B------:R-:W-:Y:S01]  /*4e10*/  FADD.FTZ R60, R60, 1 ;  /* 0x3f8000003c3c7421 */ /* 0x000fe20000010000 */
[----:B-1----:R-:W-:-:S06]  /*4e20*/  FADD.FTZ R49, R49, 1 ;  /* 0x3f80000031317421 */ /* 0x002fcc0000010000 */
[----:B------:R-:W1:Y:S01]  /*4e30*/  MUFU.RCP R3, R3 ;  /* 0x0000000300037308 */ /* 0x000e620000001000 */
[----:B------:R-:W-:-:S07]  /*4e40*/  FMUL.FTZ R106, R106, R48 ;  /* 0x000000306a6a7220 */ /* 0x000fce0000410000 */
[----:B------:R-:W1:Y:S01]  /*4e50*/  MUFU.RCP R52, R52 ;  /* 0x0000003400347308 */ /* 0x000e620000001000 */
[----:B------:R-:W-:-:S07]  /*4e60*/  FMUL.FTZ R48, R101, -1.4426950216293334961 ;  /* 0xbfb8aa3b65307820 */ /* 0x000fce0000410000 */
[----:B------:R-:W1:Y:S08]  /*4e70*/  MUFU.EX2 R62, R62 ;  /* 0x0000003e003e7308 */ /* 0x000e700000000800 */
[----:B------:R0:W-:Y:S01]  /*4e80*/  MUFU.RCP R61, R60 ;  /* 0x0000003c003d7308 */ /* 0x0001e20000001000 */
[----:B------:R-:W-:-:S07]  /*4e90*/  FMUL.FTZ R53, R104, -1.4426950216293334961 ;  /* 0xbfb8aa3b68357820 */ /* 0x000fce0000410000 */
[----:B------:R-:W1:Y:S01]  /*4ea0*/  MUFU.RCP R49, R49 ;  /* 0x0000003100317308 */ /* 0x000e620000001000 */
[----:B0-----:R-:W-:Y:S01]  /*4eb0*/  FMUL.FTZ R60, R122, R44 ;  /* 0x0000002c7a3c7220 */ /* 0x001fe20000410000 */
[----:B------:R-:W-:Y:S01]  /*4ec0*/  FMUL.FTZ R44, R45, -1.4426950216293334961 ;  /* 0xbfb8aa3b2d2c7820 */ /* 0x000fe20000410000 */
[----:B------:R-:W-:Y:S01]  /*4ed0*/  FMUL.FTZ R108, R108, R40 ;  /* 0x000000286c6c7220 */ /* 0x000fe20000410000 */
[----:B-1----:R-:W-:Y:S01]  /*4ee0*/  FMUL.FTZ R107, R107, R3 ;  /* 0x000000036b6b7220 */ /* 0x002fe20000410000 */
[----:B------:R-:W-:-:S03]  /*4ef0*/  FMUL.FTZ R40, R116, -1.4426950216293334961 ;  /* 0xbfb8aa3b74287820 */ /* 0x000fc60000410000 */
[----:B------:R-:W0:Y:S01]  /*4f00*/  MUFU.EX2 R48, R48 ;  /* 0x0000003000307308 */ /* 0x000e220000000800 */
[----:B------:R-:W-:Y:S01]  /*4f10*/  FMUL.FTZ R56, R56, R52 ;  /* 0x0000003438387220 */ /* 0x000fe20000410000 */
[----:B------:R-:W-:Y:S01]  /*4f20*/  FMUL.FTZ R3, R103, -1.4426950216293334961 ;  /* 0xbfb8aa3b67037820 */ /* 0x000fe20000410000 */
[----:B------:R-:W-:-:S05]  /*4f30*/  FMUL.FTZ R52, R119, -1.4426950216293334961 ;  /* 0xbfb8aa3b77347820 */ /* 0x000fca0000410000 */
[----:B------:R-:W1:Y:S01]  /*4f40*/  MUFU.EX2 R44, R44 ;  /* 0x0000002c002c7308 */ /* 0x000e620000000800 */
[----:B------:R-:W-:Y:S01]  /*4f50*/  FADD.FTZ R62, R62, 1 ;  /* 0x3f8000003e3e7421 */ /* 0x000fe20000010000 */
[----:B------:R-:W-:-:S06]  /*4f60*/  FMUL.FTZ R105, R105, R49 ;  /* 0x0000003169697220 */ /* 0x000fcc0000410000 */
[----:B------:R-:W1:Y:S08]  /*4f70*/  MUFU.EX2 R53, R53 ;  /* 0x0000003500357308 */ /* 0x000e700000000800 */
[----:B------:R-:W1:Y:S01]  /*4f80*/  MUFU.EX2 R40, R40 ;  /* 0x0000002800287308 */ /* 0x000e620000000800 */
[----:B0-----:R-:W-:-:S07]  /*4f90*/  FADD.FTZ R48, R48, 1 ;  /* 0x3f80000030307421 */ /* 0x001fce0000010000 */
[----:B------:R-:W0:Y:S01]  /*4fa0*/  MUFU.EX2 R3, R3 ;  /* 0x0000000300037308 */ /* 0x000e220000000800 */
[----:B-1----:R-:W-:-:S07]  /*4fb0*/  FADD.FTZ R44, R44, 1 ;  /* 0x3f8000002c2c7421 */ /* 0x002fce0000010000 */
[----:B------:R-:W1:Y:S08]  /*4fc0*/  MUFU.EX2 R52, R52 ;  /* 0x0000003400347308 */ /* 0x000e700000000800 */
[----:B------:R-:W4:Y:S01]  /*4fd0*/  MUFU.RCP R63, R62 ;  /* 0x0000003e003f7308 */ /* 0x000f220000001000 */
[----:B------:R-:W-:Y:S01]  /*4fe0*/  FMUL.FTZ R61, R36, R61 ;  /* 0x0000003d243d7220 */ /* 0x000fe20000410000 */
[----:B------:R-:W-:Y:S01]  /*4ff0*/  FADD.FTZ R36, R53, 1 ;  /* 0x3f80000035247421 */ /* 0x000fe20000010000 */
[----:B------:R-:W-:Y:S01]  /*5000*/  FMUL.FTZ R53, R67, -1.4426950216293334961 ;  /* 0xbfb8aa3b43357820 */ /* 0x000fe20000410000 */
[----:B------:R-:W-:-:S04]  /*5010*/  FADD.FTZ R40, R40, 1 ;  /* 0x3f80000028287421 */ /* 0x000fc80000010000 */
[----:B------:R4:W-:Y:S01]  /*5020*/  MUFU.RCP R102, R44 ;  /* 0x0000002c00667308 */ /* 0x0009e20000001000 */
[----:B0-----:R-:W-:Y:S01]  /*5030*/  FADD.FTZ R3, R3, 1 ;  /* 0x3f80000003037421 */ /* 0x001fe20000010000 */
[----:B-1----:R-:W-:-:S06]  /*5040*/  FADD.FTZ R52, R52, 1 ;  /* 0x3f80000034347421 */ /* 0x002fcc0000010000 */
[----:B------:R-:W-:Y:S01]  /*5050*/  MUFU.RCP R48, R48 ;  /* 0x0000003000307308 */ /* 0x000fe20000001000 */
[----:B----4-:R-:W-:Y:S01]  /*5060*/  FMUL.FTZ R44, R98, -1.4426950216293334961 ;  /* 0xbfb8aa3b622c7820 */ /* 0x010fe20000410000 */
[----:B------:R-:W-:Y:S01]  /*5070*/  FMUL.FTZ R63, R28, R63 ;  /* 0x0000003f1c3f7220 */ /* 0x000fe20000410000 */
[----:B------:R-:W-:-:S06]  /*5080*/  FMUL.FTZ R49, R85, -1.4426950216293334961 ;  /* 0xbfb8aa3b55317820 */ /* 0x000fcc0000410000 */
[----:B------:R-:W0:Y:S01]  /*5090*/  MUFU.EX2 R49, R49 ;  /* 0x0000003100317308 */ /* 0x000e220000000800 */
[----:B------:R-:W-:-:S07]  /*50a0*/  FMUL.FTZ R54, R65, -1.4426950216293334961 ;  /* 0xbfb8aa3b41367820 */ /* 0x000fce0000410000 */
[----:B------:R-:W1:Y:S08]  /*50b0*/  MUFU.EX2 R44, R44 ;  /* 0x0000002c002c7308 */ /* 0x000e700000000800 */
[----:B------:R2:W-:Y:S01]  /*50c0*/  MUFU.RCP R64, R40 ;  /* 0x0000002800407308 */ /* 0x0005e20000001000 */
[----:B0-----:R-:W-:-:S07]  /*50d0*/  FADD.FTZ R49, R49, 1 ;  /* 0x3f80000031317421 */ /* 0x001fce0000010000 */
[----:B------:R-:W0:Y:S01]  /*50e0*/  MUFU.RCP R28, R3 ;  /* 0x00000003001c7308 */ /* 0x000e220000001000 */
[----:B--2---:R-:W-:-:S07]  /*50f0*/  FMUL.FTZ R40, R114, -1.4426950216293334961 ;  /* 0xbfb8aa3b72287820 */ /* 0x004fce0000410000 */
[----:B------:R-:W2:Y:S01]  /*5100*/  MUFU.EX2 R53, R53 ;  /* 0x0000003500357308 */ /* 0x000ea20000000800 */
[----:B------:R-:W-:-:S07]  /*5110*/  FMUL.FTZ R101, R101, R48 ;  /* 0x0000003065657220 */ /* 0x000fce0000410000 */
[----:B------:R-:W4:Y:S01]  /*5120*/  MUFU.RCP R52, R52 ;  /* 0x0000003400347308 */ /* 0x000f220000001000 */
[----:B------:R-:W-:-:S07]  /*5130*/  FMUL.FTZ R48, R123, -1.4426950216293334961 ;  /* 0xbfb8aa3b7b307820 */ /* 0x000fce0000410000 */
[----:B------:R-:W3:Y:S01]  /*5140*/  MUFU.EX2 R40, R40 ;  /* 0x0000002800287308 */ /* 0x000ee20000000800 */
[----:B-1----:R-:W-:-:S07]  /*5150*/  FADD.FTZ R44, R44, 1 ;  /* 0x3f8000002c2c7421 */ /* 0x002fce0000010000 */
[----:B------:R-:W1:Y:S08]  /*5160*/  MUFU.EX2 R54, R54 ;  /* 0x0000003600367308 */ /* 0x000e700000000800 */
[----:B------:R-:W1:Y:S01]  /*5170*/  MUFU.RCP R66, R49 ;  /* 0x0000003100427308 */ /* 0x000e620000001000 */
[----:B0-----:R-:W-:Y:S01]  /*5180*/  FMUL.FTZ R103, R103, R28 ;  /* 0x0000001c67677220 */ /* 0x001fe20000410000 */
[----:B--2---:R-:W-:Y:S01]  /*5190*/  FADD.FTZ R28, R53, 1 ;  /* 0x3f800000351c7421 */ /* 0x004fe20000010000 */
[----:B------:R-:W-:Y:S01]  /*51a0*/  FMUL.FTZ R109, R125, R109 ;  /* 0x0000006d7d6d7220 */ /* 0x000fe20000410000 */
[----:B----4-:R-:W-:-:S04]  /*51b0*/  FMUL.FTZ R62, R119, R52 ;  /* 0x00000034773e7220 */ /* 0x010fc80000410000 */
[----:B------:R-:W0:Y:S01]  /*51c0*/  MUFU.EX2 R48, R48 ;  /* 0x0000003000307308 */ /* 0x000e220000000800 */
[----:B------:R-:W-:Y:S01]  /*51d0*/  FMUL.FTZ R64, R116, R64 ;  /* 0x0000004074407220 */ /* 0x000fe20000410000 */
[----:B------:R2:W-:Y:S01]  /*51e0*/  STL [R1+0xf0], R58 ;  /* 0x0000f03a01007387 */ /* 0x0005e20000100800 */
[----:B---3--:R-:W-:-:S05]  /*51f0*/  FADD.FTZ R40, R40, 1 ;  /* 0x3f80000028287421 */ /* 0x008fca0000010000 */
[----:B------:R-:W3:Y:S01]  /*5200*/  MUFU.RCP R53, R44 ;  /* 0x0000002c00357308 */ /* 0x000ee20000001000 */
[----:B------:R-:W-:Y:S01]  /*5210*/  STL [R1+0xf4], R57 ;  /* 0x0000f43901007387 */ /* 0x000fe20000100800 */
[----:B-1----:R-:W-:Y:S01]  /*5220*/  FADD.FTZ R3, R54, 1 ;  /* 0x3f80000036037421 */ /* 0x002fe20000010000 */
[----:B------:R-:W-:Y:S02]  /*5230*/  FMUL.FTZ R66, R85, R66 ;  /* 0x0000004255427220 */ /* 0x000fe40000410000 */
[----:B------:R-:W-:Y:S04]  /*5240*/  STL [R1+0xec], R109 ;  /* 0x0000ec6d01007387 */ /* 0x000fe80000100800 */
[----:B------:R-:W-:Y:S01]  /*5250*/  STL [R1+0xe0], R62 ;  /* 0x0000e03e01007387 */ /* 0x000fe20000100800 */
[----:B------:R-:W1:Y:S03]  /*5260*/  MUFU.RCP R54, R40 ;  /* 0x0000002800367308 */ /* 0x000e660000001000 */
[----:B------:R-:W-:Y:S04]  /*5270*/  STL [R1+0xdc], R64 ;  /* 0x0000dc4001007387 */ /* 0x000fe80000100800 */
[----:B------:R-:W4:Y:S01]  /*5280*/  LDL.LU R85, [R1+0x5c] ;  /* 0x00005c0001557983 */ /* 0x000f220000300800 */
[----:B0-----:R-:W-:Y:S01]  /*5290*/  FADD.FTZ R48, R48, 1 ;  /* 0x3f80000030307421 */ /* 0x001fe20000010000 */
[----:B---3--:R-:W-:-:S03]  /*52a0*/  FMUL.FTZ R98, R98, R53 ;  /* 0x0000003562627220 */ /* 0x008fc60000410000 */
[----:B------:R-:W0:Y:S01]  /*52b0*/  MUFU.RCP R53, R48 ;  /* 0x0000003000357308 */ /* 0x000e220000001000 */
[----:B------:R-:W-:Y:S01]  /*52c0*/  STL [R1+0xd8], R66 ;  /* 0x0000d84201007387 */ /* 0x000fe20000100800 */
[----:B-1----:R-:W-:-:S03]  /*52d0*/  FMUL.FTZ R32, R114, R54 ;  /* 0x0000003672207220 */ /* 0x002fc60000410000 */
[----:B------:R-:W3:Y:S04]  /*52e0*/  LDL.LU R114, [R1+0x60] ;  /* 0x0000600001727983 */ /* 0x000ee80000300800 */
[----:B------:R1:W-:Y:S01]  /*52f0*/  STL [R1+0x4], R32 ;  /* 0x0000042001007387 */ /* 0x0003e20000100800 */
[----:B0-----:R-:W-:-:S03]  /*5300*/  FMUL.FTZ R70, R123, R53 ;  /* 0x000000357b467220 */ /* 0x001fc60000410000 */
[----:B------:R-:W2:Y:S04]  /*5310*/  LDL.LU R123, [R1+0x64] ;  /* 0x00006400017b7983 */ /* 0x000ea80000300800 */
[----:B------:R-:W2:Y:S01]  /*5320*/  LDL.LU R117, [R1+0x68] ;  /* 0x0000680001757983 */ /* 0x000ea20000300800 */
[----:B------:R-:W0:Y:S01]  /*5330*/  MUFU.RCP R36, R36 ;  /* 0x0000002400247308 */ /* 0x000e220000001000 */
[----:B------:R-:W-:Y:S01]  /*5340*/  FMUL.FTZ R102, R45, R102 ;  /* 0x000000662d667220 */ /* 0x000fe20000410000 */
[----:B------:R-:W-:Y:S01]  /*5350*/  FMUL.FTZ R45, R96, -1.4426950216293334961 ;  /* 0xbfb8aa3b602d7820 */ /* 0x000fe20000410000 */
[----:B------:R-:W-:Y:S01]  /*5360*/  FMUL.FTZ R40, R115, -1.4426950216293334961 ;  /* 0xbfb8aa3b73287820 */ /* 0x000fe20000410000 */
[----:B------:R-:W2:Y:S01]  /*5370*/  LDL.LU R71, [R1+0x6c] ;  /* 0x00006c0001477983 */ /* 0x000ea20000300800 */
[----:B0-----:R-:W-:Y:S01]  /*5380*/  FMUL.FTZ R104, R104, R36 ;  /* 0x0000002468687220 */ /* 0x001fe20000410000 */
[----:B------:R-:W-:-:S02]  /*5390*/  FMUL.FTZ R36, R99, -1.4426950216293334961 ;  /* 0xbfb8aa3b63247820 */ /* 0x000fc40000410000 */
[----:B------:R-:W-:Y:S01]  /*53a0*/  MUFU.EX2 R45, R45 ;  /* 0x0000002d002d7308 */ /* 0x000fe20000000800 */
[----:B------:R-:W2:Y:S07]  /*53b0*/  LDL.LU R120, [R1+0x70] ;  /* 0x0000700001787983 */ /* 0x000eae0000300800 */
[----:B------:R-:W0:Y:S02]  /*53c0*/  MUFU.EX2 R36, R36 ;  /* 0x0000002400247308 */ /* 0x000e240000000800 */
[----:B0-----:R-:W-:-:S06]  /*53d0*/  FADD.FTZ R36, R36, 1 ;  /* 0x3f80000024247421 */ /* 0x001fcc0000010000 */
[----:B------:R0:W-:Y:S02]  /*53e0*/  MUFU.RCP R68, R36 ;  /* 0x0000002400447308 */ /* 0x0001e40000001000 */
[----:B0-----:R-:W-:-:S06]  /*53f0*/  FADD.FTZ R36, R45, 1 ;  /* 0x3f8000002d247421 */ /* 0x001fcc0000010000 */
[----:B------:R-:W0:Y:S08]  /*5400*/  MUFU.RCP R36, R36 ;  /* 0x0000002400247308 */ /* 0x000e300000001000 */
[----:B------:R-:W1:Y:S01]  /*5410*/  MUFU.EX2 R40, R40 ;  /* 0x0000002800287308 */ /* 0x000e620000000800 */
[----:B0-----:R-:W-:Y:S01]  /*5420*/  FMUL.FTZ R96, R96, R36 ;  /* 0x0000002460607220 */ /* 0x001fe20000410000 */
[----:B------:R-:W-:-:S06]  /*5430*/  FMUL.FTZ R36, R91, -1.4426950216293334961 ;  /* 0xbfb8aa3b5b247820 */ /* 0x000fcc0000410000 */
[----:B------:R-:W0:Y:S01]  /*5440*/  MUFU.EX2 R36, R36 ;  /* 0x0000002400247308 */ /* 0x000e220000000800 */
[----:B-1----:R-:W-:-:S07]  /*5450*/  FADD.FTZ R40, R40, 1 ;  /* 0x3f80000028287421 */ /* 0x002fce0000010000 */
[----:B------:R-:W1:Y:S01]  /*5460*/  MUFU.RCP R125, R40 ;  /* 0x00000028007d7308 */ /* 0x000e620000001000 */
[----:B0-----:R-:W-:-:S07]  /*5470*/  FADD.FTZ R36, R36, 1 ;  /* 0x3f80000024247421 */ /* 0x001fce0000010000 */
[----:B------:R-:W0:Y:S01]  /*5480*/  MUFU.RCP R36, R36 ;  /* 0x0000002400247308 */ /* 0x000e220000001000 */
[----:B-1----:R-:W-:Y:S01]  /*5490*/  FMUL.FTZ R125, R115, R125 ;  /* 0x0000007d737d7220 */ /* 0x002fe20000410000 */
[----:B------:R-:W-:Y:S01]  /*54a0*/  MOV R115, R124 ;  /* 0x0000007c00737202 */ /* 0x000fe20000000f00 */
[----:B0-----:R-:W-:Y:S01]  /*54b0*/  FMUL.FTZ R91, R91, R36 ;  /* 0x000000245b5b7220 */ /* 0x001fe20000410000 */
[----:B----4-:R-:W-:-:S06]  /*54c0*/  FMUL.FTZ R48, R85, -1.4426950216293334961 ;  /* 0xbfb8aa3b55307820 */ /* 0x010fcc0000410000 */
[----:B------:R-:W0:Y:S01]  /*54d0*/  MUFU.EX2 R48, R48 ;  /* 0x0000003000307308 */ /* 0x000e220000000800 */
[----:B---3--:R-:W-:-:S07]  /*54e0*/  FMUL.FTZ R40, R114, -1.4426950216293334961 ;  /* 0xbfb8aa3b72287820 */ /* 0x008fce0000410000 */
[----:B------:R-:W1:Y:S01]  /*54f0*/  MUFU.EX2 R40, R40 ;  /* 0x0000002800287308 */ /* 0x000e620000000800 */
[----:B0-----:R-:W-:Y:S01]  /*5500*/  FADD.FTZ R48, R48, 1 ;  /* 0x3f80000030307421 */ /* 0x001fe20000010000 */
[----:B--2---:R-:W-:-:S06]  /*5510*/  FMUL.FTZ R36, R123, -1.4426950216293334961 ;  /* 0xbfb8aa3b7b247820 */ /* 0x004fcc0000410000 */
[----:B------:R-:W0:Y:S08]  /*5520*/  MUFU.RCP R124, R48 ;  /* 0x00000030007c7308 */ /* 0x000e300000001000 */
[----:B------:R-:W2:Y:S01]  /*5530*/  MUFU.EX2 R36, R36 ;  /* 0x0000002400247308 */ /* 0x000ea20000000800 */
[----:B-1----:R-:W-:Y:S01]  /*5540*/  FADD.FTZ R40, R40, 1 ;  /* 0x3f80000028287421 */ /* 0x002fe20000010000 */
[----:B0-----:R-:W-:-:S06]  /*5550*/  FMUL.FTZ R124, R85, R124 ;  /* 0x0000007c557c7220 */ /* 0x001fcc0000410000 */
[----:B------:R0:W1:Y:S02]  /*5560*/  MUFU.RCP R85, R40 ;  /* 0x0000002800557308 */ /* 0x0000640000001000 */
[----:B0-----:R-:W-:Y:S01]  /*5570*/  FMUL.FTZ R40, R117, -1.4426950216293334961 ;  /* 0xbfb8aa3b75287820 */ /* 0x001fe20000410000 */
[----:B--2---:R-:W-:-:S05]  /*5580*/  FADD.FTZ R36, R36, 1 ;  /* 0x3f80000024247421 */ /* 0x004fca0000010000 */
[----:B------:R-:W0:Y:S08]  /*5590*/  MUFU.EX2 R40, R40 ;  /* 0x0000002800287308 */ /* 0x000e300000000800 */
[----:B------:R-:W2:Y:S01]  /*55a0*/  MUFU.RCP R81, R36 ;  /* 0x0000002400517308 */ /* 0x000ea20000001000 */
[----:B-1----:R-:W-:Y:S02]  /*55b0*/  FMUL.FTZ R85, R114, R85 ;  /* 0x0000005572557220 */ /* 0x002fe40000410000 */
[----:B------:R-:W3:Y:S01]  /*55c0*/  LDL.LU R114, [R1+0x74] ;  /* 0x0000740001727983 */ /* 0x000ee20000300800 */
[----:B0-----:R-:W-:Y:S01]  /*55d0*/  FADD.FTZ R40, R40, 1 ;  /* 0x3f80000028287421 */ /* 0x001fe20000010000 */
[----:B--2---:R-:W-:-:S03]  /*55e0*/  FMUL.FTZ R81, R123, R81 ;  /* 0x000000517b517220 */ /* 0x004fc60000410000 */
[----:B------:R-:W0:Y:S02]  /*55f0*/  MUFU.RCP R123, R40 ;  /* 0x00000028007b7308 */ /* 0x000e240000001000 */
[----:B0-----:R-:W-:Y:S02]  /*5600*/  FMUL.FTZ R123, R117, R123 ;  /* 0x0000007b757b7220 */ /* 0x001fe40000410000 */
[----:B------:R-:W2:Y:S04]  /*5610*/  LDL.LU R117, [R1+0x78] ;  /* 0x0000780001757983 */ /* 0x000ea80000300800 */
[----:B------:R-:W4:Y:S04]  /*5620*/  LDL.LU R58, [R1+0x7c] ;  /* 0x00007c00013a7983 */ /* 0x000f280000300800 */
[----:B------:R-:W4:Y:S04]  /*5630*/  LDL.LU R33, [R1+0x88] ;  /* 0x0000880001217983 */ /* 0x000f280000300800 */
[----:B------:R-:W4:Y:S01]  /*5640*/  LDL.LU R32, [R1+0x8c] ;  /* 0x00008c0001207983 */ /* 0x000f220000300800 */
[----:B------:R-:W-:-:S06]  /*5650*/  FMUL.FTZ R52, R100, -1.4426950216293334961 ;  /* 0xbfb8aa3b64347820 */ /* 0x000fcc0000410000 */
[----:B------:R-:W0:Y:S01]  /*5660*/  MUFU.EX2 R52, R52 ;  /* 0x0000003400347308 */ /* 0x000e220000000800 */
[----:B------:R-:W-:-:S07]  /*5670*/  FMUL.FTZ R49, R41, -1.4426950216293334961 ;  /* 0xbfb8aa3b29317820 */ /* 0x000fce0000410000 */
[----:B------:R-:W1:Y:S01]  /*5680*/  MUFU.RCP R3, R3 ;  /* 0x0000000300037308 */ /* 0x000e620000001000 */
[----:B0-----:R-:W-:-:S07]  /*5690*/  FADD.FTZ R52, R52, 1 ;  /* 0x3f80000034347421 */ /* 0x001fce0000010000 */
[----:B------:R-:W0:Y:S01]  /*56a0*/  MUFU.RCP R52, R52 ;  /* 0x0000003400347308 */ /* 0x000e220000001000 */
[----:B-1----:R-:W-:Y:S01]  /*56b0*/  FMUL.FTZ R65, R65, R3 ;  /* 0x0000000341417220 */ /* 0x002fe20000410000 */
[----:B------:R-:W-:-:S06]  /*56c0*/  FMUL.FTZ R3, R97, -1.4426950216293334961 ;  /* 0xbfb8aa3b61037820 */ /* 0x000fcc0000410000 */
[----:B------:R-:W1:Y:S01]  /*56d0*/  MUFU.EX2 R49, R49 ;  /* 0x0000003100317308 */ /* 0x000e620000000800 */
[----:B0-----:R-:W-:Y:S01]  /*56e0*/  FMUL.FTZ R100, R100, R52 ;  /* 0x0000003464647220 */ /* 0x001fe20000410000 */
[----:B------:R-:W-:-:S06]  /*56f0*/  FMUL.FTZ R52, R93, -1.4426950216293334961 ;  /* 0xbfb8aa3b5d347820 */ /* 0x000fcc0000410000 */
[----:B------:R-:W0:Y:S08]  /*5700*/  MUFU.EX2 R3, R3 ;  /* 0x0000000300037308 */ /* 0x000e300000000800 */
[----:B------:R-:W0:Y:S01]  /*5710*/  MUFU.RCP R28, R28 ;  /* 0x0000001c001c7308 */ /* 0x000e220000001000 */
[----:B-1----:R-:W-:-:S07]  /*5720*/  FADD.FTZ R49, R49, 1 ;  /* 0x3f80000031317421 */ /* 0x002fce0000010000 */
[----:B------:R-:W1:Y:S01]  /*5730*/  MUFU.EX2 R52, R52 ;  /* 0x0000003400347308 */ /* 0x000e620000000800 */
[----:B0-----:R-:W-:-:S07]  /*5740*/  FADD.FTZ R3, R3, 1 ;  /* 0x3f80000003037421 */ /* 0x001fce0000010000 */
[----:B------:R-:W0:Y:S01]  /*5750*/  MUFU.RCP R95, R49 ;  /* 0x00000031005f7308 */ /* 0x000e220000001000 */
[----:B------:R-:W-:Y:S01]  /*5760*/  FMUL.FTZ R67, R67, R28 ;  /* 0x0000001c43437220 */ /* 0x000fe20000410000 */
[----:B------:R-:W-:Y:S01]  /*5770*/  FMUL.FTZ R28, R94, -1.4426950216293334961 ;  /* 0xbfb8aa3b5e1c7820 */ /* 0x000fe20000410000 */
[----:B------:R-:W-:Y:S01]  /*5780*/  FMUL.FTZ R44, R37, -1.4426950216293334961 ;  /* 0xbfb8aa3b252c7820 */ /* 0x000fe20000410000 */
[----:B------:R-:W-:-:S04]  /*5790*/  FMUL.FTZ R45, R90, -1.4426950216293334961 ;  /* 0xbfb8aa3b5a2d7820 */ /* 0x000fc80000410000 */
[----:B------:R1:W-:Y:S02]  /*57a0*/  MUFU.RCP R54, R3 ;  /* 0x0000000300367308 */ /* 0x0003e40000001000 */
[----:B-1----:R-:W-:-:S06]  /*57b0*/  FADD.FTZ R3, R52, 1 ;  /* 0x3f80000034037421 */ /* 0x002fcc0000010000 */
[----:B------:R-:W1:Y:S01]  /*57c0*/  MUFU.EX2 R28, R28 ;  /* 0x0000001c001c7308 */ /* 0x000e620000000800 */
[----:B0-----:R-:W-:Y:S01]  /*57d0*/  FMUL.FTZ R95, R41, R95 ;  /* 0x0000005f295f7220 */ /* 0x001fe20000410000 */
[----:B------:R-:W-:-:S06]  /*57e0*/  FMUL.FTZ R41, R24, -1.4426950216293334961 ;  /* 0xbfb8aa3b18297820 */ /* 0x000fcc0000410000 */
[----:B------:R-:W-:Y:S08]  /*57f0*/  MUFU.EX2 R44, R44 ;  /* 0x0000002c002c7308 */ /* 0x000ff00000000800 */
[----:B------:R-:W0:Y:S08]  /*5800*/  MUFU.RCP R3, R3 ;  /* 0x0000000300037308 */ /* 0x000e300000001000 */
[----:B------:R-:W0:Y:S01]  /*5810*/  MUFU.EX2 R45, R45 ;  /* 0x0000002d002d7308 */ /* 0x000e220000000800 */
[----:B-1----:R-:W-:-:S07]  /*5820*/  FADD.FTZ R28, R28, 1 ;  /* 0x3f8000001c1c7421 */ /* 0x002fce0000010000 */
[----:B------:R-:W1:Y:S01]  /*5830*/  MUFU.EX2 R41, R41 ;  /* 0x0000002900297308 */ /* 0x000e620000000800 */
[----:B------:R-:W-:Y:S01]  /*5840*/  FMUL.FTZ R49, R89, -1.4426950216293334961 ;  /* 0xbfb8aa3b59317820 */ /* 0x000fe20000410000 */
[----:B0-----:R-:W-:Y:S01]  /*5850*/  FMUL.FTZ R93, R93, R3 ;  /* 0x000000035d5d7220 */ /* 0x001fe20000410000 */
[----:B------:R-:W-:Y:S01]  /*5860*/  FADD.FTZ R44, R44, 1 ;  /* 0x3f8000002c2c7421 */ /* 0x000fe20000010000 */
[----:B------:R-:W-:-:S04]  /*5870*/  FMUL.FTZ R3, R88, -1.4426950216293334961 ;  /* 0xbfb8aa3b58037820 */ /* 0x000fc80000410000 */
[----:B------:R0:W-:Y:S02]  /*5880*/  MUFU.RCP R52, R28 ;  /* 0x0000001c00347308 */ /* 0x0001e40000001000 */
[----:B0-----:R-:W-:Y:S01]  /*5890*/  FADD.FTZ R28, R45, 1 ;  /* 0x3f8000002d1c7421 */ /* 0x001fe20000010000 */
[----:B------:R-:W-:-:S05]  /*58a0*/  FMUL.FTZ R45, R20, -1.4426950216293334961 ;  /* 0xbfb8aa3b142d7820 */ /* 0x000fca0000410000 */
[----:B------:R0:W0:Y:S01]  /*58b0*/  MUFU.RCP R92, R44 ;  /* 0x0000002c005c7308 */ /* 0x0000220000001000 */
[----:B-1----:R-:W-:-:S07]  /*58c0*/  FADD.FTZ R41, R41, 1 ;  /* 0x3f80000029297421 */ /* 0x002fce0000010000 */
[----:B------:R-:W1:Y:S01]  /*58d0*/  MUFU.EX2 R49, R49 ;  /* 0x0000003100317308 */ /* 0x000e620000000800 */
[----:B0-----:R-:W-:-:S07]  /*58e0*/  FMUL.FTZ R44, R86, -1.4426950216293334961 ;  /* 0xbfb8aa3b562c7820 */ /* 0x001fce0000410000 */
[----:B------:R-:W0:Y:S08]  /*58f0*/  MUFU.EX2 R3, R3 ;  /* 0x0000000300037308 */ /* 0x000e300000000800 */
[----:B------:R-:W0:Y:S08]  /*5900*/  MUFU.EX2 R45, R45 ;  /* 0x0000002d002d7308 */ /* 0x000e300000000800 */
[----:B------:R-:W0:Y:S08]  /*5910*/  MUFU.RCP R28, R28 ;  /* 0x0000001c001c7308 */ /* 0x000e300000001000 */
[----:B------:R0:W0:Y:S01]  /*5920*/  MUFU.RCP R87, R41 ;  /* 0x0000002900577308 */ /* 0x0000220000001000 */
[----:B------:R-:W-:Y:S01]  /*5930*/  FMUL.FTZ R92, R37, R92 ;  /* 0x0000005c255c7220 */ /* 0x000fe20000410000 */
[----:B-1----:R-:W-:Y:S01]  /*5940*/  FADD.FTZ R37, R49, 1 ;  /* 0x3f80000031257421 */ /* 0x002fe20000010000 */
[----:B------:R-:W-:-:S05]  /*5950*/  FMUL.FTZ R48, R79, -1.4426950216293334961 ;  /* 0xbfb8aa3b4f307820 */ /* 0x000fca0000410000 */
[----:B------:R-:W1:Y:S01]  /*5960*/  MUFU.EX2 R44, R44 ;  /* 0x0000002c002c7308 */ /* 0x000e620000000800 */
[----:B0-----:R-:W-:Y:S01]  /*5970*/  FMUL.FTZ R41, R82, -1.4426950216293334961 ;  /* 0xbfb8aa3b52297820 */ /* 0x001fe20000410000 */
[----:B------:R-:W-:Y:S01]  /*5980*/  FADD.FTZ R3, R3, 1 ;  /* 0x3f80000003037421 */ /* 0x000fe20000010000 */
[----:B------:R-:W-:Y:S01]  /*5990*/  FADD.FTZ R45, R45, 1 ;  /* 0x3f8000002d2d7421 */ /* 0x000fe20000010000 */
[----:B------:R-:W-:Y:S01]  /*59a0*/  FMUL.FTZ R90, R90, R28 ;  /* 0x0000001c5a5a7220 */ /* 0x000fe20000410000 */
[----:B------:R-:W-:-:S03]  /*59b0*/  FMUL.FTZ R28, R84, -1.4426950216293334961 ;  /* 0xbfb8aa3b541c7820 */ /* 0x000fc60000410000 */
[----:B------:R-:W0:Y:S01]  /*59c0*/  MUFU.RCP R37, R37 ;  /* 0x0000002500257308 */ /* 0x000e220000001000 */
[----:B------:R-:W-:-:S07]  /*59d0*/  FMUL.FTZ R87, R24, R87 ;  /* 0x0000005718577220 */ /* 0x000fce0000410000 */
[----:B------:R1:W0:Y:S08]  /*59e0*/  MUFU.RCP R24, R3 ;  /* 0x0000000300187308 */ /* 0x0002300000001000 */
[----:B------:R-:W-:Y:S01]  /*59f0*/  MUFU.EX2 R41, R41 ;  /* 0x0000002900297308 */ /* 0x000fe20000000800 */
[----:B-1----:R-:W-:-:S07]  /*5a00*/  FADD.FTZ R3, R44, 1 ;  /* 0x3f8000002c037421 */ /* 0x002fce0000010000 */
[----:B------:R-:W1:Y:S08]  /*5a10*/  MUFU.RCP R83, R45 ;  /* 0x0000002d00537308 */ /* 0x000e700000001000 */
[----:B------:R-:W3:Y:S08]  /*5a20*/  MUFU.EX2 R48, R48 ;  /* 0x0000003000307308 */ /* 0x000ef00000000800 */
[----:B------:R-:W3:Y:S01]  /*5a30*/  MUFU.EX2 R28, R28 ;  /* 0x0000001c001c7308 */ /* 0x000ee20000000800 */
[----:B0-----:R-:W-:Y:S01]  /*5a40*/  FMUL.FTZ R89, R89, R37 ;  /* 0x0000002559597220 */ /* 0x001fe20000410000 */
[----:B------:R-:W-:Y:S01]  /*5a50*/  FMUL.FTZ R88, R88, R24 ;  /* 0x0000001858587220 */ /* 0x000fe20000410000 */
[----:B------:R-:W-:Y:S01]  /*5a60*/  FMUL.FTZ R37, R80, -1.4426950216293334961 ;  /* 0xbfb8aa3b50257820 */ /* 0x000fe20000410000 */
[----:B-1----:R-:W-:-:S04]  /*5a70*/  FMUL.FTZ R83, R20, R83 ;  /* 0x0000005314537220 */ /* 0x002fc80000410000 */
[----:B------:R-:W0:Y:S01]  /*5a80*/  MUFU.RCP R3, R3 ;  /* 0x0000000300037308 */ /* 0x000e220000001000 */
[----:B------:R-:W-:Y:S01]  /*5a90*/  FADD.FTZ R24, R41, 1 ;  /* 0x3f80000029187421 */ /* 0x000fe20000010000 */
[----:B---3--:R-:W-:Y:S01]  /*5aa0*/  FADD.FTZ R20, R48, 1 ;  /* 0x3f80000030147421 */ /* 0x008fe20000010000 */
[----:B------:R-:W-:Y:S01]  /*5ab0*/  FMUL.FTZ R45, R76, -1.4426950216293334961 ;  /* 0xbfb8aa3b4c2d7820 */ /* 0x000fe20000410000 */
[----:B------:R-:W-:-:S04]  /*5ac0*/  FMUL.FTZ R44, R14, -1.4426950216293334961 ;  /* 0xbfb8aa3b0e2c7820 */ /* 0x000fc80000410000 */
[----:B------:R-:W-:Y:S01]  /*5ad0*/  MUFU.EX2 R37, R37 ;  /* 0x0000002500257308 */ /* 0x000fe20000000800 */
[----:B------:R-:W-:-:S07]  /*5ae0*/  FADD.FTZ R28, R28, 1 ;  /* 0x3f8000001c1c7421 */ /* 0x000fce0000010000 */
[----:B------:R-:W1:Y:S01]  /*5af0*/  MUFU.RCP R24, R24 ;  /* 0x0000001800187308 */ /* 0x000e620000001000 */
[----:B0-----:R-:W-:-:S07]  /*5b00*/  FMUL.FTZ R86, R86, R3 ;  /* 0x0000000356567220 */ /* 0x001fce0000410000 */
[----:B------:R-:W0:Y:S01]  /*5b10*/  MUFU.RCP R20, R20 ;  /* 0x0000001400147308 */ /* 0x000e220000001000 */
[----:B------:R-:W-:-:S07]  /*5b20*/  FMUL.FTZ R3, R77, -1.4426950216293334961 ;  /* 0xbfb8aa3b4d037820 */ /* 0x000fce0000410000 */
[----:B------:R-:W3:Y:S08]  /*5b30*/  MUFU.EX2 R45, R45 ;  /* 0x0000002d002d7308 */ /* 0x000ef00000000800 */
[----:B------:R-:W2:Y:S08]  /*5b40*/  MUFU.EX2 R44, R44 ;  /* 0x0000002c002c7308 */ /* 0x000eb00000000800 */
[----:B------:R-:W4:Y:S01]  /*5b50*/  MUFU.RCP R28, R28 ;  /* 0x0000001c001c7308 */ /* 0x000f220000001000 */
[----:B------:R-:W-:Y:S01]  /*5b60*/  FMUL.FTZ R41, R72, -1.4426950216293334961 ;  /* 0xbfb8aa3b48297820 */ /* 0x000fe20000410000 */
[----:B-1----:R-:W-:Y:S01]  /*5b70*/  FMUL.FTZ R82, R82, R24 ;  /* 0x0000001852527220 */ /* 0x002fe20000410000 */
[----:B------:R-:W-:Y:S01]  /*5b80*/  FADD.FTZ R37, R37, 1 ;  /* 0x3f80000025257421 */ /* 0x000fe20000010000 */
[----:B0-----:R-:W-:-:S04]  /*5b90*/  FMUL.FTZ R79, R79, R20 ;  /* 0x000000144f4f7220 */ /* 0x001fc80000410000 */
[----:B------:R-:W0:Y:S01]  /*5ba0*/  MUFU.EX2 R3, R3 ;  /* 0x0000000300037308 */ /* 0x000e220000000800 */
[----:B------:R-:W-:Y:S01]  /*5bb0*/  FMUL.FTZ R24, R73, -1.4426950216293334961 ;  /* 0xbfb8aa3b49187820 */ /* 0x000fe20000410000 */
[----:B---3--:R-:W-:Y:S01]  /*5bc0*/  FADD.FTZ R20, R45, 1 ;  /* 0x3f8000002d147421 */ /* 0x008fe20000010000 */
[----:B--2---:R-:W-:Y:S01]  /*5bd0*/  FADD.FTZ R44, R44, 1 ;  /* 0x3f8000002c2c7421 */ /* 0x004fe20000010000 */
[----:B------:R-:W-:-:S04]  /*5be0*/  FMUL.FTZ R36, R10, -1.4426950216293334961 ;  /* 0xbfb8aa3b0a247820 */ /* 0x000fc80000410000 */
[----:B------:R-:W-:Y:S01]  /*5bf0*/  MUFU.EX2 R41, R41 ;  /* 0x0000002900297308 */ /* 0x000fe20000000800 */
[----:B----4-:R-:W-:Y:S01]  /*5c00*/  FMUL.FTZ R84, R84, R28 ;  /* 0x0000001c54547220 */ /* 0x010fe20000410000 */
[----:B------:R-:W-:-:S06]  /*5c10*/  FMUL.FTZ R28, R71, -1.4426950216293334961 ;  /* 0xbfb8aa3b471c7820 */ /* 0x000fcc0000410000 */
[----:B------:R-:W1:Y:S01]  /*5c20*/  MUFU.RCP R37, R37 ;  /* 0x0000002500257308 */ /* 0x000e620000001000 */
[----:B0-----:R-:W-:-:S07]  /*5c30*/  FADD.FTZ R3, R3, 1 ;  /* 0x3f80000003037421 */ /* 0x001fce0000010000 */
[----:B------:R-:W-:Y:S08]  /*5c40*/  MUFU.EX2 R24, R24 ;  /* 0x0000001800187308 */ /* 0x000ff00000000800 */
[----:B------:R-:W0:Y:S08]  /*5c50*/  MUFU.RCP R78, R44 ;  /* 0x0000002c004e7308 */ /* 0x000e300000001000 */
[----:B------:R-:W2:Y:S08]  /*5c60*/  MUFU.RCP R20, R20 ;  /* 0x0000001400147308 */ /* 0x000eb00000001000 */
[----:B------:R-:W3:Y:S08]  /*5c70*/  MUFU.EX2 R28, R28 ;  /* 0x0000001c001c7308 */ /* 0x000ef00000000800 */
[----:B------:R-:W4:Y:S01]  /*5c80*/  MUFU.EX2 R36, R36 ;  /* 0x0000002400247308 */ /* 0x000f220000000800 */
[----:B-1----:R-:W-:Y:S01]  /*5c90*/  FMUL.FTZ R80, R80, R37 ;  /* 0x0000002550507220 */ /* 0x002fe20000410000 */
[----:B------:R-:W-:-:S06]  /*5ca0*/  FMUL.FTZ R40, R6, -1.4426950216293334961 ;  /* 0xbfb8aa3b06287820 */ /* 0x000fcc0000410000 */
[----:B------:R1:W-:Y:S01]  /*5cb0*/  MUFU.RCP R44, R3 ;  /* 0x00000003002c7308 */ /* 0x0003e20000001000 */
[----:B------:R-:W-:Y:S01]  /*5cc0*/  FMUL.FTZ R37, R120, -1.4426950216293334961 ;  /* 0xbfb8aa3b78257820 */ /* 0x000fe20000410000 */
[----:B0-----:R-:W-:Y:S01]  /*5cd0*/  FMUL.FTZ R78, R14, R78 ;  /* 0x0000004e0e4e7220 */ /* 0x001fe20000410000 */
[----:B------:R-:W-:Y:S01]  /*5ce0*/  FADD.FTZ R24, R24, 1 ;  /* 0x3f80000018187421 */ /* 0x000fe20000010000 */
[----:B-1----:R-:W-:Y:S01]  /*5cf0*/  FADD.FTZ R3, R41, 1 ;  /* 0x3f80000029037421 */ /* 0x002fe20000010000 */
[----:B------:R-:W-:Y:S01]  /*5d00*/  FMUL.FTZ R14, R111, -1.4426950216293334961 ;  /* 0xbfb8aa3b6f0e7820 */ /* 0x000fe20000410000 */
[----:B--2---:R-:W-:Y:S01]  /*5d10*/  FMUL.FTZ R76, R76, R20 ;  /* 0x000000144c4c7220 */ /* 0x004fe20000410000 */
[----:B------:R-:W-:-:S03]  /*5d20*/  FMUL.FTZ R20, R15, -1.4426950216293334961 ;  /* 0xbfb8aa3b0f147820 */ /* 0x000fc60000410000 */
[----:B------:R-:W0:Y:S01]  /*5d30*/  MUFU.RCP R3, R3 ;  /* 0x0000000300037308 */ /* 0x000e220000001000 */
[----:B---3--:R-:W-:Y:S01]  /*5d40*/  FADD.FTZ R28, R28, 1 ;  /* 0x3f8000001c1c7421 */ /* 0x008fe20000010000 */
[----:B----4-:R-:W-:-:S06]  /*5d50*/  FADD.FTZ R36, R36, 1 ;  /* 0x3f80000024247421 */ /* 0x010fcc0000010000 */
[----:B------:R-:W1:Y:S08]  /*5d60*/  MUFU.EX2 R40, R40 ;  /* 0x0000002800287308 */ /* 0x000e700000000800 */
[----:B------:R-:W2:Y:S08]  /*5d70*/  MUFU.EX2 R37, R37 ;  /* 0x0000002500257308 */ /* 0x000eb00000000800 */
[----:B------:R-:W3:Y:S08]  /*5d80*/  MUFU.RCP R24, R24 ;  /* 0x0000001800187308 */ /* 0x000ef00000001000 */
[----:B------:R-:W4:Y:S08]  /*5d90*/  MUFU.EX2 R14, R14 ;  /* 0x0000000e000e7308 */ /* 0x000f300000000800 */
[----:B------:R-:W4:Y:S08]  /*5da0*/  MUFU.EX2 R20, R20 ;  /* 0x0000001400147308 */ /* 0x000f300000000800 */
[----:B------:R1:W4:Y:S08]  /*5db0*/  MUFU.RCP R74, R28 ;  /* 0x0000001c004a7308 */ /* 0x0003300000001000 */
[----:B------:R-:W4:Y:S01]  /*5dc0*/  MUFU.RCP R75, R36 ;  /* 0x00000024004b7308 */ /* 0x000f220000001000 */
[----:B0-----:R-:W-:Y:S01]  /*5dd0*/  FMUL.FTZ R72, R72, R3 ;  /* 0x0000000348487220 */ /* 0x001fe20000410000 */
[----:B-1----:R-:W-:Y:S01]  /*5de0*/  FMUL.FTZ R28, R114, -1.4426950216293334961 ;  /* 0xbfb8aa3b721c7820 */ /* 0x002fe20000410000 */
[----:B------:R-:W-:Y:S01]  /*5df0*/  FMUL.FTZ R3, R112, -1.4426950216293334961 ;  /* 0xbfb8aa3b70037820 */ /* 0x000fe20000410000 */
[----:B------:R-:W-:Y:S01]  /*5e00*/  FADD.FTZ R40, R40, 1 ;  /* 0x3f80000028287421 */ /* 0x000fe20000010000 */
[----:B--2---:R-:W-:Y:S01]  /*5e10*/  FADD.FTZ R37, R37, 1 ;  /* 0x3f80000025257421 */ /* 0x004fe20000010000 */
[----:B---3--:R-:W-:Y:S01]  /*5e20*/  FMUL.FTZ R73, R73, R24 ;  /* 0x0000001849497220 */ /* 0x008fe20000410000 */
[----:B----4-:R-:W-:Y:S01]  /*5e30*/  FADD.FTZ R14, R14, 1 ;  /* 0x3f8000000e0e7421 */ /* 0x010fe20000010000 */
[----:B------:R-:W-:Y:S01]  /*5e40*/  FMUL.FTZ R24, R5, -1.4426950216293334961 ;  /* 0xbfb8aa3b05187820 */ /* 0x000fe20000410000 */
[----:B------:R-:W0:Y:S01]  /*5e50*/  MUFU.EX2 R28, R28 ;  /* 0x0000001c001c7308 */ /* 0x000e220000000800 */
[----:B------:R-:W-:Y:S01]  /*5e60*/  FADD.FTZ R20, R20, 1 ;  /* 0x3f80000014147421 */ /* 0x000fe20000010000 */
[----:B------:R-:W-:-:S06]  /*5e70*/  FMUL.FTZ R74, R71, R74 ;  /* 0x0000004a474a7220 */ /* 0x000fcc0000410000 */
[----:B------:R-:W1:Y:S01]  /*5e80*/  MUFU.EX2 R3, R3 ;  /* 0x0000000300037308 */ /* 0x000e620000000800 */
[----:B------:R-:W-:Y:S01]  /*5e90*/  FMUL.FTZ R75, R10, R75 ;  /* 0x0000004b0a4b7220 */ /* 0x000fe20000410000 */
[----:B------:R-:W-:-:S06]  /*5ea0*/  FMUL.FTZ R10, R113, -1.4426950216293334961 ;  /* 0xbfb8aa3b710a7820 */ /* 0x000fcc0000410000 */
[----:B------:R-:W2:Y:S08]  /*5eb0*/  MUFU.RCP R116, R37 ;  /* 0x0000002500747308 */ /* 0x000eb00000001000 */
[----:B------:R-:W-:Y:S08]  /*5ec0*/  MUFU.RCP R71, R40 ;  /* 0x0000002800477308 */ /* 0x000ff00000001000 */
[----:B------:R3:W4:Y:S08]  /*5ed0*/  MUFU.RCP R40, R14 ;  /* 0x0000000e00287308 */ /* 0x0007300000001000 */
[----:B------:R-:W-:Y:S01]  /*5ee0*/  MUFU.EX2 R24, R24 ;  /* 0x0000001800187308 */ /* 0x000fe20000000800 */
[----:B---3--:R-:W-:-:S07]  /*5ef0*/  FMUL.FTZ R14, R117, -1.4426950216293334961 ;  /* 0xbfb8aa3b750e7820 */ /* 0x008fce0000410000 */
[----:B------:R-:W3:Y:S08]  /*5f00*/  MUFU.RCP R20, R20 ;  /* 0x0000001400147308 */ /* 0x000ef00000001000 */
[----:B------:R-:W3:Y:S01]  /*5f10*/  MUFU.EX2 R10, R10 ;  /* 0x0000000a000a7308 */ /* 0x000ee20000000800 */
[----:B0-----:R-:W-:Y:S01]  /*5f20*/  FADD.FTZ R28, R28, 1 ;  /* 0x3f8000001c1c7421 */ /* 0x001fe20000010000 */
[----:B-1----:R-:W-:Y:S01]  /*5f30*/  FADD.FTZ R3, R3, 1 ;  /* 0x3f80000003037421 */ /* 0x002fe20000010000 */
[----:B--2---:R-:W-:Y:S01]  /*5f40*/  FMUL.FTZ R116, R120, R116 ;  /* 0x0000007478747220 */ /* 0x004fe20000410000 */
[----:B------:R-:W-:Y:S01]  /*5f50*/  MOV R120, R115 ;  /* 0x0000007300787202 */ /* 0x000fe20000000f00 */
[----:B----4-:R-:W-:-:S03]  /*5f60*/  FMUL.FTZ R111, R111, R40 ;  /* 0x000000286f6f7220 */ /* 0x010fc60000410000 */
[----:B------:R-:W0:Y:S01]  /*5f70*/  MUFU.EX2 R14, R14 ;  /* 0x0000000e000e7308 */ /* 0x000e220000000800 */
[----:B------:R-:W-:Y:S01]  /*5f80*/  FMUL.FTZ R71, R6, R71 ;  /* 0x0000004706477220 */ /* 0x000fe20000410000 */
[----:B------:R-:W-:Y:S01]  /*5f90*/  FMUL.FTZ R6, R7, -1.4426950216293334961 ;  /* 0xbfb8aa3b07067820 */ /* 0x000fe20000410000 */
[----:B---3--:R-:W-:Y:S01]  /*5fa0*/  FMUL.FTZ R15, R15, R20 ;  /* 0x000000140f0f7220 */ /* 0x008fe20000410000 */
[----:B------:R-:W-:-:S04]  /*5fb0*/  FMUL.FTZ R20, R58, -1.4426950216293334961 ;  /* 0xbfb8aa3b3a147820 */ /* 0x000fc80000410000 */
[----:B------:R1:W2:Y:S01]  /*5fc0*/  MUFU.RCP R115, R28 ;  /* 0x0000001c00737308 */ /* 0x0002a20000001000 */
[----:B------:R-:W-:-:S07]  /*5fd0*/  FADD.FTZ R10, R10, 1 ;  /* 0x3f8000000a0a7421 */ /* 0x000fce0000010000 */
[----:B------:R3:W-:Y:S01]  /*5fe0*/  MUFU.RCP R40, R3 ;  /* 0x0000000300287308 */ /* 0x0007e20000001000 */
[----:B-1----:R-:W-:Y:S01]  /*5ff0*/  FMUL.FTZ R28, R9, -1.4426950216293334961 ;  /* 0xbfb8aa3b091c7820 */ /* 0x002fe20000410000 */
[----:B---3--:R-:W-:-:S06]  /*6000*/  FADD.FTZ R3, R24, 1 ;  /* 0x3f80000018037421 */ /* 0x008fcc0000010000 */
[----:B------:R-:W-:Y:S01]  /*6010*/  MUFU.EX2 R6, R6 ;  /* 0x0000000600067308 */ /* 0x000fe20000000800 */
[----:B------:R-:W-:-:S07]  /*6020*/  FMUL.FTZ R37, R4, -1.4426950216293334961 ;  /* 0xbfb8aa3b04257820 */ /* 0x000fce0000410000 */
[----:B------:R-:W1:Y:S01]  /*6030*/  MUFU.RCP R3, R3 ;  /* 0x0000000300037308 */ /* 0x000e620000001000 */
[----:B0-----:R-:W-:-:S07]  /*6040*/  FADD.FTZ R14, R14, 1 ;  /* 0x3f8000000e0e7421 */ /* 0x001fce0000010000 */
[----:B------:R-:W0:Y:S01]  /*6050*/  MUFU.EX2 R20, R20 ;  /* 0x0000001400147308 */ /* 0x000e220000000800 */
[----:B--2---:R-:W-:-:S07]  /*6060*/  FMUL.FTZ R115, R114, R115 ;  /* 0x0000007372737220 */ /* 0x004fce0000410000 */
[----:B------:R-:W2:Y:S08]  /*6070*/  MUFU.RCP R10, R10 ;  /* 0x0000000a000a7308 */ /* 0x000eb00000001000 */
[----:B------:R-:W3:Y:S01]  /*6080*/  MUFU.EX2 R28, R28 ;  /* 0x0000001c001c7308 */ /* 0x000ee20000000800 */
[----:B-1----:R-:W-:-:S07]  /*6090*/  FMUL.FTZ R3, R5, R3 ;  /* 0x0000000305037220 */ /* 0x002fce0000410000 */
[----:B------:R-:W1:Y:S01]  /*60a0*/  MUFU.EX2 R37, R37 ;  /* 0x0000002500257308 */ /* 0x000e620000000800 */
[----:B------:R-:W-:-:S07]  /*60b0*/  FADD.FTZ R5, R6, 1 ;  /* 0x3f80000006057421 */ /* 0x000fce0000010000 */
[----:B------:R1:W4:Y:S01]  /*60c0*/  MUFU.RCP R114, R14 ;  /* 0x0000000e00727308 */ /* 0x0003220000001000 */
[----:B0-----:R-:W-:Y:S01]  /*60d0*/  FADD.FTZ R6, R20, 1 ;  /* 0x3f80000014067421 */ /* 0x001fe20000010000 */
[----:B--2---:R-:W-:Y:S01]  /*60e0*/  FMUL.FTZ R113, R113, R10 ;  /* 0x0000000a71717220 */ /* 0x004fe20000410000 */
[----:B------:R-:W-:Y:S01]  /*60f0*/  FMUL.FTZ R10, R11, -1.4426950216293334961 ;  /* 0xbfb8aa3b0b0a7820 */ /* 0x000fe20000410000 */
[----:B------:R-:W-:Y:S01]  /*6100*/  FMUL.FTZ R24, R33, -1.4426950216293334961 ;  /* 0xbfb8aa3b21187820 */ /* 0x000fe20000410000 */
[----:B---3--:R-:W-:-:S03]  /*6110*/  FADD.FTZ R28, R28, 1 ;  /* 0x3f8000001c1c7421 */ /* 0x008fc60000010000 */
[----:B------:R-:W0:Y:S01]  /*6120*/  MUFU.RCP R5, R5 ;  /* 0x0000000500057308 */ /* 0x000e220000001000 */
[----:B-1----:R-:W-:Y:S01]  /*6130*/  FADD.FTZ R14, R37, 1 ;  /* 0x3f800000250e7421 */ /* 0x002fe20000010000 */
[----:B------:R-:W-:-:S06]  /*6140*/  FMUL.FTZ R37, R13, -1.4426950216293334961 ;  /* 0xbfb8aa3b0d257820 */ /* 0x000fcc0000410000 */
[----:B------:R-:W1:Y:S01]  /*6150*/  MUFU.RCP R6, R6 ;  /* 0x0000000600067308 */ /* 0x000e620000001000 */
[----:B----4-:R-:W-:Y:S02]  /*6160*/  FMUL.FTZ R114, R117, R114 ;  /* 0x0000007275727220 */ /* 0x010fe40000410000 */
[----:B------:R-:W2:Y:S05]  /*6170*/  LDL.LU R117, [R1+0x90] ;  /* 0x0000900001757983 */ /* 0x000eaa0000300800 */
[----:B------:R-:W3:Y:S08]  /*6180*/  MUFU.RCP R41, R28 ;  /* 0x0000001c00297308 */ /* 0x000ef00000001000 */
[----:B------:R-:W4:Y:S08]  /*6190*/  MUFU.EX2 R10, R10 ;  /* 0x0000000a000a7308 */ /* 0x000f300000000800 */
[----:B------:R-:W4:Y:S08]  /*61a0*/  MUFU.EX2 R24, R24 ;  /* 0x0000001800187308 */ /* 0x000f300000000800 */
[----:B------:R-:W4:Y:S01]  /*61b0*/  MUFU.RCP R14, R14 ;  /* 0x0000000e000e7308 */ /* 0x000f220000001000 */
[----:B0-----:R-:W-:-:S07]  /*61c0*/  FMUL.FTZ R5, R7, R5 ;  /* 0x0000000507057220 */ /* 0x001fce0000410000 */
[----:B------:R-:W0:Y:S01]  /*61d0*/  MUFU.EX2 R37, R37 ;  /* 0x0000002500257308 */ /* 0x000e220000000800 */
[----:B-1----:R-:W-:Y:S01]  /*61e0*/  FMUL.FTZ R6, R58, R6 ;  /* 0x000000063a067220 */ /* 0x002fe20000410000 */
[----:B---3--:R-:W-:Y:S01]  /*61f0*/  FMUL.FTZ R7, R9, R41 ;  /* 0x0000002909077220 */ /* 0x008fe20000410000 */
[----:B------:R-:W3:Y:S01]  /*6200*/  LDL.LU R58, [R1+0x98] ;  /* 0x00009800013a7983 */ /* 0x000ee20000300800 */
[----:B----4-:R-:W-:Y:S01]  /*6210*/  FADD.FTZ R9, R10, 1 ;  /* 0x3f8000000a097421 */ /* 0x010fe20000010000 */
[----:B------:R-:W-:Y:S01]  /*6220*/  FADD.FTZ R10, R24, 1 ;  /* 0x3f800000180a7421 */ /* 0x000fe20000010000 */
[----:B------:R-:W-:Y:S01]  /*6230*/  FMUL.FTZ R28, R32, -1.4426950216293334961 ;  /* 0xbfb8aa3b201c7820 */ /* 0x000fe20000410000 */
[----:B------:R-:W-:Y:S01]  /*6240*/  FMUL.FTZ R4, R4, R14 ;  /* 0x0000000e04047220 */ /* 0x000fe20000410000 */
[----:B------:R-:W-:-:S03]  /*6250*/  FMUL.FTZ R14, R16, -1.4426950216293334961 ;  /* 0xbfb8aa3b100e7820 */ /* 0x000fc60000410000 */
[----:B------:R-:W1:Y:S01]  /*6260*/  MUFU.RCP R10, R10 ;  /* 0x0000000a000a7308 */ /* 0x000e620000001000 */
[----:B0-----:R-:W-:-:S07]  /*6270*/  FADD.FTZ R37, R37, 1 ;  /* 0x3f80000025257421 */ /* 0x001fce0000010000 */
[----:B------:R-:W0:Y:S08]  /*6280*/  MUFU.RCP R9, R9 ;  /* 0x0000000900097308 */ /* 0x000e300000001000 */
[----:B------:R-:W4:Y:S08]  /*6290*/  MUFU.RCP R41, R37 ;  /* 0x0000002500297308 */ /* 0x000f300000001000 */
[----:B------:R-:W4:Y:S08]  /*62a0*/  MUFU.EX2 R14, R14 ;  /* 0x0000000e000e7308 */ /* 0x000f300000000800 */
[----:B------:R-:W4:Y:S01]  /*62b0*/  MUFU.EX2 R28, R28 ;  /* 0x0000001c001c7308 */ /* 0x000f220000000800 */
[----:B-1----:R-:W-:-:S02]  /*62c0*/  FMUL.FTZ R10, R33, R10 ;  /* 0x0000000a210a7220 */ /* 0x002fc40000410000 */
[----:B------:R-:W3:Y:S01]  /*62d0*/  LDL.LU R33, [R1+0xa0] ;  /* 0x0000a00001217983 */ /* 0x000ee20000300800 */
[----:B0-----:R-:W-:Y:S01]  /*62e0*/  FMUL.FTZ R9, R11, R9 ;  /* 0x000000090b097220 */ /* 0x001fe20000410000 */
[----:B----4-:R-:W-:Y:S01]  /*62f0*/  FMUL.FTZ R11, R13, R41 ;  /* 0x000000290d0b7220 */ /* 0x010fe20000410000 */
[----:B------:R-:W-:Y:S01]  /*6300*/  FADD.FTZ R13, R14, 1 ;  /* 0x3f8000000e0d7421 */ /* 0x000fe20000010000 */
[----:B------:R-:W-:-:S06]  /*6310*/  FADD.FTZ R14, R28, 1 ;  /* 0x3f8000001c0e7421 */ /* 0x000fcc0000010000 */
[----:B------:R-:W0:Y:S02]  /*6320*/  MUFU.RCP R14, R14 ;  /* 0x0000000e000e7308 */ /* 0x000e240000001000 */
[----:B0-----:R-:W-:Y:S02]  /*6330*/  FMUL.FTZ R14, R32, R14 ;  /* 0x0000000e200e7220 */ /* 0x001fe40000410000 */
[----:B------:R-:W4:Y:S01]  /*6340*/  LDL.LU R32, [R1+0xa4] ;  /* 0x0000a40001207983 */ /* 0x000f220000300800 */
[----:B------:R-:W-:-:S06]  /*6350*/  FMUL.FTZ R36, R2, -1.4426950216293334961 ;  /* 0xbfb8aa3b02247820 */ /* 0x000fcc0000410000 */
[----:B------:R-:W0:Y:S02]  /*6360*/  MUFU.EX2 R36, R36 ;  /* 0x0000002400247308 */ /* 0x000e240000000800 */
[----:B0-----:R-:W-:-:S06]  /*6370*/  FADD.FTZ R36, R36, 1 ;  /* 0x3f80000024247421 */ /* 0x001fcc0000010000 */
[----:B------:R-:W0:Y:S02]  /*6380*/  MUFU.RCP R36, R36 ;  /* 0x0000002400247308 */ /* 0x000e240000001000 */
[----:B0-----:R-:W-:Y:S01]  /*6390*/  FMUL.FTZ R2, R2, R36 ;  /* 0x0000002402027220 */ /* 0x001fe20000410000 */
[----:B------:R-:W-:-:S06]  /*63a0*/  FMUL.FTZ R36, R8, -1.4426950216293334961 ;  /* 0xbfb8aa3b08247820 */ /* 0x000fcc0000410000 */
[----:B------:R-:W0:Y:S01]  /*63b0*/  MUFU.EX2 R36, R36 ;  /* 0x0000002400247308 */ /* 0x000e220000000800 */
[----:B------:R-:W-:Y:S01]  /*63c0*/  FMUL.FTZ R77, R77, R44 ;  /* 0x0000002c4d4d7220 */ /* 0x000fe20000410000 */
[----:B------:R-:W-:Y:S01]  /*63d0*/  FMUL.FTZ R44, R18, -1.4426950216293334961 ;  /* 0xbfb8aa3b122c7820 */ /* 0x000fe20000410000 */
[----:B------:R-:W-:Y:S01]  /*63e0*/  FMUL.FTZ R112, R112, R40 ;  /* 0x0000002870707220 */ /* 0x000fe20000410000 */
[----:B------:R-:W-:-:S04]  /*63f0*/  FMUL.FTZ R40, R12, -1.4426950216293334961 ;  /* 0xbfb8aa3b0c287820 */ /* 0x000fc80000410000 */
[----:B------:R-:W1:Y:S01]  /*6400*/  MUFU.EX2 R44, R44 ;  /* 0x0000002c002c7308 */ /* 0x000e620000000800 */
[----:B0-----:R-:W-:Y:S01]  /*6410*/  FADD.FTZ R20, R36, 1 ;  /* 0x3f80000024147421 */ /* 0x001fe20000010000 */
[----:B------:R-:W-:-:S06]  /*6420*/  FMUL.FTZ R36, R17, -1.4426950216293334961 ;  /* 0xbfb8aa3b11247820 */ /* 0x000fcc0000410000 */
[----:B------:R-:W0:Y:S08]  /*6430*/  MUFU.EX2 R40, R40 ;  /* 0x0000002800287308 */ /* 0x000e300000000800 */
[----:B------:R-:W0:Y:S08]  /*6440*/  MUFU.RCP R20, R20 ;  /* 0x0000001400147308 */ /* 0x000e300000001000 */
[----:B------:R-:W0:Y:S01]  /*6450*/  MUFU.EX2 R36, R36 ;  /* 0x0000002400247308 */ /* 0x000e220000000800 */
[----:B-1----:R-:W-:Y:S01]  /*6460*/  FADD.FTZ R28, R44, 1 ;  /* 0x3f8000002c1c7421 */ /* 0x002fe20000010000 */
[----:B------:R-:W-:Y:S01]  /*6470*/  FMUL.FTZ R37, R21, -1.4426950216293334961 ;  /* 0xbfb8aa3b15257820 */ /* 0x000fe20000410000 */
[----:B0-----:R-:W-:Y:S01]  /*6480*/  FADD.FTZ R24, R40, 1 ;  /* 0x3f80000028187421 */ /* 0x001fe20000010000 */
[----:B------:R-:W-:Y:S01]  /*6490*/  FMUL.FTZ R41, R22, -1.4426950216293334961 ;  /* 0xbfb8aa3b16297820 */ /* 0x000fe20000410000 */
[----:B------:R-:W-:Y:S01]  /*64a0*/  FMUL.FTZ R8, R8, R20 ;  /* 0x0000001408087220 */ /* 0x000fe20000410000 */
[----:B------:R-:W-:-:S02]  /*64b0*/  FMUL.FTZ R20, R19, -1.4426950216293334961 ;  /* 0xbfb8aa3b13147820 */ /* 0x000fc40000410000 */
[----:B------:R-:W0:Y:S01]  /*64c0*/  MUFU.RCP R13, R13 ;  /* 0x0000000d000d7308 */ /* 0x000e220000001000 */
[----:B------:R-:W-:-:S07]  /*64d0*/  FADD.FTZ R36, R36, 1 ;  /* 0x3f80000024247421 */ /* 0x000fce0000010000 */
[----:B------:R-:W-:Y:S08]  /*64e0*/  MUFU.RCP R28, R28 ;  /* 0x0000001c001c7308 */ /* 0x000ff00000001000 */
[----:B------:R-:W1:Y:S08]  /*64f0*/  MUFU.RCP R45, R36 ;  /* 0x00000024002d7308 */ /* 0x000e700000001000 */
[----:B------:R-:W1:Y:S08]  /*6500*/  MUFU.EX2 R20, R20 ;  /* 0x0000001400147308 */ /* 0x000e700000000800 */
[----:B------:R-:W1:Y:S08]  /*6510*/  MUFU.EX2 R37, R37 ;  /* 0x0000002500257308 */ /* 0x000e700000000800 */
[----:B------:R-:W2:Y:S08]  /*6520*/  MUFU.RCP R24, R24 ;  /* 0x0000001800187308 */ /* 0x000eb00000001000 */
[----:B------:R-:W2:Y:S01]  /*6530*/  MUFU.EX2 R41, R41 ;  /* 0x0000002900297308 */ /* 0x000ea20000000800 */
[----:B0-----:R-:W-:Y:S01]  /*6540*/  FMUL.FTZ R13, R16, R13 ;  /* 0x0000000d100d7220 */ /* 0x001fe20000410000 */
[----:B-1----:R-:W-:Y:S01]  /*6550*/  FMUL.FTZ R16, R17, R45 ;  /* 0x0000002d11107220 */ /* 0x002fe20000410000 */
[----:B------:R-:W-:Y:S01]  /*6560*/  FMUL.FTZ R17, R18, R28 ;  /* 0x0000001c12117220 */ /* 0x000fe20000410000 */
[----:B------:R-:W-:Y:S01]  /*6570*/  FADD.FTZ R18, R20, 1 ;  /* 0x3f80000014127421 */ /* 0x000fe20000010000 */
[----:B------:R-:W-:Y:S01]  /*6580*/  FADD.FTZ R20, R37, 1 ;  /* 0x3f80000025147421 */ /* 0x000fe20000010000 */
[----:B------:R-:W-:Y:S01]  /*6590*/  FMUL.FTZ R44, R25, -1.4426950216293334961 ;  /* 0xbfb8aa3b192c7820 */ /* 0x000fe20000410000 */
[----:B--2---:R-:W-:Y:S01]  /*65a0*/  FMUL.FTZ R12, R12, R24 ;  /* 0x000000180c0c7220 */ /* 0x004fe20000410000 */
[----:B------:R-:W-:Y:S01]  /*65b0*/  FMUL.FTZ R24, R23, -1.4426950216293334961 ;  /* 0xbfb8aa3b17187820 */ /* 0x000fe20000410000 */
[----:B------:R-:W-:Y:S01]  /*65c0*/  FMUL.FTZ R48, R26, -1.4426950216293334961 ;  /* 0xbfb8aa3b1a307820 */ /* 0x000fe20000410000 */
[----:B------:R-:W-:-:S06]  /*65d0*/  FMUL.FTZ R40, R117, -1.4426950216293334961 ;  /* 0xbfb8aa3b75287820 */ /* 0x000fcc0000410000 */
[----:B------:R-:W0:Y:S01]  /*65e0*/  MUFU.EX2 R40, R40 ;  /* 0x0000002800287308 */ /* 0x000e220000000800 */
[----:B------:R-:W-:-:S07]  /*65f0*/  FADD.FTZ R41, R41, 1 ;  /* 0x3f80000029297421 */ /* 0x000fce0000010000 */
[----:B------:R-:W-:Y:S08]  /*6600*/  MUFU.RCP R20, R20 ;  /* 0x0000001400147308 */ /* 0x000ff00000001000 */
[----:B------:R-:W-:Y:S01]  /*6610*/  MUFU.RCP R41, R41 ;  /* 0x0000002900297308 */ /* 0x000fe20000001000 */
[----:B0-----:R-:W-:-:S07]  /*6620*/  FADD.FTZ R40, R40, 1 ;  /* 0x3f80000028287421 */ /* 0x001fce0000010000 */
[----:B------:R-:W-:Y:S01]  /*6630*/  MUFU.EX2 R24, R24 ;  /* 0x0000001800187308 */ /* 0x000fe20000000800 */
[----:B---3--:R-:W-:-:S07]  /*6640*/  FMUL.FTZ R36, R58, -1.4426950216293334961 ;  /* 0xbfb8aa3b3a247820 */ /* 0x008fce0000410000 */
[----:B------:R-:W-:Y:S08]  /*6650*/  MUFU.EX2 R44, R44 ;  /* 0x0000002c002c7308 */ /* 0x000ff00000000800 */
[----:B------:R-:W0:Y:S08]  /*6660*/  MUFU.EX2 R36, R36 ;  /* 0x0000002400247308 */ /* 0x000e300000000800 */
[----:B------:R-:W-:Y:S08]  /*6670*/  MUFU.EX2 R48, R48 ;  /* 0x0000003000307308 */ /* 0x000ff00000000800 */
[----:B------:R-:W1:Y:S08]  /*6680*/  MUFU.RCP R18, R18 ;  /* 0x0000001200127308 */ /* 0x000e700000001000 */
[----:B------:R2:W3:Y:S01]  /*6690*/  MUFU.RCP R45, R40 ;  /* 0x00000028002d7308 */ /* 0x0004e20000001000 */
[----:B0-----:R-:W-:Y:S01]  /*66a0*/  FADD.FTZ R36, R36, 1 ;  /* 0x3f80000024247421 */ /* 0x001fe20000010000 */
[----:B------:R-:W-:Y:S01]  /*66b0*/  FMUL.FTZ R20, R21, R20 ;  /* 0x0000001415147220 */ /* 0x000fe20000410000 */
[----:B------:R-:W-:Y:S01]  /*66c0*/  FMUL.FTZ R21, R22, R41 ;  /* 0x0000002916157220 */ /* 0x000fe20000410000 */
[----:B------:R-:W-:Y:S01]  /*66d0*/  FMUL.FTZ R94, R94, R52 ;  /* 0x000000345e5e7220 */ /* 0x000fe20000410000 */
[----:B------:R-:W-:Y:S01]  /*66e0*/  FADD.FTZ R22, R24, 1 ;  /* 0x3f80000018167421 */ /* 0x000fe20000010000 */
[----:B------:R-:W-:-:S02]  /*66f0*/  FADD.FTZ R24, R44, 1 ;  /* 0x3f8000002c187421 */ /* 0x000fc40000010000 */
[----:B------:R0:W-:Y:S01]  /*6700*/  MUFU.RCP R52, R36 ;  /* 0x0000002400347308 */ /* 0x0001e20000001000 */
[----:B--2---:R-:W-:Y:S01]  /*6710*/  FMUL.FTZ R40, R33, -1.4426950216293334961 ;  /* 0xbfb8aa3b21287820 */ /* 0x004fe20000410000 */
[----:B------:R-:W-:Y:S01]  /*6720*/  FMUL.FTZ R28, R27, -1.4426950216293334961 ;  /* 0xbfb8aa3b1b1c7820 */ /* 0x000fe20000410000 */
[----:B-1----:R-:W-:Y:S01]  /*6730*/  FMUL.FTZ R18, R19, R18 ;  /* 0x0000001213127220 */ /* 0x002fe20000410000 */
[----:B------:R-:W-:Y:S01]  /*6740*/  FMUL.FTZ R37, R29, -1.4426950216293334961 ;  /* 0xbfb8aa3b1d257820 */ /* 0x000fe20000410000 */
[----:B0-----:R-:W-:Y:S01]  /*6750*/  FADD.FTZ R36, R48, 1 ;  /* 0x3f80000030247421 */ /* 0x001fe20000010000 */
[----:B---3--:R-:W-:Y:S01]  /*6760*/  FMUL.FTZ R19, R117, R45 ;  /* 0x0000002d75137220 */ /* 0x008fe20000410000 */
[----:B------:R-:W-:Y:S01]  /*6770*/  FMUL.FTZ R45, R30, -1.4426950216293334961 ;  /* 0xbfb8aa3b1e2d7820 */ /* 0x000fe20000410000 */
[----:B------:R-:W0:Y:S01]  /*6780*/  MUFU.EX2 R40, R40 ;  /* 0x0000002800287308 */ /* 0x000e220000000800 */
[----:B------:R-:W2:Y:S01]  /*6790*/  LDL.LU R117, [R1+0xb0] ;  /* 0x0000b00001757983 */ /* 0x000ea20000300800 */
[----:B------:R-:W-:-:S03]  /*67a0*/  FMUL.FTZ R41, R31, -1.4426950216293334961 ;  /* 0xbfb8aa3b1f297820 */ /* 0x000fc60000410000 */
[----:B------:R-:W3:Y:S03]  /*67b0*/  LDL.LU R119, [R1+0xb4] ;  /* 0x0000b40001777983 */ /* 0x000ee60000300800 */
[----:B------:R-:W1:Y:S01]  /*67c0*/  MUFU.RCP R24, R24 ;  /* 0x0000001800187308 */ /* 0x000e620000001000 */
[----:B------:R-:W3:Y:S04]  /*67d0*/  LDL.LU R122, [R1+0x94] ;  /* 0x00009400017a7983 */ /* 0x000ee80000300800 */
[----:B------:R-:W3:Y:S03]  /*67e0*/  LDL.LU R57, [R1+0xb8] ;  /* 0x0000b80001397983 */ /* 0x000ee60000300800 */
[----:B------:R-:W4:Y:S08]  /*67f0*/  MUFU.RCP R36, R36 ;  /* 0x0000002400247308 */ /* 0x000f300000001000 */
[----:B------:R-:W4:Y:S08]  /*6800*/  MUFU.EX2 R28, R28 ;  /* 0x0000001c001c7308 */ /* 0x000f300000000800 */
[----:B------:R-:W4:Y:S08]  /*6810*/  MUFU.EX2 R37, R37 ;  /* 0x0000002500257308 */ /* 0x000f300000000800 */
[----:B------:R-:W4:Y:S01]  /*6820*/  MUFU.EX2 R45, R45 ;  /* 0x0000002d002d7308 */ /* 0x000f220000000800 */
[----:B0-----:R-:W-:Y:S01]  /*6830*/  FADD.FTZ R40, R40, 1 ;  /* 0x3f80000028287421 */ /* 0x001fe20000010000 */
[----:B-1----:R-:W-:Y:S01]  /*6840*/  FMUL.FTZ R24, R25, R24 ;  /* 0x0000001819187220 */ /* 0x002fe20000410000 */
[----:B----4-:R-:W-:Y:S01]  /*6850*/  FMUL.FTZ R25, R26, R36 ;  /* 0x000000241a197220 */ /* 0x010fe20000410000 */
[----:B------:R-:W-:Y:S01]  /*6860*/  FADD.FTZ R26, R28, 1 ;  /* 0x3f8000001c1a7421 */ /* 0x000fe20000010000 */
[----:B------:R-:W-:-:S03]  /*6870*/  FMUL.FTZ R49, R32, -1.4426950216293334961 ;  /* 0xbfb8aa3b20317820 */ /* 0x000fc60000410000 */
[----:B------:R0:W-:Y:S01]  /*6880*/  MUFU.RCP R48, R40 ;  /* 0x0000002800307308 */ /* 0x0001e20000001000 */
[----:B------:R-:W-:Y:S01]  /*6890*/  FADD.FTZ R28, R37, 1 ;  /* 0x3f800000251c7421 */ /* 0x000fe20000010000 */
[----:B0-----:R-:W-:-:S06]  /*68a0*/  FADD.FTZ R40, R45, 1 ;  /* 0x3f8000002d287421 */ /* 0x001fcc0000010000 */
[----:B------:R-:W0:Y:S08]  /*68b0*/  MUFU.RCP R28, R28 ;  /* 0x0000001c001c7308 */ /* 0x000e300000001000 */
[----:B------:R-:W1:Y:S08]  /*68c0*/  MUFU.RCP R40, R40 ;  /* 0x0000002800287308 */ /* 0x000e700000001000 */
[----:B------:R-:W4:Y:S08]  /*68d0*/  MUFU.EX2 R41, R41 ;  /* 0x0000002900297308 */ /* 0x000f300000000800 */
[----:B------:R-:W4:Y:S01]  /*68e0*/  MUFU.EX2 R49, R49 ;  /* 0x0000003100317308 */ /* 0x000f220000000800 */
[----:B0-----:R-:W-:Y:S01]  /*68f0*/  FMUL.FTZ R28, R29, R28 ;  /* 0x0000001c1d1c7220 */ /* 0x001fe20000410000 */
[----:B-1----:R-:W-:-:S06]  /*6900*/  FMUL.FTZ R29, R30, R40 ;  /* 0x000000281e1d7220 */ /* 0x002fcc0000410000 */
[----:B------:R-:W0:Y:S01]  /*6910*/  MUFU.RCP R22, R22 ;  /* 0x0000001600167308 */ /* 0x000e220000001000 */
[----:B----4-:R-:W-:Y:S01]  /*6920*/  FADD.FTZ R30, R41, 1 ;  /* 0x3f800000291e7421 */ /* 0x010fe20000010000 */
[----:B------:R-:W-:-:S06]  /*6930*/  FADD.FTZ R49, R49, 1 ;  /* 0x3f80000031317421 */ /* 0x000fcc0000010000 */
[----:B------:R-:W1:Y:S08]  /*6940*/  MUFU.RCP R30, R30 ;  /* 0x0000001e001e7308 */ /* 0x000e700000001000 */
[----:B------:R-:W4:Y:S01]  /*6950*/  MUFU.RCP R26, R26 ;  /* 0x0000001a001a7308 */ /* 0x000f220000001000 */
[----:B0-----:R-:W-:Y:S01]  /*6960*/  FMUL.FTZ R22, R23, R22 ;  /* 0x0000001617167220 */ /* 0x001fe20000410000 */
[----:B------:R-:W-:-:S02]  /*6970*/  FMUL.FTZ R23, R58, R52 ;  /* 0x000000343a177220 */ /* 0x000fc40000410000 */
[----:B------:R-:W3:Y:S04]  /*6980*/  LDL.LU R58, [R1+0x9c] ;  /* 0x00009c00013a7983 */ /* 0x000ee80000300800 */
[----:B------:R-:W0:Y:S01]  /*6990*/  MUFU.RCP R49, R49 ;  /* 0x0000003100317308 */ /* 0x000e220000001000 */
[----:B-1----:R-:W-:Y:S01]  /*69a0*/  FMUL.FTZ R30, R31, R30 ;  /* 0x0000001e1f1e7220 */ /* 0x002fe20000410000 */
[----:B------:R-:W3:Y:S01]  /*69b0*/  LDL.LU R109, [R1+0xc0] ;  /* 0x0000c000016d7983 */ /* 0x000ee20000300800 */
[----:B----4-:R-:W-:Y:S01]  /*69c0*/  FMUL.FTZ R26, R27, R26 ;  /* 0x0000001a1b1a7220 */ /* 0x010fe20000410000 */
[----:B------:R-:W-:Y:S01]  /*69d0*/  FMUL.FTZ R27, R33, R48 ;  /* 0x00000030211b7220 */ /* 0x000fe20000410000 */
[----:B0-----:R-:W-:Y:S02]  /*69e0*/  FMUL.FTZ R31, R32, R49 ;  /* 0x00000031201f7220 */ /* 0x001fe40000410000 */
[----:B------:R-:W4:Y:S04]  /*69f0*/  LDL.LU R32, [R1+0xa8] ;  /* 0x0000a80001207983 */ /* 0x000f280000300800 */
[----:B------:R-:W4:Y:S04]  /*6a00*/  LDL.LU R33, [R1+0x8] ;  /* 0x0000080001217983 */ /* 0x000f280000300800 */
[----:B------:R-:W4:Y:S01]  /*6a10*/  LDL.LU R62, [R1+0xc4] ;  /* 0x0000c400013e7983 */ /* 0x000f220000300800 */
[----:B------:R-:W-:Y:S01]  /*6a20*/  FMUL.FTZ R44, R0, -1.4426950216293334961 ;  /* 0xbfb8aa3b002c7820 */ /* 0x000fe20000410000 */
[----:B------:R-:W-:Y:S01]  /*6a30*/  FMUL.FTZ R36, R35, -1.4426950216293334961 ;  /* 0xbfb8aa3b23247820 */ /* 0x000fe20000410000 */
[----:B------:R-:W-:Y:S01]  /*6a40*/  FMUL.FTZ R52, R34, -1.4426950216293334961 ;  /* 0xbfb8aa3b22347820 */ /* 0x000fe20000410000 */
[----:B------:R-:W-:Y:S01]  /*6a50*/  FMUL.FTZ R48, R38, -1.4426950216293334961 ;  /* 0xbfb8aa3b26307820 */ /* 0x000fe20000410000 */
[----:B------:R-:W-:Y:S01]  /*6a60*/  FMUL.FTZ R45, R118, -1.4426950216293334961 ;  /* 0xbfb8aa3b762d7820 */ /* 0x000fe20000410000 */
[----:B------:R-:W-:Y:S01]  /*6a70*/  FMUL.FTZ R40, R39, -1.4426950216293334961 ;  /* 0xbfb8aa3b27287820 */ /* 0x000fe20000410000 */
[----:B------:R-:W0:Y:S01]  /*6a80*/  MUFU.EX2 R44, R44 ;  /* 0x0000002c002c7308 */ /* 0x000e220000000800 */
[----:B------:R-:W-:Y:S01]  /*6a90*/  FMUL.FTZ R49, R121, -1.4426950216293334961 ;  /* 0xbfb8aa3b79317820 */ /* 0x000fe20000410000 */
[----:B------:R-:W-:Y:S01]  /*6aa0*/  FMUL.FTZ R99, R99, R68 ;  /* 0x0000004463637220 */ /* 0x000fe20000410000 */
[----:B------:R-:W-:Y:S01]  /*6ab0*/  FMUL.FTZ R97, R97, R54 ;  /* 0x0000003661617220 */ /* 0x000fe20000410000 */
[----:B------:R-:W4:Y:S04]  /*6ac0*/  LDL.LU R64, [R1+0xac] ;  /* 0x0000ac0001407983 */ /* 0x000f280000300800 */
[----:B------:R-:W1:Y:S01]  /*6ad0*/  MUFU.EX2 R36, R36 ;  /* 0x0000002400247308 */ /* 0x000e620000000800 */
[----:B0-----:R-:W-:-:S07]  /*6ae0*/  FADD.FTZ R44, R44, 1 ;  /* 0x3f8000002c2c7421 */ /* 0x001fce0000010000 */
[----:B------:R-:W0:Y:S08]  /*6af0*/  MUFU.EX2 R52, R52 ;  /* 0x0000003400347308 */ /* 0x000e300000000800 */
[----:B------:R-:W-:Y:S08]  /*6b00*/  MUFU.EX2 R48, R48 ;  /* 0x0000003000307308 */ /* 0x000ff00000000800 */
[----:B------:R-:W-:Y:S08]  /*6b10*/  MUFU.EX2 R45, R45 ;  /* 0x0000002d002d7308 */ /* 0x000ff00000000800 */
[----:B------:R-:W-:Y:S08]  /*6b20*/  MUFU.EX2 R40, R40 ;  /* 0x0000002800287308 */ /* 0x000ff00000000800 */
[----:B------:R-:W-:Y:S01]  /*6b30*/  MUFU.EX2 R49, R49 ;  /* 0x0000003100317308 */ /* 0x000fe20000000800 */
[----:B------:R-:W-:Y:S01]  /*6b40*/  FMUL.FTZ R54, R120, -1.4426950216293334961 ;  /* 0xbfb8aa3b78367820 */ /* 0x000fe20000410000 */
[----:B------:R-:W4:Y:S06]  /*6b50*/  LDL.LU R66, [R1+0x44] ;  /* 0x0000440001427983 */ /* 0x000f2c0000300800 */
[----:B------:R0:W0:Y:S01]  /*6b60*/  MUFU.RCP R53, R44 ;  /* 0x0000002c00357308 */ /* 0x0000220000001000 */
[----:B-1----:R-:W-:Y:S01]  /*6b70*/  FADD.FTZ R36, R36, 1 ;  /* 0x3f80000024247421 */ /* 0x002fe20000010000 */
[----:B0-----:R-:W-:Y:S01]  /*6b80*/  FADD.FTZ R44, R52, 1 ;  /* 0x3f800000342c7421 */ /* 0x001fe20000010000 */
[----:B------:R-:W-:Y:S01]  /*6b90*/  FMUL.FTZ R52, R42, -1.4426950216293334961 ;  /* 0xbfb8aa3b2a347820 */ /* 0x000fe20000410000 */
[----:B------:R-:W-:-:S04]  /*6ba0*/  FMUL.FTZ R0, R0, R53 ;  /* 0x0000003500007220 */ /* 0x000fc80000410000 */
[----:B------:R-:W0:Y:S01]  /*6bb0*/  MUFU.RCP R53, R36 ;  /* 0x0000002400357308 */ /* 0x000e220000001000 */
[----:B------:R-:W-:-:S07]  /*6bc0*/  FADD.FTZ R48, R48, 1 ;  /* 0x3f80000030307421 */ /* 0x000fce0000010000 */
[----:B------:R-:W1:Y:S08]  /*6bd0*/  MUFU.RCP R44, R44 ;  /* 0x0000002c002c7308 */ /* 0x000e700000001000 */
[----:B------:R-:W1:Y:S01]  /*6be0*/  MUFU.EX2 R52, R52 ;  /* 0x0000003400347308 */ /* 0x000e620000000800 */
[----:B0-----:R-:W-:Y:S01]  /*6bf0*/  FMUL.FTZ R35, R35, R53 ;  /* 0x0000003523237220 */ /* 0x001fe20000410000 */
[----:B------:R-:W-:Y:S01]  /*6c00*/  FMUL.FTZ R53, R46, -1.4426950216293334961 ;  /* 0xbfb8aa3b2e357820 */ /* 0x000fe20000410000 */
[----:B------:R-:W-:-:S05]  /*6c10*/  FADD.FTZ R40, R40, 1 ;  /* 0x3f80000028287421 */ /* 0x000fca0000010000 */
[----:B------:R-:W-:Y:S01]  /*6c20*/  MUFU.RCP R48, R48 ;  /* 0x0000003000307308 */ /* 0x000fe20000001000 */
[----:B-1----:R-:W-:Y:S01]  /*6c30*/  FMUL.FTZ R34, R34, R44 ;  /* 0x0000002c22227220 */ /* 0x002fe20000410000 */
[----:B------:R-:W-:-:S06]  /*6c40*/  FMUL.FTZ R44, R43, -1.4426950216293334961 ;  /* 0xbfb8aa3b2b2c7820 */ /* 0x000fcc0000410000 */
[----:B------:R-:W-:Y:S01]  /*6c50*/  MUFU.EX2 R53, R53 ;  /* 0x0000003500357308 */ /* 0x000fe20000000800 */
[----:B------:R-:W-:-:S07]  /*6c60*/  FADD.FTZ R52, R52, 1 ;  /* 0x3f80000034347421 */ /* 0x000fce0000010000 */
[----:B------:R-:W-:Y:S01]  /*6c70*/  MUFU.RCP R68, R40 ;  /* 0x0000002800447308 */ /* 0x000fe20000001000 */
[----:B--2---:R-:W-:-:S07]  /*6c80*/  FMUL.FTZ R37, R117, -1.4426950216293334961 ;  /* 0xbfb8aa3b75257820 */ /* 0x004fce0000410000 */
[----:B------:R-:W0:Y:S01]  /*6c90*/  MUFU.EX2 R37, R37 ;  /* 0x0000002500257308 */ /* 0x000e220000000800 */
[----:B---3--:R-:W-:-:S07]  /*6ca0*/  FMUL.FTZ R41, R119, -1.4426950216293334961 ;  /* 0xbfb8aa3b77297820 */ /* 0x008fce0000410000 */
[----:B------:R-:W1:Y:S01]  /*6cb0*/  MUFU.EX2 R41, R41 ;  /* 0x0000002900297308 */ /* 0x000e620000000800 */
[----:B0-----:R-:W-:Y:S01]  /*6cc0*/  FADD.FTZ R36, R37, 1 ;  /* 0x3f80000025247421 */ /* 0x001fe20000010000 */
[----:B------:R-:W-:-:S06]  /*6cd0*/  FADD.FTZ R37, R45, 1 ;  /* 0x3f8000002d257421 */ /* 0x000fcc0000010000 */
[----:B------:R-:W0:Y:S01]  /*6ce0*/  MUFU.RCP R36, R36 ;  /* 0x0000002400247308 */ /* 0x000e220000001000 */
[----:B-1----:R-:W-:Y:S01]  /*6cf0*/  FADD.FTZ R40, R41, 1 ;  /* 0x3f80000029287421 */ /* 0x002fe20000010000 */
[----:B------:R-:W-:Y:S01]  /*6d00*/  FMUL.FTZ R45, R122, -1.4426950216293334961 ;  /* 0xbfb8aa3b7a2d7820 */ /* 0x000fe20000410000 */
[----:B------:R-:W-:-:S05]  /*6d10*/  FADD.FTZ R41, R49, 1 ;  /* 0x3f80000031297421 */ /* 0x000fca0000010000 */
[----:B------:R-:W1:Y:S01]  /*6d20*/  MUFU.RCP R37, R37 ;  /* 0x0000002500257308 */ /* 0x000e620000001000 */
[----:B------:R-:W-:Y:S01]  /*6d30*/  FMUL.FTZ R38, R38, R48 ;  /* 0x0000003026267220 */ /* 0x000fe20000410000 */
[----:B------:R-:W-:-:S06]  /*6d40*/  FMUL.FTZ R48, R47, -1.4426950216293334961 ;  /* 0xbfb8aa3b2f307820 */ /* 0x000fcc0000410000 */
[----:B------:R-:W2:Y:S08]  /*6d50*/  MUFU.EX2 R44, R44 ;  /* 0x0000002c002c7308 */ /* 0x000eb00000000800 */
[----:B------:R-:W3:Y:S01]  /*6d60*/  MUFU.RCP R52, R52 ;  /* 0x0000003400347308 */ /* 0x000ee20000001000 */
[----:B0-----:R-:W-:-:S07]  /*6d70*/  FMUL.FTZ R36, R117, R36 ;  /* 0x0000002475247220 */ /* 0x001fce0000410000 */
[----:B------:R-:W0:Y:S01]  /*6d80*/  MUFU.RCP R40, R40 ;  /* 0x0000002800287308 */ /* 0x000e220000001000 */
[----:B------:R-:W-:Y:S01]  /*6d90*/  FMUL.FTZ R117, R57, -1.4426950216293334961 ;  /* 0xbfb8aa3b39757820 */ /* 0x000fe20000410000 */
[----:B------:R-:W-:-:S06]  /*6da0*/  FADD.FTZ R53, R53, 1 ;  /* 0x3f80000035357421 */ /* 0x000fcc0000010000 */
[----:B------:R-:W-:Y:S08]  /*6db0*/  MUFU.EX2 R54, R54 ;  /* 0x0000003600367308 */ /* 0x000ff00000000800 */
[----:B------:R-:W-:Y:S08]  /*6dc0*/  MUFU.EX2 R45, R45 ;  /* 0x0000002d002d7308 */ /* 0x000ff00000000800 */
[----:B------:R-:W0:Y:S01]  /*6dd0*/  MUFU.RCP R41, R41 ;  /* 0x0000002900297308 */ /* 0x000e220000001000 */
[----:B-1----:R-:W-:Y:S01]  /*6de0*/  FMUL.FTZ R37, R118, R37 ;  /* 0x0000002576257220 */ /* 0x002fe20000410000 */
[----:B--2---:R-:W-:-:S06]  /*6df0*/  FADD.FTZ R44, R44, 1 ;  /* 0x3f8000002c2c7421 */ /* 0x004fcc0000010000 */
[----:B------:R-:W1:Y:S01]  /*6e00*/  MUFU.EX2 R48, R48 ;  /* 0x0000003000307308 */ /* 0x000e620000000800 */
[----:B---3--:R-:W-:Y:S01]  /*6e10*/  FMUL.FTZ R42, R42, R52 ;  /* 0x000000342a2a7220 */ /* 0x008fe20000410000 */
[----:B------:R-:W-:Y:S01]  /*6e20*/  FMUL.FTZ R52, R51, -1.4426950216293334961 ;  /* 0xbfb8aa3b33347820 */ /* 0x000fe20000410000 */
[----:B0-----:R-:W-:-:S05]  /*6e30*/  FMUL.FTZ R40, R119, R40 ;  /* 0x0000002877287220 */ /* 0x001fca0000410000 */
[----:B------:R4:W0:Y:S01]  /*6e40*/  MUFU.RCP R118, R53 ;  /* 0x0000003500767308 */ /* 0x0008220000001000 */
[----:B------:R-:W-:-:S07]  /*6e50*/  FMUL.FTZ R49, R58, -1.4426950216293334961 ;  /* 0xbfb8aa3b3a317820 */ /* 0x000fce0000410000 */
[----:B------:R-:W-:Y:S01]  /*6e60*/  MUFU.EX2 R117, R117 ;  /* 0x0000007500757308 */ /* 0x000fe20000000800 */
[----:B------:R-:W-:Y:S01]  /*6e70*/  FMUL.FTZ R41, R121, R41 ;  /* 0x0000002979297220 */ /* 0x000fe20000410000 */
[----:B------:R-:W-:Y:S01]  /*6e80*/  FADD.FTZ R45, R45, 1 ;  /* 0x3f8000002d2d7421 */ /* 0x000fe20000010000 */
[----:B------:R-:W-:-:S05]  /*6e90*/  MOV R121, R120 ;  /* 0x0000007800797202 */ /* 0x000fca0000000f00 */
[----:B------:R-:W2:Y:S01]  /*6ea0*/  MUFU.EX2 R49, R49 ;  /* 0x0000003100317308 */ /* 0x000ea20000000800 */
[----:B------:R-:W-:-:S07]  /*6eb0*/  FMUL.FTZ R120, R109, -1.4426950216293334961 ;  /* 0xbfb8aa3b6d787820 */ /* 0x000fce0000410000 */
[----:B------:R3:W2:Y:S01]  /*6ec0*/  MUFU.RCP R119, R44 ;  /* 0x0000002c00777308 */ /* 0x0006a20000001000 */
[----:B-1----:R-:W-:Y:S01]  /*6ed0*/  FADD.FTZ R48, R48, 1 ;  /* 0x3f80000030307421 */ /* 0x002fe20000010000 */
[----:B----4-:R-:W-:Y:S01]  /*6ee0*/  FMUL.FTZ R53, R32, -1.4426950216293334961 ;  /* 0xbfb8aa3b20357820 */ /* 0x010fe20000410000 */
[----:B---3--:R-:W-:-:S05]  /*6ef0*/  FADD.FTZ R44, R54, 1 ;  /* 0x3f800000362c7421 */ /* 0x008fca0000010000 */
[----:B------:R-:W1:Y:S01]  /*6f00*/  MUFU.EX2 R52, R52 ;  /* 0x0000003400347308 */ /* 0x000e620000000800 */
[----:B------:R-:W-:Y:S01]  /*6f10*/  FMUL.FTZ R54, R33, -1.4426950216293334961 ;  /* 0xbfb8aa3b21367820 */ /* 0x000fe20000410000 */
[----:B0-----:R-:W-:-:S06]  /*6f20*/  FMUL.FTZ R46, R46, R118 ;  /* 0x000000762e2e7220 */ /* 0x001fcc0000410000 */
[----:B------:R-:W0:Y:S01]  /*6f30*/  MUFU.RCP R44, R44 ;  /* 0x0000002c002c7308 */ /* 0x000e220000001000 */
[----:B--2---:R-:W-:-:S07]  /*6f40*/  FADD.FTZ R49, R49, 1 ;  /* 0x3f80000031317421 */ /* 0x004fce0000010000 */
[----:B------:R-:W2:Y:S08]  /*6f50*/  MUFU.RCP R45, R45 ;  /* 0x0000002d002d7308 */ /* 0x000eb00000001000 */
[----:B------:R-:W-:Y:S08]  /*6f60*/  MUFU.EX2 R120, R120 ;  /* 0x0000007800787308 */ /* 0x000ff00000000800 */
[----:B------:R-:W3:Y:S08]  /*6f70*/  MUFU.EX2 R53, R53 ;  /* 0x0000003500357308 */ /* 0x000ef00000000800 */
[----:B------:R-:W4:Y:S01]  /*6f80*/  MUFU.EX2 R54, R54 ;  /* 0x0000003600367308 */ /* 0x000f220000000800 */
[----:B------:R-:W-:-:S07]  /*6f90*/  FMUL.FTZ R43, R43, R119 ;  /* 0x000000772b2b7220 */ /* 0x000fce0000410000 */
[----:B------:R1:W-:Y:S01]  /*6fa0*/  MUFU.RCP R118, R48 ;  /* 0x0000003000767308 */ /* 0x0003e20000001000 */
[----:B------:R-:W-:Y:S01]  /*6fb0*/  FMUL.FTZ R119, R55, -1.4426950216293334961 ;  /* 0xbfb8aa3b37777820 */ /* 0x000fe20000410000 */
[----:B-1----:R-:W-:-:S06]  /*6fc0*/  FADD.FTZ R48, R117, 1 ;  /* 0x3f80000075307421 */ /* 0x002fcc0000010000 */
[----:B------:R-:W-:Y:S01]  /*6fd0*/  MUFU.RCP R49, R49 ;  /* 0x0000003100317308 */ /* 0x000fe20000001000 */
[----:B------:R-:W-:Y:S01]  /*6fe0*/  FADD.FTZ R52, R52, 1 ;  /* 0x3f80000034347421 */ /* 0x000fe20000010000 */
[----:B0-----:R-:W-:Y:S01]  /*6ff0*/  FMUL.FTZ R44, R121, R44 ;  /* 0x0000002c792c7220 */ /* 0x001fe20000410000 */
[----:B--2---:R-:W-:-:S05]  /*7000*/  FMUL.FTZ R45, R122, R45 ;  /* 0x0000002d7a2d7220 */ /* 0x004fca0000410000 */
[----:B------:R-:W0:Y:S01]  /*7010*/  MUFU.RCP R48, R48 ;  /* 0x0000003000307308 */ /* 0x000e220000001000 */
[----:B------:R-:W-:Y:S01]  /*7020*/  FMUL.FTZ R122, R62, -1.4426950216293334961 ;  /* 0xbfb8aa3b3e7a7820 */ /* 0x000fe20000410000 */
[----:B---3--:R-:W-:Y:S01]  /*7030*/  FADD.FTZ R53, R53, 1 ;  /* 0x3f80000035357421 */ /* 0x008fe20000010000 */
[----:B----4-:R-:W-:-:S05]  /*7040*/  FADD.FTZ R54, R54, 1 ;  /* 0x3f80000036367421 */ /* 0x010fca0000010000 */
[----:B------:R1:W-:Y:S08]  /*7050*/  MUFU.RCP R121, R52 ;  /* 0x0000003400797308 */ /* 0x0003f00000001000 */
[----:B------:R-:W2:Y:S01]  /*7060*/  MUFU.EX2 R119, R119 ;  /* 0x0000007700777308 */ /* 0x000ea20000000800 */
[----:B-1----:R-:W-:Y:S01]  /*7070*/  FADD.FTZ R52, R120, 1 ;  /* 0x3f80000078347421 */ /* 0x002fe20000010000 */
[----:B0-----:R-:W-:Y:S01]  /*7080*/  FMUL.FTZ R48, R57, R48 ;  /* 0x0000003039307220 */ /* 0x001fe20000410000 */
[----:B------:R-:W-:Y:S01]  /*7090*/  FMUL.FTZ R49, R58, R49 ;  /* 0x000000313a317220 */ /* 0x000fe20000410000 */
[----:B------:R-:W3:Y:S04]  /*70a0*/  LDL.LU R57, [R1+0xf4] ;  /* 0x0000f40001397983 */ /* 0x000ee80000300800 */
[----:B------:R-:W-:Y:S01]  /*70b0*/  MUFU.EX2 R122, R122 ;  /* 0x0000007a007a7308 */ /* 0x000fe20000000800 */
[----:B------:R-:W3:Y:S07]  /*70c0*/  LDL.LU R58, [R1+0xf0] ;  /* 0x0000f000013a7983 */ /* 0x000eee0000300800 */
[----:B------:R-:W0:Y:S08]  /*70d0*/  MUFU.RCP R52, R52 ;  /* 0x0000003400347308 */ /* 0x000e300000001000 */
[----:B------:R-:W1:Y:S08]  /*70e0*/  MUFU.RCP R53, R53 ;  /* 0x0000003500357308 */ /* 0x000e700000001000 */
[----:B------:R-:W4:Y:S01]  /*70f0*/  MUFU.RCP R54, R54 ;  /* 0x0000003600367308 */ /* 0x000f220000001000 */
[----:B--2---:R-:W-:Y:S01]  /*7100*/  FADD.FTZ R119, R119, 1 ;  /* 0x3f80000077777421 */ /* 0x004fe20000010000 */
[----:B0-----:R-:W-:-:S06]  /*7110*/  FMUL.FTZ R52, R109, R52 ;  /* 0x000000346d347220 */ /* 0x001fcc0000410000 */
[----:B------:R0:W-:Y:S01]  /*7120*/  MUFU.RCP R120, R119 ;  /* 0x0000007700787308 */ /* 0x0001e20000001000 */
[----:B-1----:R-:W-:Y:S01]  /*7130*/  FMUL.FTZ R53, R32, R53 ;  /* 0x0000003520357220 */ /* 0x002fe20000410000 */
[----:B0-----:R-:W-:Y:S02]  /*7140*/  FADD.FTZ R119, R122, 1 ;  /* 0x3f8000007a777421 */ /* 0x001fe40000010000 */
[----:B------:R-:W2:Y:S01]  /*7150*/  LDL.LU R122, [R1+0x4] ;  /* 0x00000400017a7983 */ /* 0x000ea20000300800 */
[----:B----4-:R-:W-:-:S03]  /*7160*/  FMUL.FTZ R54, R33, R54 ;  /* 0x0000003621367220 */ /* 0x010fc60000410000 */
[----:B------:R-:W4:Y:S04]  /*7170*/  LDL.LU R109, [R1+0xec] ;  /* 0x0000ec00016d7983 */ /* 0x000f280000300800 */
[----:B------:R-:W2:Y:S04]  /*7180*/  LDL.LU R32, [R1+0xe8] ;  /* 0x0000e80001207983 */ /* 0x000ea80000300800 */
[----:B------:R-:W2:Y:S01]  /*7190*/  LDL.LU R33, [R1+0xe4] ;  /* 0x0000e40001217983 */ /* 0x000ea20000300800 */
[----:B------:R-:W-:Y:S01]  /*71a0*/  FMUL.FTZ R39, R39, R68 ;  /* 0x0000004427277220 */ /* 0x000fe20000410000 */
[----:B------:R-:W-:-:S06]  /*71b0*/  FMUL.FTZ R68, R50, -1.4426950216293334961 ;  /* 0xbfb8aa3b32447820 */ /* 0x000fcc0000410000 */
[----:B------:R-:W0:Y:S01]  /*71c0*/  MUFU.EX2 R68, R68 ;  /* 0x0000004400447308 */ /* 0x000e220000000800 */
[----:B------:R-:W-:Y:S01]  /*71d0*/  FMUL.FTZ R47, R47, R118 ;  /* 0x000000762f2f7220 */ /* 0x000fe20000410000 */
[----:B------:R-:W-:Y:S01]  /*71e0*/  FMUL.FTZ R118, R64, -1.4426950216293334961 ;  /* 0xbfb8aa3b40767820 */ /* 0x000fe20000410000 */
[----:B0-----:R-:W-:-:S05]  /*71f0*/  FADD.FTZ R68, R68, 1 ;  /* 0x3f80000044447421 */ /* 0x001fca0000010000 */
[----:B------:R0:W-:Y:S02]  /*7200*/  MUFU.RCP R117, R68 ;  /* 0x0000004400757308 */ /* 0x0001e40000001000 */
[----:B0-----:R-:W-:-:S06]  /*7210*/  FMUL.FTZ R68, R66, -1.4426950216293334961 ;  /* 0xbfb8aa3b42447820 */ /* 0x001fcc0000410000 */
[----:B------:R-:W0:Y:S08]  /*7220*/  MUFU.EX2 R118, R118 ;  /* 0x0000007600767308 */ /* 0x000e300000000800 */
[----:B------:R-:W1:Y:S01]  /*7230*/  MUFU.EX2 R68, R68 ;  /* 0x0000004400447308 */ /* 0x000e620000000800 */
[----:B0-----:R-:W-:-:S07]  /*7240*/  FADD.FTZ R118, R118, 1 ;  /* 0x3f80000076767421 */ /* 0x001fce0000010000 */
[----:B------:R-:W0:Y:S01]  /*7250*/  MUFU.RCP R119, R119 ;  /* 0x0000007700777308 */ /* 0x000e220000001000 */
[----:B-1----:R-:W-:-:S07]  /*7260*/  FADD.FTZ R68, R68, 1 ;  /* 0x3f80000044447421 */ /* 0x002fce0000010000 */
[----:B------:R-:W-:Y:S08]  /*7270*/  MUFU.RCP R118, R118 ;  /* 0x0000007600767308 */ /* 0x000ff00000001000 */
[----:B------:R-:W1:Y:S01]  /*7280*/  MUFU.RCP R68, R68 ;  /* 0x0000004400447308 */ /* 0x000e620000001000 */
[----:B------:R-:W-:Y:S01]  /*7290*/  F2FP.F16.F32.PACK_AB R59, R56, R59 ;  /* 0x0000003b383b723e */ /* 0x000fe200000000ff */
[----:B0-----:R-:W-:-:S02]  /*72a0*/  FMUL.FTZ R56, R62, R119 ;  /* 0x000000773e387220 */ /* 0x001fc40000410000 */
[----:B------:R-:W4:Y:S01]  /*72b0*/  LDL.LU R62, [R1+0xe0] ;  /* 0x0000e000013e7983 */ /* 0x000f220000300800 */
[----:B------:R-:W-:Y:S02]  /*72c0*/  F2FP.F16.F32.PACK_AB R60, R106, R60 ;  /* 0x0000003c6a3c723e */ /* 0x000fe400000000ff */
[----:B------:R-:W-:Y:S01]  /*72d0*/  F2FP.F16.F32.PACK_AB R61, R105, R61 ;  /* 0x0000003d693d723e */ /* 0x000fe200000000ff */
[----:B-1----:R-:W-:Y:S01]  /*72e0*/  FMUL.FTZ R68, R66, R68 ;  /* 0x0000004442447220 */ /* 0x002fe20000410000 */
[----:B---3--:R-:W-:Y:S01]  /*72f0*/  F2FP.F16.F32.PACK_AB R58, R57, R58 ;  /* 0x0000003a393a723e */ /* 0x008fe200000000ff */
[----:B------:R-:W-:Y:S02]  /*7300*/  FMUL.FTZ R57, R64, R118 ;  /* 0x0000007640397220 */ /* 0x000fe40000410000 */
[----:B------:R-:W3:Y:S04]  /*7310*/  LDL.LU R64, [R1+0xdc] ;  /* 0x0000dc0001407983 */ /* 0x000ee80000300800 */
[----:B------:R-:W3:Y:S04]  /*7320*/  LDL.LU R66, [R1+0xd8] ;  /* 0x0000d80001427983 */ /* 0x000ee80000300800 */
[----:B--2---:R0:W-:Y:S02]  /*7330*/  STG.E.64 desc[UR8][R32.64+0x2d00], R60 ;  /* 0x002d003c20007986 */ /* 0x0041e4000c101b08 */
[----:B0-----:R-:W-:-:S02]  /*7340*/  F2FP.F16.F32.PACK_AB R60, R95, R70 ;  /* 0x000000465f3c723e */ /* 0x001fc400000000ff */
[----:B------:R-:W2:Y:S04]  /*7350*/  LDL.LU R70, [R1+0xd4] ;  /* 0x0000d40001467983 */ /* 0x000ea80000300800 */
[----:B------:R-:W2:Y:S01]  /*7360*/  LDL.LU R119, [R1+0x14] ;  /* 0x0000140001777983 */ /* 0x000ea20000300800 */
[----:B------:R-:W-:-:S03]  /*7370*/  F2FP.F16.F32.PACK_AB R67, R99, R67 ;  /* 0x000000436343723e */ /* 0x000fc600000000ff */
[----:B------:R4:W-:Y:S01]  /*7380*/  STG.E.64 desc[UR8][R32.64+0xf00], R58 ;  /* 0x000f003a20007986 */ /* 0x0009e2000c101b08 */
[----:B------:R-:W-:Y:S01]  /*7390*/  FMUL.FTZ R55, R55, R120 ;  /* 0x0000007837377220 */ /* 0x000fe20000410000 */
[----:B------:R-:W-:Y:S02]  /*73a0*/  FMUL.FTZ R51, R51, R121 ;  /* 0x0000007933337220 */ /* 0x000fe40000410000 */
[----:B------:R-:W2:Y:S04]  /*73b0*/  LDL.LU R120, [R1+0xc] ;  /* 0x00000c0001787983 */ /* 0x000ea80000300800 */
[----:B------:R-:W2:Y:S01]  /*73c0*/  LDL.LU R121, [R1+0x10] ;  /* 0x0000100001797983 */ /* 0x000ea20000300800 */
[----:B----4-:R-:W-:Y:S02]  /*73d0*/  F2FP.F16.F32.PACK_AB R58, R110, R109 ;  /* 0x0000006d6e3a723e */ /* 0x010fe400000000ff */
[----:B------:R-:W-:-:S05]  /*73e0*/  F2FP.F16.F32.PACK_AB R59, R108, R107 ;  /* 0x0000006b6c3b723e */ /* 0x000fca00000000ff */
[----:B------:R0:W-:Y:S02]  /*73f0*/  STG.E.64 desc[UR8][R32.64+0x1e00], R58 ;  /* 0x001e003a20007986 */ /* 0x0001e4000c101b08 */
[----:B0-----:R-:W-:Y:S02]  /*7400*/  F2FP.F16.F32.PACK_AB R58, R98, R122 ;  /* 0x0000007a623a723e */ /* 0x001fe400000000ff */
[----:B------:R-:W4:Y:S01]  /*7410*/  LDL.LU R122, [R1+0x40] ;  /* 0x00004000017a7983 */ /* 0x000f220000300800 */
[----:B---3--:R-:W-:-:S05]  /*7420*/  F2FP.F16.F32.PACK_AB R66, R100, R66 ;  /* 0x000000426442723e */ /* 0x008fca00000000ff */
[----:B------:R0:W-:Y:S02]  /*7430*/  STG.E.64 desc[UR8][R32.64+0x5a00], R66 ;  /* 0x005a004220007986 */ /* 0x0001e4000c101b08 */
[----:B0-----:R-:W-:Y:S02]  /*7440*/  F2FP.F16.F32.PACK_AB R66, R86, R85 ;  /* 0x000000555642723e */ /* 0x001fe400000000ff */
[----:B------:R-:W-:-:S05]  /*7450*/  F2FP.F16.F32.PACK_AB R67, R84, R83 ;  /* 0x000000535443723e */ /* 0x000fca00000000ff */
[----:B------:R0:W-:Y:S02]  /*7460*/  STG.E.64 desc[UR8][R32.64+0xa500], R66 ;  /* 0x00a5004220007986 */ /* 0x0001e4000c101b08 */
[----:B0-----:R-:W-:Y:S02]  /*7470*/  F2FP.F16.F32.PACK_AB R66, R2, R115 ;  /* 0x000000730242723e */ /* 0x001fe400000000ff */
[----:B------:R-:W-:Y:S02]  /*7480*/  F2FP.F16.F32.PACK_AB R115, R5, R4 ;  /* 0x000000040573723e */ /* 0x000fe400000000ff */
[----:B--2---:R-:W-:Y:S02]  /*7490*/  F2FP.F16.F32.PACK_AB R4, R119, R70 ;  /* 0x000000467704723e */ /* 0x004fe400000000ff */
[----:B------:R-:W2:Y:S01]  /*74a0*/  LDL.LU R70, [R1+0xd0] ;  /* 0x0000d00001467983 */ /* 0x000ea20000300800 */
[----:B------:R-:W-:Y:S01]  /*74b0*/  FMUL.FTZ R50, R50, R117 ;  /* 0x0000007532327220 */ /* 0x000fe20000410000 */
[----:B------:R-:W-:-:S06]  /*74c0*/  FMUL.FTZ R117, R69, -1.4426950216293334961 ;  /* 0xbfb8aa3b45757820 */ /* 0x000fcc0000410000 */
[----:B------:R-:W0:Y:S01]  /*74d0*/  MUFU.EX2 R117, R117 ;  /* 0x0000007500757308 */ /* 0x000e220000000800 */
[----:B------:R-:W-:Y:S01]  /*74e0*/  F2FP.F16.F32.PACK_AB R62, R104, R62 ;  /* 0x0000003e683e723e */ /* 0x000fe200000000ff */
[----:B0-----:R-:W-:-:S06]  /*74f0*/  FADD.FTZ R117, R117, 1 ;  /* 0x3f80000075757421 */ /* 0x001fcc0000010000 */
[----:B------:R-:W0:Y:S01]  /*7500*/  MUFU.RCP R117, R117 ;  /* 0x0000007500757308 */ /* 0x000e220000001000 */
[----:B------:R-:W-:Y:S02]  /*7510*/  F2FP.F16.F32.PACK_AB R63, R103, R63 ;  /* 0x0000003f673f723e */ /* 0x000fe400000000ff */
        /* <DEDUP_REMOVED lines=8> */
[----:B0-----:R-:W-:Y:S01]  /*75a0*/  FMUL.FTZ R69, R69, R117 ;  /* 0x0000007545457220 */ /* 0x001fe20000410000 */
[----:B-1----:R-:W-:Y:S02]  /*75b0*/  F2FP.F16.F32.PACK_AB R62, R92, R125 ;  /* 0x0000007d5c3e723e */ /* 0x002fe400000000ff */
[----:B------:R-:W-:Y:S02]  /*75c0*/  F2FP.F16.F32.PACK_AB R63, R91, R90 ;  /* 0x0000005a5b3f723e */ /* 0x000fe400000000ff */
[----:B---3--:R-:W-:Y:S02]  /*75d0*/  F2FP.F16.F32.PACK_AB R64, R89, R124 ;  /* 0x0000007c5940723e */ /* 0x008fe400000000ff */
        /* <DEDUP_REMOVED lines=12> */
[----:B0-----:R-:W-:Y:S02]  /*76a0*/  F2FP.F16.F32.PACK_AB R58, R82, R81 ;  /* 0x00000051523a723e */ /* 0x001fe400000000ff */
[----:B------:R-:W-:Y:S02]  /*76b0*/  F2FP.F16.F32.PACK_AB R59, R80, R79 ;  /* 0x0000004f503b723e */ /* 0x000fe400000000ff */
[----:B-1----:R-:W-:Y:S02]  /*76c0*/  F2FP.F16.F32.PACK_AB R60, R78, R123 ;  /* 0x0000007b4e3c723e */ /* 0x002fe400000000ff */
[----:B------:R-:W-:Y:S02]  /*76d0*/  F2FP.F16.F32.PACK_AB R61, R77, R76 ;  /* 0x0000004c4d3d723e */ /* 0x000fe400000000ff */
[----:B---3--:R-:W-:Y:S02]  /*76e0*/  F2FP.F16.F32.PACK_AB R62, R75, R74 ;  /* 0x0000004a4b3e723e */ /* 0x008fe400000000ff */
[----:B------:R-:W-:-:S02]  /*76f0*/  F2FP.F16.F32.PACK_AB R63, R73, R72 ;  /* 0x00000048493f723e */ /* 0x000fc400000000ff */
[----:B----4-:R-:W-:Y:S02]  /*7700*/  F2FP.F16.F32.PACK_AB R64, R71, R116 ;  /* 0x000000744740723e */ /* 0x010fe400000000ff */
        /* <DEDUP_REMOVED lines=43> */
[----:B------:R-:W-:Y:S02]  /*79c0*/  IADD3.X R122, PT, PT, RZ, R122, RZ, P1, !PT ;  /* 0x0000007aff7a7210 */ /* 0x000fe40000ffe4ff */
[----:B------:R-:W-:-:S03]  /*79d0*/  ISETP.GE.U32.AND P1, PT, R70, UR6, PT ;  /* 0x0000000646007c0c */ /* 0x000fc6000bf26070 */
[----:B------:R0:W-:Y:S01]  /*79e0*/  STL [R1+0x40], R122 ;  /* 0x0000407a01007387 */ /* 0x0001e20000100800 */
[----:B------:R-:W-:-:S13]  /*79f0*/  ISETP.GE.AND.EX P1, PT, R122, UR7, PT, P1 ;  /* 0x000000077a007c0c */ /* 0x000fda000bf26310 */
[----:B0-----:R-:W-:Y:S05]  /*7a00*/  @!P1 BRA `(.L_x_1376) ;  /* 0xffffff88002c9947 */ /* 0x001fea000383ffff */
[----:B------:R-:W-:Y:S05]  /*7a10*/  EXIT ;  /* 0x000000000000794d */ /* 0x000fea0003800000 */
.L_x_1377:
        /* <DEDUP_REMOVED lines=14> */
.L_x_1447:


//--------------------- .text._ZN13group_norm_v214gn_cuda_kernelI6__halfLi480ELi3ELi16ELi60ELi4096ELb1ELi16ELi960ELi960ELi4ELb1ELi1ELb0ELb0ENS_16CompileConditionILi1000EEEEEvPT_PKS4_S7_S7_flPfS8_Pj --------------------------
	.section	.text._ZN13group_norm_v214gn_cuda_kernelI6__halfLi480ELi3ELi16ELi60ELi4096ELb1ELi16ELi960ELi960ELi4ELb1ELi1ELb0ELb0ENS_16CompileConditionILi1000EEEEEvPT_PKS4_S7_S7_flPfS8_Pj,"ax",@progbits
	.align	128
        .global         _ZN13group_norm_v214gn_cuda_kernelI6__halfLi480ELi3ELi16ELi60ELi4096ELb1ELi16ELi960ELi960ELi4ELb1ELi1ELb0ELb0ENS_16CompileConditionILi1000EEEEEvPT_PKS4_S7_S7_flPfS8_Pj
        .type           _ZN13group_norm_v214gn_cuda_kernelI6__halfLi480ELi3ELi16ELi60ELi4096ELb1ELi16ELi960ELi960ELi4ELb1ELi1ELb0ELb0ENS_16CompileConditionILi1000EEEEEvPT_PKS4_S7_S7_flPfS8_Pj,@function
        .size           _ZN13group_norm_v214gn_cuda_kernelI6__halfLi480ELi3ELi16ELi60ELi4096ELb1ELi16ELi960ELi960ELi4ELb1ELi1ELb0ELb0ENS_16CompileConditionILi1000EEEEEvPT_PKS4_S7_S7_flPfS8_Pj,(.L_x_1448 - _ZN13group_norm_v214gn_cuda_kernelI6__halfLi480ELi3ELi16ELi60ELi4096ELb1ELi16ELi960ELi960ELi4ELb1ELi1ELb0ELb0ENS_16CompileConditionILi1000EEEEEvPT_PKS4_S7_S7_flPfS8_Pj)
        .other          _ZN13group_norm_v214gn_cuda_kernelI6__halfLi480ELi3ELi16ELi60ELi4096ELb1ELi16ELi960ELi960ELi4ELb1ELi1ELb0ELb0ENS_16CompileConditionILi1000EEEEEvPT_PKS4_S7_S7_flPfS8_Pj,@"STO_CUDA_ENTRY STV_DEFAULT"
_ZN13group_norm_v214gn_cuda_kernelI6__halfLi480ELi3ELi16ELi60ELi4096ELb1ELi16ELi960ELi960ELi4ELb1ELi1ELb0ELb0ENS_16CompileConditionILi1000EEEEEvPT_PKS4_S7_S7_flPfS8_Pj:
.text._ZN13group_norm_v214gn_cuda_kernelI6__halfLi480ELi3ELi16ELi60ELi4096ELb1ELi16ELi960ELi960ELi4ELb1ELi1ELb0ELb0ENS_16CompileConditionILi1000EEEEEvPT_PKS4_S7_S7_flPfS8_Pj:
        /* <DEDUP_REMOVED lines=44> */
.L_x_1390:
        /* <DEDUP_REMOVED lines=37> */
[--C-:B--2---:R-:W-:Y:S02]  /*0510*/  HADD2.F32 R0, -RZ, R20.reuse.H0_H0 ;  /* 0x20000014ff007230 */ /* 0x104fe40000004100 */
[----:B0-----:R-:W-:-:S03]  /*0520*/  HADD2.F32 R23, -RZ, R20.H1_H1 ;  /* 0x30000014ff177230 */ /* 0x001fc60000004100 */
        /* <DEDUP_REMOVED lines=8> */
[----:B------:R0:W-:Y:S01]  /*05b0*/  STL [R1+0x4], R23 ;  /* 0x0000041701007387 */ /* 0x0001e20000100800 */
[----:B----4-:R-:W-:-:S02]  /*05c0*/  HADD2.F32 R34, -RZ, R18.H0_H0 ;  /* 0x20000012ff227230 */ /* 0x010fc40000004100 */
[----:B------:R-:W-:Y:S01]  /*05d0*/  FADD.FTZ R3, R3, R21 ;  /* 0x0000001503037221 */ /* 0x000fe20000010000 */
[----:B------:R-:W-:Y:S04]  /*05e0*/  STL [R1+0x1c], R22 ;  /* 0x00001c1601007387 */ /* 0x000fe80000100800 */
[----:B------:R1:W-:Y:S01]  /*05f0*/  STL [R1+0x34], R21 ;  /* 0x0000341501007387 */ /* 0x0003e20000100800 */
[----:B------:R-:W-:Y:S02]  /*0600*/  HADD2.F32 R37, -RZ, R18.H1_H1 ;  /* 0x30000012ff257230 */ /* 0x000fe40000004100 */
[----:B------:R-:W-:Y:S01]  /*0610*/  FADD.FTZ R18, R3, R34 ;  /* 0x0000002203127221 */ /* 0x000fe20000010000 */
[----:B0-----:R-:W-:Y:S02]  /*0620*/  HADD2.F32 R23, -RZ, R19.H0_H0 ;  /* 0x20000013ff177230 */ /* 0x001fe40000004100 */
[----:B-1----:R-:W-:-:S04]  /*0630*/  FFMA.FTZ R21, R21, R21, R20 ;  /* 0x0000001515157223 */ /* 0x002fc80000010014 */
[----:B------:R-:W-:Y:S01]  /*0640*/  FFMA.FTZ R20, R34, R34, R21 ;  /* 0x0000002222147223 */ /* 0x000fe20000010015 */
        /* <DEDUP_REMOVED lines=21> */
[----:B------:R-:W-:Y:S01]  /*07a0*/  STL [R1+0x18], R23 ;  /* 0x0000181701007387 */ /* 0x000fe20000100800 */
[----:B------:R-:W-:Y:S01]  /*07b0*/  FADD.FTZ R12, R18, R29 ;  /* 0x0000001d120c7221 */ /* 0x000fe20000010000 */
[----:B------:R-:W-:-:S02]  /*07c0*/  FFMA.FTZ R3, R29, R29, R3 ;  /* 0x0000001d1d037223 */ /* 0x000fc40000010003 */
[----:B------:R-:W-:Y:S01]  /*07d0*/  STL [R1+0x38], R22 ;  /* 0x0000381601007387 */ /* 0x000fe20000100800 */
[----:B------:R-:W-:Y:S01]  /*07e0*/  FADD.FTZ R12, R12, R28 ;  /* 0x0000001c0c0c7221 */ /* 0x000fe20000010000 */
[----:B------:R-:W-:Y:S02]  /*07f0*/  FFMA.FTZ R3, R28, R28, R3 ;  /* 0x0000001c1c037223 */ /* 0x000fe40000010003 */
[----:B------:R0:W-:Y:S04]  /*0800*/  STL [R1+0x14], R20 ;  /* 0x0000141401007387 */ /* 0x0001e80000100800 */
[----:B------:R1:W-:Y:S01]  /*0810*/  STL [R1+0x30], R19 ;  /* 0x0000301301007387 */ /* 0x0003e20000100800 */
[--C-:B0-----:R-:W-:Y:S02]  /*0820*/  HADD2.F32 R20, -RZ, R13.reuse.H0_H0 ;  /* 0x2000000dff147230 */ /* 0x101fe40000004100 */
[----:B-1----:R-:W-:-:S03]  /*0830*/  HADD2.F32 R19, -RZ, R13.H1_H1 ;  /* 0x3000000dff137230 */ /* 0x002fc60000004100 */
        /* <DEDUP_REMOVED lines=8> */
[----:B------:R-:W-:Y:S02]  /*08c0*/  FFMA.FTZ R13, R3, R3, R13 ;  /* 0x00000003030d7223 */ /* 0x000fe4000001000d */
[----:B------:R0:W-:Y:S01]  /*08d0*/  STL [R1+0x28], R19 ;  /* 0x0000281301007387 */ /* 0x0001e20000100800 */
[----:B------:R-:W-:-:S02]  /*08e0*/  HADD2.F32 R18, -RZ, R5.H1_H1 ;  /* 0x30000005ff127230 */ /* 0x000fc40000004100 */
[----:B------:R-:W-:Y:S01]  /*08f0*/  FADD.FTZ R12, R12, R4 ;  /* 0x000000040c0c7221 */ /* 0x000fe20000010000 */
[----:B------:R-:W-:Y:S01]  /*0900*/  FFMA.FTZ R13, R4, R4, R13 ;  /* 0x00000004040d7223 */ /* 0x000fe2000001000d */
[----:B0-----:R-:W-:-:S05]  /*0910*/  HADD2.F32 R19, -RZ, R5.H0_H0 ;  /* 0x20000005ff137230 */ /* 0x001fca0000004100 */
[----:B------:R0:W-:Y:S01]  /*0920*/  STL [R1+0x8], R19 ;  /* 0x0000081301007387 */ /* 0x0001e20000100800 */
[----:B------:R-:W-:Y:S01]  /*0930*/  FADD.FTZ R12, R12, R19 ;  /* 0x000000130c0c7221 */ /* 0x000fe20000010000 */
[----:B------:R-:W-:Y:S02]  /*0940*/  FFMA.FTZ R13, R19, R19, R13 ;  /* 0x00000013130d7223 */ /* 0x000fe4000001000d */
[----:B------:R1:W-:Y:S04]  /*0950*/  STL [R1+0x24], R18 ;  /* 0x0000241201007387 */ /* 0x0003e80000100800 */
[----:B0-----:R-:W2:Y:S01]  /*0960*/  LDL R19, [R1+0x5c] ;  /* 0x00005c0001137983 */ /* 0x001ea20000100800 */
        /* <DEDUP_REMOVED lines=9> */
[----:B------:R-:W0:Y:S01]  /*0a00*/  S2R R21, SR_TID.X ;  /* 0x0000000000157919 */ /* 0x000e220000002100 */
[----:B-1----:R-:W-:Y:S02]  /*0a10*/  HADD2.F32 R18, -RZ, R7.H1_H1 ;  /* 0x30000007ff127230 */ /* 0x002fe40000004100 */
        /* <DEDUP_REMOVED lines=8> */
[--C-:B------:R-:W-:Y:S01]  /*0aa0*/  HADD2.F32 R36, -RZ, R9.reuse.H0_H0 ;  /* 0x20000009ff247230 */ /* 0x100fe20000004100 */
[----:B------:R-:W-:Y:S01]  /*0ab0*/  STL [R1], R20 ;  /* 0x0000001401007387 */ /* 0x000fe20000100800 */
[----:B------:R-:W-:Y:S01]  /*0ac0*/  FADD.FTZ R12, R12, R8 ;  /* 0x000000080c0c7221 */ /* 0x000fe20000010000 */
[----:B------:R-:W-:Y:S02]  /*0ad0*/  FFMA.FTZ R13, R8, R8, R13 ;  /* 0x00000008080d7223 */ /* 0x000fe4000001000d */
[----:B------:R1:W-:Y:S01]  /*0ae0*/  STL [R1+0x20], R18 ;  /* 0x0000201201007387 */ /* 0x0003e20000100800 */
[----:B------:R-:W-:Y:S01]  /*0af0*/  FADD.FTZ R12, R12, R36 ;  /* 0x000000240c0c7221 */ /* 0x000fe20000010000 */
[----:B------:R-:W-:Y:S01]  /*0b00*/  FFMA.FTZ R13, R36, R36, R13 ;  /* 0x00000024240d7223 */ /* 0x000fe2000001000d */
[----:B-1----:R-:W-:-:S02]  /*0b10*/  HADD2.F32 R18, -RZ, R9.H1_H1 ;  /* 0x30000009ff127230 */ /* 0x002fc40000004100 */
[----:B------:R-:W-:-:S03]  /*0b20*/  HADD2.F32 R9, -RZ, R10.H0_H0 ;  /* 0x2000000aff097230 */ /* 0x000fc60000004100 */
[----:B------:R-:W-:Y:S01]  /*0b30*/  FADD.FTZ R12, R12, R18 ;  /* 0x000000120c0c7221 */ /* 0x000fe20000010000 */
[----:B------:R-:W-:Y:S01]  /*0b40*/  FFMA.FTZ R13, R18, R18, R13 ;  /* 0x00000012120d7223 */ /* 0x000fe2000001000d */
[----:B------:R1:W-:Y:S01]  /*0b50*/  STL [R1+0xc], R18 ;  /* 0x00000c1201007387 */ /* 0x0003e20000100800 */
[----:B------:R-:W-:Y:S02]  /*0b60*/  HADD2.F32 R10, -RZ, R10.H1_H1 ;  /* 0x3000000aff0a7230 */ /* 0x000fe40000004100 */
[----:B------:R-:W-:Y:S02]  /*0b70*/  HADD2.F32 R33, -RZ, R11.H0_H0 ;  /* 0x2000000bff217230 */ /* 0x000fe40000004100 */
[----:B-1----:R-:W-:Y:S01]  /*0b80*/  FADD.FTZ R18, R12, R9 ;  /* 0x000000090c127221 */ /* 0x002fe20000010000 */
[----:B------:R-:W-:-:S03]  /*0b90*/  FFMA.FTZ R12, R9, R9, R13 ;  /* 0x00000009090c7223 */ /* 0x000fc6000001000d */
[----:B------:R-:W-:Y:S01]  /*0ba0*/  FADD.FTZ R13, R18, R10 ;  /* 0x0000000a120d7221 */ /* 0x000fe20000010000 */
        /* <DEDUP_REMOVED lines=66> */
.L_x_1379:
[----:B------:R-:W-:Y:S05]  /*0fd0*/  BSYNC.RECONVERGENT B0 ;  /* 0x0000000000007941 */ /* 0x000fea0003800200 */
.L_x_1378:
[----:B------:R-:W0:Y:S01]  /*0fe0*/  SHFL.BFLY PT, R11, R12, 0x1, 0x1f ;  /* 0x0c201f000c0b7f89 */ /* 0x000e2200000e0000 */
[----:B------:R-:W-:Y:S01]  /*0ff0*/  BSSY.RECONVERGENT B0, `(.L_x_1380) ;  /* 0x0000014000007945 */ /* 0x000fe20003800200 */
[----:B------:R-:W1:Y:S01]  /*1000*/  S2R R19, SR_TID.X ;  /* 0x0000000000137919 */ /* 0x000e620000002100 */
[----:B0-----:R-:W-:Y:S02]  /*1010*/  FADD.FTZ R12, R11, R12 ;  /* 0x0000000c0b0c7221 */ /* 0x001fe40000010000 */
[----:B------:R-:W0:Y:S01]  /*1020*/  SHFL.BFLY PT, R11, R13, 0x1, 0x1f ;  /* 0x0c201f000d0b7f89 */ /* 0x000e2200000e0000 */
[C---:B-1----:R-:W-:Y:S02]  /*1030*/  LOP3.LUT P2, RZ, R19.reuse, 0x3e1, RZ, 0xc0, !PT ;  /* 0x000003e113ff7812 */ /* 0x042fe4000784c0ff */
[C---:B------:R-:W-:Y:S02]  /*1040*/  ISETP.NE.AND P3, PT, R19.reuse, RZ, PT ;  /* 0x000000ff1300720c */ /* 0x040fe40003f65270 */
[----:B------:R-:W-:Y:S01]  /*1050*/  ISETP.GT.U32.AND P1, PT, R19, 0xff, PT ;  /* 0x000000ff1300780c */ /* 0x000fe20003f24070 */
[----:B0-----:R-:W-:-:S08]  /*1060*/  FADD.FTZ R13, R11, R13 ;  /* 0x0000000d0b0d7221 */ /* 0x001fd00000010000 */
        /* <DEDUP_REMOVED lines=12> */
.L_x_1381:
[----:B------:R-:W-:Y:S05]  /*1130*/  BSYNC.RECONVERGENT B0 ;  /* 0x0000000000007941 */ /* 0x000fea0003800200 */
.L_x_1380:
        /* <DEDUP_REMOVED lines=13> */
.L_x_1383:
[----:B------:R-:W2:Y:S04]  /*1210*/  LD.E.STRONG.GPU R18, desc[UR8][R12.64] ;  /* 0x000000080c127980 */ /* 0x000ea8000c10f900 */
[----:B--2---:R-:W-:Y:S01]  /*1220*/  CCTL.IVALL ;  /* 0x00000000ff00798f */ /* 0x004fe20002000000 */
[----:B------:R-:W-:Y:S05]  /*1230*/  YIELD ;  /* 0x0000000000007946 */ /* 0x000fea0003800000 */
[----:B-----5:R-:W-:-:S04]  /*1240*/  LOP3.LUT R18, R18, R11, RZ, 0x3c, !PT ;  /* 0x0000000b12127212 */ /* 0x020fc800078e3cff */
[----:B------:R-:W-:-:S13]  /*1250*/  ISETP.GT.AND P2, PT, R18, -0x1, PT ;  /* 0xffffffff1200780c */ /* 0x000fda0003f44270 */
[----:B------:R-:W-:Y:S05]  /*1260*/  @P2 BRA `(.L_x_1383) ;  /* 0xfffffffc00e82947 */ /* 0x000fea000383ffff */
.L_x_1382:
        /* <DEDUP_REMOVED lines=97> */
.L_x_1385:
[----:B------:R-:W-:Y:S05]  /*1880*/  BSYNC.RECONVERGENT B0 ;  /* 0x0000000000007941 */ /* 0x000fea0003800200 */
.L_x_1384:
[----:B------:R-:W0:Y:S01]  /*1890*/  SHFL.BFLY PT, R11, R12, 0x8, 0x1f ;  /* 0x0d001f000c0b7f89 */ /* 0x000e2200000e0000 */
[----:B------:R-:W-:Y:S01]  /*18a0*/  BSSY.RECONVERGENT B0, `(.L_x_1386) ;  /* 0x000001d000007945 */ /* 0x000fe20003800200 */
[----:B------:R-:W1:Y:S01]  /*18b0*/  S2R R18, SR_TID.X ;  /* 0x0000000000127919 */ /* 0x000e620000002100 */
[----:B0-----:R-:W-:Y:S02]  /*18c0*/  FADD.FTZ R12, R11, R12 ;  /* 0x0000000c0b0c7221 */ /* 0x001fe40000010000 */
[----:B------:R-:W0:Y:S01]  /*18d0*/  SHFL.BFLY PT, R11, R13, 0x8, 0x1f ;  /* 0x0d001f000d0b7f89 */ /* 0x000e2200000e0000 */
[----:B-1----:R-:W-:Y:S01]  /*18e0*/  LOP3.LUT P1, RZ, R18, 0x30f, RZ, 0xc0, !PT ;  /* 0x0000030f12ff7812 */ /* 0x002fe2000782c0ff */
        /* <DEDUP_REMOVED lines=12> */
[----:B0-----:R-:W-:Y:S01]  /*19b0*/  FADD.FTZ R13, R13, R11 ;  /* 0x0000000b0d0d7221 */ /* 0x001fe20000010000 */
        /* <DEDUP_REMOVED lines=11> */
.L_x_1387:
[----:B------:R-:W-:Y:S05]  /*1a70*/  BSYNC.RECONVERGENT B0 ;  /* 0x0000000000007941 */ /* 0x000fea0003800200 */
.L_x_1386:
[----:B------:R-:W-:Y:S06]  /*1a80*/  BAR.SYNC.DEFER_BLOCKING 0x0 ;  /* 0x0000000000007b1d */ /* 0x000fec0000010000 */
[----:B------:R-:W-:Y:S04]  /*1a90*/  BSSY.RECONVERGENT B0, `(.L_x_1388) ;  /* 0x0000010000007945 */ /* 0x000fe80003800200 */
[----:B------:R-:W-:Y:S05]  /*1aa0*/  @P0 BRA `(.L_x_1389) ;  /* 0x0000000000380947 */ /* 0x000fea0003800000 */
[----:B0-----:R-:W2:Y:S01]  /*1ab0*/  LDL R12, [R1+0x3c] ;  /* 0x00003c00010c7983 */ /* 0x001ea20000100800 */
[----:B------:R-:W0:Y:S01]  /*1ac0*/  S2UR UR6, SR_CgaCtaId ;  /* 0x00000000000679c3 */ /* 0x000e220000008800 */
[----:B------:R-:W-:Y:S01]  /*1ad0*/  UMOV UR5, 0x400 ;  /* 0x0000040000057882 */ /* 0x000fe20000000000 */
[----:B------:R-:W-:Y:S01]  /*1ae0*/  SHF.L.U32 R11, R18, 0x1, RZ ;  /* 0x00000001120b7819 */ /* 0x000fe200000006ff */
[----:B------:R-:W-:Y:S01]  /*1af0*/  UIADD3 UR5, UPT, UPT, UR5, 0x1680, URZ ;  /* 0x0000168005057890 */ /* 0x000fe2000fffe0ff */
[----:B------:R-:W1:Y:S02]  /*1b00*/  LDCU.64 UR10, c[0x0][0x3b0] ;  /* 0x00007600ff0a77ac */ /* 0x000e640008000a00 */
[----:B-----5:R-:W-:Y:S01]  /*1b10*/  LEA R11, P1, R2, R11, 0x5 ;  /* 0x0000000b020b7211 */ /* 0x020fe200078228ff */
[----:B0-----:R-:W-:-:S06]  /*1b20*/  ULEA UR5, UR6, UR5, 0x18 ;  /* 0x0000000506057291 */ /* 0x001fcc000f8ec0ff */
[----:B------:R-:W-:-:S06]  /*1b30*/  LEA R18, R18, UR5, 0x3 ;  /* 0x0000000512127c11 */ /* 0x000fcc000f8e18ff */
[----:B------:R-:W0:Y:S01]  /*1b40*/  LDS.64 R18, [R18] ;  /* 0x0000000012127984 */ /* 0x000e220000000a00 */
[----:B--2---:R-:W-:Y:S02]  /*1b50*/  LEA.HI.X R13, R2, RZ, R12, 0x5, P1 ;  /* 0x000000ff020d7211 */ /* 0x004fe400008f2c0c */
[----:B-1----:R-:W-:-:S04]  /*1b60*/  LEA R12, P1, R11, UR10, 0x2 ;  /* 0x0000000a0b0c7c11 */ /* 0x002fc8000f8210ff */
[----:B------:R-:W-:-:S05]  /*1b70*/  LEA.HI.X R13, R11, UR11, R13, 0x2, P1 ;  /* 0x0000000b0b0d7c11 */ /* 0x000fca00088f140d */
[----:B0-----:R1:W-:Y:S04]  /*1b80*/  STG.E.64 desc[UR8][R12.64], R18 ;  /* 0x000000120c007986 */ /* 0x0013e8000c101b08 */
.L_x_1389:
[----:B------:R-:W-:Y:S05]  /*1b90*/  BSYNC.RECONVERGENT B0 ;  /* 0x0000000000007941 */ /* 0x000fea0003800200 */
.L_x_1388:
[----:B0-----:R-:W1:Y:S01]  /*1ba0*/  LDL R11, [R1+0x58] ;  /* 0x00005800010b7983 */ /* 0x001e620000100800 */
[----:B------:R-:W0:Y:S01]  /*1bb0*/  LDCU UR5, c[0x0][0x3a0] ;  /* 0x00007400ff0577ac */ /* 0x000e220008000800 */
[----:B-----5:R-:W-:Y:S02]  /*1bc0*/  HADD2.F32 R27, -RZ, R16.H0_H0 ;  /* 0x20000010ff1b7230 */ /* 0x020fe40000004100 */
[----:B------:R2:W-:Y:S01]  /*1bd0*/  STL [R1+0x60], R2 ;  /* 0x0000600201007387 */ /* 0x0005e20000100800 */
[----:B------:R-:W3:Y:S03]  /*1be0*/  LDCU.64 UR6, c[0x0][0x380] ;  /* 0x00007000ff0677ac */ /* 0x000ee60008000a00 */
[----:B--2---:R-:W2:Y:S04]  /*1bf0*/  LDL.LU R2, [R1+0x4] ;  /* 0x0000040001027983 */ /* 0x004ea80000300800 */
[----:B-1----:R-:W0:Y:S02]  /*1c00*/  LDS.64 R12, [R11] ;  /* 0x000000000b0c7984 */ /* 0x002e240000000a00 */
[----:B0-----:R-:W-:-:S06]  /*1c10*/  FADD.FTZ R11, R13, UR5 ;  /* 0x000000050d0b7e21 */ /* 0x001fcc0008010000 */
[----:B------:R-:W0:Y:S01]  /*1c20*/  MUFU.RSQ R11, R11 ;  /* 0x0000000b000b7308 */ /* 0x000e220000001400 */
[--C-:B------:R-:W-:Y:S01]  /*1c30*/  FADD.FTZ R0, R0, -R12.reuse ;  /* 0x8000000c00007221 */ /* 0x100fe20000010000 */
[--C-:B------:R-:W-:Y:S01]  /*1c40*/  FADD.FTZ R3, R3, -R12.reuse ;  /* 0x8000000c03037221 */ /* 0x100fe20000010000 */
[--C-:B------:R-:W-:Y:S01]  /*1c50*/  FADD.FTZ R5, R5, -R12.reuse ;  /* 0x8000000c05057221 */ /* 0x100fe20000010000 */
[----:B------:R-:W-:Y:S01]  /*1c60*/  FADD.FTZ R7, R7, -R12 ;  /* 0x8000000c07077221 */ /* 0x000fe20000010000 */
[C---:B0-----:R-:W-:Y:S01]  /*1c70*/  FMUL.FTZ R18, R11.reuse, R0 ;  /* 0x000000000b127220 */ /* 0x041fe20000410000 */
[----:B------:R-:W-:Y:S02]  /*1c80*/  HADD2.F32 R0, -RZ, R14.H0_H0 ;  /* 0x2000000eff007230 */ /* 0x000fe40000004100 */
[C---:B------:R-:W-:Y:S01]  /*1c90*/  FMUL.FTZ R3, R11.reuse, R3 ;  /* 0x000000030b037220 */ /* 0x040fe20000410000 */
[C---:B------:R-:W-:Y:S01]  /*1ca0*/  FMUL.FTZ R5, R11.reuse, R5 ;  /* 0x000000050b057220 */ /* 0x040fe20000410000 */
[----:B------:R-:W-:-:S02]  /*1cb0*/  FMUL.FTZ R7, R11, R7 ;  /* 0x000000070b077220 */ /* 0x000fc40000410000 */
[C-C-:B------:R-:W-:Y:S01]  /*1cc0*/  FFMA.FTZ R13, R0.reuse, R3, R27.reuse ;  /* 0x00000003000d7223 */ /* 0x140fe2000001001b */
[C-C-:B------:R-:W-:Y:S01]  /*1cd0*/  FFMA.FTZ R5, R0.reuse, R5, R27.reuse ;  /* 0x0000000500057223 */ /* 0x140fe2000001001b */
[----:B------:R-:W-:-:S03]  /*1ce0*/  FFMA.FTZ R3, R0, R7, R27 ;  /* 0x0000000700037223 */ /* 0x000fc6000001001b */
[----:B------:R0:W-:Y:S04]  /*1cf0*/  STL [R1+0x2c], R13 ;  /* 0x00002c0d01007387 */ /* 0x0001e80000100800 */
[----:B------:R-:W4:Y:S04]  /*1d00*/  LDL.LU R19, [R1+0x1c] ;  /* 0x00001c0001137983 */ /* 0x000f280000300800 */
[----:B------:R1:W-:Y:S04]  /*1d10*/  STL [R1+0x40], R5 ;  /* 0x0000400501007387 */ /* 0x0003e80000100800 */
[----:B------:R-:W3:Y:S04]  /*1d20*/  LDL.LU R21, [R1+0x18] ;  /* 0x0000180001157983 */ /* 0x000ee80000300800 */
[----:B------:R1:W-:Y:S04]  /*1d30*/  STL [R1+0x44], R3 ;  /* 0x0000440301007387 */ /* 0x0003e80000100800 */
[----:B------:R-:W3:Y:S04]  /*1d40*/  LDL.LU R23, [R1+0x14] ;  /* 0x0000140001177983 */ /* 0x000ee80000300800 */
[----:B------:R-:W4:Y:S04]  /*1d50*/  LDL.LU R24, [R1+0x10] ;  /* 0x0000100001187983 */ /* 0x000f280000300800 */
[----:B0-----:R-:W3:Y:S01]  /*1d60*/  LDL.LU R13, [R1+0x8] ;  /* 0x00000800010d7983 */ /* 0x001ee20000300800 */
        /* <DEDUP_REMOVED lines=8> */
[----:B------:R-:W-:Y:S01]  /*1df0*/  FMUL.FTZ R9, R11, R9 ;  /* 0x000000090b097220 */ /* 0x000fe20000410000 */
[----:B------:R-:W-:-:S02]  /*1e00*/  HADD2.F32 R14, -RZ, R14.H1_H1 ;  /* 0x3000000eff0e7230 */ /* 0x000fc40000004100 */
[--C-:B------:R-:W-:Y:S01]  /*1e10*/  FADD.FTZ R4, R4, -R12.reuse ;  /* 0x8000000c04047221 */ /* 0x100fe20000010000 */
[----:B------:R-:W-:Y:S02]  /*1e20*/  HADD2.F32 R16, -RZ, R16.H1_H1 ;  /* 0x30000010ff107230 */ /* 0x000fe40000004100 */
[--C-:B------:R-:W-:Y:S01]  /*1e30*/  FADD.FTZ R30, R30, -R12.reuse ;  /* 0x8000000c1e1e7221 */ /* 0x100fe20000010000 */
[----:B------:R-:W-:Y:S01]  /*1e40*/  FMUL.FTZ R6, R11, R6 ;  /* 0x000000060b067220 */ /* 0x000fe20000410000 */
[----:B------:R-:W3:Y:S01]  /*1e50*/  LDL.LU R7, [R1] ;  /* 0x0000000001077983 */ /* 0x000ee20000300800 */
[--C-:B------:R-:W-:Y:S01]  /*1e60*/  FADD.FTZ R37, R37, -R12.reuse ;  /* 0x8000000c25257221 */ /* 0x100fe20000010000 */
[--C-:B------:R-:W-:Y:S01]  /*1e70*/  FFMA.FTZ R18, R18, R0, R27.reuse ;  /* 0x0000000012127223 */ /* 0x100fe2000001001b */
[C-C-:B------:R-:W-:Y:S01]  /*1e80*/  FFMA.FTZ R20, R0.reuse, R20, R27.reuse ;  /* 0x0000001400147223 */ /* 0x140fe2000001001b */
[C-C-:B------:R-:W-:Y:S01]  /*1e90*/  FFMA.FTZ R22, R0.reuse, R22, R27.reuse ;  /* 0x0000001600167223 */ /* 0x140fe2000001001b */
[C-C-:B------:R-:W-:Y:S01]  /*1ea0*/  FFMA.FTZ R25, R0.reuse, R25, R27.reuse ;  /* 0x0000001900197223 */ /* 0x140fe2000001001b */
[----:B------:R-:W-:Y:S01]  /*1eb0*/  FFMA.FTZ R27, R0, R9, R27 ;  /* 0x00000009001b7223 */ /* 0x000fe2000001001b */
[C---:B------:R-:W-:Y:S01]  /*1ec0*/  FMUL.FTZ R4, R11.reuse, R4 ;  /* 0x000000040b047220 */ /* 0x040fe20000410000 */
[----:B--2---:R-:W-:Y:S01]  /*1ed0*/  FADD.FTZ R0, R2, -R12 ;  /* 0x8000000c02007221 */ /* 0x004fe20000010000 */
[C---:B------:R-:W-:Y:S01]  /*1ee0*/  FMUL.FTZ R30, R11.reuse, R30 ;  /* 0x0000001e0b1e7220 */ /* 0x040fe20000410000 */
[----:B------:R-:W-:Y:S01]  /*1ef0*/  FFMA.FTZ R9, R14, R6, R16 ;  /* 0x000000060e097223 */ /* 0x000fe20000010010 */
[--C-:B------:R-:W-:Y:S01]  /*1f00*/  FADD.FTZ R28, R28, -R12.reuse ;  /* 0x8000000c1c1c7221 */ /* 0x100fe20000010000 */
[--C-:B------:R-:W-:Y:S01]  /*1f10*/  FADD.FTZ R8, R8, -R12.reuse ;  /* 0x8000000c08087221 */ /* 0x100fe20000010000 */
[----:B------:R-:W-:Y:S01]  /*1f20*/  FADD.FTZ R10, R10, -R12 ;  /* 0x8000000c0a0a7221 */ /* 0x000fe20000010000 */
[C---:B------:R-:W-:Y:S01]  /*1f30*/  FMUL.FTZ R34, R11.reuse, R37 ;  /* 0x000000250b227220 */ /* 0x040fe20000410000 */
[C-C-:B-1----:R-:W-:Y:S01]  /*1f40*/  FFMA.FTZ R5, R14.reuse, R4, R16.reuse ;  /* 0x000000040e057223 */ /* 0x142fe20000010010 */
[C---:B------:R-:W-:Y:S01]  /*1f50*/  FMUL.FTZ R3, R11.reuse, R0 ;  /* 0x000000000b037220 */ /* 0x040fe20000410000 */
[C---:B------:R-:W-:Y:S01]  /*1f60*/  FMUL.FTZ R26, R11.reuse, R28 ;  /* 0x0000001c0b1a7220 */ /* 0x040fe20000410000 */
[C---:B------:R-:W-:Y:S01]  /*1f70*/  FMUL.FTZ R0, R11.reuse, R8 ;  /* 0x000000080b007220 */ /* 0x040fe20000410000 */
[----:B------:R-:W-:Y:S01]  /*1f80*/  FMUL.FTZ R10, R11, R10 ;  /* 0x0000000a0b0a7220 */ /* 0x000fe20000410000 */
[C-C-:B------:R-:W-:Y:S01]  /*1f90*/  FFMA.FTZ R32, R14.reuse, R30, R16.reuse ;  /* 0x0000001e0e207223 */ /* 0x140fe20000010010 */
[--C-:B------:R-:W-:Y:S01]  /*1fa0*/  FFMA.FTZ R8, R3, R14, R16.reuse ;  /* 0x0000000e03087223 */ /* 0x100fe20000010010 */
[C-C-:B------:R-:W-:Y:S01]  /*1fb0*/  FFMA.FTZ R34, R14.reuse, R34, R16.reuse ;  /* 0x000000220e227223 */ /* 0x140fe20000010010 */
[C-C-:B------:R-:W-:Y:S01]  /*1fc0*/  FFMA.FTZ R26, R14.reuse, R26, R16.reuse ;  /* 0x0000001a0e1a7223 */ /* 0x140fe20000010010 */
[C-C-:B------:R-:W-:Y:S01]  /*1fd0*/  FFMA.FTZ R2, R14.reuse, R0, R16.reuse ;  /* 0x000000000e027223 */ /* 0x140fe20000010010 */
[----:B------:R-:W-:Y:S01]  /*1fe0*/  FFMA.FTZ R28, R14, R10, R16 ;  /* 0x0000000a0e1c7223 */ /* 0x000fe20000010010 */
[--C-:B----4-:R-:W-:Y:S01]  /*1ff0*/  FADD.FTZ R4, R24, -R12.reuse ;  /* 0x8000000c18047221 */ /* 0x110fe20000010000 */
[----:B---3--:R-:W-:-:S02]  /*2000*/  FADD.FTZ R6, R13, -R12 ;  /* 0x8000000c0d067221 */ /* 0x008fc40000010000 */
[----:B------:R-:W2:Y:S04]  /*2010*/  LDL.LU R13, [R1+0x34] ;  /* 0x00003400010d7983 */ /* 0x000ea80000300800 */
[----:B------:R-:W3:Y:S04]  /*2020*/  LDL.LU R37, [R1+0x38] ;  /* 0x0000380001257983 */ /* 0x000ee80000300800 */
        /* <DEDUP_REMOVED lines=10> */
[----:B------:R-:W-:Y:S01]  /*20d0*/  FADD.FTZ R7, R33, -R12 ;  /* 0x8000000c21077221 */ /* 0x000fe20000010000 */
        /* <DEDUP_REMOVED lines=19> */
[----:B------:R-:W-:-:S02]  /*2210*/  HADD2.F32 R15, -RZ, R15.H1_H1 ;  /* 0x3000000fff0f7230 */ /* 0x000fc40000004100 */
[----:B------:R-:W-:Y:S02]  /*2220*/  HADD2.F32 R17, -RZ, R17.H1_H1 ;  /* 0x30000011ff117230 */ /* 0x000fe40000004100 */
[----:B--2---:R-:W-:-:S04]  /*2230*/  FADD.FTZ R13, R13, -R12 ;  /* 0x8000000c0d0d7221 */ /* 0x004fc80000010000 */
[----:B------:R-:W-:Y:S01]  /*2240*/  FMUL.FTZ R13, R11, R13 ;  /* 0x0000000d0b0d7220 */ /* 0x000fe20000410000 */
[--C-:B---3--:R-:W-:Y:S01]  /*2250*/  FADD.FTZ R33, R37, -R12.reuse ;  /* 0x8000000c25217221 */ /* 0x108fe20000010000 */
[--C-:B----4-:R-:W-:Y:S01]  /*2260*/  FADD.FTZ R31, R31, -R12.reuse ;  /* 0x8000000c1f1f7221 */ /* 0x110fe20000010000 */
[--C-:B------:R-:W-:Y:S01]  /*2270*/  FADD.FTZ R24, R24, -R12.reuse ;  /* 0x8000000c18187221 */ /* 0x100fe20000010000 */
[--C-:B------:R-:W-:Y:S01]  /*2280*/  FADD.FTZ R7, R30, -R12.reuse ;  /* 0x8000000c1e077221 */ /* 0x100fe20000010000 */
[--C-:B------:R-:W-:Y:S01]  /*2290*/  FADD.FTZ R0, R29, -R12.reuse ;  /* 0x8000000c1d007221 */ /* 0x100fe20000010000 */
[----:B------:R-:W-:-:S03]  /*22a0*/  FADD.FTZ R29, R16, -R12 ;  /* 0x8000000c101d7221 */ /* 0x000fc60000010000 */
[C---:B------:R-:W-:Y:S01]  /*22b0*/  FMUL.FTZ R12, R11.reuse, R0 ;  /* 0x000000000b0c7220 */ /* 0x040fe20000410000 */
[----:B------:R-:W-:Y:S01]  /*22c0*/  FMUL.FTZ R0, R11, R35 ;  /* 0x000000230b007220 */ /* 0x000fe20000410000 */
[----:B------:R-:W-:Y:S01]  /*22d0*/  FFMA.FTZ R35, R13, R15, R17 ;  /* 0x0000000f0d237223 */ /* 0x000fe20000010011 */
[----:B------:R-:W-:-:S06]  /*22e0*/  FMUL.FTZ R13, R27, -1.4426950216293334961 ;  /* 0xbfb8aa3b1b0d7820 */ /* 0x000fcc0000410000 */
[----:B------:R-:W0:Y:S01]  /*22f0*/  MUFU.EX2 R13, R13 ;  /* 0x0000000d000d7308 */ /* 0x000e220000000800 */
[C---:B------:R-:W-:Y:S01]  /*2300*/  FMUL.FTZ R33, R11.reuse, R33 ;  /* 0x000000210b217220 */ /* 0x040fe20000410000 */
[C---:B------:R-:W-:Y:S01]  /*2310*/  FMUL.FTZ R31, R11.reuse, R31 ;  /* 0x0000001f0b1f7220 */ /* 0x040fe20000410000 */
[C---:B------:R-:W-:Y:S01]  /*2320*/  FMUL.FTZ R24, R11.reuse, R24 ;  /* 0x000000180b187220 */ /* 0x040fe20000410000 */
[C---:B------:R-:W-:Y:S01]  /*2330*/  FMUL.FTZ R7, R11.reuse, R7 ;  /* 0x000000070b077220 */ /* 0x040fe20000410000 */
[----:B------:R-:W-:Y:S01]  /*2340*/  FMUL.FTZ R29, R11, R29 ;  /* 0x0000001d0b1d7220 */ /* 0x000fe20000410000 */
[----:B------:R-:W-:Y:S01]  /*2350*/  FFMA.FTZ R11, R15, R12, R17 ;  /* 0x0000000c0f0b7223 */ /* 0x000fe20000010011 */
[----:B------:R-:W-:Y:S01]  /*2360*/  FMUL.FTZ R12, R3, -1.4426950216293334961 ;  /* 0xbfb8aa3b030c7820 */ /* 0x000fe20000410000 */
[----:B0-----:R-:W-:-:S05]  /*2370*/  FADD.FTZ R13, R13, 1 ;  /* 0x3f8000000d0d7421 */ /* 0x001fca0000010000 */
[----:B------:R-:W0:Y:S08]  /*2380*/  MUFU.EX2 R12, R12 ;  /* 0x0000000c000c7308 */ /* 0x000e300000000800 */
[----:B------:R-:W1:Y:S01]  /*2390*/  MUFU.RCP R13, R13 ;  /* 0x0000000d000d7308 */ /* 0x000e620000001000 */
[----:B0-----:R-:W-:Y:S01]  /*23a0*/  FADD.FTZ R12, R12, 1 ;  /* 0x3f8000000c0c7421 */ /* 0x001fe20000010000 */
[----:B-1----:R-:W-:Y:S01]  /*23b0*/  FMUL.FTZ R27, R27, R13 ;  /* 0x0000000d1b1b7220 */ /* 0x002fe20000410000 */
[----:B------:R-:W-:-:S05]  /*23c0*/  FMUL.FTZ R13, R8, -1.4426950216293334961 ;  /* 0xbfb8aa3b080d7820 */ /* 0x000fca0000410000 */
[----:B------:R-:W0:Y:S08]  /*23d0*/  MUFU.RCP R12, R12 ;  /* 0x0000000c000c7308 */ /* 0x000e300000001000 */
[----:B------:R-:W1:Y:S01]  /*23e0*/  MUFU.EX2 R13, R13 ;  /* 0x0000000d000d7308 */ /* 0x000e620000000800 */
[----:B0-----:R-:W-:Y:S01]  /*23f0*/  FMUL.FTZ R3, R3, R12 ;  /* 0x0000000c03037220 */ /* 0x001fe20000410000 */
[----:B------:R-:W-:Y:S01]  /*2400*/  FMUL.FTZ R12, R35, -1.4426950216293334961 ;  /* 0xbfb8aa3b230c7820 */ /* 0x000fe20000410000 */
[----:B-1----:R-:W-:-:S05]  /*2410*/  FADD.FTZ R13, R13, 1 ;  /* 0x3f8000000d0d7421 */ /* 0x002fca0000010000 */
[----:B------:R-:W0:Y:S08]  /*2420*/  MUFU.RCP R36, R13 ;  /* 0x0000000d00247308 */ /* 0x000e300000001000 */
[----:B------:R-:W1:Y:S01]  /*2430*/  MUFU.EX2 R12, R12 ;  /* 0x0000000c000c7308 */ /* 0x000e620000000800 */
[----:B------:R-:W-:Y:S01]  /*2440*/  FFMA.FTZ R33, R15, R33, R17 ;  /* 0x000000210f217223 */ /* 0x000fe20000010011 */
[----:B0-----:R-:W-:-:S03]  /*2450*/  FMUL.FTZ R36, R8, R36 ;  /* 0x0000002408247220 */ /* 0x001fc60000410000 */
[----:B------:R-:W-:-:S06]  /*2460*/  FMUL.FTZ R8, R33, -1.4426950216293334961 ;  /* 0xbfb8aa3b21087820 */ /* 0x000fcc0000410000 */
[----:B------:R-:W0:Y:S01]  /*2470*/  MUFU.EX2 R8, R8 ;  /* 0x0000000800087308 */ /* 0x000e220000000800 */
[----:B-1----:R-:W-:-:S07]  /*2480*/  FADD.FTZ R12, R12, 1 ;  /* 0x3f8000000c0c7421 */ /* 0x002fce0000010000 */
[----:B------:R-:W1:Y:S01]  /*2490*/  MUFU.RCP R37, R12 ;  /* 0x0000000c00257308 */ /* 0x000e620000001000 */
[----:B0-----:R-:W-:Y:S01]  /*24a0*/  FADD.FTZ R8, R8, 1 ;  /* 0x3f80000008087421 */ /* 0x001fe20000010000 */
[----:B------:R-:W-:Y:S01]  /*24b0*/  FMUL.FTZ R13, R20, -1.4426950216293334961 ;  /* 0xbfb8aa3b140d7820 */ /* 0x000fe20000410000 */
[----:B-1----:R-:W-:-:S05]  /*24c0*/  FMUL.FTZ R35, R35, R37 ;  /* 0x0000002523237220 */ /* 0x002fca0000410000 */
[----:B------:R-:W0:Y:S08]  /*24d0*/  MUFU.RCP R37, R8 ;  /* 0x0000000800257308 */ /* 0x000e300000001000 */
[----:B------:R-:W1:Y:S01]  /*24e0*/  MUFU.EX2 R13, R13 ;  /* 0x0000000d000d7308 */ /* 0x000e620000000800 */
[----:B0-----:R-:W-:Y:S02]  /*24f0*/  FMUL.FTZ R33, R33, R37 ;  /* 0x0000002521217220 */ /* 0x001fe40000410000 */
[----:B------:R-:W2:Y:S01]  /*2500*/  LDL.LU R37, [R1+0x2c] ;  /* 0x00002c0001257983 */ /* 0x000ea20000300800 */
[----:B-1----:R-:W-:-:S04]  /*2510*/  FADD.FTZ R13, R13, 1 ;  /* 0x3f8000000d0d7421 */ /* 0x002fc80000010000 */
[----:B------:R0:W1:Y:S02]  /*2520*/  MUFU.RCP R30, R13 ;  /* 0x0000000d001e7308 */ /* 0x0000640000001000 */
[----:B0-----:R-:W-:-:S06]  /*2530*/  FMUL.FTZ R13, R22, -1.4426950216293334961 ;  /* 0xbfb8aa3b160d7820 */ /* 0x001fcc0000410000 */
[----:B------:R-:W0:Y:S01]  /*2540*/  MUFU.EX2 R13, R13 ;  /* 0x0000000d000d7308 */ /* 0x000e220000000800 */
[----:B-1----:R-:W-:Y:S01]  /*2550*/  FMUL.FTZ R20, R20, R30 ;  /* 0x0000001e14147220 */ /* 0x002fe20000410000 */
[----:B0-----:R-:W-:-:S06]  /*2560*/  FADD.FTZ R13, R13, 1 ;  /* 0x3f8000000d0d7421 */ /* 0x001fcc0000010000 */
[----:B------:R-:W0:Y:S02]  /*2570*/  MUFU.RCP R30, R13 ;  /* 0x0000000d001e7308 */ /* 0x000e240000001000 */
[----:B0-----:R-:W-:Y:S02]  /*2580*/  FMUL.FTZ R22, R22, R30 ;  /* 0x0000001e16167220 */ /* 0x001fe40000410000 */
[----:B------:R-:W3:Y:S01]  /*2590*/  LDL R30, [R1+0x40] ;  /* 0x00004000011e7983 */ /* 0x000ee20000100800 */
[C-C-:B------:R-:W-:Y:S01]  /*25a0*/  FFMA.FTZ R31, R15.reuse, R31, R17.reuse ;  /* 0x0000001f0f1f7223 */ /* 0x140fe20000010011 */
[C-C-:B------:R-:W-:Y:S01]  /*25b0*/  FFMA.FTZ R24, R15.reuse, R24, R17.reuse ;  /* 0x000000180f187223 */ /* 0x140fe20000010011 */
[C-C-:B------:R-:W-:Y:S01]  /*25c0*/  FFMA.FTZ R7, R15.reuse, R7, R17.reuse ;  /* 0x000000070f077223 */ /* 0x140fe20000010011 */
[C-C-:B------:R-:W-:Y:S01]  /*25d0*/  FFMA.FTZ R29, R15.reuse, R29, R17.reuse ;  /* 0x0000001d0f1d7223 */ /* 0x140fe20000010011 */
[----:B------:R-:W-:Y:S01]  /*25e0*/  FFMA.FTZ R0, R15, R0, R17 ;  /* 0x000000000f007223 */ /* 0x000fe20000010011 */
[----:B------:R-:W-:-:S06]  /*25f0*/  FMUL.FTZ R15, R28, -1.4426950216293334961 ;  /* 0xbfb8aa3b1c0f7820 */ /* 0x000fcc0000410000 */
[----:B------:R-:W0:Y:S01]  /*2600*/  MUFU.EX2 R15, R15 ;  /* 0x0000000f000f7308 */ /* 0x000e220000000800 */
[----:B------:R-:W-:Y:S01]  /*2610*/  FMUL.FTZ R17, R0, -1.4426950216293334961 ;  /* 0xbfb8aa3b00117820 */ /* 0x000fe20000410000 */
[----:B0-----:R-:W-:-:S06]  /*2620*/  FADD.FTZ R15, R15, 1 ;  /* 0x3f8000000f0f7421 */ /* 0x001fcc0000010000 */
[----:B------:R0:W1:Y:S02]  /*2630*/  MUFU.RCP R16, R15 ;  /* 0x0000000f00107308 */ /* 0x0000640000001000 */
[----:B0-----:R-:W-:-:S06]  /*2640*/  FMUL.FTZ R15, R18, -1.4426950216293334961 ;  /* 0xbfb8aa3b120f7820 */ /* 0x001fcc0000410000 */
[----:B------:R-:W0:Y:S08]  /*2650*/  MUFU.EX2 R17, R17 ;  /* 0x0000001100117308 */ /* 0x000e300000000800 */
[----:B------:R-:W4:Y:S01]  /*2660*/  MUFU.EX2 R15, R15 ;  /* 0x0000000f000f7308 */ /* 0x000f220000000800 */
[----:B-1----:R-:W-:Y:S01]  /*2670*/  FMUL.FTZ R28, R28, R16 ;  /* 0x000000101c1c7220 */ /* 0x002fe20000410000 */
[----:B------:R-:W-:Y:S01]  /*2680*/  FMUL.FTZ R16, R19, -1.4426950216293334961 ;  /* 0xbfb8aa3b13107820 */ /* 0x000fe20000410000 */
[----:B0-----:R-:W-:Y:S01]  /*2690*/  FADD.FTZ R17, R17, 1 ;  /* 0x3f80000011117421 */ /* 0x001fe20000010000 */
[----:B----4-:R-:W-:-:S05]  /*26a0*/  FADD.FTZ R15, R15, 1 ;  /* 0x3f8000000f0f7421 */ /* 0x010fca0000010000 */
[----:B------:R-:W0:Y:S08]  /*26b0*/  MUFU.RCP R17, R17 ;  /* 0x0000001100117308 */ /* 0x000e300000001000 */
[----:B------:R-:W1:Y:S08]  /*26c0*/  MUFU.RCP R15, R15 ;  /* 0x0000000f000f7308 */ /* 0x000e700000001000 */
[----:B------:R-:W4:Y:S01]  /*26d0*/  MUFU.EX2 R16, R16 ;  /* 0x0000001000107308 */ /* 0x000f220000000800 */
[----:B0-----:R-:W-:Y:S01]  /*26e0*/  FMUL.FTZ R0, R0, R17 ;  /* 0x0000001100007220 */ /* 0x001fe20000410000 */
[----:B------:R-:W-:Y:S01]  /*26f0*/  FMUL.FTZ R17, R21, -1.4426950216293334961 ;  /* 0xbfb8aa3b15117820 */ /* 0x000fe20000410000 */
[----:B-1----:R-:W-:Y:S01]  /*2700*/  FMUL.FTZ R18, R18, R15 ;  /* 0x0000000f12127220 */ /* 0x002fe20000410000 */
[----:B------:R-:W-:-:S04]  /*2710*/  FMUL.FTZ R15, R34, -1.4426950216293334961 ;  /* 0xbfb8aa3b220f7820 */ /* 0x000fc80000410000 */
[----:B------:R-:W0:Y:S01]  /*2720*/  MUFU.EX2 R17, R17 ;  /* 0x0000001100117308 */ /* 0x000e220000000800 */
[----:B----4-:R-:W-:-:S07]  /*2730*/  FADD.FTZ R16, R16, 1 ;  /* 0x3f80000010107421 */ /* 0x010fce0000010000 */
[----:B------:R-:W1:Y:S08]  /*2740*/  MUFU.EX2 R15, R15 ;  /* 0x0000000f000f7308 */ /* 0x000e700000000800 */
[----:B------:R-:W4:Y:S01]  /*2750*/  MUFU.RCP R16, R16 ;  /* 0x0000001000107308 */ /* 0x000f220000001000 */
[----:B0-----:R-:W-:Y:S01]  /*2760*/  FADD.FTZ R12, R17, 1 ;  /* 0x3f800000110c7421 */ /* 0x001fe20000010000 */
[----:B-1----:R-:W-:-:S06]  /*2770*/  FADD.FTZ R15, R15, 1 ;  /* 0x3f8000000f0f7421 */ /* 0x002fcc0000010000 */
[----:B------:R-:W0:Y:S01]  /*2780*/  MUFU.RCP R12, R12 ;  /* 0x0000000c000c7308 */ /* 0x000e220000001000 */
[----:B----4-:R-:W-:-:S07]  /*2790*/  FMUL.FTZ R19, R19, R16 ;  /* 0x0000001013137220 */ /* 0x010fce0000410000 */
[----:B------:R1:W4:Y:S01]  /*27a0*/  MUFU.RCP R16, R15 ;  /* 0x0000000f00107308 */ /* 0x0003220000001000 */
[----:B------:R-:W-:Y:S01]  /*27b0*/  FMUL.FTZ R13, R25, -1.4426950216293334961 ;  /* 0xbfb8aa3b190d7820 */ /* 0x000fe20000410000 */
[----:B-1----:R-:W-:-:S06]  /*27c0*/  FMUL.FTZ R15, R32, -1.4426950216293334961 ;  /* 0xbfb8aa3b200f7820 */ /* 0x002fcc0000410000 */
[----:B------:R-:W1:Y:S01]  /*27d0*/  MUFU.EX2 R13, R13 ;  /* 0x0000000d000d7308 */ /* 0x000e620000000800 */
[----:B0-----:R-:W-:Y:S01]  /*27e0*/  FMUL.FTZ R21, R21, R12 ;  /* 0x0000000c15157220 */ /* 0x001fe20000410000 */
[----:B------:R-:W-:-:S06]  /*27f0*/  FMUL.FTZ R12, R31, -1.4426950216293334961 ;  /* 0xbfb8aa3b1f0c7820 */ /* 0x000fcc0000410000 */
[----:B------:R-:W0:Y:S01]  /*2800*/  MUFU.EX2 R15, R15 ;  /* 0x0000000f000f7308 */ /* 0x000e220000000800 */
[----:B----4-:R-:W-:Y:S01]  /*2810*/  FMUL.FTZ R34, R34, R16 ;  /* 0x0000001022227220 */ /* 0x010fe20000410000 */
[----:B------:R-:W-:-:S06]  /*2820*/  FMUL.FTZ R16, R23, -1.4426950216293334961 ;  /* 0xbfb8aa3b17107820 */ /* 0x000fcc0000410000 */
[----:B------:R-:W4:Y:S01]  /*2830*/  MUFU.EX2 R16, R16 ;  /* 0x0000001000107308 */ /* 0x000f220000000800 */
[----:B-1----:R-:W-:-:S07]  /*2840*/  FADD.FTZ R13, R13, 1 ;  /* 0x3f8000000d0d7421 */ /* 0x002fce0000010000 */
[----:B------:R-:W1:Y:S01]  /*2850*/  MUFU.EX2 R12, R12 ;  /* 0x0000000c000c7308 */ /* 0x000e620000000800 */
[----:B0-----:R-:W-:-:S07]  /*2860*/  FADD.FTZ R15, R15, 1 ;  /* 0x3f8000000f0f7421 */ /* 0x001fce0000010000 */
[----:B------:R-:W0:Y:S01]  /*2870*/  MUFU.RCP R13, R13 ;  /* 0x0000000d000d7308 */ /* 0x000e220000001000 */
[----:B----4-:R-:W-:Y:S01]  /*2880*/  FADD.FTZ R8, R16, 1 ;  /* 0x3f80000010087421 */ /* 0x010fe20000010000 */
[----:B------:R-:W-:-:S06]  /*2890*/  FMUL.FTZ R16, R4, -1.4426950216293334961 ;  /* 0xbfb8aa3b04107820 */ /* 0x000fcc0000410000 */
[----:B------:R4:W0:Y:S01]  /*28a0*/  MUFU.RCP R17, R15 ;  /* 0x0000000f00117308 */ /* 0x0008220000001000 */
[----:B-1----:R-:W-:Y:S01]  /*28b0*/  FADD.FTZ R12, R12, 1 ;  /* 0x3f8000000c0c7421 */ /* 0x002fe20000010000 */
[----:B----4-:R-:W-:-:S06]  /*28c0*/  FMUL.FTZ R15, R26, -1.4426950216293334961 ;  /* 0xbfb8aa3b1a0f7820 */ /* 0x010fcc0000410000 */
[----:B------:R-:W-:Y:S08]  /*28d0*/  MUFU.EX2 R16, R16 ;  /* 0x0000001000107308 */ /* 0x000ff00000000800 */
[----:B------:R-:W1:Y:S01]  /*28e0*/  MUFU.EX2 R15, R15 ;  /* 0x0000000f000f7308 */ /* 0x000e620000000800 */
[----:B0-----:R-:W-:Y:S01]  /*28f0*/  FMUL.FTZ R25, R25, R13 ;  /* 0x0000000d19197220 */ /* 0x001fe20000410000 */
[----:B------:R-:W-:-:S06]  /*2900*/  FMUL.FTZ R13, R5, -1.4426950216293334961 ;  /* 0xbfb8aa3b050d7820 */ /* 0x000fcc0000410000 */
[----:B------:R-:W0:Y:S01]  /*2910*/  MUFU.RCP R12, R12 ;  /* 0x0000000c000c7308 */ /* 0x000e220000001000 */
[----:B------:R-:W-:-:S07]  /*2920*/  FMUL.FTZ R32, R32, R17 ;  /* 0x0000001120207220 */ /* 0x000fce0000410000 */
[----:B------:R-:W4:Y:S01]  /*2930*/  MUFU.EX2 R13, R13 ;  /* 0x0000000d000d7308 */ /* 0x000f220000000800 */
[----:B-1----:R-:W-:-:S07]  /*2940*/  FADD.FTZ R15, R15, 1 ;  /* 0x3f8000000f0f7421 */ /* 0x002fce0000010000 */
[----:B------:R-:W1:Y:S01]  /*2950*/  MUFU.RCP R8, R8 ;  /* 0x0000000800087308 */ /* 0x000e620000001000 */
[----:B0-----:R-:W-:-:S07]  /*2960*/  FMUL.FTZ R31, R31, R12 ;  /* 0x0000000c1f1f7220 */ /* 0x001fce0000410000 */
[----:B------:R0:W1:Y:S01]  /*2970*/  MUFU.RCP R17, R15 ;  /* 0x0000000f00117308 */ /* 0x0000620000001000 */
[----:B--2---:R-:W-:Y:S01]  /*2980*/  FMUL.FTZ R12, R37, -1.4426950216293334961 ;  /* 0xbfb8aa3b250c7820 */ /* 0x004fe20000410000 */
[----:B0-----:R-:W-:-:S06]  /*2990*/  FADD.FTZ R15, R16, 1 ;  /* 0x3f800000100f7421 */ /* 0x001fcc0000010000 */
[----:B------:R-:W-:Y:S01]  /*29a0*/  MUFU.EX2 R12, R12 ;  /* 0x0000000c000c7308 */ /* 0x000fe20000000800 */
[----:B----4-:R-:W-:-:S07]  /*29b0*/  FADD.FTZ R13, R13, 1 ;  /* 0x3f8000000d0d7421 */ /* 0x010fce0000010000 */
[----:B------:R-:W0:Y:S01]  /*29c0*/  MUFU.RCP R15, R15 ;  /* 0x0000000f000f7308 */ /* 0x000e220000001000 */
[----:B-1----:R-:W-:Y:S01]  /*29d0*/  FMUL.FTZ R23, R23, R8 ;  /* 0x0000000817177220 */ /* 0x002fe20000410000 */
[----:B------:R-:W-:Y:S01]  /*29e0*/  FMUL.FTZ R8, R24, -1.4426950216293334961 ;  /* 0xbfb8aa3b18087820 */ /* 0x000fe20000410000 */
[----:B------:R-:W-:Y:S01]  /*29f0*/  FMUL.FTZ R26, R26, R17 ;  /* 0x000000111a1a7220 */ /* 0x000fe20000410000 */
[----:B------:R-:W-:-:S04]  /*2a00*/  FMUL.FTZ R17, R7, -1.4426950216293334961 ;  /* 0xbfb8aa3b07117820 */ /* 0x000fc80000410000 */
[----:B------:R-:W1:Y:S08]  /*2a10*/  MUFU.RCP R13, R13 ;  /* 0x0000000d000d7308 */ /* 0x000e700000001000 */
[----:B------:R-:W2:Y:S01]  /*2a20*/  MUFU.EX2 R8, R8 ;  /* 0x0000000800087308 */ /* 0x000ea20000000800 */
[----:B0-----:R-:W-:Y:S01]  /*2a30*/  FMUL.FTZ R15, R4, R15 ;  /* 0x0000000f040f7220 */ /* 0x001fe20000410000 */
[----:B------:R-:W-:-:S06]  /*2a40*/  FADD.FTZ R4, R12, 1 ;  /* 0x3f8000000c047421 */ /* 0x000fcc0000010000 */
[----:B------:R-:W0:Y:S01]  /*2a50*/  MUFU.EX2 R17, R17 ;  /* 0x0000001100117308 */ /* 0x000e220000000800 */
[----:B-1----:R-:W-:Y:S01]  /*2a60*/  FMUL.FTZ R5, R5, R13 ;  /* 0x0000000d05057220 */ /* 0x002fe20000410000 */
[----:B------:R-:W-:-:S06]  /*2a70*/  FMUL.FTZ R13, R10, -1.4426950216293334961 ;  /* 0xbfb8aa3b0a0d7820 */ /* 0x000fcc0000410000 */
[----:B------:R-:W1:Y:S01]  /*2a80*/  MUFU.RCP R4, R4 ;  /* 0x0000000400047308 */ /* 0x000e620000001000 */
[----:B--2---:R-:W-:-:S07]  /*2a90*/  FADD.FTZ R8, R8, 1 ;  /* 0x3f80000008087421 */ /* 0x004fce0000010000 */
[----:B------:R-:W2:Y:S01]  /*2aa0*/  MUFU.EX2 R13, R13 ;  /* 0x0000000d000d7308 */ /* 0x000ea20000000800 */
[----:B0-----:R-:W-:-:S07]  /*2ab0*/  FADD.FTZ R17, R17, 1 ;  /* 0x3f80000011117421 */ /* 0x001fce0000010000 */
[----:B------:R-:W0:Y:S01]  /*2ac0*/  MUFU.RCP R8, R8 ;  /* 0x0000000800087308 */ /* 0x000e220000001000 */
[----:B-1----:R-:W-:-:S07]  /*2ad0*/  FMUL.FTZ R4, R37, R4 ;  /* 0x0000000425047220 */ /* 0x002fce0000410000 */
[----:B------:R-:W1:Y:S01]  /*2ae0*/  MUFU.RCP R37, R17 ;  /* 0x0000001100257308 */ /* 0x000e620000001000 */
[----:B--2---:R-:W-:Y:S01]  /*2af0*/  FADD.FTZ R13, R13, 1 ;  /* 0x3f8000000d0d7421 */ /* 0x004fe20000010000 */
[----:B0-----:R-:W-:Y:S01]  /*2b00*/  FMUL.FTZ R24, R24, R8 ;  /* 0x0000000818187220 */ /* 0x001fe20000410000 */
[----:B---3--:R-:W-:-:S05]  /*2b10*/  FMUL.FTZ R8, R30, -1.4426950216293334961 ;  /* 0xbfb8aa3b1e087820 */ /* 0x008fca0000410000 */
[----:B------:R0:W-:Y:S01]  /*2b20*/  MUFU.RCP R30, R13 ;  /* 0x0000000d001e7308 */ /* 0x0001e20000001000 */
[----:B-1----:R-:W-:Y:S01]  /*2b30*/  FMUL.FTZ R7, R7, R37 ;  /* 0x0000002507077220 */ /* 0x002fe20000410000 */
[----:B0-----:R-:W2:Y:S04]  /*2b40*/  LDL.LU R13, [R1+0x40] ;  /* 0x00004000010d7983 */ /* 0x001ea80000300800 */
[----:B------:R-:W3:Y:S01]  /*2b50*/  LDL.LU R37, [R1+0x44] ;  /* 0x0000440001257983 */ /* 0x000ee20000300800 */
[----:B------:R-:W-:Y:S01]  /*2b60*/  FMUL.FTZ R16, R6, -1.4426950216293334961 ;  /* 0xbfb8aa3b06107820 */ /* 0x000fe20000410000 */
[----:B------:R-:W-:Y:S01]  /*2b70*/  FMUL.FTZ R12, R9, -1.4426950216293334961 ;  /* 0xbfb8aa3b090c7820 */ /* 0x000fe20000410000 */
[----:B------:R-:W0:Y:S08]  /*2b80*/  MUFU.EX2 R8, R8 ;  /* 0x0000000800087308 */ /* 0x000e300000000800 */
[----:B------:R-:W1:Y:S08]  /*2b90*/  MUFU.EX2 R16, R16 ;  /* 0x0000001000107308 */ /* 0x000e700000000800 */
[----:B------:R-:W4:Y:S01]  /*2ba0*/  MUFU.EX2 R12, R12 ;  /* 0x0000000c000c7308 */ /* 0x000f220000000800 */
[----:B0-----:R-:W-:Y:S01]  /*2bb0*/  FADD.FTZ R8, R8, 1 ;  /* 0x3f80000008087421 */ /* 0x001fe20000010000 */
[----:B-1----:R-:W-:-:S06]  /*2bc0*/  FADD.FTZ R16, R16, 1 ;  /* 0x3f80000010107421 */ /* 0x002fcc0000010000 */
[----:B------:R-:W-:Y:S01]  /*2bd0*/  MUFU.RCP R8, R8 ;  /* 0x0000000800087308 */ /* 0x000fe20000001000 */
[----:B----4-:R-:W-:-:S07]  /*2be0*/  FADD.FTZ R12, R12, 1 ;  /* 0x3f8000000c0c7421 */ /* 0x010fce0000010000 */
[----:B------:R-:W0:Y:S08]  /*2bf0*/  MUFU.RCP R16, R16 ;  /* 0x0000001000107308 */ /* 0x000e300000001000 */
[----:B------:R-:W1:Y:S01]  /*2c00*/  MUFU.RCP R17, R12 ;  /* 0x0000000c00117308 */ /* 0x000e620000001000 */
[----:B0-----:R-:W-:Y:S01]  /*2c10*/  FMUL.FTZ R6, R6, R16 ;  /* 0x0000001006067220 */ /* 0x001fe20000410000 */
[----:B------:R-:W-:Y:S01]  /*2c20*/  FMUL.FTZ R16, R11, -1.4426950216293334961 ;  /* 0xbfb8aa3b0b107820 */ /* 0x000fe20000410000 */
[----:B-1----:R-:W-:Y:S01]  /*2c30*/  FMUL.FTZ R9, R9, R17 ;  /* 0x0000001109097220 */ /* 0x002fe20000410000 */
[----:B------:R-:W-:-:S04]  /*2c40*/  FMUL.FTZ R17, R14, -1.4426950216293334961 ;  /* 0xbfb8aa3b0e117820 */ /* 0x000fc80000410000 */
[----:B------:R-:W0:Y:S08]  /*2c50*/  MUFU.EX2 R16, R16 ;  /* 0x0000001000107308 */ /* 0x000e300000000800 */
[----:B------:R-:W1:Y:S01]  /*2c60*/  MUFU.EX2 R17, R17 ;  /* 0x0000001100117308 */ /* 0x000e620000000800 */
[----:B0-----:R-:W-:-:S07]  /*2c70*/  FADD.FTZ R16, R16, 1 ;  /* 0x3f80000010107421 */ /* 0x001fce0000010000 */
[----:B------:R-:W0:Y:S01]  /*2c80*/  MUFU.RCP R16, R16 ;  /* 0x0000001000107308 */ /* 0x000e220000001000 */
[----:B-1----:R-:W-:-:S07]  /*2c90*/  FADD.FTZ R17, R17, 1 ;  /* 0x3f80000011117421 */ /* 0x002fce0000010000 */
[----:B------:R-:W1:Y:S01]  /*2ca0*/  MUFU.RCP R17, R17 ;  /* 0x0000001100117308 */ /* 0x000e620000001000 */
[----:B0-----:R-:W-:Y:S02]  /*2cb0*/  FMUL.FTZ R11, R11, R16 ;  /* 0x000000100b0b7220 */ /* 0x001fe40000410000 */
[----:B------:R-:W4:Y:S01]  /*2cc0*/  LDL.LU R16, [R1+0x48] ;  /* 0x0000480001107983 */ /* 0x000f220000300800 */
[----:B-1----:R-:W-:Y:S01]  /*2cd0*/  FMUL.FTZ R14, R14, R17 ;  /* 0x000000110e0e7220 */ /* 0x002fe20000410000 */
[----:B--2---:R-:W-:Y:S01]  /*2ce0*/  FMUL.FTZ R8, R13, R8 ;  /* 0x000000080d087220 */ /* 0x004fe20000410000 */
[----:B------:R-:W-:Y:S01]  /*2cf0*/  FMUL.FTZ R13, R2, -1.4426950216293334961 ;  /* 0xbfb8aa3b020d7820 */ /* 0x000fe20000410000 */
[----:B---3--:R-:W-:-:S05]  /*2d00*/  FMUL.FTZ R12, R37, -1.4426950216293334961 ;  /* 0xbfb8aa3b250c7820 */ /* 0x008fca0000410000 */
[----:B------:R-:W0:Y:S08]  /*2d10*/  MUFU.EX2 R13, R13 ;  /* 0x0000000d000d7308 */ /* 0x000e300000000800 */
[----:B------:R-:W1:Y:S01]  /*2d20*/  MUFU.EX2 R12, R12 ;  /* 0x0000000c000c7308 */ /* 0x000e620000000800 */
[----:B0-----:R-:W-:Y:S01]  /*2d30*/  FADD.FTZ R13, R13, 1 ;  /* 0x3f8000000d0d7421 */ /* 0x001fe20000010000 */
[----:B-1----:R-:W-:-:S06]  /*2d40*/  FADD.FTZ R12, R12, 1 ;  /* 0x3f8000000c0c7421 */ /* 0x002fcc0000010000 */
[----:B------:R-:W0:Y:S08]  /*2d50*/  MUFU.RCP R13, R13 ;  /* 0x0000000d000d7308 */ /* 0x000e300000001000 */
[----:B------:R-:W1:Y:S01]  /*2d60*/  MUFU.RCP R12, R12 ;  /* 0x0000000c000c7308 */ /* 0x000e620000001000 */
[----:B0-----:R-:W-:Y:S02]  /*2d70*/  FMUL.FTZ R13, R2, R13 ;  /* 0x0000000d020d7220 */ /* 0x001fe40000410000 */
[----:B------:R-:W2:Y:S01]  /*2d80*/  LDL.LU R2, [R1+0x60] ;  /* 0x0000600001027983 */ /* 0x000ea20000300800 */
[----:B-1----:R-:W-:-:S03]  /*2d90*/  FMUL.FTZ R12, R37, R12 ;  /* 0x0000000c250c7220 */ /* 0x002fc60000410000 */
[----:B------:R-:W3:Y:S04]  /*2da0*/  LDL.LU R37, [R1+0x3c] ;  /* 0x00003c0001257983 */ /* 0x000ee80000300800 */
[----:B------:R-:W2:Y:S01]  /*2db0*/  LDL.LU R17, [R1+0x50] ;  /* 0x0000500001117983 */ /* 0x000ea20000300800 */
[----:B------:R-:W-:Y:S01]  /*2dc0*/  FMUL.FTZ R10, R10, R30 ;  /* 0x0000001e0a0a7220 */ /* 0x000fe20000410000 */
[----:B------:R-:W-:-:S06]  /*2dd0*/  FMUL.FTZ R30, R29, -1.4426950216293334961 ;  /* 0xbfb8aa3b1d1e7820 */ /* 0x000fcc0000410000 */
[----:B------:R-:W0:Y:S02]  /*2de0*/  MUFU.EX2 R30, R30 ;  /* 0x0000001e001e7308 */ /* 0x000e240000000800 */
[----:B0-----:R-:W-:-:S06]  /*2df0*/  FADD.FTZ R30, R30, 1 ;  /* 0x3f8000001e1e7421 */ /* 0x001fcc0000010000 */
[----:B------:R-:W0:Y:S01]  /*2e00*/  MUFU.RCP R30, R30 ;  /* 0x0000001e001e7308 */ /* 0x000e220000001000 */
[----:B------:R-:W-:Y:S02]  /*2e10*/  F2FP.F16.F32.PACK_AB R18, R36, R18 ;  /* 0x000000122412723e */ /* 0x000fe400000000ff */
[----:B------:R-:W-:Y:S02]  /*2e20*/  F2FP.F16.F32.PACK_AB R19, R35, R19 ;  /* 0x000000132313723e */ /* 0x000fe400000000ff */
[----:B----4-:R-:W-:Y:S02]  /*2e30*/  IADD3 R16, P1, PT, R16, UR6, RZ ;  /* 0x0000000610107c10 */ /* 0x010fe4000ff3e0ff */
[----:B------:R-:W-:Y:S01]  /*2e40*/  F2FP.F16.F32.PACK_AB R20, R34, R20 ;  /* 0x000000142214723e */ /* 0x000fe200000000ff */
[----:B0-----:R-:W-:Y:S01]  /*2e50*/  FMUL.FTZ R30, R29, R30 ;  /* 0x0000001e1d1e7220 */ /* 0x001fe20000410000 */
        /* <DEDUP_REMOVED lines=9> */
[----:B------:R-:W-:Y:S01]  /*2ef0*/  ULOP3.LUT UR4, UR4, 0x1, URZ, 0x3c, !UPT ;  /* 0x0000000104047892 */ /* 0x000fe2000f8e3cff */
[----:B--2---:R-:W-:Y:S01]  /*2f00*/  IADD3.X R17, PT, PT, R17, UR7, RZ, P1, !PT ;  /* 0x0000000711117c10 */ /* 0x004fe20008ffe4ff */
[----:B------:R-:W0:Y:S01]  /*2f10*/  LDCU.64 UR6, c[0x0][0x3a8] ;  /* 0x00007500ff0677ac */ /* 0x000e220008000a00 */
[----:B------:R-:W-:-:S03]  /*2f20*/  IADD3 R2, P1, PT, R2, 0x1, RZ ;  /* 0x0000000102027810 */ /* 0x000fc60007f3e0ff */
[----:B------:R1:W-:Y:S01]  /*2f30*/  STG.E.64 desc[UR8][R16.64], R18 ;  /* 0x0000001210007986 */ /* 0x0003e2000c101b08 */
[----:B---3--:R-:W-:-:S03]  /*2f40*/  IADD3.X R37, PT, PT, RZ, R37, RZ, P1, !PT ;  /* 0x00000025ff257210 */ /* 0x008fc60000ffe4ff */
[----:B------:R2:W-:Y:S04]  /*2f50*/  STG.E.64 desc[UR8][R16.64+0xf00], R20 ;  /* 0x000f001410007986 */ /* 0x0005e8000c101b08 */
[----:B------:R3:W-:Y:S01]  /*2f60*/  STG.E.64 desc[UR8][R16.64+0x1e00], R22 ;  /* 0x001e001610007986 */ /* 0x0007e2000c101b08 */
[----:B-1----:R-:W-:Y:S02]  /*2f70*/  F2FP.F16.F32.PACK_AB R18, R28, R27 ;  /* 0x0000001b1c12723e */ /* 0x002fe400000000ff */
[----:B------:R-:W-:Y:S02]  /*2f80*/  F2FP.F16.F32.PACK_AB R19, R0, R3 ;  /* 0x000000030013723e */ /* 0x000fe400000000ff */
[----:B--2---:R-:W-:Y:S02]  /*2f90*/  F2FP.F16.F32.PACK_AB R20, R26, R25 ;  /* 0x000000191a14723e */ /* 0x004fe400000000ff */
[----:B------:R-:W-:Y:S01]  /*2fa0*/  F2FP.F16.F32.PACK_AB R21, R24, R15 ;  /* 0x0000000f1815723e */ /* 0x000fe200000000ff */
[----:B------:R3:W-:Y:S01]  /*2fb0*/  STG.E.64 desc[UR8][R16.64+0x3c00], R4 ;  /* 0x003c000410007986 */ /* 0x0007e2000c101b08 */
[----:B0-----:R-:W-:-:S03]  /*2fc0*/  ISETP.GE.U32.AND P1, PT, R2, UR6, PT ;  /* 0x0000000602007c0c */ /* 0x001fc6000bf26070 */
[----:B------:R3:W-:Y:S04]  /*2fd0*/  STG.E.64 desc[UR8][R16.64+0x2d00], R20 ;  /* 0x002d001410007986 */ /* 0x0007e8000c101b08 */
[----:B------:R3:W-:Y:S04]  /*2fe0*/  STG.E.64 desc[UR8][R16.64+0x4b00], R8 ;  /* 0x004b000810007986 */ /* 0x0007e8000c101b08 */
[----:B------:R3:W-:Y:S04]  /*2ff0*/  STG.E.64 desc[UR8][R16.64+0x5a00], R12 ;  /* 0x005a000c10007986 */ /* 0x0007e8000c101b08 */
[----:B------:R3:W-:Y:S04]  /*3000*/  STG.E.64 desc[UR8][R16.64+0x6900], R18 ;  /* 0x0069001210007986 */ /* 0x0007e8000c101b08 */
[----:B------:R3:W-:Y:S01]  /*3010*/  STL [R1+0x3c], R37 ;  /* 0x00003c2501007387 */ /* 0x0007e20000100800 */
[----:B------:R-:W-:-:S13]  /*3020*/  ISETP.GE.AND.EX P1, PT, R37, UR7, PT, P1 ;  /* 0x0000000725007c0c */ /* 0x000fda000bf26310 */
[----:B---3--:R-:W-:Y:S05]  /*3030*/  @!P1 BRA `(.L_x_1390) ;  /* 0xffffffd000a09947 */ /* 0x008fea000383ffff */
[----:B------:R-:W-:Y:S05]  /*3040*/  EXIT ;  /* 0x000000000000794d */ /* 0x000fea0003800000 */
.L_x_1391:
        /* <DEDUP_REMOVED lines=11> */
.L_x_1448:


//--------------------- .text._ZN13group_norm_v214gn_cuda_kernelI6__halfLi480ELi2ELi16ELi60ELi4096ELb1ELi32ELi960ELi960ELi4ELb1ELi2ELb0ELb0ENS_16CompileConditionILi1000EEEEEvPT_PKS4_S7_S7_flPfS8_Pj --------------------------
	.section	.text._ZN13group_norm_v214gn_cuda_kernelI6__halfLi480ELi2ELi16ELi60ELi4096ELb1ELi32ELi960ELi960ELi4ELb1ELi2ELb0ELb0ENS_16CompileConditionILi1000EEEEEvPT_PKS4_S7_S7_flPfS8_Pj,"ax",@progbits
	.align	128
        .global         _ZN13group_norm_v214gn_cuda_kernelI6__halfLi480ELi2ELi16ELi60ELi4096ELb1ELi32ELi960ELi960ELi4ELb1ELi2ELb0ELb0ENS_16CompileConditionILi1000EEEEEvPT_PKS4_S7_S7_flPfS8_Pj
        .type           _ZN13group_norm_v214gn_cuda_kernelI6__halfLi480ELi2ELi16ELi60ELi4096ELb1ELi32ELi960ELi960ELi4ELb1ELi2ELb0ELb0ENS_16CompileConditionILi1000EEEEEvPT_PKS4_S7_S7_flPfS8_Pj,@function
        .size           _ZN13group_norm_v214gn_cuda_kernelI6__halfLi480ELi2ELi16ELi60ELi4096ELb1ELi32ELi960ELi960ELi4ELb1ELi2ELb0ELb0ENS_16CompileConditionILi1000EEEEEvPT_PKS4_S7_S7_flPfS8_Pj,(.L_x_1449 - _ZN13group_norm_v214gn_cuda_kernelI6__halfLi480ELi2ELi16ELi60ELi4096ELb1ELi32ELi960ELi960ELi4ELb1ELi2ELb0ELb0ENS_16CompileConditionILi1000EEEEEvPT_PKS4_S7_S7_flPfS8_Pj)
        .other          _ZN13group_norm_v214gn_cuda_kernelI6__halfLi480ELi2ELi16ELi60ELi4096ELb1ELi32ELi960ELi960ELi4ELb1ELi2ELb0ELb0ENS_16CompileConditionILi1000EEEEEvPT_PKS4_S7_S7_flPfS8_Pj,@"STO_CUDA_ENTRY STV_DEFAULT"
_ZN13group_norm_v214gn_cuda_kernelI6__halfLi480ELi2ELi16ELi60ELi4096ELb1ELi32ELi960ELi960ELi4ELb1ELi2ELb0ELb0ENS_16CompileConditionILi1000EEEEEvPT_PKS4_S7_S7_flPfS8_Pj:
.text._ZN13group_norm_v214gn_cuda_kernelI6__halfLi480ELi2ELi16ELi60ELi4096ELb1ELi32ELi960ELi960ELi4ELb1ELi2ELb0ELb0ENS_16CompileConditionILi1000EEEEEvPT_PKS4_S7_S7_flPfS8_Pj:
        /* <DEDUP_REMOVED lines=44> */
.L_x_1404:
        /* <DEDUP_REMOVED lines=40> */
[----:B------:R0:W4:Y:S01]  /*0540*/  LDG.E.64.CONSTANT R28, desc[UR8][R40.64+0xe100] ;  /* 0x00e10008281c7981 */ /* 0x000122000c1e9b00 */
        /* <DEDUP_REMOVED lines=16> */
[----:B------:R-:W-:Y:S01]  /*0650*/  FADD.FTZ R3, R3, R39 ;  /* 0x0000002703037221 */ /* 0x000fe20000010000 */
[----:B------:R-:W-:-:S02]  /*0660*/  FFMA.FTZ R38, R39, R39, R38 ;  /* 0x0000002727267223 */ /* 0x000fc40000010026 */
[----:B------:R0:W-:Y:S01]  /*0670*/  STL [R1+0x34], R39 ;  /* 0x0000342701007387 */ /* 0x0001e20000100800 */
[--C-:B----4-:R-:W-:Y:S02]  /*0680*/  HADD2.F32 R40, -RZ, R36.reuse.H0_H0 ;  /* 0x20000024ff287230 */ /* 0x110fe40000004100 */
[----:B0-----:R-:W-:-:S03]  /*0690*/  HADD2.F32 R39, -RZ, R36.H1_H1 ;  /* 0x30000024ff277230 */ /* 0x001fc60000004100 */
        /* <DEDUP_REMOVED lines=9> */
[----:B------:R-:W-:Y:S01]  /*0730*/  STL [R1+0x4], R39 ;  /* 0x0000042701007387 */ /* 0x000fe20000100800 */
[----:B------:R-:W-:Y:S01]  /*0740*/  FADD.FTZ R3, R3, R37 ;  /* 0x0000002503037221 */ /* 0x000fe20000010000 */
[----:B------:R-:W-:-:S02]  /*0750*/  FFMA.FTZ R38, R37, R37, R38 ;  /* 0x0000002525267223 */ /* 0x000fc40000010026 */
[----:B------:R0:W-:Y:S01]  /*0760*/  STL [R1+0x1c], R36 ;  /* 0x00001c2401007387 */ /* 0x0001e20000100800 */
[--C-:B------:R-:W-:Y:S02]  /*0770*/  HADD2.F32 R61, -RZ, R34.reuse.H1_H1 ;  /* 0x30000022ff3d7230 */ /* 0x100fe40000004100 */
[----:B0-----:R-:W-:-:S05]  /*0780*/  HADD2.F32 R36, -RZ, R34.H0_H0 ;  /* 0x20000022ff247230 */ /* 0x001fca0000004100 */
[----:B------:R-:W-:Y:S01]  /*0790*/  FADD.FTZ R34, R3, R36 ;  /* 0x0000002403227221 */ /* 0x000fe20000010000 */
[----:B------:R-:W-:Y:S01]  /*07a0*/  FFMA.FTZ R38, R36, R36, R38 ;  /* 0x0000002424267223 */ /* 0x000fe20000010026 */
[--C-:B------:R-:W-:Y:S01]  /*07b0*/  HADD2.F32 R3, -RZ, R35.reuse.H0_H0 ;  /* 0x20000023ff037230 */ /* 0x100fe20000004100 */
[----:B------:R-:W-:Y:S01]  /*07c0*/  STL [R1+0x3c], R37 ;  /* 0x00003c2501007387 */ /* 0x000fe20000100800 */
[----:B------:R-:W-:Y:S01]  /*07d0*/  FADD.FTZ R34, R34, R61 ;  /* 0x0000003d22227221 */ /* 0x000fe20000010000 */
[----:B------:R-:W-:Y:S02]  /*07e0*/  FFMA.FTZ R38, R61, R61, R38 ;  /* 0x0000003d3d267223 */ /* 0x000fe40000010026 */
[----:B------:R0:W-:Y:S01]  /*07f0*/  STL [R1], R36 ;  /* 0x0000002401007387 */ /* 0x0001e20000100800 */
[----:B------:R-:W-:Y:S01]  /*0800*/  FADD.FTZ R34, R34, R3 ;  /* 0x0000000322227221 */ /* 0x000fe20000010000 */
[----:B------:R-:W-:Y:S01]  /*0810*/  FFMA.FTZ R38, R3, R3, R38 ;  /* 0x0000000303267223 */ /* 0x000fe20000010026 */
[----:B------:R-:W-:Y:S01]  /*0820*/  HADD2.F32 R60, -RZ, R32.H0_H0 ;  /* 0x20000020ff3c7230 */ /* 0x000fe20000004100 */
[----:B------:R1:W-:Y:S01]  /*0830*/  STL [R1+0x18], R3 ;  /* 0x0000180301007387 */ /* 0x0003e20000100800 */
[----:B0-----:R-:W-:-:S02]  /*0840*/  HADD2.F32 R36, -RZ, R35.H1_H1 ;  /* 0x30000023ff247230 */ /* 0x001fc40000004100 */
[----:B------:R-:W-:-:S03]  /*0850*/  HADD2.F32 R59, -RZ, R32.H1_H1 ;  /* 0x30000020ff3b7230 */ /* 0x000fc60000004100 */
[----:B-1----:R-:W-:Y:S01]  /*0860*/  FADD.FTZ R3, R34, R36 ;  /* 0x0000002422037221 */ /* 0x002fe20000010000 */
[----:B------:R-:W-:-:S03]  /*0870*/  FFMA.FTZ R35, R36, R36, R38 ;  /* 0x0000002424237223 */ /* 0x000fc60000010026 */
[----:B------:R-:W-:Y:S01]  /*0880*/  FADD.FTZ R32, R3, R60 ;  /* 0x0000003c03207221 */ /* 0x000fe20000010000 */
[----:B------:R-:W-:Y:S01]  /*0890*/  FFMA.FTZ R34, R60, R60, R35 ;  /* 0x0000003c3c227223 */ /* 0x000fe20000010023 */
[----:B------:R-:W-:Y:S02]  /*08a0*/  HADD2.F32 R37, -RZ, R33.H0_H0 ;  /* 0x20000021ff257230 */ /* 0x000fe40000004100 */
[----:B------:R-:W-:Y:S01]  /*08b0*/  FADD.FTZ R32, R32, R59 ;  /* 0x0000003b20207221 */ /* 0x000fe20000010000 */
[----:B------:R-:W-:Y:S01]  /*08c0*/  FFMA.FTZ R34, R59, R59, R34 ;  /* 0x0000003b3b227223 */ /* 0x000fe20000010022 */
[----:B------:R0:W-:Y:S02]  /*08d0*/  STL [R1+0x54], R36 ;  /* 0x0000542401007387 */ /* 0x0001e40000100800 */
[----:B------:R-:W-:Y:S01]  /*08e0*/  FADD.FTZ R32, R32, R37 ;  /* 0x0000002520207221 */ /* 0x000fe20000010000 */
[----:B------:R-:W-:Y:S01]  /*08f0*/  FFMA.FTZ R34, R37, R37, R34 ;  /* 0x0000002525227223 */ /* 0x000fe20000010022 */
[----:B------:R-:W-:-:S02]  /*0900*/  HADD2.F32 R58, -RZ, R30.H0_H0 ;  /* 0x2000001eff3a7230 */ /* 0x000fc40000004100 */
[----:B0-----:R-:W-:Y:S02]  /*0910*/  HADD2.F32 R36, -RZ, R33.H1_H1 ;  /* 0x30000021ff247230 */ /* 0x001fe40000004100 */
        /* <DEDUP_REMOVED lines=41> */
[----:B------:R-:W-:Y:S01]  /*0bb0*/  STL [R1+0x14], R37 ;  /* 0x0000142501007387 */ /* 0x000fe20000100800 */
[----:B------:R-:W-:Y:S02]  /*0bc0*/  HADD2.F32 R47, -RZ, R13.H0_H0 ;  /* 0x2000000dff2f7230 */ /* 0x000fe40000004100 */
[----:B------:R-:W-:Y:S01]  /*0bd0*/  FADD.FTZ R30, R30, R48 ;  /* 0x000000301e1e7221 */ /* 0x000fe20000010000 */
[----:B------:R-:W-:Y:S01]  /*0be0*/  FFMA.FTZ R31, R48, R48, R31 ;  /* 0x00000030301f7223 */ /* 0x000fe2000001001f */
[----:B------:R-:W-:Y:S04]  /*0bf0*/  STL [R1+0x4c], R36 ;  /* 0x00004c2401007387 */ /* 0x000fe80000100800 */
[----:B------:R-:W-:Y:S01]  /*0c00*/  STL [R1+0x44], R35 ;  /* 0x0000442301007387 */ /* 0x000fe20000100800 */
[----:B------:R-:W-:-:S03]  /*0c10*/  FADD.FTZ R30, R30, R47 ;  /* 0x0000002f1e1e7221 */ /* 0x000fc60000010000 */
[----:B------:R-:W-:Y:S01]  /*0c20*/  STL [R1+0x38], R34 ;  /* 0x0000382201007387 */ /* 0x000fe20000100800 */
[----:B------:R-:W-:-:S03]  /*0c30*/  FFMA.FTZ R31, R47, R47, R31 ;  /* 0x0000002f2f1f7223 */ /* 0x000fc6000001001f */
[----:B------:R0:W-:Y:S01]  /*0c40*/  STL [R1+0x30], R3 ;  /* 0x0000300301007387 */ /* 0x0001e20000100800 */
[--C-:B------:R-:W-:Y:S02]  /*0c50*/  HADD2.F32 R46, -RZ, R8.reuse.H0_H0 ;  /* 0x20000008ff2e7230 */ /* 0x100fe40000004100 */
[----:B------:R-:W-:Y:S02]  /*0c60*/  HADD2.F32 R45, -RZ, R8.H1_H1 ;  /* 0x30000008ff2d7230 */ /* 0x000fe40000004100 */
[----:B0-----:R-:W-:Y:S02]  /*0c70*/  HADD2.F32 R3, -RZ, R13.H1_H1 ;  /* 0x3000000dff037230 */ /* 0x001fe40000004100 */
[----:B------:R-:W-:-:S03]  /*0c80*/  HADD2.F32 R8, -RZ, R5.H1_H1 ;  /* 0x30000005ff087230 */ /* 0x000fc60000004100 */
[----:B------:R0:W-:Y:S01]  /*0c90*/  STL [R1+0x2c], R3 ;  /* 0x00002c0301007387 */ /* 0x0001e20000100800 */
[----:B------:R-:W-:Y:S01]  /*0ca0*/  FADD.FTZ R30, R30, R3 ;  /* 0x000000031e1e7221 */ /* 0x000fe20000010000 */
[----:B------:R-:W-:Y:S01]  /*0cb0*/  FFMA.FTZ R31, R3, R3, R31 ;  /* 0x00000003031f7223 */ /* 0x000fe2000001001f */
[----:B0-----:R-:W-:-:S05]  /*0cc0*/  HADD2.F32 R3, -RZ, R9.H1_H1 ;  /* 0x30000009ff037230 */ /* 0x001fca0000004100 */
[----:B------:R0:W-:Y:S04]  /*0cd0*/  STL [R1+0x28], R3 ;  /* 0x0000280301007387 */ /* 0x0001e80000100800 */
[----:B------:R1:W-:Y:S04]  /*0ce0*/  STL [R1+0x24], R8 ;  /* 0x0000240801007387 */ /* 0x0003e80000100800 */
[----:B------:R-:W2:Y:S01]  /*0cf0*/  LDL R32, [R1+0x94] ;  /* 0x0000940001207983 */ /* 0x000ea20000100800 */
[----:B------:R-:W-:Y:S01]  /*0d00*/  FADD.FTZ R30, R30, R46 ;  /* 0x0000002e1e1e7221 */ /* 0x000fe20000010000 */
[----:B------:R-:W-:Y:S01]  /*0d10*/  FFMA.FTZ R31, R46, R46, R31 ;  /* 0x0000002e2e1f7223 */ /* 0x000fe2000001001f */
[----:B------:R-:W-:-:S02]  /*0d20*/  HADD2.F32 R44, -RZ, R9.H0_H0 ;  /* 0x20000009ff2c7230 */ /* 0x000fc40000004100 */
        /* <DEDUP_REMOVED lines=12> */
[----:B------:R-:W-:-:S03]  /*0df0*/  FFMA.FTZ R31, R42, R42, R31 ;  /* 0x0000002a2a1f7223 */ /* 0x000fc6000001001f */
[----:B------:R-:W-:Y:S01]  /*0e00*/  FADD.FTZ R30, R30, R41 ;  /* 0x000000291e1e7221 */ /* 0x000fe20000010000 */
[----:B------:R-:W-:Y:S01]  /*0e10*/  FFMA.FTZ R31, R41, R41, R31 ;  /* 0x00000029291f7223 */ /* 0x000fe2000001001f */
[--C-:B0-----:R-:W-:Y:S02]  /*0e20*/  HADD2.F32 R3, -RZ, R6.reuse.H0_H0 ;  /* 0x20000006ff037230 */ /* 0x101fe40000004100 */
        /* <DEDUP_REMOVED lines=14> */
[----:B-1----:R-:W-:-:S02]  /*0f10*/  HADD2.F32 R8, -RZ, R10.H1_H1 ;  /* 0x3000000aff087230 */ /* 0x002fc40000004100 */
        /* <DEDUP_REMOVED lines=11> */
[----:B------:R-:W0:Y:S01]  /*0fd0*/  S2R R20, SR_TID.X ;  /* 0x0000000000147919 */ /* 0x000e220000002100 */
        /* <DEDUP_REMOVED lines=24> */
[----:B0-----:R-:W-:Y:S01]  /*1160*/  ISETP.GT.U32.AND P1, PT, R20, 0x1f, PT ;  /* 0x0000001f1400780c */ /* 0x001fe20003f24070 */
        /* <DEDUP_REMOVED lines=10> */
[----:B------:R-:W-:Y:S02]  /*1210*/  HADD2.F32 R38, -RZ, R28.H1_H1 ;  /* 0x3000001cff267230 */ /* 0x000fe40000004100 */
        /* <DEDUP_REMOVED lines=71> */
.L_x_1393:
[----:B------:R-:W-:Y:S05]  /*1690*/  BSYNC.RECONVERGENT B0 ;  /* 0x0000000000007941 */ /* 0x000fea0003800200 */
.L_x_1392:
        /* <DEDUP_REMOVED lines=21> */
.L_x_1395:
[----:B------:R-:W-:Y:S05]  /*17f0*/  BSYNC.RECONVERGENT B0 ;  /* 0x0000000000007941 */ /* 0x000fea0003800200 */
.L_x_1394:
        /* <DEDUP_REMOVED lines=13> */
.L_x_1397:
[----:B------:R-:W2:Y:S04]  /*18d0*/  LD.E.STRONG.GPU R31, desc[UR8][R28.64] ;  /* 0x000000081c1f7980 */ /* 0x000ea8000c10f900 */
[----:B--2---:R-:W-:Y:S01]  /*18e0*/  CCTL.IVALL ;  /* 0x00000000ff00798f */ /* 0x004fe20002000000 */
[----:B------:R-:W-:Y:S05]  /*18f0*/  YIELD ;  /* 0x0000000000007946 */ /* 0x000fea0003800000 */
[----:B-----5:R-:W-:-:S04]  /*1900*/  LOP3.LUT R31, R31, R30, RZ, 0x3c, !PT ;  /* 0x0000001e1f1f7212 */ /* 0x020fc800078e3cff */
[----:B------:R-:W-:-:S13]  /*1910*/  ISETP.GT.AND P2, PT, R31, -0x1, PT ;  /* 0xffffffff1f00780c */ /* 0x000fda0003f44270 */
[----:B------:R-:W-:Y:S05]  /*1920*/  @P2 BRA `(.L_x_1397) ;  /* 0xfffffffc00e82947 */ /* 0x000fea000383ffff */
.L_x_1396:
        /* <DEDUP_REMOVED lines=59> */
.L_x_1399:
[----:B------:R-:W-:Y:S05]  /*1ce0*/  BSYNC.RECONVERGENT B0 ;  /* 0x0000000000007941 */ /* 0x000fea0003800200 */
.L_x_1398:
        /* <DEDUP_REMOVED lines=30> */
.L_x_1401:
[----:B------:R-:W-:Y:S05]  /*1ed0*/  BSYNC.RECONVERGENT B0 ;  /* 0x0000000000007941 */ /* 0x000fea0003800200 */
.L_x_1400:
        /* <DEDUP_REMOVED lines=8> */
[----:B-----5:R-:W-:Y:S01]  /*1f60*/  LEA R29, P1, R2, R29, 0x5 ;  /* 0x0000001d021d7211 */ /* 0x020fe200078228ff */
        /* <DEDUP_REMOVED lines=8> */
.L_x_1403:
[----:B------:R-:W-:Y:S05]  /*1ff0*/  BSYNC.RECONVERGENT B0 ;  /* 0x0000000000007941 */ /* 0x000fea0003800200 */
.L_x_1402:
[----:B01----:R-:W2:Y:S01]  /*2000*/  LDL R28, [R1+0x90] ;  /* 0x00009000011c7983 */ /* 0x003ea20000100800 */
[----:B------:R-:W0:Y:S03]  /*2010*/  LDCU UR5, c[0x0][0x3a0] ;  /* 0x00007400ff0577ac */ /* 0x000e260008000800 */
[----:B------:R-:W3:Y:S01]  /*2020*/  LDL.LU R30, [R1+0x8] ;  /* 0x00000800011e7983 */ /* 0x000ee20000300800 */
[----:B-----5:R-:W-:Y:S01]  /*2030*/  HADD2.F32 R34, -RZ, R24.H0_H0 ;  /* 0x20000018ff227230 */ /* 0x020fe20000004100 */
[----:B------:R-:W1:Y:S02]  /*2040*/  LDCU.64 UR6, c[0x0][0x380] ;  /* 0x00007000ff0677ac */ /* 0x000e640008000a00 */
[----:B------:R-:W4:Y:S04]  /*2050*/  LDL.LU R31, [R1] ;  /* 0x00000000011f7983 */ /* 0x000f280000300800 */
[----:B------:R0:W-:Y:S04]  /*2060*/  STL [R1+0x98], R2 ;  /* 0x0000980201007387 */ /* 0x0001e80000100800 */
[----:B------:R-:W4:Y:S04]  /*2070*/  LDL.LU R36, [R1+0xc] ;  /* 0x00000c0001247983 */ /* 0x000f280000300800 */
[----:B0-----:R-:W4:Y:S04]  /*2080*/  LDL.LU R2, [R1+0x4] ;  /* 0x0000040001027983 */ /* 0x001f280000300800 */
[----:B--2---:R-:W0:Y:S02]  /*2090*/  LDS.64 R28, [R28] ;  /* 0x000000001c1c7984 */ /* 0x004e240000000a00 */
[----:B0-----:R-:W-:Y:S01]  /*20a0*/  FADD.FTZ R29, R29, UR5 ;  /* 0x000000051d1d7e21 */ /* 0x001fe20008010000 */
[--C-:B------:R-:W-:Y:S01]  /*20b0*/  FADD.FTZ R11, R11, -R28.reuse ;  /* 0x8000001c0b0b7221 */ /* 0x100fe20000010000 */
[--C-:B------:R-:W-:Y:S01]  /*20c0*/  FADD.FTZ R0, R0, -R28.reuse ;  /* 0x8000001c00007221 */ /* 0x100fe20000010000 */
[--C-:B---3--:R-:W-:Y:S01]  /*20d0*/  FADD.FTZ R30, R30, -R28.reuse ;  /* 0x8000001c1e1e7221 */ /* 0x108fe20000010000 */
[--C-:B------:R-:W-:Y:S01]  /*20e0*/  FADD.FTZ R58, R58, -R28.reuse ;  /* 0x8000001c3a3a7221 */ /* 0x100fe20000010000 */
[--C-:B------:R-:W-:Y:S01]  /*20f0*/  FADD.FTZ R55, R55, -R28.reuse ;  /* 0x8000001c37377221 */ /* 0x100fe20000010000 */
[----:B------:R-:W0:Y:S01]  /*2100*/  MUFU.RSQ R29, R29 ;  /* 0x0000001d001d7308 */ /* 0x000e220000001400 */
[--C-:B----4-:R-:W-:Y:S01]  /*2110*/  FADD.FTZ R31, R31, -R28.reuse ;  /* 0x8000001c1f1f7221 */ /* 0x110fe20000010000 */
        /* <DEDUP_REMOVED lines=16> */
[C---:B------:R-:W-:Y:S01]  /*2220*/  FMUL.FTZ R52, R29.reuse, R52 ;  /* 0x000000341d347220 */ /* 0x040fe20000410000 */
[C-C-:B------:R-:W-:Y:S01]  /*2230*/  FFMA.FTZ R0, R34.reuse, R55, R11.reuse ;  /* 0x0000003722007223 */ /* 0x140fe2000001000b */
[C---:B------:R-:W-:Y:S01]  /*2240*/  FMUL.FTZ R49, R29.reuse, R49 ;  /* 0x000000311d317220 */ /* 0x040fe20000410000 */
[----:B------:R-:W-:Y:S01]  /*2250*/  FMUL.FTZ R46, R29, R46 ;  /* 0x0000002e1d2e7220 */ /* 0x000fe20000410000 */
[----:B------:R-:W-:Y:S01]  /*2260*/  FADD.FTZ R7, R7, -R28 ;  /* 0x8000001c07077221 */ /* 0x000fe20000010000 */
[----:B------:R-:W-:Y:S01]  /*2270*/  FFMA.FTZ R37, R34, R52, R11 ;  /* 0x0000003422257223 */ /* 0x000fe2000001000b */
[----:B------:R0:W-:Y:S01]  /*2280*/  STL [R1], R35 ;  /* 0x0000002301007387 */ /* 0x0001e20000100800 */
[----:B------:R-:W-:-:S03]  /*2290*/  FMUL.FTZ R43, R29, R43 ;  /* 0x0000002b1d2b7220 */ /* 0x000fc60000410000 */
[----:B------:R2:W-:Y:S01]  /*22a0*/  STL [R1+0x40], R0 ;  /* 0x0000400001007387 */ /* 0x0005e20000100800 */
[----:B------:R-:W-:Y:S01]  /*22b0*/  FMUL.FTZ R7, R29, R7 ;  /* 0x000000071d077220 */ /* 0x000fe20000410000 */
[--C-:B------:R-:W-:Y:S01]  /*22c0*/  FADD.FTZ R15, R15, -R28.reuse ;  /* 0x8000001c0f0f7221 */ /* 0x100fe20000010000 */
[C-C-:B0-----:R-:W-:Y:S01]  /*22d0*/  FFMA.FTZ R35, R34.reuse, R49, R11.reuse ;  /* 0x0000003122237223 */ /* 0x141fe2000001000b */
[----:B------:R0:W-:Y:S01]  /*22e0*/  STL [R1+0x48], R37 ;  /* 0x0000482501007387 */ /* 0x0001e20000100800 */
[----:B--2---:R-:W-:Y:S01]  /*22f0*/  FFMA.FTZ R0, R34, R46, R11 ;  /* 0x0000002e22007223 */ /* 0x004fe2000001000b */
[----:B------:R-:W-:Y:S02]  /*2300*/  FADD.FTZ R19, R19, -R28 ;  /* 0x8000001c13137221 */ /* 0x000fe40000010000 */
[----:B------:R2:W-:Y:S01]  /*2310*/  STL [R1+0x50], R35 ;  /* 0x0000502301007387 */ /* 0x0005e20000100800 */
[----:B------:R-:W-:-:S03]  /*2320*/  FMUL.FTZ R15, R29, R15 ;  /* 0x0000000f1d0f7220 */ /* 0x000fc60000410000 */
[----:B------:R3:W-:Y:S01]  /*2330*/  STL [R1+0x5c], R0 ;  /* 0x00005c0001007387 */ /* 0x0007e20000100800 */
[C-C-:B0-----:R-:W-:Y:S01]  /*2340*/  FFMA.FTZ R37, R34.reuse, R43, R11.reuse ;  /* 0x0000002b22257223 */ /* 0x141fe2000001000b */
[----:B------:R-:W-:Y:S01]  /*2350*/  FMUL.FTZ R19, R29, R19 ;  /* 0x000000131d137220 */ /* 0x000fe20000410000 */
[C-C-:B--2---:R-:W-:Y:S01]  /*2360*/  FFMA.FTZ R35, R34.reuse, R32, R11.reuse ;  /* 0x0000002022237223 */ /* 0x144fe2000001000b */
[----:B------:R-:W-:Y:S01]  /*2370*/  FADD.FTZ R23, R23, -R28 ;  /* 0x8000001c17177221 */ /* 0x000fe20000010000 */
[C-C-:B---3--:R-:W-:Y:S01]  /*2380*/  FFMA.FTZ R0, R34.reuse, R7, R11.reuse ;  /* 0x0000000722007223 */ /* 0x148fe2000001000b */
[----:B------:R-:W-:Y:S01]  /*2390*/  STL [R1+0x60], R37 ;  /* 0x0000602501007387 */ /* 0x000fe20000100800 */
[C-C-:B------:R-:W-:Y:S01]  /*23a0*/  FFMA.FTZ R32, R34.reuse, R33, R11.reuse ;  /* 0x0000002122207223 */ /* 0x140fe2000001000b */
[----:B------:R-:W-:Y:S02]  /*23b0*/  FFMA.FTZ R7, R34, R15, R11 ;  /* 0x0000000f22077223 */ /* 0x000fe4000001000b */
[----:B------:R-:W-:Y:S01]  /*23c0*/  STL [R1+0x64], R35 ;  /* 0x0000642301007387 */ /* 0x000fe20000100800 */
[----:B------:R-:W-:-:S03]  /*23d0*/  FMUL.FTZ R23, R29, R23 ;  /* 0x000000171d177220 */ /* 0x000fc60000410000 */
[----:B------:R0:W-:Y:S04]  /*23e0*/  STL [R1+0x6c], R0 ;  /* 0x00006c0001007387 */ /* 0x0001e80000100800 */
[----:B------:R2:W-:Y:S01]  /*23f0*/  STL [R1+0x74], R32 ;  /* 0x0000742001007387 */ /* 0x0005e20000100800 */
[----:B0-----:R-:W-:-:S03]  /*2400*/  FFMA.FTZ R0, R34, R19, R11 ;  /* 0x0000001322007223 */ /* 0x001fc6000001000b */
[----:B------:R0:W-:Y:S01]  /*2410*/  STL [R1+0x78], R7 ;  /* 0x0000780701007387 */ /* 0x0001e20000100800 */
[----:B--2---:R-:W-:-:S03]  /*2420*/  FFMA.FTZ R32, R34, R23, R11 ;  /* 0x0000001722207223 */ /* 0x004fc6000001000b */
[----:B------:R2:W-:Y:S04]  /*2430*/  STL [R1+0x7c], R0 ;  /* 0x00007c0001007387 */ /* 0x0005e80000100800 */
[----:B------:R-:W3:Y:S01]  /*2440*/  LDL.LU R35, [R1+0x20] ;  /* 0x0000200001237983 */ /* 0x000ee20000300800 */
[----:B0-----:R-:W-:-:S03]  /*2450*/  FADD.FTZ R7, R2, -R28 ;  /* 0x8000001c02077221 */ /* 0x001fc60000010000 */
[----:B------:R-:W4:Y:S04]  /*2460*/  LDL.LU R23, [R1+0x1c] ;  /* 0x00001c0001177983 */ /* 0x000f280000300800 */
[----:B------:R-:W4:Y:S04]  /*2470*/  LDL.LU R19, [R1+0x18] ;  /* 0x0000180001137983 */ /* 0x000f280000300800 */
[----:B------:R-:W4:Y:S01]  /*2480*/  LDL.LU R2, [R1+0x14] ;  /* 0x0000140001027983 */ /* 0x000f220000300800 */
[--C-:B------:R-:W-:Y:S01]  /*2490*/  FADD.FTZ R60, R60, -R28.reuse ;  /* 0x8000001c3c3c7221 */ /* 0x100fe20000010000 */
[----:B------:R-:W-:-:S03]  /*24a0*/  FADD.FTZ R48, R48, -R28 ;  /* 0x8000001c30307221 */ /* 0x000fc60000010000 */
[----:B------:R-:W-:Y:S01]  /*24b0*/  FMUL.FTZ R60, R29, R60 ;  /* 0x0000003c1d3c7220 */ /* 0x000fe20000410000 */
[--C-:B------:R-:W-:Y:S01]  /*24c0*/  FADD.FTZ R51, R51, -R28.reuse ;  /* 0x8000001c33337221 */ /* 0x100fe20000010000 */
[--C-:B------:R-:W-:Y:S01]  /*24d0*/  FADD.FTZ R4, R4, -R28.reuse ;  /* 0x8000001c04047221 */ /* 0x100fe20000010000 */
[C-C-:B------:R-:W-:Y:S01]  /*24e0*/  FFMA.FTZ R30, R34.reuse, R30, R11.reuse ;  /* 0x0000001e221e7223 */ /* 0x140fe2000001000b */
[----:B------:R-:W-:Y:S01]  /*24f0*/  FFMA.FTZ R60, R34, R60, R11 ;  /* 0x0000003c223c7223 */ /* 0x000fe2000001000b */
[--C-:B------:R-:W-:Y:S01]  /*2500*/  FADD.FTZ R8, R8, -R28.reuse ;  /* 0x8000001c08087221 */ /* 0x100fe20000010000 */
[--C-:B------:R-:W-:Y:S01]  /*2510*/  FADD.FTZ R16, R16, -R28.reuse ;  /* 0x8000001c10107221 */ /* 0x100fe20000010000 */
[----:B------:R-:W-:Y:S02]  /*2520*/  HADD2.F32 R24, -RZ, R24.H1_H1 ;  /* 0x30000018ff187230 */ /* 0x000fe40000004100 */
[----:B--2---:R-:W-:Y:S01]  /*2530*/  FADD.FTZ R0, R36, -R28 ;  /* 0x8000001c24007221 */ /* 0x004fe20000010000 */
[----:B------:R-:W-:-:S02]  /*2540*/  HADD2.F32 R34, -RZ, R26.H1_H1 ;  /* 0x3000001aff227230 */ /* 0x000fc40000004100 */
        /* <DEDUP_REMOVED lines=12> */
[----:B------:R-:W-:Y:S01]  /*2610*/  FADD.FTZ R57, R57, -R28 ;  /* 0x8000001c39397221 */ /* 0x000fe20000010000 */
[----:B------:R-:W-:Y:S01]  /*2620*/  FMUL.FTZ R0, R29, R45 ;  /* 0x0000002d1d007220 */ /* 0x000fe20000410000 */
[C-C-:B------:R-:W-:Y:S01]  /*2630*/  FFMA.FTZ R42, R24.reuse, R11, R34.reuse ;  /* 0x0000000b182a7223 */ /* 0x140fe20000010022 */
[C-C-:B------:R-:W-:Y:S01]  /*2640*/  FFMA.FTZ R45, R24.reuse, R15, R34.reuse ;  /* 0x0000000f182d7223 */ /* 0x140fe20000010022 */
[C---:B------:R-:W-:Y:S01]  /*2650*/  FFMA.FTZ R11, R24.reuse, R4, R34 ;  /* 0x00000004180b7223 */ /* 0x040fe20000010022 */
[----:B------:R-:W-:Y:S01]  /*2660*/  FADD.FTZ R61, R61, -R28 ;  /* 0x8000001c3d3d7221 */ /* 0x000fe20000010000 */
[C-C-:B------:R-:W-:Y:S01]  /*2670*/  FFMA.FTZ R15, R24.reuse, R8, R34.reuse ;  /* 0x00000008180f7223 */ /* 0x140fe20000010022 */
[C-C-:B------:R-:W-:Y:S01]  /*2680*/  FFMA.FTZ R4, R24.reuse, R16, R34.reuse ;  /* 0x0000001018047223 */ /* 0x140fe20000010022 */
[----:B------:R-:W-:Y:S01]  /*2690*/  FFMA.FTZ R8, R24, R20, R34 ;  /* 0x0000001418087223 */ /* 0x000fe20000010022 */
[----:B------:R-:W-:Y:S01]  /*26a0*/  FMUL.FTZ R57, R29, R57 ;  /* 0x000000391d397220 */ /* 0x000fe20000410000 */
[--C-:B------:R-:W-:Y:S01]  /*26b0*/  FADD.FTZ R59, R59, -R28.reuse ;  /* 0x8000001c3b3b7221 */ /* 0x100fe20000010000 */
[--C-:B------:R-:W-:Y:S01]  /*26c0*/  FADD.FTZ R54, R54, -R28.reuse ;  /* 0x8000001c36367221 */ /* 0x100fe20000010000 */
[--C-:B------:R-:W-:Y:S01]  /*26d0*/  FADD.FTZ R12, R12, -R28.reuse ;  /* 0x8000001c0c0c7221 */ /* 0x100fe20000010000 */
[----:B------:R-:W-:Y:S01]  /*26e0*/  FADD.FTZ R38, R38, -R28 ;  /* 0x8000001c26267221 */ /* 0x000fe20000010000 */
[C---:B------:R-:W-:Y:S01]  /*26f0*/  FMUL.FTZ R61, R29.reuse, R61 ;  /* 0x0000003d1d3d7220 */ /* 0x040fe20000410000 */
[----:B------:R3:W-:Y:S01]  /*2700*/  STL [R1+0x68], R4 ;  /* 0x0000680401007387 */ /* 0x0007e20000100800 */
[C---:B------:R-:W-:Y:S01]  /*2710*/  FMUL.FTZ R33, R29.reuse, R59 ;  /* 0x0000003b1d217220 */ /* 0x040fe20000410000 */
[C---:B------:R-:W-:Y:S01]  /*2720*/  FMUL.FTZ R36, R29.reuse, R54 ;  /* 0x000000361d247220 */ /* 0x040fe20000410000 */
[C---:B------:R-:W-:Y:S01]  /*2730*/  FMUL.FTZ R12, R29.reuse, R12 ;  /* 0x0000000c1d0c7220 */ /* 0x040fe20000410000 */
[----:B------:R4:W-:Y:S01]  /*2740*/  STL [R1+0x70], R8 ;  /* 0x0000700801007387 */ /* 0x0009e20000100800 */
[----:B------:R-:W-:Y:S01]  /*2750*/  FFMA.FTZ R48, R24, R57, R34 ;  /* 0x0000003918307223 */ /* 0x000fe20000010022 */
[----:B------:R-:W-:-:S02]  /*2760*/  FMUL.FTZ R38, R29, R38 ;  /* 0x000000261d267220 */ /* 0x000fc40000410000 */
[----:B------:R-:W2:Y:S01]  /*2770*/  LDL.LU R58, [R1+0x34] ;  /* 0x00003400013a7983 */ /* 0x000ea20000300800 */
[----:B------:R-:W-:-:S03]  /*2780*/  FFMA.FTZ R51, R24, R61, R34 ;  /* 0x0000003d18337223 */ /* 0x000fc60000010022 */
[----:B------:R-:W2:Y:S01]  /*2790*/  LDL.LU R57, [R1+0x3c] ;  /* 0x00003c0001397983 */ /* 0x000ea20000300800 */
[--C-:B------:R-:W-:Y:S01]  /*27a0*/  FFMA.FTZ R26, R26, R24, R34.reuse ;  /* 0x000000181a1a7223 */ /* 0x100fe20000010022 */
[C-C-:B------:R-:W-:Y:S02]  /*27b0*/  FFMA.FTZ R55, R24.reuse, R55, R34.reuse ;  /* 0x0000003718377223 */ /* 0x140fe40000010022 */
[----:B------:R-:W2:Y:S01]  /*27c0*/  LDL.LU R49, [R1+0x4c] ;  /* 0x00004c0001317983 */ /* 0x000ea20000300800 */
[C-C-:B------:R-:W-:Y:S01]  /*27d0*/  FFMA.FTZ R33, R24.reuse, R33, R34.reuse ;  /* 0x0000002118217223 */ /* 0x140fe20000010022 */
[C-C-:B------:R-:W-:Y:S01]  /*27e0*/  FFMA.FTZ R36, R24.reuse, R36, R34.reuse ;  /* 0x0000002418247223 */ /* 0x140fe20000010022 */
[C-C-:B------:R-:W-:Y:S01]  /*27f0*/  FFMA.FTZ R0, R24.reuse, R0, R34.reuse ;  /* 0x0000000018007223 */ /* 0x140fe20000010022 */
[----:B------:R-:W2:Y:S01]  /*2800*/  LDL.LU R61, [R1+0x44] ;  /* 0x00004400013d7983 */ /* 0x000ea20000300800 */
[C-C-:B------:R-:W-:Y:S01]  /*2810*/  FFMA.FTZ R7, R24.reuse, R7, R34.reuse ;  /* 0x0000000718077223 */ /* 0x140fe20000010022 */
[C-C-:B------:R-:W-:Y:S01]  /*2820*/  FFMA.FTZ R59, R24.reuse, R12, R34.reuse ;  /* 0x0000000c183b7223 */ /* 0x140fe20000010022 */
[----:B------:R-:W-:Y:S01]  /*2830*/  FFMA.FTZ R34, R24, R38, R34 ;  /* 0x0000002618227223 */ /* 0x000fe20000010022 */
[----:B------:R-:W2:Y:S04]  /*2840*/  LDL.LU R46, [R1+0x38] ;  /* 0x00003800012e7983 */ /* 0x000ea80000300800 */
[----:B------:R-:W2:Y:S04]  /*2850*/  LDL.LU R54, [R1+0x30] ;  /* 0x0000300001367983 */ /* 0x000ea80000300800 */
[----:B------:R-:W2:Y:S04]  /*2860*/  LDL.LU R24, [R1+0x2c] ;  /* 0x00002c0001187983 */ /* 0x000ea80000300800 */
[----:B------:R-:W2:Y:S01]  /*2870*/  LDL.LU R20, [R1+0x28] ;  /* 0x0000280001147983 */ /* 0x000ea20000300800 */
[--C-:B---3--:R-:W-:Y:S01]  /*2880*/  FADD.FTZ R4, R35, -R28.reuse ;  /* 0x8000001c23047221 */ /* 0x108fe20000010000 */
[--C-:B------:R-:W-:Y:S01]  /*2890*/  FADD.FTZ R35, R56, -R28.reuse ;  /* 0x8000001c38237221 */ /* 0x100fe20000010000 */
[----:B----4-:R-:W-:-:S02]  /*28a0*/  FADD.FTZ R8, R2, -R28 ;  /* 0x8000001c02087221 */ /* 0x010fc40000010000 */
[----:B------:R-:W3:Y:S04]  /*28b0*/  LDL.LU R2, [R1+0x24] ;  /* 0x0000240001027983 */ /* 0x000ee80000300800 */
        /* <DEDUP_REMOVED lines=8> */
[--C-:B------:R-:W-:Y:S01]  /*2940*/  FADD.FTZ R43, R50, -R28.reuse ;  /* 0x8000001c322b7221 */ /* 0x100fe20000010000 */
[----:B------:R-:W-:Y:S02]  /*2950*/  HADD2.F32 R9, -RZ, R27.H0_H0 ;  /* 0x2000001bff097230 */ /* 0x000fe40000004100 */
[--C-:B------:R-:W-:Y:S01]  /*2960*/  FADD.FTZ R47, R47, -R28.reuse ;  /* 0x8000001c2f2f7221 */ /* 0x100fe20000010000 */
[--C-:B------:R-:W-:Y:S01]  /*2970*/  FADD.FTZ R44, R44, -R28.reuse ;  /* 0x8000001c2c2c7221 */ /* 0x100fe20000010000 */
[--C-:B------:R-:W-:Y:S01]  /*2980*/  FADD.FTZ R41, R41, -R28.reuse ;  /* 0x8000001c29297221 */ /* 0x100fe20000010000 */
[--C-:B------:R-:W-:Y:S01]  /*2990*/  FADD.FTZ R12, R5, -R28.reuse ;  /* 0x8000001c050c7221 */ /* 0x100fe20000010000 */
[--C-:B------:R-:W-:Y:S01]  /*29a0*/  FADD.FTZ R23, R17, -R28.reuse ;  /* 0x8000001c11177221 */ /* 0x100fe20000010000 */
        /* <DEDUP_REMOVED lines=33> */
[----:B------:R0:W-:Y:S01]  /*2bc0*/  STL [R1+0x1c], R13 ;  /* 0x00001c0d01007387 */ /* 0x0001e20000100800 */
[--C-:B--2---:R-:W-:Y:S01]  /*2bd0*/  FADD.FTZ R58, R58, -R28.reuse ;  /* 0x8000001c3a3a7221 */ /* 0x104fe20000010000 */
        /* <DEDUP_REMOVED lines=9> */
[--C-:B------:R-:W-:Y:S01]  /*2c70*/  FADD.FTZ R24, R18, -R28.reuse ;  /* 0x8000001c12187221 */ /* 0x100fe20000010000 */
[--C-:B------:R-:W-:Y:S01]  /*2c80*/  FADD.FTZ R54, R20, -R28.reuse ;  /* 0x8000001c14367221 */ /* 0x100fe20000010000 */
[----:B------:R-:W-:Y:S01]  /*2c90*/  FADD.FTZ R20, R14, -R28 ;  /* 0x8000001c0e147221 */ /* 0x000fe20000010000 */
        /* <DEDUP_REMOVED lines=28> */
[----:B------:R-:W-:-:S06]  /*2e60*/  FMUL.FTZ R22, R53, -1.4426950216293334961 ;  /* 0xbfb8aa3b35167820 */ /* 0x000fcc0000410000 */
[----:B------:R-:W0:Y:S02]  /*2e70*/  MUFU.EX2 R22, R22 ;  /* 0x0000001600167308 */ /* 0x000e240000000800 */
[----:B0-----:R-:W-:-:S06]  /*2e80*/  FADD.FTZ R22, R22, 1 ;  /* 0x3f80000016167421 */ /* 0x001fcc0000010000 */
[----:B------:R-:W-:Y:S01]  /*2e90*/  MUFU.RCP R22, R22 ;  /* 0x0000001600167308 */ /* 0x000fe20000001000 */
[--C-:B---3--:R-:W-:Y:S01]  /*2ea0*/  FADD.FTZ R9, R2, -R28.reuse ;  /* 0x8000001c02097221 */ /* 0x108fe20000010000 */
[--C-:B----4-:R-:W-:Y:S01]  /*2eb0*/  FADD.FTZ R56, R56, -R28.reuse ;  /* 0x8000001c38387221 */ /* 0x110fe20000010000 */
[----:B------:R-:W-:Y:S02]  /*2ec0*/  FADD.FTZ R28, R40, -R28 ;  /* 0x8000001c281c7221 */ /* 0x000fe40000010000 */
[C---:B------:R-:W-:Y:S01]  /*2ed0*/  FMUL.FTZ R9, R29.reuse, R9 ;  /* 0x000000091d097220 */ /* 0x040fe20000410000 */
[C---:B------:R-:W-:Y:S01]  /*2ee0*/  FMUL.FTZ R10, R29.reuse, R56 ;  /* 0x000000381d0a7220 */ /* 0x040fe20000410000 */
[----:B------:R-:W-:Y:S02]  /*2ef0*/  FMUL.FTZ R29, R29, R28 ;  /* 0x0000001c1d1d7220 */ /* 0x000fe40000410000 */
[C-C-:B------:R-:W-:Y:S01]  /*2f00*/  FFMA.FTZ R9, R25.reuse, R9, R18.reuse ;  /* 0x0000000919097223 */ /* 0x140fe20000010012 */
[C-C-:B------:R-:W-:Y:S01]  /*2f10*/  FFMA.FTZ R10, R25.reuse, R10, R18.reuse ;  /* 0x0000000a190a7223 */ /* 0x140fe20000010012 */
[----:B------:R-:W-:Y:S01]  /*2f20*/  FFMA.FTZ R25, R25, R29, R18 ;  /* 0x0000001d19197223 */ /* 0x000fe20000010012 */
[----:B------:R-:W-:Y:S01]  /*2f30*/  FMUL.FTZ R18, R32, -1.4426950216293334961 ;  /* 0xbfb8aa3b20127820 */ /* 0x000fe20000410000 */
[----:B------:R-:W-:-:S05]  /*2f40*/  FMUL.FTZ R28, R34, -1.4426950216293334961 ;  /* 0xbfb8aa3b221c7820 */ /* 0x000fca0000410000 */
[----:B------:R-:W0:Y:S08]  /*2f50*/  MUFU.EX2 R18, R18 ;  /* 0x0000001200127308 */ /* 0x000e300000000800 */
[----:B------:R-:W2:Y:S01]  /*2f60*/  MUFU.EX2 R28, R28 ;  /* 0x0000001c001c7308 */ /* 0x000ea20000000800 */
[----:B0-----:R-:W-:-:S07]  /*2f70*/  FADD.FTZ R18, R18, 1 ;  /* 0x3f80000012127421 */ /* 0x001fce0000010000 */
[----:B------:R-:W0:Y:S01]  /*2f80*/  MUFU.RCP R18, R18 ;  /* 0x0000001200127308 */ /* 0x000e220000001000 */
[----:B--2---:R-:W-:-:S07]  /*2f90*/  FADD.FTZ R28, R28, 1 ;  /* 0x3f8000001c1c7421 */ /* 0x004fce0000010000 */
[----:B------:R-:W2:Y:S01]  /*2fa0*/  MUFU.RCP R29, R28 ;  /* 0x0000001c001d7308 */ /* 0x000ea20000001000 */
[----:B0-----:R-:W-:-:S05]  /*2fb0*/  FMUL.FTZ R2, R32, R18 ;  /* 0x0000001220027220 */ /* 0x001fca0000410000 */
[----:B------:R2:W-:Y:S02]  /*2fc0*/  STL [R1+0x9c], R2 ;  /* 0x00009c0201007387 */ /* 0x0005e40000100800 */
[----:B--2---:R-:W-:-:S05]  /*2fd0*/  FMUL.FTZ R2, R34, R29 ;  /* 0x0000001d22027220 */ /* 0x004fca0000410000 */
[----:B------:R0:W-:Y:S02]  /*2fe0*/  STL [R1+0x14], R2 ;  /* 0x0000140201007387 */ /* 0x0001e40000100800 */
[----:B0-----:R-:W-:-:S05]  /*2ff0*/  FMUL.FTZ R2, R53, R22 ;  /* 0x0000001635027220 */ /* 0x001fca0000410000 */
[----:B------:R0:W-:Y:S04]  /*3000*/  STL [R1+0x10], R2 ;  /* 0x0000100201007387 */ /* 0x0001e80000100800 */
[----:B------:R-:W2:Y:S04]  /*3010*/  LDL.LU R58, [R1] ;  /* 0x00000000013a7983 */ /* 0x000ea80000300800 */
[----:B------:R-:W3:Y:S01]  /*3020*/  LDL.LU R57, [R1+0x40] ;  /* 0x0000400001397983 */ /* 0x000ee20000300800 */
[----:B------:R-:W-:-:S06]  /*3030*/  FMUL.FTZ R40, R25, -1.4426950216293334961 ;  /* 0xbfb8aa3b19287820 */ /* 0x000fcc0000410000 */
[----:B------:R-:W4:Y:S02]  /*3040*/  MUFU.EX2 R40, R40 ;  /* 0x0000002800287308 */ /* 0x000f240000000800 */
[----:B----4-:R-:W-:-:S06]  /*3050*/  FADD.FTZ R32, R40, 1 ;  /* 0x3f80000028207421 */ /* 0x010fcc0000010000 */
[----:B------:R-:W0:Y:S01]  /*3060*/  MUFU.RCP R32, R32 ;  /* 0x0000002000207308 */ /* 0x000e220000001000 */
[----:B------:R-:W-:Y:S01]  /*3070*/  FMUL.FTZ R18, R26, -1.4426950216293334961 ;  /* 0xbfb8aa3b1a127820 */ /* 0x000fe20000410000 */
[----:B------:R-:W-:-:S06]  /*3080*/  FMUL.FTZ R28, R31, -1.4426950216293334961 ;  /* 0xbfb8aa3b1f1c7820 */ /* 0x000fcc0000410000 */
[----:B------:R-:W4:Y:S01]  /*3090*/  MUFU.EX2 R18, R18 ;  /* 0x0000001200127308 */ /* 0x000f220000000800 */
[----:B0-----:R-:W-:Y:S01]  /*30a0*/  FMUL.FTZ R2, R25, R32 ;  /* 0x0000002019027220 */ /* 0x001fe20000410000 */
[----:B------:R-:W-:-:S06]  /*30b0*/  FMUL.FTZ R25, R3, -1.4426950216293334961 ;  /* 0xbfb8aa3b03197820 */ /* 0x000fcc0000410000 */
[----:B------:R-:W0:Y:S01]  /*30c0*/  MUFU.EX2 R25, R25 ;  /* 0x0000001900197308 */ /* 0x000e220000000800 */
[----:B----4-:R-:W-:-:S07]  /*30d0*/  FADD.FTZ R18, R18, 1 ;  /* 0x3f80000012127421 */ /* 0x010fce0000010000 */
[----:B------:R-:W4:Y:S01]  /*30e0*/  MUFU.EX2 R28, R28 ;  /* 0x0000001c001c7308 */ /* 0x000f220000000800 */
[----:B------:R-:W-:Y:S01]  /*30f0*/  FMUL.FTZ R29, R50, -1.4426950216293334961 ;  /* 0xbfb8aa3b321d7820 */ /* 0x000fe20000410000 */
[----:B0-----:R-:W-:-:S06]  /*3100*/  FADD.FTZ R25, R25, 1 ;  /* 0x3f80000019197421 */ /* 0x001fcc0000010000 */
[----:B------:R-:W0:Y:S08]  /*3110*/  MUFU.RCP R18, R18 ;  /* 0x0000001200127308 */ /* 0x000e300000001000 */
[----:B------:R-:W1:Y:S01]  /*3120*/  MUFU.RCP R54, R25 ;  /* 0x0000001900367308 */ /* 0x000e620000001000 */
[----:B----4-:R-:W-:-:S07]  /*3130*/  FADD.FTZ R28, R28, 1 ;  /* 0x3f8000001c1c7421 */ /* 0x010fce0000010000 */
[----:B------:R-:W4:Y:S01]  /*3140*/  MUFU.EX2 R29, R29 ;  /* 0x0000001d001d7308 */ /* 0x000f220000000800 */
[----:B0-----:R-:W-:-:S07]  /*3150*/  FMUL.FTZ R26, R26, R18 ;  /* 0x000000121a1a7220 */ /* 0x001fce0000410000 */
[----:B------:R-:W0:Y:S01]  /*3160*/  MUFU.RCP R28, R28 ;  /* 0x0000001c001c7308 */ /* 0x000e220000001000 */
[----:B-1----:R-:W-:Y:S01]  /*3170*/  FMUL.FTZ R54, R3, R54 ;  /* 0x0000003603367220 */ /* 0x002fe20000410000 */
[----:B------:R-:W-:Y:S01]  /*3180*/  FMUL.FTZ R3, R10, -1.4426950216293334961 ;  /* 0xbfb8aa3b0a037820 */ /* 0x000fe20000410000 */
[----:B------:R-:W-:Y:S01]  /*3190*/  FMUL.FTZ R18, R14, -1.4426950216293334961 ;  /* 0xbfb8aa3b0e127820 */ /* 0x000fe20000410000 */
[----:B----4-:R-:W-:-:S04]  /*31a0*/  FADD.FTZ R29, R29, 1 ;  /* 0x3f8000001d1d7421 */ /* 0x010fc80000010000 */
[----:B------:R-:W1:Y:S08]  /*31b0*/  MUFU.EX2 R3, R3 ;  /* 0x0000000300037308 */ /* 0x000e700000000800 */
[----:B------:R-:W4:Y:S01]  /*31c0*/  MUFU.EX2 R18, R18 ;  /* 0x0000001200127308 */ /* 0x000f220000000800 */
[----:B0-----:R-:W-:Y:S01]  /*31d0*/  FMUL.FTZ R28, R31, R28 ;  /* 0x0000001c1f1c7220 */ /* 0x001fe20000410000 */
[----:B------:R-:W-:-:S06]  /*31e0*/  FMUL.FTZ R31, R55, -1.4426950216293334961 ;  /* 0xbfb8aa3b371f7820 */ /* 0x000fcc0000410000 */
[----:B------:R-:W0:Y:S01]  /*31f0*/  MUFU.RCP R29, R29 ;  /* 0x0000001d001d7308 */ /* 0x000e220000001000 */
[----:B-1----:R-:W-:-:S07]  /*3200*/  FADD.FTZ R3, R3, 1 ;  /* 0x3f80000003037421 */ /* 0x002fce0000010000 */
[----:B------:R-:W1:Y:S01]  /*3210*/  MUFU.EX2 R31, R31 ;  /* 0x0000001f001f7308 */ /* 0x000e620000000800 */
[----:B----4-:R-:W-:Y:S01]  /*3220*/  FADD.FTZ R18, R18, 1 ;  /* 0x3f80000012127421 */ /* 0x010fe20000010000 */
[----:B------:R-:W-:Y:S01]  /*3230*/  FMUL.FTZ R34, R52, -1.4426950216293334961 ;  /* 0xbfb8aa3b34227820 */ /* 0x000fe20000410000 */
[----:B0-----:R-:W-:-:S05]  /*3240*/  FMUL.FTZ R29, R50, R29 ;  /* 0x0000001d321d7220 */ /* 0x001fca0000410000 */
[----:B------:R-:W0:Y:S08]  /*3250*/  MUFU.RCP R50, R3 ;  /* 0x0000000300327308 */ /* 0x000e300000001000 */
[----:B------:R4:W0:Y:S01]  /*3260*/  MUFU.RCP R53, R18 ;  /* 0x0000001200357308 */ /* 0x0008220000001000 */
[----:B-1----:R-:W-:-:S07]  /*3270*/  FADD.FTZ R31, R31, 1 ;  /* 0x3f8000001f1f7421 */ /* 0x002fce0000010000 */
[----:B------:R-:W1:Y:S01]  /*3280*/  MUFU.EX2 R34, R34 ;  /* 0x0000002200227308 */ /* 0x000e620000000800 */
[----:B----4-:R-:W-:Y:S01]  /*3290*/  FMUL.FTZ R18, R60, -1.4426950216293334961 ;  /* 0xbfb8aa3b3c127820 */ /* 0x010fe20000410000 */
[----:B0-----:R-:W-:-:S06]  /*32a0*/  FMUL.FTZ R50, R10, R50 ;  /* 0x000000320a327220 */ /* 0x001fcc0000410000 */
[----:B------:R0:W4:Y:S01]  /*32b0*/  MUFU.RCP R32, R31 ;  /* 0x0000001f00207308 */ /* 0x0001220000001000 */
[----:B------:R-:W-:Y:S01]  /*32c0*/  FMUL.FTZ R53, R14, R53 ;  /* 0x000000350e357220 */ /* 0x000fe20000410000 */
[----:B------:R-:W-:-:S06]  /*32d0*/  FMUL.FTZ R14, R49, -1.4426950216293334961 ;  /* 0xbfb8aa3b310e7820 */ /* 0x000fcc0000410000 */
[----:B------:R-:W4:Y:S01]  /*32e0*/  MUFU.EX2 R18, R18 ;  /* 0x0000001200127308 */ /* 0x000f220000000800 */
[----:B-1----:R-:W-:Y:S01]  /*32f0*/  FADD.FTZ R25, R34, 1 ;  /* 0x3f80000022197421 */ /* 0x002fe20000010000 */
[----:B0-----:R-:W-:Y:S01]  /*3300*/  FMUL.FTZ R31, R51, -1.4426950216293334961 ;  /* 0xbfb8aa3b331f7820 */ /* 0x001fe20000410000 */
[----:B------:R0:W-:Y:S05]  /*3310*/  STL [R1+0xc], R2 ;  /* 0x00000c0201007387 */ /* 0x0001ea0000100800 */
[----:B------:R-:W1:Y:S01]  /*3320*/  MUFU.EX2 R14, R14 ;  /* 0x0000000e000e7308 */ /* 0x000e620000000800 */
[----:B----4-:R-:W-:Y:S01]  /*3330*/  FMUL.FTZ R55, R55, R32 ;  /* 0x0000002037377220 */ /* 0x010fe20000410000 */
[----:B------:R-:W-:Y:S06]  /*3340*/  STL [R1+0xa4], R28 ;  /* 0x0000a41c01007387 */ /* 0x000fec0000100800 */
[----:B------:R-:W4:Y:S01]  /*3350*/  MUFU.RCP R25, R25 ;  /* 0x0000001900197308 */ /* 0x000f220000001000 */
[----:B------:R-:W-:Y:S01]  /*3360*/  STL [R1+0xac], R26 ;  /* 0x0000ac1a01007387 */ /* 0x000fe20000100800 */
[----:B------:R-:W-:-:S06]  /*3370*/  FADD.FTZ R18, R18, 1 ;  /* 0x3f80000012127421 */ /* 0x000fcc0000010000 */
[----:B------:R-:W0:Y:S01]  /*3380*/  MUFU.EX2 R31, R31 ;  /* 0x0000001f001f7308 */ /* 0x000e220000000800 */
[----:B------:R-:W-:Y:S04]  /*3390*/  STL [R1+0xa0], R54 ;  /* 0x0000a03601007387 */ /* 0x000fe80000100800 */
[----:B------:R-:W-:Y:S04]  /*33a0*/  STL [R1+0xa8], R55 ;  /* 0x0000a83701007387 */ /* 0x000fe80000100800 */
[----:B------:R-:W3:Y:S01]  /*33b0*/  LDL.LU R61, [R1+0x48] ;  /* 0x00004800013d7983 */ /* 0x000ee20000300800 */
[----:B------:R-:W0:Y:S01]  /*33c0*/  MUFU.RCP R18, R18 ;  /* 0x0000001200127308 */ /* 0x000e220000001000 */
[----:B-1----:R-:W-:Y:S01]  /*33d0*/  FADD.FTZ R14, R14, 1 ;  /* 0x3f8000000e0e7421 */ /* 0x002fe20000010000 */
[----:B----4-:R-:W-:Y:S01]  /*33e0*/  FMUL.FTZ R52, R52, R25 ;  /* 0x0000001934347220 */ /* 0x010fe20000410000 */
[----:B0-----:R-:W-:-:S05]  /*33f0*/  FADD.FTZ R25, R31, 1 ;  /* 0x3f8000001f197421 */ /* 0x001fca0000010000 */
[----:B------:R-:W0:Y:S08]  /*3400*/  MUFU.RCP R14, R14 ;  /* 0x0000000e000e7308 */ /* 0x000e300000001000 */
[----:B------:R-:W1:Y:S01]  /*3410*/  MUFU.RCP R25, R25 ;  /* 0x0000001900197308 */ /* 0x000e620000001000 */
[----:B------:R-:W-:-:S05]  /*3420*/  FMUL.FTZ R2, R60, R18 ;  /* 0x000000123c027220 */ /* 0x000fca0000410000 */
[----:B------:R4:W-:Y:S01]  /*3430*/  STL [R1+0x8], R2 ;  /* 0x0000080201007387 */ /* 0x0009e20000100800 */
[----:B0-----:R-:W-:Y:S01]  /*3440*/  FMUL.FTZ R49, R49, R14 ;  /* 0x0000000e31317220 */ /* 0x001fe20000410000 */
[----:B-1----:R-:W-:Y:S01]  /*3450*/  FMUL.FTZ R51, R51, R25 ;  /* 0x0000001933337220 */ /* 0x002fe20000410000 */
[----:B------:R-:W-:Y:S01]  /*3460*/  FMUL.FTZ R25, R21, -1.4426950216293334961 ;  /* 0xbfb8aa3b15197820 */ /* 0x000fe20000410000 */
[----:B--2---:R-:W-:-:S06]  /*3470*/  FMUL.FTZ R10, R58, -1.4426950216293334961 ;  /* 0xbfb8aa3b3a0a7820 */ /* 0x004fcc0000410000 */
[----:B------:R-:W0:Y:S02]  /*3480*/  MUFU.EX2 R10, R10 ;  /* 0x0000000a000a7308 */ /* 0x000e240000000800 */
[----:B0-----:R-:W-:-:S06]  /*3490*/  FADD.FTZ R10, R10, 1 ;  /* 0x3f8000000a0a7421 */ /* 0x001fcc0000010000 */
[----:B------:R-:W0:Y:S01]  /*34a0*/  MUFU.RCP R34, R10 ;  /* 0x0000000a00227308 */ /* 0x000e220000001000 */
[----:B---3--:R-:W-:Y:S01]  /*34b0*/  FMUL.FTZ R14, R57, -1.4426950216293334961 ;  /* 0xbfb8aa3b390e7820 */ /* 0x008fe20000410000 */
[----:B0-----:R-:W-:Y:S02]  /*34c0*/  FMUL.FTZ R34, R58, R34 ;  /* 0x000000223a227220 */ /* 0x001fe40000410000 */
[----:B------:R-:W2:Y:S04]  /*34d0*/  LDL.LU R58, [R1+0x50] ;  /* 0x00005000013a7983 */ /* 0x000ea80000300800 */
[----:B------:R-:W0:Y:S08]  /*34e0*/  MUFU.EX2 R14, R14 ;  /* 0x0000000e000e7308 */ /* 0x000e300000000800 */
[----:B------:R-:W1:Y:S01]  /*34f0*/  MUFU.EX2 R25, R25 ;  /* 0x0000001900197308 */ /* 0x000e620000000800 */
[----:B0-----:R-:W-:Y:S01]  /*3500*/  FADD.FTZ R14, R14, 1 ;  /* 0x3f8000000e0e7421 */ /* 0x001fe20000010000 */
[----:B-1----:R-:W-:-:S06]  /*3510*/  FADD.FTZ R3, R25, 1 ;  /* 0x3f80000019037421 */ /* 0x002fcc0000010000 */
[----:B------:R-:W4:Y:S02]  /*3520*/  MUFU.RCP R25, R14 ;  /* 0x0000000e00197308 */ /* 0x000f240000001000 */
[----:B----4-:R-:W-:Y:S02]  /*3530*/  FMUL.FTZ R2, R57, R25 ;  /* 0x0000001939027220 */ /* 0x010fe40000410000 */
[----:B------:R-:W3:Y:S04]  /*3540*/  LDL.LU R57, [R1+0x5c] ;  /* 0x00005c0001397983 */ /* 0x000ee80000300800 */
[----:B------:R0:W-:Y:S01]  /*3550*/  STL [R1+0x4], R2 ;  /* 0x0000040201007387 */ /* 0x0001e20000100800 */
[----:B------:R-:W-:-:S03]  /*3560*/  FMUL.FTZ R22, R27, -1.4426950216293334961 ;  /* 0xbfb8aa3b1b167820 */ /* 0x000fc60000410000 */
[----:B------:R-:W4:Y:S03]  /*3570*/  LDL.LU R26, [R1+0x60] ;  /* 0x00006000011a7983 */ /* 0x000f260000300800 */
[----:B------:R-:W1:Y:S01]  /*3580*/  MUFU.EX2 R22, R22 ;  /* 0x0000001600167308 */ /* 0x000e620000000800 */
[----:B------:R-:W4:Y:S04]  /*3590*/  LDL.LU R56, [R1+0x64] ;  /* 0x0000640001387983 */ /* 0x000f280000300800 */
[----:B------:R-:W4:Y:S01]  /*35a0*/  LDL.LU R28, [R1+0x6c] ;  /* 0x00006c00011c7983 */ /* 0x000f220000300800 */
[----:B------:R-:W-:Y:S01]  /*35b0*/  FMUL.FTZ R32, R38, -1.4426950216293334961 ;  /* 0xbfb8aa3b26207820 */ /* 0x000fe20000410000 */
[----:B------:R-:W-:Y:S01]  /*35c0*/  FMUL.FTZ R18, R48, -1.4426950216293334961 ;  /* 0xbfb8aa3b30127820 */ /* 0x000fe20000410000 */
[----:B------:R-:W-:Y:S01]  /*35d0*/  MUFU.RCP R3, R3 ;  /* 0x0000000300037308 */ /* 0x000fe20000001000 */
[----:B------:R-:W4:Y:S01]  /*35e0*/  LDL.LU R60, [R1+0x74] ;  /* 0x00007400013c7983 */ /* 0x000f220000300800 */
[----:B-1----:R-:W-:-:S06]  /*35f0*/  FADD.FTZ R22, R22, 1 ;  /* 0x3f80000016167421 */ /* 0x002fcc0000010000 */
[----:B------:R-:W1:Y:S02]  /*3600*/  MUFU.RCP R22, R22 ;  /* 0x0000001600167308 */ /* 0x000e640000001000 */
[----:B-1----:R-:W-:Y:S01]  /*3610*/  FMUL.FTZ R27, R27, R22 ;  /* 0x000000161b1b7220 */ /* 0x002fe20000410000 */
[----:B------:R-:W-:-:S06]  /*3620*/  FMUL.FTZ R22, R30, -1.4426950216293334961 ;  /* 0xbfb8aa3b1e167820 */ /* 0x000fcc0000410000 */
[----:B------:R-:W1:Y:S02]  /*3630*/  MUFU.EX2 R22, R22 ;  /* 0x0000001600167308 */ /* 0x000e640000000800 */
[----:B-1----:R-:W-:-:S06]  /*3640*/  FADD.FTZ R22, R22, 1 ;  /* 0x3f80000016167421 */ /* 0x002fcc0000010000 */
[----:B------:R-:W1:Y:S02]  /*3650*/  MUFU.RCP R22, R22 ;  /* 0x0000001600167308 */ /* 0x000e640000001000 */
[----:B-1----:R-:W-:Y:S01]  /*3660*/  FMUL.FTZ R30, R30, R22 ;  /* 0x000000161e1e7220 */ /* 0x002fe20000410000 */
[----:B------:R-:W-:-:S05]  /*3670*/  FMUL.FTZ R22, R33, -1.4426950216293334961 ;  /* 0xbfb8aa3b21167820 */ /* 0x000fca0000410000 */
[----:B------:R-:W1:Y:S08]  /*3680*/  MUFU.EX2 R32, R32 ;  /* 0x0000002000207308 */ /* 0x000e700000000800 */
[----:B------:R-:W0:Y:S08]  /*3690*/  MUFU.EX2 R22, R22 ;  /* 0x0000001600167308 */ /* 0x000e300000000800 */
[----:B------:R-:W0:Y:S01]  /*36a0*/  MUFU.EX2 R18, R18 ;  /* 0x0000001200127308 */ /* 0x000e220000000800 */
[----:B-1----:R-:W-:Y:S01]  /*36b0*/  FADD.FTZ R31, R32, 1 ;  /* 0x3f800000201f7421 */ /* 0x002fe20000010000 */
[----:B0-----:R-:W-:-:S06]  /*36c0*/  FADD.FTZ R22, R22, 1 ;  /* 0x3f80000016167421 */ /* 0x001fcc0000010000 */
[----:B------:R0:W1:Y:S02]  /*36d0*/  MUFU.RCP R32, R22 ;  /* 0x0000001600207308 */ /* 0x0000640000001000 */
[----:B0-----:R-:W-:Y:S01]  /*36e0*/  FMUL.FTZ R22, R35, -1.4426950216293334961 ;  /* 0xbfb8aa3b23167820 */ /* 0x001fe20000410000 */
[----:B------:R-:W-:-:S05]  /*36f0*/  FADD.FTZ R18, R18, 1 ;  /* 0x3f80000012127421 */ /* 0x000fca0000010000 */
[----:B------:R-:W0:Y:S01]  /*3700*/  MUFU.EX2 R22, R22 ;  /* 0x0000001600167308 */ /* 0x000e220000000800 */
[----:B-1----:R-:W-:Y:S01]  /*3710*/  FMUL.FTZ R32, R33, R32 ;  /* 0x0000002021207220 */ /* 0x002fe20000410000 */
[----:B------:R-:W-:-:S06]  /*3720*/  FMUL.FTZ R33, R21, R3 ;  /* 0x0000000315217220 */ /* 0x000fcc0000410000 */
[----:B------:R-:W1:Y:S01]  /*3730*/  MUFU.RCP R21, R18 ;  /* 0x0000001200157308 */ /* 0x000e620000001000 */
[----:B------:R-:W-:Y:S01]  /*3740*/  FMUL.FTZ R3, R47, -1.4426950216293334961 ;  /* 0xbfb8aa3b2f037820 */ /* 0x000fe20000410000 */
[----:B0-----:R-:W-:-:S06]  /*3750*/  FADD.FTZ R10, R22, 1 ;  /* 0x3f800000160a7421 */ /* 0x001fcc0000010000 */
[----:B------:R-:W-:Y:S01]  /*3760*/  MUFU.EX2 R3, R3 ;  /* 0x0000000300037308 */ /* 0x000fe20000000800 */
[----:B-1----:R-:W-:Y:S01]  /*3770*/  FMUL.FTZ R48, R48, R21 ;  /* 0x0000001530307220 */ /* 0x002fe20000410000 */
[----:B------:R-:W-:-:S06]  /*3780*/  FMUL.FTZ R21, R37, -1.4426950216293334961 ;  /* 0xbfb8aa3b25157820 */ /* 0x000fcc0000410000 */
[----:B------:R-:W0:Y:S08]  /*3790*/  MUFU.RCP R10, R10 ;  /* 0x0000000a000a7308 */ /* 0x000e300000001000 */
[----:B------:R-:W1:Y:S08]  /*37a0*/  MUFU.RCP R31, R31 ;  /* 0x0000001f001f7308 */ /* 0x000e700000001000 */
[----:B------:R-:W1:Y:S01]  /*37b0*/  MUFU.EX2 R21, R21 ;  /* 0x0000001500157308 */ /* 0x000e620000000800 */
[----:B0-----:R-:W-:Y:S01]  /*37c0*/  FMUL.FTZ R35, R35, R10 ;  /* 0x0000000a23237220 */ /* 0x001fe20000410000 */
[----:B------:R-:W-:Y:S01]  /*37d0*/  FADD.FTZ R3, R3, 1 ;  /* 0x3f80000003037421 */ /* 0x000fe20000010000 */
[----:B------:R-:W-:Y:S01]  /*37e0*/  FMUL.FTZ R10, R46, -1.4426950216293334961 ;  /* 0xbfb8aa3b2e0a7820 */ /* 0x000fe20000410000 */
[----:B-1----:R-:W-:-:S04]  /*37f0*/  FMUL.FTZ R31, R38, R31 ;  /* 0x0000001f261f7220 */ /* 0x002fc80000410000 */
[----:B------:R0:W1:Y:S02]  /*3800*/  MUFU.RCP R38, R3 ;  /* 0x0000000300267308 */ /* 0x0000640000001000 */
[----:B0-----:R-:W-:Y:S01]  /*3810*/  FADD.FTZ R3, R21, 1 ;  /* 0x3f80000015037421 */ /* 0x001fe20000010000 */
[----:B------:R-:W-:-:S05]  /*3820*/  FMUL.FTZ R21, R43, -1.4426950216293334961 ;  /* 0xbfb8aa3b2b157820 */ /* 0x000fca0000410000 */
[----:B------:R-:W0:Y:S01]  /*3830*/  MUFU.EX2 R10, R10 ;  /* 0x0000000a000a7308 */ /* 0x000e220000000800 */
[----:B------:R-:W-:Y:S01]  /*3840*/  FMUL.FTZ R14, R61, -1.4426950216293334961 ;  /* 0xbfb8aa3b3d0e7820 */ /* 0x000fe20000410000 */
[----:B------:R-:W-:-:S06]  /*3850*/  FMUL.FTZ R18, R36, -1.4426950216293334961 ;  /* 0xbfb8aa3b24127820 */ /* 0x000fcc0000410000 */
[----:B------:R-:W-:Y:S01]  /*3860*/  MUFU.EX2 R21, R21 ;  /* 0x0000001500157308 */ /* 0x000fe20000000800 */
[----:B-1----:R-:W-:-:S07]  /*3870*/  FMUL.FTZ R47, R47, R38 ;  /* 0x000000262f2f7220 */ /* 0x002fce0000410000 */
[----:B------:R-:W1:Y:S01]  /*3880*/  MUFU.EX2 R14, R14 ;  /* 0x0000000e000e7308 */ /* 0x000e620000000800 */
[----:B0-----:R-:W-:-:S07]  /*3890*/  FADD.FTZ R10, R10, 1 ;  /* 0x3f8000000a0a7421 */ /* 0x001fce0000010000 */
[----:B------:R-:W0:Y:S08]  /*38a0*/  MUFU.EX2 R18, R18 ;  /* 0x0000001200127308 */ /* 0x000e300000000800 */
[----:B------:R-:W2:Y:S08]  /*38b0*/  MUFU.RCP R3, R3 ;  /* 0x0000000300037308 */ /* 0x000eb00000001000 */
[----:B------:R0:W-:Y:S01]  /*38c0*/  MUFU.RCP R38, R10 ;  /* 0x0000000a00267308 */ /* 0x0001e20000001000 */
[----:B-1----:R-:W-:Y:S01]  /*38d0*/  FADD.FTZ R14, R14, 1 ;  /* 0x3f8000000e0e7421 */ /* 0x002fe20000010000 */
[----:B0-----:R-:W-:Y:S01]  /*38e0*/  FADD.FTZ R10, R21, 1 ;  /* 0x3f800000150a7421 */ /* 0x001fe20000010000 */
[----:B------:R-:W-:-:S05]  /*38f0*/  FMUL.FTZ R21, R5, -1.4426950216293334961 ;  /* 0xbfb8aa3b05157820 */ /* 0x000fca0000410000 */
[----:B------:R-:W0:Y:S01]  /*3900*/  MUFU.RCP R10, R10 ;  /* 0x0000000a000a7308 */ /* 0x000e220000001000 */
[----:B------:R-:W-:Y:S01]  /*3910*/  FADD.FTZ R18, R18, 1 ;  /* 0x3f80000012127421 */ /* 0x000fe20000010000 */
[----:B--2---:R-:W-:-:S06]  /*3920*/  FMUL.FTZ R37, R37, R3 ;  /* 0x0000000325257220 */ /* 0x004fcc0000410000 */
[----:B------:R-:W1:Y:S01]  /*3930*/  MUFU.EX2 R21, R21 ;  /* 0x0000001500157308 */ /* 0x000e620000000800 */
[----:B------:R-:W-:-:S07]  /*3940*/  FMUL.FTZ R3, R44, -1.4426950216293334961 ;  /* 0xbfb8aa3b2c037820 */ /* 0x000fce0000410000 */
[----:B------:R2:W-:Y:S02]  /*3950*/  MUFU.RCP R25, R14 ;  /* 0x0000000e00197308 */ /* 0x0005e40000001000 */
[----:B--2---:R-:W-:-:S06]  /*3960*/  FMUL.FTZ R14, R58, -1.4426950216293334961 ;  /* 0xbfb8aa3b3a0e7820 */ /* 0x004fcc0000410000 */
[----:B------:R2:W-:Y:S01]  /*3970*/  MUFU.RCP R22, R18 ;  /* 0x0000001200167308 */ /* 0x0005e20000001000 */
[----:B0-----:R-:W-:Y:S01]  /*3980*/  FMUL.FTZ R43, R43, R10 ;  /* 0x0000000a2b2b7220 */ /* 0x001fe20000410000 */
[----:B--2---:R-:W-:-:S06]  /*3990*/  FMUL.FTZ R18, R45, -1.4426950216293334961 ;  /* 0xbfb8aa3b2d127820 */ /* 0x004fcc0000410000 */
[----:B------:R-:W0:Y:S01]  /*39a0*/  MUFU.EX2 R14, R14 ;  /* 0x0000000e000e7308 */ /* 0x000e220000000800 */
[----:B------:R-:W-:Y:S01]  /*39b0*/  FMUL.FTZ R10, R41, -1.4426950216293334961 ;  /* 0xbfb8aa3b290a7820 */ /* 0x000fe20000410000 */
[----:B-1----:R-:W-:-:S06]  /*39c0*/  FADD.FTZ R21, R21, 1 ;  /* 0x3f80000015157421 */ /* 0x002fcc0000010000 */
[----:B------:R-:W1:Y:S08]  /*39d0*/  MUFU.EX2 R3, R3 ;  /* 0x0000000300037308 */ /* 0x000e700000000800 */
[----:B------:R-:W2:Y:S01]  /*39e0*/  MUFU.EX2 R18, R18 ;  /* 0x0000001200127308 */ /* 0x000ea20000000800 */
[----:B0-----:R-:W-:-:S07]  /*39f0*/  FADD.FTZ R14, R14, 1 ;  /* 0x3f8000000e0e7421 */ /* 0x001fce0000010000 */
[----:B------:R-:W0:Y:S08]  /*3a00*/  MUFU.RCP R40, R21 ;  /* 0x0000001500287308 */ /* 0x000e300000001000 */
[----:B------:R-:W3:Y:S01]  /*3a10*/  MUFU.EX2 R10, R10 ;  /* 0x0000000a000a7308 */ /* 0x000ee20000000800 */
[----:B-1----:R-:W-:Y:S01]  /*3a20*/  FADD.FTZ R3, R3, 1 ;  /* 0x3f80000003037421 */ /* 0x002fe20000010000 */
[----:B--2---:R-:W-:Y:S01]  /*3a30*/  FADD.FTZ R18, R18, 1 ;  /* 0x3f80000012127421 */ /* 0x004fe20000010000 */
[----:B------:R-:W-:Y:S01]  /*3a40*/  FMUL.FTZ R2, R61, R25 ;  /* 0x000000193d027220 */ /* 0x000fe20000410000 */
[----:B------:R-:W-:-:S04]  /*3a50*/  FMUL.FTZ R36, R36, R22 ;  /* 0x0000001624247220 */ /* 0x000fc80000410000 */
[----:B------:R1:W-:Y:S01]  /*3a60*/  MUFU.RCP R61, R14 ;  /* 0x0000000e003d7308 */ /* 0x0003e20000001000 */
[----:B0-----:R-:W-:Y:S01]  /*3a70*/  FMUL.FTZ R40, R5, R40 ;  /* 0x0000002805287220 */ /* 0x001fe20000410000 */
[----:B-1----:R-:W-:-:S06]  /*3a80*/  FMUL.FTZ R14, R0, -1.4426950216293334961 ;  /* 0xbfb8aa3b000e7820 */ /* 0x002fcc0000410000 */
[----:B------:R0:W-:Y:S01]  /*3a90*/  MUFU.RCP R22, R18 ;  /* 0x0000001200167308 */ /* 0x0001e20000001000 */
[----:B---3--:R-:W-:-:S07]  /*3aa0*/  FADD.FTZ R5, R10, 1 ;  /* 0x3f8000000a057421 */ /* 0x008fce0000010000 */
[----:B------:R-:W1:Y:S01]  /*3ab0*/  MUFU.RCP R3, R3 ;  /* 0x0000000300037308 */ /* 0x000e620000001000 */
[----:B0-----:R-:W-:-:S07]  /*3ac0*/  FMUL.FTZ R18, R42, -1.4426950216293334961 ;  /* 0xbfb8aa3b2a127820 */ /* 0x001fce0000410000 */
[----:B------:R-:W0:Y:S08]  /*3ad0*/  MUFU.EX2 R14, R14 ;  /* 0x0000000e000e7308 */ /* 0x000e300000000800 */
[----:B------:R-:W2:Y:S08]  /*3ae0*/  MUFU.EX2 R18, R18 ;  /* 0x0000001200127308 */ /* 0x000eb00000000800 */
[----:B------:R-:W3:Y:S01]  /*3af0*/  MUFU.RCP R5, R5 ;  /* 0x0000000500057308 */ /* 0x000ee20000001000 */
[----:B-1----:R-:W-:Y:S01]  /*3b00*/  FMUL.FTZ R44, R44, R3 ;  /* 0x000000032c2c7220 */ /* 0x002fe20000410000 */
[----:B------:R-:W-:Y:S01]  /*3b10*/  FMUL.FTZ R3, R57, -1.4426950216293334961 ;  /* 0xbfb8aa3b39037820 */ /* 0x000fe20000410000 */
[----:B0-----:R-:W-:Y:S01]  /*3b20*/  FADD.FTZ R10, R14, 1 ;  /* 0x3f8000000e0a7421 */ /* 0x001fe20000010000 */
[----:B------:R-:W-:-:S04]  /*3b30*/  FMUL.FTZ R21, R4, -1.4426950216293334961 ;  /* 0xbfb8aa3b04157820 */ /* 0x000fc80000410000 */
[----:B------:R-:W0:Y:S01]  /*3b40*/  MUFU.EX2 R3, R3 ;  /* 0x0000000300037308 */ /* 0x000e220000000800 */
[----:B--2---:R-:W-:-:S07]  /*3b50*/  FADD.FTZ R18, R18, 1 ;  /* 0x3f80000012127421 */ /* 0x004fce0000010000 */
[----:B------:R-:W1:Y:S01]  /*3b60*/  MUFU.RCP R10, R10 ;  /* 0x0000000a000a7308 */ /* 0x000e620000001000 */
[----:B---3--:R-:W-:Y:S01]  /*3b70*/  FMUL.FTZ R41, R41, R5 ;  /* 0x0000000529297220 */ /* 0x008fe20000410000 */
[----:B------:R-:W-:-:S06]  /*3b80*/  FMUL.FTZ R5, R7, -1.4426950216293334961 ;  /* 0xbfb8aa3b07057820 */ /* 0x000fcc0000410000 */
[----:B------:R-:W2:Y:S08]  /*3b90*/  MUFU.RCP R18, R18 ;  /* 0x0000001200127308 */ /* 0x000eb00000001000 */
[----:B------:R-:W3:Y:S08]  /*3ba0*/  MUFU.EX2 R21, R21 ;  /* 0x0000001500157308 */ /* 0x000ef00000000800 */
[----:B------:R-:W4:Y:S01]  /*3bb0*/  MUFU.EX2 R5, R5 ;  /* 0x0000000500057308 */ /* 0x000f220000000800 */
[----:B0-----:R-:W-:Y:S01]  /*3bc0*/  FADD.FTZ R3, R3, 1 ;  /* 0x3f80000003037421 */ /* 0x001fe20000010000 */
[----:B-1----:R-:W-:Y:S01]  /*3bd0*/  FMUL.FTZ R0, R0, R10 ;  /* 0x0000000a00007220 */ /* 0x002fe20000410000 */
[----:B------:R-:W-:Y:S01]  /*3be0*/  FMUL.FTZ R61, R58, R61 ;  /* 0x0000003d3a3d7220 */ /* 0x000fe20000410000 */
[----:B------:R-:W-:Y:S01]  /*3bf0*/  FMUL.FTZ R10, R8, -1.4426950216293334961 ;  /* 0xbfb8aa3b080a7820 */ /* 0x000fe20000410000 */
[----:B--2---:R-:W-:Y:S01]  /*3c00*/  FMUL.FTZ R42, R42, R18 ;  /* 0x000000122a2a7220 */ /* 0x004fe20000410000 */
[----:B------:R-:W-:-:S02]  /*3c10*/  FMUL.FTZ R18, R6, -1.4426950216293334961 ;  /* 0xbfb8aa3b06127820 */ /* 0x000fc40000410000 */
[----:B------:R3:W-:Y:S02]  /*3c20*/  MUFU.RCP R58, R3 ;  /* 0x00000003003a7308 */ /* 0x0007e40000001000 */
[----:B---3--:R-:W-:Y:S01]  /*3c30*/  FADD.FTZ R3, R21, 1 ;  /* 0x3f80000015037421 */ /* 0x008fe20000010000 */
[----:B----4-:R-:W-:-:S05]  /*3c40*/  FMUL.FTZ R21, R26, -1.4426950216293334961 ;  /* 0xbfb8aa3b1a157820 */ /* 0x010fca0000410000 */
[----:B------:R-:W0:Y:S01]  /*3c50*/  MUFU.EX2 R10, R10 ;  /* 0x0000000a000a7308 */ /* 0x000e220000000800 */
[----:B------:R-:W-:-:S07]  /*3c60*/  FADD.FTZ R5, R5, 1 ;  /* 0x3f80000005057421 */ /* 0x000fce0000010000 */
[----:B------:R-:W1:Y:S08]  /*3c70*/  MUFU.RCP R3, R3 ;  /* 0x0000000300037308 */ /* 0x000e700000001000 */
[----:B------:R-:W2:Y:S08]  /*3c80*/  MUFU.EX2 R18, R18 ;  /* 0x0000001200127308 */ /* 0x000eb00000000800 */
[----:B------:R-:W3:Y:S08]  /*3c90*/  MUFU.EX2 R21, R21 ;  /* 0x0000001500157308 */ /* 0x000ef00000000800 */
[----:B------:R-:W4:Y:S01]  /*3ca0*/  MUFU.RCP R5, R5 ;  /* 0x0000000500057308 */ /* 0x000f220000001000 */
[----:B0-----:R-:W-:Y:S01]  /*3cb0*/  FADD.FTZ R10, R10, 1 ;  /* 0x3f8000000a0a7421 */ /* 0x001fe20000010000 */
[----:B-1----:R-:W-:Y:S01]  /*3cc0*/  FMUL.FTZ R3, R4, R3 ;  /* 0x0000000304037220 */ /* 0x002fe20000410000 */
[----:B--2---:R-:W-:Y:S01]  /*3cd0*/  FADD.FTZ R4, R18, 1 ;  /* 0x3f80000012047421 */ /* 0x004fe20000010000 */
[----:B------:R-:W-:-:S04]  /*3ce0*/  FMUL.FTZ R58, R57, R58 ;  /* 0x0000003a393a7220 */ /* 0x000fc80000410000 */
[----:B------:R0:W-:Y:S01]  /*3cf0*/  MUFU.RCP R18, R10 ;  /* 0x0000000a00127308 */ /* 0x0001e20000001000 */
[----:B---3--:R-:W-:Y:S01]  /*3d00*/  FADD.FTZ R21, R21, 1 ;  /* 0x3f80000015157421 */ /* 0x008fe20000010000 */
[----:B0-----:R-:W-:Y:S01]  /*3d10*/  FMUL.FTZ R10, R11, -1.4426950216293334961 ;  /* 0xbfb8aa3b0b0a7820 */ /* 0x001fe20000410000 */
[----:B----4-:R-:W-:Y:S01]  /*3d20*/  FMUL.FTZ R5, R7, R5 ;  /* 0x0000000507057220 */ /* 0x010fe20000410000 */
[----:B------:R-:W-:-:S04]  /*3d30*/  FMUL.FTZ R7, R12, -1.4426950216293334961 ;  /* 0xbfb8aa3b0c077820 */ /* 0x000fc80000410000 */
[----:B------:R0:W1:Y:S02]  /*3d40*/  MUFU.RCP R57, R21 ;  /* 0x0000001500397308 */ /* 0x0000640000001000 */
[----:B0-----:R-:W-:-:S06]  /*3d50*/  FMUL.FTZ R21, R56, -1.4426950216293334961 ;  /* 0xbfb8aa3b38157820 */ /* 0x001fcc0000410000 */
[----:B------:R-:W0:Y:S08]  /*3d60*/  MUFU.EX2 R10, R10 ;  /* 0x0000000a000a7308 */ /* 0x000e300000000800 */
[----:B------:R-:W2:Y:S08]  /*3d70*/  MUFU.RCP R4, R4 ;  /* 0x0000000400047308 */ /* 0x000eb00000001000 */
[----:B------:R-:W3:Y:S08]  /*3d80*/  MUFU.EX2 R7, R7 ;  /* 0x0000000700077308 */ /* 0x000ef00000000800 */
[----:B------:R-:W4:Y:S01]  /*3d90*/  MUFU.EX2 R21, R21 ;  /* 0x0000001500157308 */ /* 0x000f220000000800 */
[----:B------:R-:W-:Y:S01]  /*3da0*/  FMUL.FTZ R45, R45, R22 ;  /* 0x000000162d2d7220 */ /* 0x000fe20000410000 */
[----:B-1----:R-:W-:Y:S01]  /*3db0*/  FMUL.FTZ R57, R26, R57 ;  /* 0x000000391a397220 */ /* 0x002fe20000410000 */
[----:B0-----:R-:W-:Y:S01]  /*3dc0*/  FADD.FTZ R10, R10, 1 ;  /* 0x3f8000000a0a7421 */ /* 0x001fe20000010000 */
[----:B------:R-:W-:Y:S01]  /*3dd0*/  FMUL.FTZ R22, R28, -1.4426950216293334961 ;  /* 0xbfb8aa3b1c167820 */ /* 0x000fe20000410000 */
[----:B------:R-:W4:Y:S01]  /*3de0*/  LDL.LU R26, [R1+0x78] ;  /* 0x00007800011a7983 */ /* 0x000f220000300800 */
[----:B--2---:R-:W-:Y:S01]  /*3df0*/  FMUL.FTZ R4, R6, R4 ;  /* 0x0000000406047220 */ /* 0x004fe20000410000 */
[----:B------:R-:W-:Y:S01]  /*3e00*/  FMUL.FTZ R6, R8, R18 ;  /* 0x0000001208067220 */ /* 0x000fe20000410000 */
[----:B---3--:R-:W-:-:S02]  /*3e10*/  FADD.FTZ R7, R7, 1 ;  /* 0x3f80000007077421 */ /* 0x008fc40000010000 */
[----:B------:R-:W-:Y:S01]  /*3e20*/  MUFU.EX2 R22, R22 ;  /* 0x0000001600167308 */ /* 0x000fe20000000800 */
[----:B----4-:R-:W-:-:S07]  /*3e30*/  FADD.FTZ R8, R21, 1 ;  /* 0x3f80000015087421 */ /* 0x010fce0000010000 */
[----:B------:R-:W-:Y:S08]  /*3e40*/  MUFU.RCP R21, R10 ;  /* 0x0000000a00157308 */ /* 0x000ff00000001000 */
[----:B------:R-:W0:Y:S08]  /*3e50*/  MUFU.RCP R10, R7 ;  /* 0x00000007000a7308 */ /* 0x000e300000001000 */
[----:B------:R-:W1:Y:S01]  /*3e60*/  MUFU.RCP R8, R8 ;  /* 0x0000000800087308 */ /* 0x000e620000001000 */
[----:B0-----:R-:W-:Y:S01]  /*3e70*/  FMUL.FTZ R10, R12, R10 ;  /* 0x0000000a0c0a7220 */ /* 0x001fe20000410000 */
[----:B------:R-:W-:-:S06]  /*3e80*/  FADD.FTZ R12, R22, 1 ;  /* 0x3f800000160c7421 */ /* 0x000fcc0000010000 */
[----:B------:R-:W0:Y:S01]  /*3e90*/  MUFU.RCP R12, R12 ;  /* 0x0000000c000c7308 */ /* 0x000e220000001000 */
[----:B-1----:R-:W-:Y:S02]  /*3ea0*/  FMUL.FTZ R8, R56, R8 ;  /* 0x0000000838087220 */ /* 0x002fe40000410000 */
[----:B------:R-:W2:Y:S04]  /*3eb0*/  LDL.LU R56, [R1+0x68] ;  /* 0x0000680001387983 */ /* 0x000ea80000300800 */
[----:B------:R-:W3:Y:S01]  /*3ec0*/  LDL.LU R55, [R1+0x7c] ;  /* 0x00007c0001377983 */ /* 0x000ee20000300800 */
[----:B0-----:R-:W-:-:S03]  /*3ed0*/  FMUL.FTZ R12, R28, R12 ;  /* 0x0000000c1c0c7220 */ /* 0x001fc60000410000 */
[----:B------:R-:W4:Y:S01]  /*3ee0*/  LDL.LU R28, [R1+0x70] ;  /* 0x00007000011c7983 */ /* 0x000f220000300800 */
[----:B------:R-:W-:Y:S01]  /*3ef0*/  FMUL.FTZ R14, R9, -1.4426950216293334961 ;  /* 0xbfb8aa3b090e7820 */ /* 0x000fe20000410000 */
[----:B------:R-:W-:Y:S01]  /*3f00*/  FMUL.FTZ R18, R13, -1.4426950216293334961 ;  /* 0xbfb8aa3b0d127820 */ /* 0x000fe20000410000 */
[----:B------:R-:W-:Y:S01]  /*3f10*/  FMUL.FTZ R22, R60, -1.4426950216293334961 ;  /* 0xbfb8aa3b3c167820 */ /* 0x000fe20000410000 */
[----:B------:R-:W-:Y:S01]  /*3f20*/  FMUL.FTZ R46, R46, R38 ;  /* 0x000000262e2e7220 */ /* 0x000fe20000410000 */
[----:B------:R-:W2:Y:S02]  /*3f30*/  LDL.LU R54, [R1+0x1c] ;  /* 0x00001c0001367983 */ /* 0x000ea40000300800 */
[----:B------:R-:W0:Y:S02]  /*3f40*/  MUFU.EX2 R14, R14 ;  /* 0x0000000e000e7308 */ /* 0x000e240000000800 */
[----:B0-----:R-:W-:-:S06]  /*3f50*/  FADD.FTZ R14, R14, 1 ;  /* 0x3f8000000e0e7421 */ /* 0x001fcc0000010000 */
[----:B------:R-:W0:Y:S08]  /*3f60*/  MUFU.RCP R14, R14 ;  /* 0x0000000e000e7308 */ /* 0x000e300000001000 */
[----:B------:R-:W1:Y:S01]  /*3f70*/  MUFU.EX2 R18, R18 ;  /* 0x0000001200127308 */ /* 0x000e620000000800 */
[----:B0-----:R-:W-:Y:S01]  /*3f80*/  FMUL.FTZ R7, R9, R14 ;  /* 0x0000000e09077220 */ /* 0x001fe20000410000 */
[----:B------:R-:W-:-:S06]  /*3f90*/  FMUL.FTZ R14, R15, -1.4426950216293334961 ;  /* 0xbfb8aa3b0f0e7820 */ /* 0x000fcc0000410000 */
[----:B------:R-:W0:Y:S01]  /*3fa0*/  MUFU.EX2 R14, R14 ;  /* 0x0000000e000e7308 */ /* 0x000e220000000800 */
[----:B------:R-:W-:Y:S01]  /*3fb0*/  FMUL.FTZ R9, R11, R21 ;  /* 0x000000150b097220 */ /* 0x000fe20000410000 */
[----:B------:R-:W-:Y:S01]  /*3fc0*/  FMUL.FTZ R11, R16, -1.4426950216293334961 ;  /* 0xbfb8aa3b100b7820 */ /* 0x000fe20000410000 */
[----:B-1----:R-:W-:-:S05]  /*3fd0*/  FADD.FTZ R18, R18, 1 ;  /* 0x3f80000012127421 */ /* 0x002fca0000010000 */
[----:B------:R-:W1:Y:S01]  /*3fe0*/  MUFU.EX2 R11, R11 ;  /* 0x0000000b000b7308 */ /* 0x000e620000000800 */
[----:B0-----:R-:W-:-:S07]  /*3ff0*/  FADD.FTZ R14, R14, 1 ;  /* 0x3f8000000e0e7421 */ /* 0x001fce0000010000 */
[----:B------:R-:W0:Y:S08]  /*4000*/  MUFU.RCP R18, R18 ;  /* 0x0000001200127308 */ /* 0x000e300000001000 */
[----:B------:R-:W0:Y:S01]  /*4010*/  MUFU.RCP R25, R14 ;  /* 0x0000000e00197308 */ /* 0x000e220000001000 */
[----:B-1----:R-:W-:Y:S01]  /*4020*/  FADD.FTZ R11, R11, 1 ;  /* 0x3f8000000b0b7421 */ /* 0x002fe20000010000 */
[----:B------:R-:W-:-:S06]  /*4030*/  FMUL.FTZ R21, R17, -1.4426950216293334961 ;  /* 0xbfb8aa3b11157820 */ /* 0x000fcc0000410000 */
[----:B------:R0:W-:Y:S02]  /*4040*/  MUFU.RCP R14, R11 ;  /* 0x0000000b000e7308 */ /* 0x0001e40000001000 */
[----:B0-----:R-:W-:Y:S01]  /*4050*/  FMUL.FTZ R11, R13, R18 ;  /* 0x000000120d0b7220 */ /* 0x001fe20000410000 */
[----:B------:R-:W-:Y:S01]  /*4060*/  FMUL.FTZ R18, R59, -1.4426950216293334961 ;  /* 0xbfb8aa3b3b127820 */ /* 0x000fe20000410000 */
[----:B------:R-:W-:Y:S01]  /*4070*/  FMUL.FTZ R13, R15, R25 ;  /* 0x000000190f0d7220 */ /* 0x000fe20000410000 */
[----:B------:R-:W-:-:S03]  /*4080*/  FMUL.FTZ R15, R19, -1.4426950216293334961 ;  /* 0xbfb8aa3b130f7820 */ /* 0x000fc60000410000 */
[----:B------:R-:W0:Y:S08]  /*4090*/  MUFU.EX2 R21, R21 ;  /* 0x0000001500157308 */ /* 0x000e300000000800 */
[----:B------:R-:W1:Y:S08]  /*40a0*/  MUFU.EX2 R18, R18 ;  /* 0x0000001200127308 */ /* 0x000e700000000800 */
[----:B------:R-:W1:Y:S08]  /*40b0*/  MUFU.EX2 R15, R15 ;  /* 0x0000000f000f7308 */ /* 0x000e700000000800 */
[----:B------:R-:W1:Y:S01]  /*40c0*/  MUFU.EX2 R22, R22 ;  /* 0x0000001600167308 */ /* 0x000e620000000800 */
[----:B0-----:R-:W-:Y:S01]  /*40d0*/  FADD.FTZ R21, R21, 1 ;  /* 0x3f80000015157421 */ /* 0x001fe20000010000 */
[----:B-1----:R-:W-:Y:S01]  /*40e0*/  FADD.FTZ R18, R18, 1 ;  /* 0x3f80000012127421 */ /* 0x002fe20000010000 */
[----:B------:R-:W-:Y:S01]  /*40f0*/  FMUL.FTZ R25, R20, -1.4426950216293334961 ;  /* 0xbfb8aa3b14197820 */ /* 0x000fe20000410000 */
[----:B------:R-:W-:-:S04]  /*4100*/  FMUL.FTZ R14, R16, R14 ;  /* 0x0000000e100e7220 */ /* 0x000fc80000410000 */
[----:B------:R-:W0:Y:S01]  /*4110*/  MUFU.RCP R21, R21 ;  /* 0x0000001500157308 */ /* 0x000e220000001000 */
[----:B------:R-:W-:Y:S01]  /*4120*/  FADD.FTZ R15, R15, 1 ;  /* 0x3f8000000f0f7421 */ /* 0x000fe20000010000 */
[----:B------:R-:W-:-:S06]  /*4130*/  FADD.FTZ R16, R22, 1 ;  /* 0x3f80000016107421 */ /* 0x000fcc0000010000 */
[----:B------:R-:W1:Y:S08]  /*4140*/  MUFU.RCP R22, R18 ;  /* 0x0000001200167308 */ /* 0x000e700000001000 */
[----:B------:R0:W1:Y:S08]  /*4150*/  MUFU.RCP R18, R15 ;  /* 0x0000000f00127308 */ /* 0x0000700000001000 */
[----:B------:R-:W1:Y:S01]  /*4160*/  MUFU.EX2 R25, R25 ;  /* 0x0000001900197308 */ /* 0x000e620000000800 */
[----:B0-----:R-:W-:Y:S01]  /*4170*/  FMUL.FTZ R15, R17, R21 ;  /* 0x00000015110f7220 */ /* 0x001fe20000410000 */
[----:B-1----:R-:W-:Y:S01]  /*4180*/  FMUL.FTZ R17, R59, R22 ;  /* 0x000000163b117220 */ /* 0x002fe20000410000 */
[----:B------:R-:W-:Y:S01]  /*4190*/  FMUL.FTZ R22, R23, -1.4426950216293334961 ;  /* 0xbfb8aa3b17167820 */ /* 0x000fe20000410000 */
[----:B------:R-:W-:-:S05]  /*41a0*/  FMUL.FTZ R18, R19, R18 ;  /* 0x0000001213127220 */ /* 0x000fca0000410000 */
[----:B------:R-:W0:Y:S01]  /*41b0*/  MUFU.EX2 R22, R22 ;  /* 0x0000001600167308 */ /* 0x000e220000000800 */
[----:B------:R-:W-:-:S07]  /*41c0*/  FADD.FTZ R19, R25, 1 ;  /* 0x3f80000019137421 */ /* 0x000fce0000010000 */
[----:B------:R-:W-:Y:S08]  /*41d0*/  MUFU.RCP R16, R16 ;  /* 0x0000001000107308 */ /* 0x000ff00000001000 */
[----:B------:R-:W-:Y:S01]  /*41e0*/  MUFU.RCP R19, R19 ;  /* 0x0000001300137308 */ /* 0x000fe20000001000 */
[----:B0-----:R-:W-:Y:S01]  /*41f0*/  FADD.FTZ R22, R22, 1 ;  /* 0x3f80000016167421 */ /* 0x001fe20000010000 */
[----:B------:R-:W-:Y:S01]  /*4200*/  FMUL.FTZ R59, R24, -1.4426950216293334961 ;  /* 0xbfb8aa3b183b7820 */ /* 0x000fe20000410000 */
[----:B------:R-:W-:-:S06]  /*4210*/  FMUL.FTZ R38, R26, -1.4426950216293334961 ;  /* 0xbfb8aa3b1a267820 */ /* 0x000fcc0000410000 */
[----:B------:R-:W0:Y:S02]  /*4220*/  MUFU.EX2 R38, R38 ;  /* 0x0000002600267308 */ /* 0x000e240000000800 */
[----:B0-----:R-:W-:-:S06]  /*4230*/  FADD.FTZ R25, R38, 1 ;  /* 0x3f80000026197421 */ /* 0x001fcc0000010000 */
[----:B------:R-:W0:Y:S01]  /*4240*/  MUFU.RCP R25, R25 ;  /* 0x0000001900197308 */ /* 0x000e220000001000 */
[----:B------:R-:W-:Y:S01]  /*4250*/  FMUL.FTZ R16, R60, R16 ;  /* 0x000000103c107220 */ /* 0x000fe20000410000 */
[----:B------:R-:W-:-:S06]  /*4260*/  FMUL.FTZ R19, R20, R19 ;  /* 0x0000001314137220 */ /* 0x000fcc0000410000 */
[----:B------:R-:W1:Y:S01]  /*4270*/  MUFU.RCP R22, R22 ;  /* 0x0000001600167308 */ /* 0x000e620000001000 */
[----:B0-----:R-:W-:-:S07]  /*4280*/  FMUL.FTZ R20, R26, R25 ;  /* 0x000000191a147220 */ /* 0x001fce0000410000 */
[----:B------:R-:W0:Y:S01]  /*4290*/  MUFU.EX2 R59, R59 ;  /* 0x0000003b003b7308 */ /* 0x000e220000000800 */
[----:B------:R-:W2:Y:S01]  /*42a0*/  LDL.LU R26, [R1+0xac] ;  /* 0x0000ac00011a7983 */ /* 0x000ea20000300800 */
[----:B---3--:R-:W-:-:S06]  /*42b0*/  FMUL.FTZ R60, R55, -1.4426950216293334961 ;  /* 0xbfb8aa3b373c7820 */ /* 0x008fcc0000410000 */
[----:B------:R-:W3:Y:S01]  /*42c0*/  MUFU.EX2 R60, R60 ;  /* 0x0000003c003c7308 */ /* 0x000ee20000000800 */
[----:B----4-:R-:W-:-:S07]  /*42d0*/  FMUL.FTZ R25, R28, -1.4426950216293334961 ;  /* 0xbfb8aa3b1c197820 */ /* 0x010fce0000410000 */
[----:B------:R-:W4:Y:S01]  /*42e0*/  MUFU.EX2 R25, R25 ;  /* 0x0000001900197308 */ /* 0x000f220000000800 */
[----:B-1----:R-:W-:Y:S01]  /*42f0*/  FMUL.FTZ R22, R23, R22 ;  /* 0x0000001617167220 */ /* 0x002fe20000410000 */
[----:B0-----:R-:W-:Y:S01]  /*4300*/  FADD.FTZ R23, R59, 1 ;  /* 0x3f8000003b177421 */ /* 0x001fe20000010000 */
[----:B---3--:R-:W-:Y:S02]  /*4310*/  FADD.FTZ R59, R60, 1 ;  /* 0x3f8000003c3b7421 */ /* 0x008fe40000010000 */
[----:B------:R-:W3:Y:S03]  /*4320*/  LDL.LU R60, [R1+0x4] ;  /* 0x00000400013c7983 */ /* 0x000ee60000300800 */
[----:B------:R-:W0:Y:S01]  /*4330*/  MUFU.RCP R23, R23 ;  /* 0x0000001700177308 */ /* 0x000e220000001000 */
[----:B----4-:R-:W-:-:S07]  /*4340*/  FADD.FTZ R25, R25, 1 ;  /* 0x3f80000019197421 */ /* 0x010fce0000010000 */
[----:B------:R-:W1:Y:S08]  /*4350*/  MUFU.RCP R59, R59 ;  /* 0x0000003b003b7308 */ /* 0x000e700000001000 */
[----:B------:R-:W4:Y:S01]  /*4360*/  MUFU.RCP R25, R25 ;  /* 0x0000001900197308 */ /* 0x000f220000001000 */
[----:B0-----:R-:W-:Y:S01]  /*4370*/  FMUL.FTZ R23, R24, R23 ;  /* 0x0000001718177220 */ /* 0x001fe20000410000 */
[----:B-1----:R-:W-:-:S02]  /*4380*/  FMUL.FTZ R24, R55, R59 ;  /* 0x0000003b37187220 */ /* 0x002fc40000410000 */
[----:B------:R-:W3:Y:S04]  /*4390*/  LDL.LU R55, [R1+0xa8] ;  /* 0x0000a80001377983 */ /* 0x000ee80000300800 */
[----:B------:R-:W3:Y:S01]  /*43a0*/  LDL.LU R59, [R1+0x8] ;  /* 0x00000800013b7983 */ /* 0x000ee20000300800 */
[----:B----4-:R-:W-:-:S03]  /*43b0*/  FMUL.FTZ R25, R28, R25 ;  /* 0x000000191c197220 */ /* 0x010fc60000410000 */
[----:B------:R-:W4:Y:S01]  /*43c0*/  LDL.LU R28, [R1+0xa4] ;  /* 0x0000a400011c7983 */ /* 0x000f220000300800 */
[----:B--2---:R-:W-:-:S06]  /*43d0*/  FMUL.FTZ R38, R54, -1.4426950216293334961 ;  /* 0xbfb8aa3b36267820 */ /* 0x004fcc0000410000 */
[----:B------:R-:W0:Y:S02]  /*43e0*/  MUFU.EX2 R38, R38 ;  /* 0x0000002600267308 */ /* 0x000e240000000800 */
[----:B0-----:R-:W-:-:S06]  /*43f0*/  FADD.FTZ R38, R38, 1 ;  /* 0x3f80000026267421 */ /* 0x001fcc0000010000 */
[----:B------:R-:W0:Y:S01]  /*4400*/  MUFU.RCP R38, R38 ;  /* 0x0000002600267308 */ /* 0x000e220000001000 */
[----:B------:R-:W-:Y:S01]  /*4410*/  F2FP.F16.F32.PACK_AB R29, R27, R29 ;  /* 0x0000001d1b1d723e */ /* 0x000fe200000000ff */
[----:B0-----:R-:W-:Y:S01]  /*4420*/  FMUL.FTZ R38, R54, R38 ;  /* 0x0000002636267220 */ /* 0x001fe20000410000 */
[----:B------:R-:W-:-:S06]  /*4430*/  FMUL.FTZ R21, R56, -1.4426950216293334961 ;  /* 0xbfb8aa3b38157820 */ /* 0x000fcc0000410000 */
[----:B------:R-:W0:Y:S01]  /*4440*/  MUFU.EX2 R21, R21 ;  /* 0x0000001500157308 */ /* 0x000e220000000800 */
[----:B----4-:R-:W-:Y:S02]  /*4450*/  F2FP.F16.F32.PACK_AB R28, R26, R28 ;  /* 0x0000001c1a1c723e */ /* 0x010fe400000000ff */
[----:B------:R-:W2:Y:S04]  /*4460*/  LDL.LU R26, [R1+0x80] ;  /* 0x00008000011a7983 */ /* 0x000ea80000300800 */
[----:B------:R-:W4:Y:S04]  /*4470*/  LDL.LU R27, [R1+0x84] ;  /* 0x00008400011b7983 */ /* 0x000f280000300800 */
[----:B------:R-:W4:Y:S01]  /*4480*/  LDL.LU R54, [R1+0xa0] ;  /* 0x0000a00001367983 */ /* 0x000f220000300800 */
[----:B0-----:R-:W-:-:S06]  /*4490*/  FADD.FTZ R21, R21, 1 ;  /* 0x3f80000015157421 */ /* 0x001fcc0000010000 */
[----:B------:R-:W0:Y:S02]  /*44a0*/  MUFU.RCP R21, R21 ;  /* 0x0000001500157308 */ /* 0x000e240000001000 */
[----:B0-----:R-:W-:Y:S01]  /*44b0*/  FMUL.FTZ R21, R56, R21 ;  /* 0x0000001538157220 */ /* 0x001fe20000410000 */
[----:B------:R-:W-:-:S06]  /*44c0*/  FMUL.FTZ R56, R39, -1.4426950216293334961 ;  /* 0xbfb8aa3b27387820 */ /* 0x000fcc0000410000 */
[----:B------:R-:W0:Y:S02]  /*44d0*/  MUFU.EX2 R56, R56 ;  /* 0x0000003800387308 */ /* 0x000e240000000800 */
[----:B0-----:R-:W-:-:S06]  /*44e0*/  FADD.FTZ R56, R56, 1 ;  /* 0x3f80000038387421 */ /* 0x001fcc0000010000 */
[----:B------:R-:W0:Y:S01]  /*44f0*/  MUFU.RCP R56, R56 ;  /* 0x0000003800387308 */ /* 0x000e220000001000 */
[----:B---3--:R-:W-:Y:S01]  /*4500*/  F2FP.F16.F32.PACK_AB R32, R32, R59 ;  /* 0x0000003b2020723e */ /* 0x008fe200000000ff */
[----:B0-----:R-:W-:Y:S01]  /*4510*/  FMUL.FTZ R39, R39, R56 ;  /* 0x0000003827277220 */ /* 0x001fe20000410000 */
[----:B--2---:R-:W-:-:S04]  /*4520*/  IADD3 R26, P1, PT, R26, UR6, RZ ;  /* 0x000000061a1a7c10 */ /* 0x004fc8000ff3e0ff */
[----:B----4-:R-:W-:Y:S01]  /*4530*/  IADD3.X R27, PT, PT, R27, UR7, RZ, P1, !PT ;  /* 0x000000071b1b7c10 */ /* 0x010fe20008ffe4ff */
[----:B------:R-:W0:Y:S04]  /*4540*/  LDCU.64 UR6, c[0x0][0x3a8] ;  /* 0x00007500ff0677ac */ /* 0x000e280008000a00 */
[----:B------:R1:W-:Y:S02]  /*4550*/  STG.E.64 desc[UR8][R26.64], R28 ;  /* 0x0000001c1a007986 */ /* 0x0003e4000c101b08 */
[----:B-1----:R-:W-:Y:S02]  /*4560*/  F2FP.F16.F32.PACK_AB R28, R55, R54 ;  /* 0x00000036371c723e */ /* 0x002fe400000000ff */
[----:B------:R-:W-:Y:S01]  /*4570*/  F2FP.F16.F32.PACK_AB R29, R53, R52 ;  /* 0x00000034351d723e */ /* 0x000fe200000000ff */
[----:B------:R-:W2:Y:S04]  /*4580*/  LDL.LU R55, [R1+0x14] ;  /* 0x0000140001377983 */ /* 0x000ea80000300800 */
[----:B------:R-:W3:Y:S04]  /*4590*/  LDL.LU R56, [R1+0xc] ;  /* 0x00000c0001387983 */ /* 0x000ee80000300800 */
[----:B------:R1:W-:Y:S04]  /*45a0*/  STG.E.64 desc[UR8][R26.64+0xf00], R28 ;  /* 0x000f001c1a007986 */ /* 0x0003e8000c101b08 */
[----:B------:R-:W3:Y:S01]  /*45b0*/  LDL.LU R59, [R1+0x10] ;  /* 0x00001000013b7983 */ /* 0x000ee20000300800 */
[----:B-1----:R-:W-:-:S03]  /*45c0*/  F2FP.F16.F32.PACK_AB R28, R45, R2 ;  /* 0x000000022d1c723e */ /* 0x002fc600000000ff */
[----:B------:R-:W2:Y:S01]  /*45d0*/  LDL.LU R2, [R1+0x9c] ;  /* 0x00009c0001027983 */ /* 0x000ea20000300800 */
[----:B------:R-:W-:Y:S02]  /*45e0*/  F2FP.F16.F32.PACK_AB R33, R49, R33 ;  /* 0x000000213121723e */ /* 0x000fe400000000ff */
[----:B------:R-:W-:Y:S02]  /*45f0*/  F2FP.F16.F32.PACK_AB R36, R36, R60 ;  /* 0x0000003c2424723e */ /* 0x000fe400000000ff */
[----:B------:R-:W4:Y:S04]  /*4600*/  LDL.LU R60, [R1+0x58] ;  /* 0x00005800013c7983 */ /* 0x000f280000300800 */
[----:B------:R1:W-:Y:S02]  /*4610*/  STG.E.64 desc[UR8][R26.64+0x2d00], R32 ;  /* 0x002d00201a007986 */ /* 0x0003e4000c101b08 */
[----:B-1----:R-:W-:-:S02]  /*4620*/  F2FP.F16.F32.PACK_AB R33, R4, R3 ;  /* 0x000000030421723e */ /* 0x002fc400000000ff */
[----:B------:R-:W-:Y:S02]  /*4630*/  F2FP.F16.F32.PACK_AB R4, R5, R57 ;  /* 0x000000390504723e */ /* 0x000fe400000000ff */
[----:B------:R-:W-:Y:S02]  /*4640*/  F2FP.F16.F32.PACK_AB R5, R7, R6 ;  /* 0x000000060705723e */ /* 0x000fe400000000ff */
[----:B--2---:R-:W-:Y:S02]  /*4650*/  F2FP.F16.F32.PACK_AB R6, R55, R2 ;  /* 0x000000023706723e */ /* 0x004fe400000000ff */
[----:B------:R-:W2:Y:S01]  /*4660*/  LDL.LU R2, [R1+0x98] ;  /* 0x0000980001027983 */ /* 0x000ea20000300800 */
[----:B------:R-:W-:Y:S02]  /*4670*/  F2FP.F16.F32.PACK_AB R30, R51, R30 ;  /* 0x0000001e331e723e */ /* 0x000fe400000000ff */
[----:B------:R-:W-:Y:S02]  /*4680*/  F2FP.F16.F32.PACK_AB R31, R50, R31 ;  /* 0x0000001f321f723e */ /* 0x000fe400000000ff */
[----:B------:R-:W-:-:S02]  /*4690*/  F2FP.F16.F32.PACK_AB R8, R9, R8 ;  /* 0x000000080908723e */ /* 0x000fc400000000ff */
[----:B------:R-:W-:Y:S01]  /*46a0*/  F2FP.F16.F32.PACK_AB R12, R13, R12 ;  /* 0x0000000c0d0c723e */ /* 0x000fe200000000ff */
[----:B------:R1:W-:Y:S01]  /*46b0*/  STG.E.64 desc[UR8][R26.64+0x1e00], R30 ;  /* 0x001e001e1a007986 */ /* 0x0003e2000c101b08 */
[----:B------:R-:W-:Y:S02]  /*46c0*/  F2FP.F16.F32.PACK_AB R16, R17, R16 ;  /* 0x000000101110723e */ /* 0x000fe400000000ff */
[----:B------:R-:W-:Y:S02]  /*46d0*/  F2FP.F16.F32.PACK_AB R20, R21, R20 ;  /* 0x000000141514723e */ /* 0x000fe400000000ff */
[----:B------:R-:W-:Y:S02]  /*46e0*/  F2FP.F16.F32.PACK_AB R24, R25, R24 ;  /* 0x000000181918723e */ /* 0x000fe400000000ff */
[----:B------:R-:W-:Y:S02]  /*46f0*/  F2FP.F16.F32.PACK_AB R34, R48, R34 ;  /* 0x000000223022723e */ /* 0x000fe400000000ff */
[----:B------:R-:W-:-:S02]  /*4700*/  F2FP.F16.F32.PACK_AB R35, R47, R35 ;  /* 0x000000232f23723e */ /* 0x000fc400000000ff */
[----:B------:R-:W-:Y:S02]  /*4710*/  F2FP.F16.F32.PACK_AB R37, R46, R37 ;  /* 0x000000252e25723e */ /* 0x000fe400000000ff */
[----:B------:R-:W-:Y:S02]  /*4720*/  F2FP.F16.F32.PACK_AB R29, R44, R43 ;  /* 0x0000002b2c1d723e */ /* 0x000fe400000000ff */
[----:B-1----:R-:W-:Y:S02]  /*4730*/  F2FP.F16.F32.PACK_AB R30, R42, R61 ;  /* 0x0000003d2a1e723e */ /* 0x002fe400000000ff */
[----:B------:R-:W-:Y:S02]  /*4740*/  F2FP.F16.F32.PACK_AB R31, R41, R40 ;  /* 0x00000028291f723e */ /* 0x000fe400000000ff */
[----:B------:R-:W-:Y:S02]  /*4750*/  F2FP.F16.F32.PACK_AB R32, R0, R58 ;  /* 0x0000003a0020723e */ /* 0x000fe400000000ff */
[----:B------:R-:W-:-:S02]  /*4760*/  F2FP.F16.F32.PACK_AB R9, R11, R10 ;  /* 0x0000000a0b09723e */ /* 0x000fc400000000ff */
[----:B------:R-:W-:Y:S02]  /*4770*/  F2FP.F16.F32.PACK_AB R13, R15, R14 ;  /* 0x0000000e0f0d723e */ /* 0x000fe400000000ff */
[----:B------:R-:W-:Y:S02]  /*4780*/  F2FP.F16.F32.PACK_AB R17, R19, R18 ;  /* 0x000000121311723e */ /* 0x000fe400000000ff */
[----:B------:R-:W-:Y:S02]  /*4790*/  F2FP.F16.F32.PACK_AB R21, R23, R22 ;  /* 0x000000161715723e */ /* 0x000fe400000000ff */
[----:B------:R-:W-:Y:S02]  /*47a0*/  F2FP.F16.F32.PACK_AB R25, R39, R38 ;  /* 0x000000262719723e */ /* 0x000fe400000000ff */
[----:B---3--:R-:W-:Y:S01]  /*47b0*/  F2FP.F16.F32.PACK_AB R7, R56, R59 ;  /* 0x0000003b3807723e */ /* 0x008fe200000000ff */
        /* <DEDUP_REMOVED lines=14> */
[----:B----4-:R-:W-:Y:S02]  /*48a0*/  IADD3.X R60, PT, PT, RZ, R60, RZ, P1, !PT ;  /* 0x0000003cff3c7210 */ /* 0x010fe40000ffe4ff */
[----:B0-----:R-:W-:-:S03]  /*48b0*/  ISETP.GE.U32.AND P1, PT, R2, UR6, PT ;  /* 0x0000000602007c0c */ /* 0x001fc6000bf26070 */
[----:B------:R3:W-:Y:S01]  /*48c0*/  STL [R1+0x58], R60 ;  /* 0x0000583c01007387 */ /* 0x0007e20000100800 */
[----:B------:R-:W-:-:S13]  /*48d0*/  ISETP.GE.AND.EX P1, PT, R60, UR7, PT, P1 ;  /* 0x000000073c007c0c */ /* 0x000fda000bf26310 */
[----:B---3--:R-:W-:Y:S05]  /*48e0*/  @!P1 BRA `(.L_x_1404) ;  /* 0xffffffb800749947 */ /* 0x008fea000383ffff */
[----:B------:R-:W-:Y:S05]  /*48f0*/  EXIT ;  /* 0x000000000000794d */ /* 0x000fea0003800000 */
.L_x_1405:
        /* <DEDUP_REMOVED lines=16> */
.L_x_1449:


//--------------------- .nv.shared._ZN13group_norm_v218gn_bwd_cuda_kernelI13__nv_bfloat16Li480ELi3ELi32ELi30ELi4096ELb0ELb1ELi16ELi960ELi960ELi4ELb1ELi1ELb1ELb0ELNS_15WgradSyncMethodE3ENS_16CompileConditionILi1000EEEEEvPT_S6_S6_PKS5_S8_S8_S8_PKfflPfPj --------------------------
	.section	.nv.shared._ZN13group_norm_v218gn_bwd_cuda_kernelI13__nv_bfloat16Li480ELi3ELi32ELi30ELi4096ELb0ELb1ELi16ELi960ELi960ELi4ELb1ELi1ELb1ELb0ELNS_15WgradSyncMethodE3ENS_16CompileConditionILi1000EEEEEvPT_S6_S6_PKS5_S8_S8_S8_PKfflPfPj,"aw",@nobits
	.sectionflags	@""
	.align	8
.nv.shared._ZN13group_norm_v218gn_bwd_cuda_kernelI13__nv_bfloat16Li480ELi3ELi32ELi30ELi4096ELb0ELb1ELi16ELi960ELi960ELi4ELb1ELi1ELb1ELb0ELNS_15WgradSyncMethodE3ENS_16CompileConditionILi1000EEEEEvPT_S6_S6_PKS5_S8_S8_S8_PKfflPfPj:
	.zero		28160


//--------------------- .nv.shared.reserved.0     --------------------------
	.section	.nv.shared.reserved.0,"aw",@nobits
	.weak		__nv_reservedSMEM_offset_0_alias
	.size		__nv_reservedSMEM_offset_0_alias, 0, 64
	.other		__nv_reservedSMEM_offset_0_alias,@"STO_CUDA_RESERVED_SHARED STV_DEFAULT"
__nv_reservedSMEM_offset_0_alias:
	.zero		0
	.zero		64


//--------------------- .nv.shared._ZN13group_norm_v218gn_bwd_cuda_kernelI13__nv_bfloat16Li480ELi1ELi32ELi30ELi4096ELb0ELb1ELi32ELi960ELi960ELi4ELb1ELi1ELb0ELb0ELNS_15WgradSyncMethodE3ENS_16CompileConditionILi1000EEEEEvPT_S6_S6_PKS5_S8_S8_S8_PKfflPfPj --------------------------
	.section	.nv.shared._ZN13group_norm_v218gn_bwd_cuda_kernelI13__nv_bfloat16Li480ELi1ELi32ELi30ELi4096ELb0ELb1ELi32ELi960ELi960ELi4ELb1ELi1ELb0ELb0ELNS_15WgradSyncMethodE3ENS_16CompileConditionILi1000EEEEEvPT_S6_S6_PKS5_S8_S8_S8_PKfflPfPj,"aw",@nobits
	.sectionflags	@""
	.align	8
.nv.shared._ZN13group_norm_v218gn_bwd_cuda_kernelI13__nv_bfloat16Li480ELi1ELi32ELi30ELi4096ELb0ELb1ELi32ELi960ELi960ELi4ELb1ELi1ELb0ELb0ELNS_15WgradSyncMethodE3ENS_16CompileConditionILi1000EEEEEvPT_S6_S6_PKS5_S8_S8_S8_PKfflPfPj:
	.zero		28160


//--------------------- .nv.shared._ZN13group_norm_v218gn_bwd_cuda_kernelI13__nv_bfloat16Li480ELi3ELi32ELi30ELi4096ELb0ELb1ELi32ELi960ELi960ELi4ELb1ELi2ELb1ELb0ELNS_15WgradSyncMethodE3ENS_16CompileConditionILi1000EEEEEvPT_S6_S6_PKS5_S8_S8_S8_PKfflPfPj --------------------------
	.section	.nv.shared._ZN13group_norm_v218gn_bwd_cuda_kernelI13__nv_bfloat16Li480ELi3ELi32ELi30ELi4096ELb0ELb1ELi32ELi960ELi960ELi4ELb1ELi2ELb1ELb0ELNS_15WgradSyncMethodE3ENS_16CompileConditionILi1000EEEEEvPT_S6_S6_PKS5_S8_S8_S8_PKfflPfPj,"aw",@nobits
	.sectionflags	@""
	.align	8
.nv.shared._ZN13group_norm_v218gn_bwd_cuda_kernelI13__nv_bfloat16Li480ELi3ELi32ELi30ELi4096ELb0ELb1ELi32ELi960ELi960ELi4ELb1ELi2ELb1ELb0ELNS_15WgradSyncMethodE3ENS_16CompileConditionILi1000EEEEEvPT_S6_S6_PKS5_S8_S8_S8_PKfflPfPj:
	.zero		28160


//--------------------- .nv.shared._ZN13group_norm_v218gn_bwd_cuda_kernelI13__nv_bfloat16Li480ELi3ELi32ELi30ELi4096ELb0ELb1ELi64ELi960ELi960ELi4ELb1ELi5ELb1ELb0ELNS_15WgradSyncMethodE3ENS_16CompileConditionILi1000EEEEEvPT_S6_S6_PKS5_S8_S8_S8_PKfflPfPj --------------------------
	.section	.nv.shared._ZN13group_norm_v218gn_bwd_cuda_kernelI13__nv_bfloat16Li480ELi3ELi32ELi30ELi4096ELb0ELb1ELi64ELi960ELi960ELi4ELb1ELi5ELb1ELb0ELNS_15WgradSyncMethodE3ENS_16CompileConditionILi1000EEEEEvPT_S6_S6_PKS5_S8_S8_S8_PKfflPfPj,"aw",@nobits
	.sectionflags	@""
	.align	8
.nv.shared._ZN13group_norm_v218gn_bwd_cuda_kernelI13__nv_bfloat16Li480ELi3ELi32ELi30ELi4096ELb0ELb1ELi64ELi960ELi960ELi4ELb1ELi5ELb1ELb0ELNS_15WgradSyncMethodE3ENS_16CompileConditionILi1000EEEEEvPT_S6_S6_PKS5_S8_S8_S8_PKfflPfPj:
	.zero		28160


//--------------------- .nv.shared._ZN13group_norm_v218gn_bwd_cuda_kernelI13__nv_bfloat16Li480ELi3ELi32ELi30ELi4096ELb0ELb1ELi128ELi960ELi960ELi4ELb1ELi10ELb1ELb0ELNS_15WgradSyncMethodE3ENS_16CompileConditionILi1000EEEEEvPT_S6_S6_PKS5_S8_S8_S8_PKfflPfPj --------------------------
	.section	.nv.shared._ZN13group_norm_v218gn_bwd_cuda_kernelI13__nv_bfloat16Li480ELi3ELi32ELi30ELi4096ELb0ELb1ELi128ELi960ELi960ELi4ELb1ELi10ELb1ELb0ELNS_15WgradSyncMethodE3ENS_16CompileConditionILi1000EEEEEvPT_S6_S6_PKS5_S8_S8_S8_PKfflPfPj,"aw",@nobits
	.sectionflags	@""
	.align	8
.nv.shared._ZN13group_norm_v218gn_bwd_cuda_kernelI13__nv_bfloat16Li480ELi3ELi32ELi30ELi4096ELb0ELb1ELi128ELi960ELi960ELi4ELb1ELi10ELb1ELb0ELNS_15WgradSyncMethodE3ENS_16CompileConditionILi1000EEEEEvPT_S6_S6_PKS5_S8_S8_S8_PKfflPfPj:
	.zero		28160


//--------------------- .nv.shared._ZN13group_norm_v218gn_bwd_cuda_kernelI13__nv_bfloat16Li480ELi3ELi32ELi30ELi4096ELb0ELb1ELi256ELi960ELi960ELi4ELb1ELi21ELb1ELb0ELNS_15WgradSyncMethodE3ENS_16CompileConditionILi1000EEEEEvPT_S6_S6_PKS5_S8_S8_S8_PKfflPfPj --------------------------
	.section	.nv.shared._ZN13group_norm_v218gn_bwd_cuda_kernelI13__nv_bfloat16Li480ELi3ELi32ELi30ELi4096ELb0ELb1ELi256ELi960ELi960ELi4ELb1ELi21ELb1ELb0ELNS_15WgradSyncMethodE3ENS_16CompileConditionILi1000EEEEEvPT_S6_S6_PKS5_S8_S8_S8_PKfflPfPj,"aw",@nobits
	.sectionflags	@""
	.align	8
.nv.shared._ZN13group_norm_v218gn_bwd_cuda_kernelI13__nv_bfloat16Li480ELi3ELi32ELi30ELi4096ELb0ELb1ELi256ELi960ELi960ELi4ELb1ELi21ELb1ELb0ELNS_15WgradSyncMethodE3ENS_16CompileConditionILi1000EEEEEvPT_S6_S6_PKS5_S8_S8_S8_PKfflPfPj:
	.zero		28160


//--------------------- .nv.shared._ZN13group_norm_v218gn_bwd_cuda_kernelI13__nv_bfloat16Li480ELi2ELi32ELi30ELi4096ELb0ELb1ELi16ELi960ELi960ELi4ELb1ELi1ELb0ELb0ELNS_15WgradSyncMethodE3ENS_16CompileConditionILi1000EEEEEvPT_S6_S6_PKS5_S8_S8_S8_PKfflPfPj --------------------------
	.section	.nv.shared._ZN13group_norm_v218gn_bwd_cuda_kernelI13__nv_bfloat16Li480ELi2ELi32ELi30ELi4096ELb0ELb1ELi16ELi960ELi960ELi4ELb1ELi1ELb0ELb0ELNS_15WgradSyncMethodE3ENS_16CompileConditionILi1000EEEEEvPT_S6_S6_PKS5_S8_S8_S8_PKfflPfPj,"aw",@nobits
	.sectionflags	@""
	.align	8
.nv.shared._ZN13group_norm_v218gn_bwd_cuda_kernelI13__nv_bfloat16Li480ELi2ELi32ELi30ELi4096ELb0ELb1ELi16ELi960ELi960ELi4ELb1ELi1ELb0ELb0ELNS_15WgradSyncMethodE3ENS_16CompileConditionILi1000EEEEEvPT_S6_S6_PKS5_S8_S8_S8_PKfflPfPj:
	.zero		28160


//--------------------- .nv.shared._ZN13group_norm_v218gn_bwd_cuda_kernelI13__nv_bfloat16Li480ELi3ELi16ELi60ELi4096ELb1ELb1ELi16ELi960ELi960ELi4ELb1ELi1ELb1ELb0ELNS_15WgradSyncMethodE3ENS_16CompileConditionILi1000EEEEEvPT_S6_S6_PKS5_S8_S8_S8_PKfflPfPj --------------------------
	.section	.nv.shared._ZN13group_norm_v218gn_bwd_cuda_kernelI13__nv_bfloat16Li480ELi3ELi16ELi60ELi4096ELb1ELb1ELi16ELi960ELi960ELi4ELb1ELi1ELb1ELb0ELNS_15WgradSyncMethodE3ENS_16CompileConditionILi1000EEEEEvPT_S6_S6_PKS5_S8_S8_S8_PKfflPfPj,"aw",@nobits
	.sectionflags	@""
	.align	8
.nv.shared._ZN13group_norm_v218gn_bwd_cuda_kernelI13__nv_bfloat16Li480ELi3ELi16ELi60ELi4096ELb1ELb1ELi16ELi960ELi960ELi4ELb1ELi1ELb1ELb0ELNS_15WgradSyncMethodE3ENS_16CompileConditionILi1000EEEEEvPT_S6_S6_PKS5_S8_S8_S8_PKfflPfPj:
	.zero		22272


//--------------------- .nv.shared._ZN13group_norm_v218gn_bwd_cuda_kernelI13__nv_bfloat16Li480ELi1ELi16ELi60ELi4096ELb1ELb1ELi32ELi960ELi960ELi4ELb1ELi1ELb0ELb0ELNS_15WgradSyncMethodE3ENS_16CompileConditionILi1000EEEEEvPT_S6_S6_PKS5_S8_S8_S8_PKfflPfPj --------------------------
	.section	.nv.shared._ZN13group_norm_v218gn_bwd_cuda_kernelI13__nv_bfloat16Li480ELi1ELi16ELi60ELi4096ELb1ELb1ELi32ELi960ELi960ELi4ELb1ELi1ELb0ELb0ELNS_15WgradSyncMethodE3ENS_16CompileConditionILi1000EEEEEvPT_S6_S6_PKS5_S8_S8_S8_PKfflPfPj,"aw",@nobits
	.sectionflags	@""
	.align	8
.nv.shared._ZN13group_norm_v218gn_bwd_cuda_kernelI13__nv_bfloat16Li480ELi1ELi16ELi60ELi4096ELb1ELb1ELi32ELi960ELi960ELi4ELb1ELi1ELb0ELb0ELNS_15WgradSyncMethodE3ENS_16CompileConditionILi1000EEEEEvPT_S6_S6_PKS5_S8_S8_S8_PKfflPfPj:
	.zero		22272


//--------------------- .nv.shared._ZN13group_norm_v218gn_bwd_cuda_kernelI13__nv_bfloat16Li480ELi3ELi16ELi60ELi4096ELb1ELb1ELi32ELi960ELi960ELi4ELb1ELi2ELb1ELb0ELNS_15WgradSyncMethodE3ENS_16CompileConditionILi1000EEEEEvPT_S6_S6_PKS5_S8_S8_S8_PKfflPfPj --------------------------
	.section	.nv.shared._ZN13group_norm_v218gn_bwd_cuda_kernelI13__nv_bfloat16Li480ELi3ELi16ELi60ELi4096ELb1ELb1ELi32ELi960ELi960ELi4ELb1ELi2ELb1ELb0ELNS_15WgradSyncMethodE3ENS_16CompileConditionILi1000EEEEEvPT_S6_S6_PKS5_S8_S8_S8_PKfflPfPj,"aw",@nobits
	.sectionflags	@""
	.align	8
.nv.shared._ZN13group_norm_v218gn_bwd_cuda_kernelI13__nv_bfloat16Li480ELi3ELi16ELi60ELi4096ELb1ELb1ELi32ELi960ELi960ELi4ELb1ELi2ELb1ELb0ELNS_15WgradSyncMethodE3ENS_16CompileConditionILi1000EEEEEvPT_S6_S6_PKS5_S8_S8_S8_PKfflPfPj:
	.zero		22272


//--------------------- .nv.shared._ZN13group_norm_v218gn_bwd_cuda_kernelI13__nv_bfloat16Li480ELi3ELi16ELi60ELi4096ELb1ELb1ELi64ELi960ELi960ELi4ELb1ELi5ELb1ELb0ELNS_15WgradSyncMethodE3ENS_16CompileConditionILi1000EEEEEvPT_S6_S6_PKS5_S8_S8_S8_PKfflPfPj --------------------------
	.section	.nv.shared._ZN13group_norm_v218gn_bwd_cuda_kernelI13__nv_bfloat16Li480ELi3ELi16ELi60ELi4096ELb1ELb1ELi64ELi960ELi960ELi4ELb1ELi5ELb1ELb0ELNS_15WgradSyncMethodE3ENS_16CompileConditionILi1000EEEEEvPT_S6_S6_PKS5_S8_S8_S8_PKfflPfPj,"aw",@nobits
	.sectionflags	@""
	.align	8
.nv.shared._ZN13group_norm_v218gn_bwd_cuda_kernelI13__nv_bfloat16Li480ELi3ELi16ELi60ELi4096ELb1ELb1ELi64ELi960ELi960ELi4ELb1ELi5ELb1ELb0ELNS_15WgradSyncMethodE3ENS_16CompileConditionILi1000EEEEEvPT_S6_S6_PKS5_S8_S8_S8_PKfflPfPj:
	.zero		22272


//--------------------- .nv.shared._ZN13group_norm_v218gn_bwd_cuda_kernelI13__nv_bfloat16Li480ELi3ELi16ELi60ELi4096ELb1ELb1ELi128ELi960ELi960ELi4ELb1ELi10ELb1ELb0ELNS_15WgradSyncMethodE3ENS_16CompileConditionILi1000EEEEEvPT_S6_S6_PKS5_S8_S8_S8_PKfflPfPj --------------------------
	.section	.nv.shared._ZN13group_norm_v218gn_bwd_cuda_kernelI13__nv_bfloat16Li480ELi3ELi16ELi60ELi4096ELb1ELb1ELi128ELi960ELi960ELi4ELb1ELi10ELb1ELb0ELNS_15WgradSyncMethodE3ENS_16CompileConditionILi1000EEEEEvPT_S6_S6_PKS5_S8_S8_S8_PKfflPfPj,"aw",@nobits
	.sectionflags	@""
	.align	8
.nv.shared._ZN13group_norm_v218gn_bwd_cuda_kernelI13__nv_bfloat16Li480ELi3ELi16ELi60ELi4096ELb1ELb1ELi128ELi960ELi960ELi4ELb1ELi10ELb1ELb0ELNS_15WgradSyncMethodE3ENS_16CompileConditionILi1000EEEEEvPT_S6_S6_PKS5_S8_S8_S8_PKfflPfPj:
	.zero		22272


//--------------------- .nv.shared._ZN13group_norm_v218gn_bwd_cuda_kernelI13__nv_bfloat16Li480ELi3ELi16ELi60ELi4096ELb1ELb1ELi256ELi960ELi960ELi4ELb1ELi21ELb1ELb0ELNS_15WgradSyncMethodE3ENS_16CompileConditionILi1000EEEEEvPT_S6_S6_PKS5_S8_S8_S8_PKfflPfPj --------------------------
	.section	.nv.shared._ZN13group_norm_v218gn_bwd_cuda_kernelI13__nv_bfloat16Li480ELi3ELi16ELi60ELi4096ELb1ELb1ELi256ELi960ELi960ELi4ELb1ELi21ELb1ELb0ELNS_15WgradSyncMethodE3ENS_16CompileConditionILi1000EEEEEvPT_S6_S6_PKS5_S8_S8_S8_PKfflPfPj,"aw",@nobits
	.sectionflags	@""
	.align	8
.nv.shared._ZN13group_norm_v218gn_bwd_cuda_kernelI13__nv_bfloat16Li480ELi3ELi16ELi60ELi4096ELb1ELb1ELi256ELi960ELi960ELi4ELb1ELi21ELb1ELb0ELNS_15WgradSyncMethodE3ENS_16CompileConditionILi1000EEEEEvPT_S6_S6_PKS5_S8_S8_S8_PKfflPfPj:
	.zero		22272


//--------------------- .nv.shared._ZN13group_norm_v218gn_bwd_cuda_kernelI13__nv_bfloat16Li480ELi2ELi16ELi60ELi4096ELb1ELb1ELi16ELi960ELi960ELi4ELb1ELi1ELb0ELb0ELNS_15WgradSyncMethodE3ENS_16CompileConditionILi1000EEEEEvPT_S6_S6_PKS5_S8_S8_S8_PKfflPfPj --------------------------
	.section	.nv.shared._ZN13group_norm_v218gn_bwd_cuda_kernelI13__nv_bfloat16Li480ELi2ELi16ELi60ELi4096ELb1ELb1ELi16ELi960ELi960ELi4ELb1ELi1ELb0ELb0ELNS_15WgradSyncMethodE3ENS_16CompileConditionILi1000EEEEEvPT_S6_S6_PKS5_S8_S8_S8_PKfflPfPj,"aw",@nobits
	.sectionflags	@""
	.align	8
.nv.shared._ZN13group_norm_v218gn_bwd_cuda_kernelI13__nv_bfloat16Li480ELi2ELi16ELi60ELi4096ELb1ELb1ELi16ELi960ELi960ELi4ELb1ELi1ELb0ELb0ELNS_15WgradSyncMethodE3ENS_16CompileConditionILi1000EEEEEvPT_S6_S6_PKS5_S8_S8_S8_PKfflPfPj:
	.zero		22272


//--------------------- .nv.shared._ZN13group_norm_v214gn_cuda_kernelI13__nv_bfloat16Li480ELi1ELi32ELi30ELi4096ELb0ELi32ELi960ELi960ELi4ELb1ELi1ELb0ELb0ENS_16CompileConditionILi1000EEEEEvPT_PKS4_S7_S7_flPfS8_Pj --------------------------
	.section	.nv.shared._ZN13group_norm_v214gn_cuda_kernelI13__nv_bfloat16Li480ELi1ELi32ELi30ELi4096ELb0ELi32ELi960ELi960ELi4ELb1ELi1ELb0ELb0ENS_16CompileConditionILi1000EEEEEvPT_PKS4_S7_S7_flPfS8_Pj,"aw",@nobits
	.sectionflags	@""
	.align	8
.nv.shared._ZN13group_norm_v214gn_cuda_kernelI13__nv_bfloat16Li480ELi1ELi32ELi30ELi4096ELb0ELi32ELi960ELi960ELi4ELb1ELi1ELb0ELb0ENS_16CompileConditionILi1000EEEEEvPT_PKS4_S7_S7_flPfS8_Pj:
	.zero		12800


//--------------------- .nv.shared._ZN13group_norm_v214gn_cuda_kernelI13__nv_bfloat16Li480ELi1ELi32ELi30ELi4096ELb0ELi64ELi960ELi960ELi4ELb1ELi2ELb0ELb0ENS_16CompileConditionILi1000EEEEEvPT_PKS4_S7_S7_flPfS8_Pj --------------------------
	.section	.nv.shared._ZN13group_norm_v214gn_cuda_kernelI13__nv_bfloat16Li480ELi1ELi32ELi30ELi4096ELb0ELi64ELi960ELi960ELi4ELb1ELi2ELb0ELb0ENS_16CompileConditionILi1000EEEEEvPT_PKS4_S7_S7_flPfS8_Pj,"aw",@nobits
	.sectionflags	@""
	.align	8
.nv.shared._ZN13group_norm_v214gn_cuda_kernelI13__nv_bfloat16Li480ELi1ELi32ELi30ELi4096ELb0ELi64ELi960ELi960ELi4ELb1ELi2ELb0ELb0ENS_16CompileConditionILi1000EEEEEvPT_PKS4_S7_S7_flPfS8_Pj:
	.zero		12800


//--------------------- .nv.shared._ZN13group_norm_v214gn_cuda_kernelI13__nv_bfloat16Li480ELi3ELi32ELi30ELi4096ELb0ELi16ELi960ELi960ELi4ELb1ELi1ELb0ELb0ENS_16CompileConditionILi1000EEEEEvPT_PKS4_S7_S7_flPfS8_Pj --------------------------
	.section	.nv.shared._ZN13group_norm_v214gn_cuda_kernelI13__nv_bfloat16Li480ELi3ELi32ELi30ELi4096ELb0ELi16ELi960ELi960ELi4ELb1ELi1ELb0ELb0ENS_16CompileConditionILi1000EEEEEvPT_PKS4_S7_S7_flPfS8_Pj,"aw",@nobits
	.sectionflags	@""
	.align	8
.nv.shared._ZN13group_norm_v214gn_cuda_kernelI13__nv_bfloat16Li480ELi3ELi32ELi30ELi4096ELb0ELi16ELi960ELi960ELi4ELb1ELi1ELb0ELb0ENS_16CompileConditionILi1000EEEEEvPT_PKS4_S7_S7_flPfS8_Pj:
	.zero		12800


//--------------------- .nv.shared._ZN13group_norm_v214gn_cuda_kernelI13__nv_bfloat16Li480ELi2ELi32ELi30ELi4096ELb0ELi32ELi960ELi960ELi4ELb1ELi2ELb0ELb0ENS_16CompileConditionILi1000EEEEEvPT_PKS4_S7_S7_flPfS8_Pj --------------------------
	.section	.nv.shared._ZN13group_norm_v214gn_cuda_kernelI13__nv_bfloat16Li480ELi2ELi32ELi30ELi4096ELb0ELi32ELi960ELi960ELi4ELb1ELi2ELb0ELb0ENS_16CompileConditionILi1000EEEEEvPT_PKS4_S7_S7_flPfS8_Pj,"aw",@nobits
	.sectionflags	@""
	.align	8
.nv.shared._ZN13group_norm_v214gn_cuda_kernelI13__nv_bfloat16Li480ELi2ELi32ELi30ELi4096ELb0ELi32ELi960ELi960ELi4ELb1ELi2ELb0ELb0ENS_16CompileConditionILi1000EEEEEvPT_PKS4_S7_S7_flPfS8_Pj:
	.zero		12800


//--------------------- .nv.shared._ZN13group_norm_v214gn_cuda_kernelI13__nv_bfloat16Li480ELi1ELi16ELi60ELi4096ELb1ELi32ELi960ELi960ELi4ELb1ELi1ELb0ELb0ENS_16CompileConditionILi1000EEEEEvPT_PKS4_S7_S7_flPfS8_Pj --------------------------
	.section	.nv.shared._ZN13group_norm_v214gn_cuda_kernelI13__nv_bfloat16Li480ELi1ELi16ELi60ELi4096ELb1ELi32ELi960ELi960ELi4ELb1ELi1ELb0ELb0ENS_16CompileConditionILi1000EEEEEvPT_PKS4_S7_S7_flPfS8_Pj,"aw",@nobits
	.sectionflags	@""
	.align	8
.nv.shared._ZN13group_norm_v214gn_cuda_kernelI13__nv_bfloat16Li480ELi1ELi16ELi60ELi4096ELb1ELi32ELi960ELi960ELi4ELb1ELi1ELb0ELb0ENS_16CompileConditionILi1000EEEEEvPT_PKS4_S7_S7_flPfS8_Pj:
	.zero		6912


//--------------------- .nv.shared._ZN13group_norm_v214gn_cuda_kernelI13__nv_bfloat16Li480ELi1ELi16ELi60ELi4096ELb1ELi64ELi960ELi960ELi4ELb1ELi2ELb0ELb0ENS_16CompileConditionILi1000EEEEEvPT_PKS4_S7_S7_flPfS8_Pj --------------------------
	.section	.nv.shared._ZN13group_norm_v214gn_cuda_kernelI13__nv_bfloat16Li480ELi1ELi16ELi60ELi4096ELb1ELi64ELi960ELi960ELi4ELb1ELi2ELb0ELb0ENS_16CompileConditionILi1000EEEEEvPT_PKS4_S7_S7_flPfS8_Pj,"aw",@nobits
	.sectionflags	@""
	.align	8
.nv.shared._ZN13group_norm_v214gn_cuda_kernelI13__nv_bfloat16Li480ELi1ELi16ELi60ELi4096ELb1ELi64ELi960ELi960ELi4ELb1ELi2ELb0ELb0ENS_16CompileConditionILi1000EEEEEvPT_PKS4_S7_S7_flPfS8_Pj:
	.zero		6912


//--------------------- .nv.shared._ZN13group_norm_v214gn_cuda_kernelI13__nv_bfloat16Li480ELi3ELi16ELi60ELi4096ELb1ELi16ELi960ELi960ELi4ELb1ELi1ELb0ELb0ENS_16CompileConditionILi1000EEEEEvPT_PKS4_S7_S7_flPfS8_Pj --------------------------
	.section	.nv.shared._ZN13group_norm_v214gn_cuda_kernelI13__nv_bfloat16Li480ELi3ELi16ELi60ELi4096ELb1ELi16ELi960ELi960ELi4ELb1ELi1ELb0ELb0ENS_16CompileConditionILi1000EEEEEvPT_PKS4_S7_S7_flPfS8_Pj,"aw",@nobits
	.sectionflags	@""
	.align	8
.nv.shared._ZN13group_norm_v214gn_cuda_kernelI13__nv_bfloat16Li480ELi3ELi16ELi60ELi4096ELb1ELi16ELi960ELi960ELi4ELb1ELi1ELb0ELb0ENS_16CompileConditionILi1000EEEEEvPT_PKS4_S7_S7_flPfS8_Pj:
	.zero		6912


//--------------------- .nv.shared._ZN13group_norm_v214gn_cuda_kernelI13__nv_bfloat16Li480ELi2ELi16ELi60ELi4096ELb1ELi32ELi960ELi960ELi4ELb1ELi2ELb0ELb0ENS_16CompileConditionILi1000EEEEEvPT_PKS4_S7_S7_flPfS8_Pj --------------------------
	.section	.nv.shared._ZN13group_norm_v214gn_cuda_kernelI13__nv_bfloat16Li480ELi2ELi16ELi60ELi4096ELb1ELi32ELi960ELi960ELi4ELb1ELi2ELb0ELb0ENS_16CompileConditionILi1000EEEEEvPT_PKS4_S7_S7_flPfS8_Pj,"aw",@nobits
	.sectionflags	@""
	.align	8
.nv.shared._ZN13group_norm_v214gn_cuda_kernelI13__nv_bfloat16Li480ELi2ELi16ELi60ELi4096ELb1ELi32ELi960ELi960ELi4ELb1ELi2ELb0ELb0ENS_16CompileConditionILi1000EEEEEvPT_PKS4_S7_S7_flPfS8_Pj:
	.zero		6912


//--------------------- .nv.shared._ZN13group_norm_v218gn_bwd_cuda_kernelI6__halfLi480ELi3ELi32ELi30ELi4096ELb0ELb1ELi16ELi960ELi960ELi4ELb1ELi1ELb1ELb0ELNS_15WgradSyncMethodE3ENS_16CompileConditionILi1000EEEEEvPT_S6_S6_PKS5_S8_S8_S8_PKfflPfPj --------------------------
	.section	.nv.shared._ZN13group_norm_v218gn_bwd_cuda_kernelI6__halfLi480ELi3ELi32ELi30ELi4096ELb0ELb1ELi16ELi960ELi960ELi4ELb1ELi1ELb1ELb0ELNS_15WgradSyncMethodE3ENS_16CompileConditionILi1000EEEEEvPT_S6_S6_PKS5_S8_S8_S8_PKfflPfPj,"aw",@nobits
	.sectionflags	@""
	.align	8
.nv.shared._ZN13group_norm_v218gn_bwd_cuda_kernelI6__halfLi480ELi3ELi32ELi30ELi4096ELb0ELb1ELi16ELi960ELi960ELi4ELb1ELi1ELb1ELb0ELNS_15WgradSyncMethodE3ENS_16CompileConditionILi1000EEEEEvPT_S6_S6_PKS5_S8_S8_S8_PKfflPfPj:
	.zero		28160


//--------------------- .nv.shared._ZN13group_norm_v218gn_bwd_cuda_kernelI6__halfLi480ELi1ELi32ELi30ELi4096ELb0ELb1ELi32ELi960ELi960ELi4ELb1ELi1ELb0ELb0ELNS_15WgradSyncMethodE3ENS_16CompileConditionILi1000EEEEEvPT_S6_S6_PKS5_S8_S8_S8_PKfflPfPj --------------------------
	.section	.nv.shared._ZN13group_norm_v218gn_bwd_cuda_kernelI6__halfLi480ELi1ELi32ELi30ELi4096ELb0ELb1ELi32ELi960ELi960ELi4ELb1ELi1ELb0ELb0ELNS_15WgradSyncMethodE3ENS_16CompileConditionILi1000EEEEEvPT_S6_S6_PKS5_S8_S8_S8_PKfflPfPj,"aw",@nobits
	.sectionflags	@""
	.align	8
.nv.shared._ZN13group_norm_v218gn_bwd_cuda_kernelI6__halfLi480ELi1ELi32ELi30ELi4096ELb0ELb1ELi32ELi960ELi960ELi4ELb1ELi1ELb0ELb0ELNS_15WgradSyncMethodE3ENS_16CompileConditionILi1000EEEEEvPT_S6_S6_PKS5_S8_S8_S8_PKfflPfPj:
	.zero		28160


//--------------------- .nv.shared._ZN13group_norm_v218gn_bwd_cuda_kernelI6__halfLi480ELi3ELi32ELi30ELi4096ELb0ELb1ELi32ELi960ELi960ELi4ELb1ELi2ELb1ELb0ELNS_15WgradSyncMethodE3ENS_16CompileConditionILi1000EEEEEvPT_S6_S6_PKS5_S8_S8_S8_PKfflPfPj --------------------------
	.section	.nv.shared._ZN13group_norm_v218gn_bwd_cuda_kernelI6__halfLi480ELi3ELi32ELi30ELi4096ELb0ELb1ELi32ELi960ELi960ELi4ELb1ELi2ELb1ELb0ELNS_15WgradSyncMethodE3ENS_16CompileConditionILi1000EEEEEvPT_S6_S6_PKS5_S8_S8_S8_PKfflPfPj,"aw",@nobits
	.sectionflags	@""
	.align	8
.nv.shared._ZN13group_norm_v218gn_bwd_cuda_kernelI6__halfLi480ELi3ELi32ELi30ELi4096ELb0ELb1ELi32ELi960ELi960ELi4ELb1ELi2ELb1ELb0ELNS_15WgradSyncMethodE3ENS_16CompileConditionILi1000EEEEEvPT_S6_S6_PKS5_S8_S8_S8_PKfflPfPj:
	.zero		28160


//--------------------- .nv.shared._ZN13group_norm_v218gn_bwd_cuda_kernelI6__halfLi480ELi3ELi32ELi30ELi4096ELb0ELb1ELi64ELi960ELi960ELi4ELb1ELi5ELb1ELb0ELNS_15WgradSyncMethodE3ENS_16CompileConditionILi1000EEEEEvPT_S6_S6_PKS5_S8_S8_S8_PKfflPfPj --------------------------
	.section	.nv.shared._ZN13group_norm_v218gn_bwd_cuda_kernelI6__halfLi480ELi3ELi32ELi30ELi4096ELb0ELb1ELi64ELi960ELi960ELi4ELb1ELi5ELb1ELb0ELNS_15WgradSyncMethodE3ENS_16CompileConditionILi1000EEEEEvPT_S6_S6_PKS5_S8_S8_S8_PKfflPfPj,"aw",@nobits
	.sectionflags	@""
	.align	8
.nv.shared._ZN13group_norm_v218gn_bwd_cuda_kernelI6__halfLi480ELi3ELi32ELi30ELi4096ELb0ELb1ELi64ELi960ELi960ELi4ELb1ELi5ELb1ELb0ELNS_15WgradSyncMethodE3ENS_16CompileConditionILi1000EEEEEvPT_S6_S6_PKS5_S8_S8_S8_PKfflPfPj:
	.zero		28160


//--------------------- .nv.shared._ZN13group_norm_v218gn_bwd_cuda_kernelI6__halfLi480ELi3ELi32ELi30ELi4096ELb0ELb1ELi128ELi960ELi960ELi4ELb1ELi10ELb1ELb0ELNS_15WgradSyncMethodE3ENS_16CompileConditionILi1000EEEEEvPT_S6_S6_PKS5_S8_S8_S8_PKfflPfPj --------------------------
	.section	.nv.shared._ZN13group_norm_v218gn_bwd_cuda_kernelI6__halfLi480ELi3ELi32ELi30ELi4096ELb0ELb1ELi128ELi960ELi960ELi4ELb1ELi10ELb1ELb0ELNS_15WgradSyncMethodE3ENS_16CompileConditionILi1000EEEEEvPT_S6_S6_PKS5_S8_S8_S8_PKfflPfPj,"aw",@nobits
	.sectionflags	@""
	.align	8
.nv.shared._ZN13group_norm_v218gn_bwd_cuda_kernelI6__halfLi480ELi3ELi32ELi30ELi4096ELb0ELb1ELi128ELi960ELi960ELi4ELb1ELi10ELb1ELb0ELNS_15WgradSyncMethodE3ENS_16CompileConditionILi1000EEEEEvPT_S6_S6_PKS5_S8_S8_S8_PKfflPfPj:
	.zero		28160


//--------------------- .nv.shared._ZN13group_norm_v218gn_bwd_cuda_kernelI6__halfLi480ELi3ELi32ELi30ELi4096ELb0ELb1ELi256ELi960ELi960ELi4ELb1ELi21ELb1ELb0ELNS_15WgradSyncMethodE3ENS_16CompileConditionILi1000EEEEEvPT_S6_S6_PKS5_S8_S8_S8_PKfflPfPj --------------------------
	.section	.nv.shared._ZN13group_norm_v218gn_bwd_cuda_kernelI6__halfLi480ELi3ELi32ELi30ELi4096ELb0ELb1ELi256ELi960ELi960ELi4ELb1ELi21ELb1ELb0ELNS_15WgradSyncMethodE3ENS_16CompileConditionILi1000EEEEEvPT_S6_S6_PKS5_S8_S8_S8_PKfflPfPj,"aw",@nobits
	.sectionflags	@""
	.align	8
.nv.shared._ZN13group_norm_v218gn_bwd_cuda_kernelI6__halfLi480ELi3ELi32ELi30ELi4096ELb0ELb1ELi256ELi960ELi960ELi4ELb1ELi21ELb1ELb0ELNS_15WgradSyncMethodE3ENS_16CompileConditionILi1000EEEEEvPT_S6_S6_PKS5_S8_S8_S8_PKfflPfPj:
	.zero		28160


//--------------------- .nv.shared._ZN13group_norm_v218gn_bwd_cuda_kernelI6__halfLi480ELi2ELi32ELi30ELi4096ELb0ELb1ELi16ELi960ELi960ELi4ELb1ELi1ELb0ELb0ELNS_15WgradSyncMethodE3ENS_16CompileConditionILi1000EEEEEvPT_S6_S6_PKS5_S8_S8_S8_PKfflPfPj --------------------------
	.section	.nv.shared._ZN13group_norm_v218gn_bwd_cuda_kernelI6__halfLi480ELi2ELi32ELi30ELi4096ELb0ELb1ELi16ELi960ELi960ELi4ELb1ELi1ELb0ELb0ELNS_15WgradSyncMethodE3ENS_16CompileConditionILi1000EEEEEvPT_S6_S6_PKS5_S8_S8_S8_PKfflPfPj,"aw",@nobits
	.sectionflags	@""
	.align	8
.nv.shared._ZN13group_norm_v218gn_bwd_cuda_kernelI6__halfLi480ELi2ELi32ELi30ELi4096ELb0ELb1ELi16ELi960ELi960ELi4ELb1ELi1ELb0ELb0ELNS_15WgradSyncMethodE3ENS_16CompileConditionILi1000EEEEEvPT_S6_S6_PKS5_S8_S8_S8_PKfflPfPj:
	.zero		28160


//--------------------- .nv.shared._ZN13group_norm_v218gn_bwd_cuda_kernelI6__halfLi480ELi3ELi16ELi60ELi4096ELb1ELb1ELi16ELi960ELi960ELi4ELb1ELi1ELb1ELb0ELNS_15WgradSyncMethodE3ENS_16CompileConditionILi1000EEEEEvPT_S6_S6_PKS5_S8_S8_S8_PKfflPfPj --------------------------
	.section	.nv.shared._ZN13group_norm_v218gn_bwd_cuda_kernelI6__halfLi480ELi3ELi16ELi60ELi4096ELb1ELb1ELi16ELi960ELi960ELi4ELb1ELi1ELb1ELb0ELNS_15WgradSyncMethodE3ENS_16CompileConditionILi1000EEEEEvPT_S6_S6_PKS5_S8_S8_S8_PKfflPfPj,"aw",@nobits
	.sectionflags	@""
	.align	8
.nv.shared._ZN13group_norm_v218gn_bwd_cuda_kernelI6__halfLi480ELi3ELi16ELi60ELi4096ELb1ELb1ELi16ELi960ELi960ELi4ELb1ELi1ELb1ELb0ELNS_15WgradSyncMethodE3ENS_16CompileConditionILi1000EEEEEvPT_S6_S6_PKS5_S8_S8_S8_PKfflPfPj:
	.zero		22272


//--------------------- .nv.shared._ZN13group_norm_v218gn_bwd_cuda_kernelI6__halfLi480ELi1ELi16ELi60ELi4096ELb1ELb1ELi32ELi960ELi960ELi4ELb1ELi1ELb0ELb0ELNS_15WgradSyncMethodE3ENS_16CompileConditionILi1000EEEEEvPT_S6_S6_PKS5_S8_S8_S8_PKfflPfPj --------------------------
	.section	.nv.shared._ZN13group_norm_v218gn_bwd_cuda_kernelI6__halfLi480ELi1ELi16ELi60ELi4096ELb1ELb1ELi32ELi960ELi960ELi4ELb1ELi1ELb0ELb0ELNS_15WgradSyncMethodE3ENS_16CompileConditionILi1000EEEEEvPT_S6_S6_PKS5_S8_S8_S8_PKfflPfPj,"aw",@nobits
	.sectionflags	@""
	.align	8
.nv.shared._ZN13group_norm_v218gn_bwd_cuda_kernelI6__halfLi480ELi1ELi16ELi60ELi4096ELb1ELb1ELi32ELi960ELi960ELi4ELb1ELi1ELb0ELb0ELNS_15WgradSyncMethodE3ENS_16CompileConditionILi1000EEEEEvPT_S6_S6_PKS5_S8_S8_S8_PKfflPfPj:
	.zero		22272


//--------------------- .nv.shared._ZN13group_norm_v218gn_bwd_cuda_kernelI6__halfLi480ELi3ELi16ELi60ELi4096ELb1ELb1ELi32ELi960ELi960ELi4ELb1ELi2ELb1ELb0ELNS_15WgradSyncMethodE3ENS_16CompileConditionILi1000EEEEEvPT_S6_S6_PKS5_S8_S8_S8_PKfflPfPj --------------------------
	.section	.nv.shared._ZN13group_norm_v218gn_bwd_cuda_kernelI6__halfLi480ELi3ELi16ELi60ELi4096ELb1ELb1ELi32ELi960ELi960ELi4ELb1ELi2ELb1ELb0ELNS_15WgradSyncMethodE3ENS_16CompileConditionILi1000EEEEEvPT_S6_S6_PKS5_S8_S8_S8_PKfflPfPj,"aw",@nobits
	.sectionflags	@""
	.align	8
.nv.shared._ZN13group_norm_v218gn_bwd_cuda_kernelI6__halfLi480ELi3ELi16ELi60ELi4096ELb1ELb1ELi32ELi960ELi960ELi4ELb1ELi2ELb1ELb0ELNS_15WgradSyncMethodE3ENS_16CompileConditionILi1000EEEEEvPT_S6_S6_PKS5_S8_S8_S8_PKfflPfPj:
	.zero		22272


//--------------------- .nv.shared._ZN13group_norm_v218gn_bwd_cuda_kernelI6__halfLi480ELi3ELi16ELi60ELi4096ELb1ELb1ELi64ELi960ELi960ELi4ELb1ELi5ELb1ELb0ELNS_15WgradSyncMethodE3ENS_16CompileConditionILi1000EEEEEvPT_S6_S6_PKS5_S8_S8_S8_PKfflPfPj --------------------------
	.section	.nv.shared._ZN13group_norm_v218gn_bwd_cuda_kernelI6__halfLi480ELi3ELi16ELi60ELi4096ELb1ELb1ELi64ELi960ELi960ELi4ELb1ELi5ELb1ELb0ELNS_15WgradSyncMethodE3ENS_16CompileConditionILi1000EEEEEvPT_S6_S6_PKS5_S8_S8_S8_PKfflPfPj,"aw",@nobits
	.sectionflags	@""
	.align	8
.nv.shared._ZN13group_norm_v218gn_bwd_cuda_kernelI6__halfLi480ELi3ELi16ELi60ELi4096ELb1ELb1ELi64ELi960ELi960ELi4ELb1ELi5ELb1ELb0ELNS_15WgradSyncMethodE3ENS_16CompileConditionILi1000EEEEEvPT_S6_S6_PKS5_S8_S8_S8_PKfflPfPj:
	.zero		22272


//--------------------- .nv.shared._ZN13group_norm_v218gn_bwd_cuda_kernelI6__halfLi480ELi3ELi16ELi60ELi4096ELb1ELb1ELi128ELi960ELi960ELi4ELb1ELi10ELb1ELb0ELNS_15WgradSyncMethodE3ENS_16CompileConditionILi1000EEEEEvPT_S6_S6_PKS5_S8_S8_S8_PKfflPfPj --------------------------
	.section	.nv.shared._ZN13group_norm_v218gn_bwd_cuda_kernelI6__halfLi480ELi3ELi16ELi60ELi4096ELb1ELb1ELi128ELi960ELi960ELi4ELb1ELi10ELb1ELb0ELNS_15WgradSyncMethodE3ENS_16CompileConditionILi1000EEEEEvPT_S6_S6_PKS5_S8_S8_S8_PKfflPfPj,"aw",@nobits
	.sectionflags	@""
	.align	8
.nv.shared._ZN13group_norm_v218gn_bwd_cuda_kernelI6__halfLi480ELi3ELi16ELi60ELi4096ELb1ELb1ELi128ELi960ELi960ELi4ELb1ELi10ELb1ELb0ELNS_15WgradSyncMethodE3ENS_16CompileConditionILi1000EEEEEvPT_S6_S6_PKS5_S8_S8_S8_PKfflPfPj:
	.zero		22272


//--------------------- .nv.shared._ZN13group_norm_v218gn_bwd_cuda_kernelI6__halfLi480ELi3ELi16ELi60ELi4096ELb1ELb1ELi256ELi960ELi960ELi4ELb1ELi21ELb1ELb0ELNS_15WgradSyncMethodE3ENS_16CompileConditionILi1000EEEEEvPT_S6_S6_PKS5_S8_S8_S8_PKfflPfPj --------------------------
	.section	.nv.shared._ZN13group_norm_v218gn_bwd_cuda_kernelI6__halfLi480ELi3ELi16ELi60ELi4096ELb1ELb1ELi256ELi960ELi960ELi4ELb1ELi21ELb1ELb0ELNS_15WgradSyncMethodE3ENS_16CompileConditionILi1000EEEEEvPT_S6_S6_PKS5_S8_S8_S8_PKfflPfPj,"aw",@nobits
	.sectionflags	@""
	.align	8
.nv.shared._ZN13group_norm_v218gn_bwd_cuda_kernelI6__halfLi480ELi3ELi16ELi60ELi4096ELb1ELb1ELi256ELi960ELi960ELi4ELb1ELi21ELb1ELb0ELNS_15WgradSyncMethodE3ENS_16CompileConditionILi1000EEEEEvPT_S6_S6_PKS5_S8_S8_S8_PKfflPfPj:
	.zero		22272


//--------------------- .nv.shared._ZN13group_norm_v218gn_bwd_cuda_kernelI6__halfLi480ELi2ELi16ELi60ELi4096ELb1ELb1ELi16ELi960ELi960ELi4ELb1ELi1ELb0ELb0ELNS_15WgradSyncMethodE3ENS_16CompileConditionILi1000EEEEEvPT_S6_S6_PKS5_S8_S8_S8_PKfflPfPj --------------------------
	.section	.nv.shared._ZN13group_norm_v218gn_bwd_cuda_kernelI6__halfLi480ELi2ELi16ELi60ELi4096ELb1ELb1ELi16ELi960ELi960ELi4ELb1ELi1ELb0ELb0ELNS_15WgradSyncMethodE3ENS_16CompileConditionILi1000EEEEEvPT_S6_S6_PKS5_S8_S8_S8_PKfflPfPj,"aw",@nobits
	.sectionflags	@""
	.align	8
.nv.shared._ZN13group_norm_v218gn_bwd_cuda_kernelI6__halfLi480ELi2ELi16ELi60ELi4096ELb1ELb1ELi16ELi960ELi960ELi4ELb1ELi1ELb0ELb0ELNS_15WgradSyncMethodE3ENS_16CompileConditionILi1000EEEEEvPT_S6_S6_PKS5_S8_S8_S8_PKfflPfPj:
	.zero		22272


//--------------------- .nv.shared._ZN13group_norm_v214gn_cuda_kernelI6__halfLi480ELi1ELi32ELi30ELi4096ELb0ELi32ELi960ELi960ELi4ELb1ELi1ELb0ELb0ENS_16CompileConditionILi1000EEEEEvPT_PKS4_S7_S7_flPfS8_Pj --------------------------
	.section	.nv.shared._ZN13group_norm_v214gn_cuda_kernelI6__halfLi480ELi1ELi32ELi30ELi4096ELb0ELi32ELi960ELi960ELi4ELb1ELi1ELb0ELb0ENS_16CompileConditionILi1000EEEEEvPT_PKS4_S7_S7_flPfS8_Pj,"aw",@nobits
	.sectionflags	@""
	.align	8
.nv.shared._ZN13group_norm_v214gn_cuda_kernelI6__halfLi480ELi1ELi32ELi30ELi4096ELb0ELi32ELi960ELi960ELi4ELb1ELi1ELb0ELb0ENS_16CompileConditionILi1000EEEEEvPT_PKS4_S7_S7_flPfS8_Pj:
	.zero		12800


//--------------------- .nv.shared._ZN13group_norm_v214gn_cuda_kernelI6__halfLi480ELi1ELi32ELi30ELi4096ELb0ELi64ELi960ELi960ELi4ELb1ELi2ELb0ELb0ENS_16CompileConditionILi1000EEEEEvPT_PKS4_S7_S7_flPfS8_Pj --------------------------
	.section	.nv.shared._ZN13group_norm_v214gn_cuda_kernelI6__halfLi480ELi1ELi32ELi30ELi4096ELb0ELi64ELi960ELi960ELi4ELb1ELi2ELb0ELb0ENS_16CompileConditionILi1000EEEEEvPT_PKS4_S7_S7_flPfS8_Pj,"aw",@nobits
	.sectionflags	@""
	.align	8
.nv.shared._ZN13group_norm_v214gn_cuda_kernelI6__halfLi480ELi1ELi32ELi30ELi4096ELb0ELi64ELi960ELi960ELi4ELb1ELi2ELb0ELb0ENS_16CompileConditionILi1000EEEEEvPT_PKS4_S7_S7_flPfS8_Pj:
	.zero		12800


//--------------------- .nv.shared._ZN13group_norm_v214gn_cuda_kernelI6__halfLi480ELi3ELi32ELi30ELi4096ELb0ELi16ELi960ELi960ELi4ELb1ELi1ELb0ELb0ENS_16CompileConditionILi1000EEEEEvPT_PKS4_S7_S7_flPfS8_Pj --------------------------
	.section	.nv.shared._ZN13group_norm_v214gn_cuda_kernelI6__halfLi480ELi3ELi32ELi30ELi4096ELb0ELi16ELi960ELi960ELi4ELb1ELi1ELb0ELb0ENS_16CompileConditionILi1000EEEEEvPT_PKS4_S7_S7_flPfS8_Pj,"aw",@nobits
	.sectionflags	@""
	.align	8
.nv.shared._ZN13group_norm_v214gn_cuda_kernelI6__halfLi480ELi3ELi32ELi30ELi4096ELb0ELi16ELi960ELi960ELi4ELb1ELi1ELb0ELb0ENS_16CompileConditionILi1000EEEEEvPT_PKS4_S7_S7_flPfS8_Pj:
	.zero		12800


//--------------------- .nv.shared._ZN13group_norm_v214gn_cuda_kernelI6__halfLi480ELi2ELi32ELi30ELi4096ELb0ELi32ELi960ELi960ELi4ELb1ELi2ELb0ELb0ENS_16CompileConditionILi1000EEEEEvPT_PKS4_S7_S7_flPfS8_Pj --------------------------
	.section	.nv.shared._ZN13group_norm_v214gn_cuda_kernelI6__halfLi480ELi2ELi32ELi30ELi4096ELb0ELi32ELi960ELi960ELi4ELb1ELi2ELb0ELb0ENS_16CompileConditionILi1000EEEEEvPT_PKS4_S7_S7_flPfS8_Pj,"aw",@nobits
	.sectionflags	@""
	.align	8
.nv.shared._ZN13group_norm_v214gn_cuda_kernelI6__halfLi480ELi2ELi32ELi30ELi4096ELb0ELi32ELi960ELi960ELi4ELb1ELi2ELb0ELb0ENS_16CompileConditionILi1000EEEEEvPT_PKS4_S7_S7_flPfS8_Pj:
	.zero		12800


//--------------------- .nv.shared._ZN13group_norm_v214gn_cuda_kernelI6__halfLi480ELi1ELi16ELi60ELi4096ELb1ELi32ELi960ELi960ELi4ELb1ELi1ELb0ELb0ENS_16CompileConditionILi1000EEEEEvPT_PKS4_S7_S7_flPfS8_Pj --------------------------
	.section	.nv.shared._ZN13group_norm_v214gn_cuda_kernelI6__halfLi480ELi1ELi16ELi60ELi4096ELb1ELi32ELi960ELi960ELi4ELb1ELi1ELb0ELb0ENS_16CompileConditionILi1000EEEEEvPT_PKS4_S7_S7_flPfS8_Pj,"aw",@nobits
	.sectionflags	@""
	.align	8
.nv.shared._ZN13group_norm_v214gn_cuda_kernelI6__halfLi480ELi1ELi16ELi60ELi4096ELb1ELi32ELi960ELi960ELi4ELb1ELi1ELb0ELb0ENS_16CompileConditionILi1000EEEEEvPT_PKS4_S7_S7_flPfS8_Pj:
	.zero		6912


//--------------------- .nv.shared._ZN13group_norm_v214gn_cuda_kernelI6__halfLi480ELi1ELi16ELi60ELi4096ELb1ELi64ELi960ELi960ELi4ELb1ELi2ELb0ELb0ENS_16CompileConditionILi1000EEEEEvPT_PKS4_S7_S7_flPfS8_Pj --------------------------
	.section	.nv.shared._ZN13group_norm_v214gn_cuda_kernelI6__halfLi480ELi1ELi16ELi60ELi4096ELb1ELi64ELi960ELi960ELi4ELb1ELi2ELb0ELb0ENS_16CompileConditionILi1000EEEEEvPT_PKS4_S7_S7_flPfS8_Pj,"aw",@nobits
	.sectionflags	@""
	.align	8
.nv.shared._ZN13group_norm_v214gn_cuda_kernelI6__halfLi480ELi1ELi16ELi60ELi4096ELb1ELi64ELi960ELi960ELi4ELb1ELi2ELb0ELb0ENS_16CompileConditionILi1000EEEEEvPT_PKS4_S7_S7_flPfS8_Pj:
	.zero		6912


//--------------------- .nv.shared._ZN13group_norm_v214gn_cuda_kernelI6__halfLi480ELi3ELi16ELi60ELi4096ELb1ELi16ELi960ELi960ELi4ELb1ELi1ELb0ELb0ENS_16CompileConditionILi1000EEEEEvPT_PKS4_S7_S7_flPfS8_Pj --------------------------
	.section	.nv.shared._ZN13group_norm_v214gn_cuda_kernelI6__halfLi480ELi3ELi16ELi60ELi4096ELb1ELi16ELi960ELi960ELi4ELb1ELi1ELb0ELb0ENS_16CompileConditionILi1000EEEEEvPT_PKS4_S7_S7_flPfS8_Pj,"aw",@nobits
	.sectionflags	@""
	.align	8
.nv.shared._ZN13group_norm_v214gn_cuda_kernelI6__halfLi480ELi3ELi16ELi60ELi4096ELb1ELi16ELi960ELi960ELi4ELb1ELi1ELb0ELb0ENS_16CompileConditionILi1000EEEEEvPT_PKS4_S7_S7_flPfS8_Pj:
	.zero		6912


//--------------------- .nv.shared._ZN13group_norm_v214gn_cuda_kernelI6__halfLi480ELi2ELi16ELi60ELi4096ELb1ELi32ELi960ELi960ELi4ELb1ELi2ELb0ELb0ENS_16CompileConditionILi1000EEEEEvPT_PKS4_S7_S7_flPfS8_Pj --------------------------
	.section	.nv.shared._ZN13group_norm_v214gn_cuda_kernelI6__halfLi480ELi2ELi16ELi60ELi4096ELb1ELi32ELi960ELi960ELi4ELb1ELi2ELb0ELb0ENS_16CompileConditionILi1000EEEEEvPT_PKS4_S7_S7_flPfS8_Pj,"aw",@nobits
	.sectionflags	@""
	.align	8
.nv.shared._ZN13group_norm_v214gn_cuda_kernelI6__halfLi480ELi2ELi16ELi60ELi4096ELb1ELi32ELi960ELi960ELi4ELb1ELi2ELb0ELb0ENS_16CompileConditionILi1000EEEEEvPT_PKS4_S7_S7_flPfS8_Pj:
	.zero		6912


//--------------------- .nv.constant0._ZN13group_norm_v218gn_bwd_cuda_kernelI13__nv_bfloat16Li480ELi3ELi32ELi30ELi4096ELb0ELb1ELi16ELi960ELi960ELi4ELb1ELi1ELb1ELb0ELNS_15WgradSyncMethodE3ENS_16CompileConditionILi1000EEEEEvPT_S6_S6_PKS5_S8_S8_S8_PKfflPfPj --------------------------
	.section	.nv.constant0._ZN13group_norm_v218gn_bwd_cuda_kernelI13__nv_bfloat16Li480ELi3ELi32ELi30ELi4096ELb0ELb1ELi16ELi960ELi960ELi4ELb1ELi1ELb1ELb0ELNS_15WgradSyncMethodE3ENS_16CompileConditionILi1000EEEEEvPT_S6_S6_PKS5_S8_S8_S8_PKfflPfPj,"a",@progbits
	.sectionflags	@""
	.align	4
.nv.constant0._ZN13group_norm_v218gn_bwd_cuda_kernelI13__nv_bfloat16Li480ELi3ELi32ELi30ELi4096ELb0ELb1ELi16ELi960ELi960ELi4ELb1ELi1ELb1ELb0ELNS_15WgradSyncMethodE3ENS_16CompileConditionILi1000EEEEEvPT_S6_S6_PKS5_S8_S8_S8_PKfflPfPj:
	.zero		992


//--------------------- .nv.constant0._ZN13group_norm_v218gn_bwd_cuda_kernelI13__nv_bfloat16Li480ELi1ELi32ELi30ELi4096ELb0ELb1ELi32ELi960ELi960ELi4ELb1ELi1ELb0ELb0ELNS_15WgradSyncMethodE3ENS_16CompileConditionILi1000EEEEEvPT_S6_S6_PKS5_S8_S8_S8_PKfflPfPj --------------------------
	.section	.nv.constant0._ZN13group_norm_v218gn_bwd_cuda_kernelI13__nv_bfloat16Li480ELi1ELi32ELi30ELi4096ELb0ELb1ELi32ELi960ELi960ELi4ELb1ELi1ELb0ELb0ELNS_15WgradSyncMethodE3ENS_16CompileConditionILi1000EEEEEvPT_S6_S6_PKS5_S8_S8_S8_PKfflPfPj,"a",@progbits
	.sectionflags	@""
	.align	4
.nv.constant0._ZN13group_norm_v218gn_bwd_cuda_kernelI13__nv_bfloat16Li480ELi1ELi32ELi30ELi4096ELb0ELb1ELi32ELi960ELi960ELi4ELb1ELi1ELb0ELb0ELNS_15WgradSyncMethodE3ENS_16CompileConditionILi1000EEEEEvPT_S6_S6_PKS5_S8_S8_S8_PKfflPfPj:
	.zero		992


//--------------------- .nv.constant0._ZN13group_norm_v218gn_bwd_cuda_kernelI13__nv_bfloat16Li480ELi3ELi32ELi30ELi4096ELb0ELb1ELi32ELi960ELi960ELi4ELb1ELi2ELb1ELb0ELNS_15WgradSyncMethodE3ENS_16CompileConditionILi1000EEEEEvPT_S6_S6_PKS5_S8_S8_S8_PKfflPfPj --------------------------
	.section	.nv.constant0._ZN13group_norm_v218gn_bwd_cuda_kernelI13__nv_bfloat16Li480ELi3ELi32ELi30ELi4096ELb0ELb1ELi32ELi960ELi960ELi4ELb1ELi2ELb1ELb0ELNS_15WgradSyncMethodE3ENS_16CompileConditionILi1000EEEEEvPT_S6_S6_PKS5_S8_S8_S8_PKfflPfPj,"a",@progbits
	.sectionflags	@""
	.align	4
.nv.constant0._ZN13group_norm_v218gn_bwd_cuda_kernelI13__nv_bfloat16Li480ELi3ELi32ELi30ELi4096ELb0ELb1ELi32ELi960ELi960ELi4ELb1ELi2ELb1ELb0ELNS_15WgradSyncMethodE3ENS_16CompileConditionILi1000EEEEEvPT_S6_S6_PKS5_S8_S8_S8_PKfflPfPj:
	.zero		992


//--------------------- .nv.constant0._ZN13group_norm_v218gn_bwd_cuda_kernelI13__nv_bfloat16Li480ELi3ELi32ELi30ELi4096ELb0ELb1ELi64ELi960ELi960ELi4ELb1ELi5ELb1ELb0ELNS_15WgradSyncMethodE3ENS_16CompileConditionILi1000EEEEEvPT_S6_S6_PKS5_S8_S8_S8_PKfflPfPj --------------------------
	.section	.nv.constant0._ZN13group_norm_v218gn_bwd_cuda_kernelI13__nv_bfloat16Li480ELi3ELi32ELi30ELi4096ELb0ELb1ELi64ELi960ELi960ELi4ELb1ELi5ELb1ELb0ELNS_15WgradSyncMethodE3ENS_16CompileConditionILi1000EEEEEvPT_S6_S6_PKS5_S8_S8_S8_PKfflPfPj,"a",@progbits
	.sectionflags	@""
	.align	4
.nv.constant0._ZN13group_norm_v218gn_bwd_cuda_kernelI13__nv_bfloat16Li480ELi3ELi32ELi30ELi4096ELb0ELb1ELi64ELi960ELi960ELi4ELb1ELi5ELb1ELb0ELNS_15WgradSyncMethodE3ENS_16CompileConditionILi1000EEEEEvPT_S6_S6_PKS5_S8_S8_S8_PKfflPfPj:
	.zero		992


//--------------------- .nv.constant0._ZN13group_norm_v218gn_bwd_cuda_kernelI13__nv_bfloat16Li480ELi3ELi32ELi30ELi4096ELb0ELb1ELi128ELi960ELi960ELi4ELb1ELi10ELb1ELb0ELNS_15WgradSyncMethodE3ENS_16CompileConditionILi1000EEEEEvPT_S6_S6_PKS5_S8_S8_S8_PKfflPfPj --------------------------
	.section	.nv.constant0._ZN13group_norm_v218gn_bwd_cuda_kernelI13__nv_bfloat16Li480ELi3ELi32ELi30ELi4096ELb0ELb1ELi128ELi960ELi960ELi4ELb1ELi10ELb1ELb0ELNS_15WgradSyncMethodE3ENS_16CompileConditionILi1000EEEEEvPT_S6_S6_PKS5_S8_S8_S8_PKfflPfPj,"a",@progbits
	.sectionflags	@""
	.align	4
.nv.constant0._ZN13group_norm_v218gn_bwd_cuda_kernelI13__nv_bfloat16Li480ELi3ELi32ELi30ELi4096ELb0ELb1ELi128ELi960ELi960ELi4ELb1ELi10ELb1ELb0ELNS_15WgradSyncMethodE3ENS_16CompileConditionILi1000EEEEEvPT_S6_S6_PKS5_S8_S8_S8_PKfflPfPj:
	.zero		992


//--------------------- .nv.constant0._ZN13group_norm_v218gn_bwd_cuda_kernelI13__nv_bfloat16Li480ELi3ELi32ELi30ELi4096ELb0ELb1ELi256ELi960ELi960ELi4ELb1ELi21ELb1ELb0ELNS_15WgradSyncMethodE3ENS_16CompileConditionILi1000EEEEEvPT_S6_S6_PKS5_S8_S8_S8_PKfflPfPj --------------------------
	.section	.nv.constant0._ZN13group_norm_v218gn_bwd_cuda_kernelI13__nv_bfloat16Li480ELi3ELi32ELi30ELi4096ELb0ELb1ELi256ELi960ELi960ELi4ELb1ELi21ELb1ELb0ELNS_15WgradSyncMethodE3ENS_16CompileConditionILi1000EEEEEvPT_S6_S6_PKS5_S8_S8_S8_PKfflPfPj,"a",@progbits
	.sectionflags	@""
	.align	4
.nv.constant0._ZN13group_norm_v218gn_bwd_cuda_kernelI13__nv_bfloat16Li480ELi3ELi32ELi30ELi4096ELb0ELb1ELi256ELi960ELi960ELi4ELb1ELi21ELb1ELb0ELNS_15WgradSyncMethodE3ENS_16CompileConditionILi1000EEEEEvPT_S6_S6_PKS5_S8_S8_S8_PKfflPfPj:
	.zero		992


//--------------------- .nv.constant0._ZN13group_norm_v218gn_bwd_cuda_kernelI13__nv_bfloat16Li480ELi2ELi32ELi30ELi4096ELb0ELb1ELi16ELi960ELi960ELi4ELb1ELi1ELb0ELb0ELNS_15WgradSyncMethodE3ENS_16CompileConditionILi1000EEEEEvPT_S6_S6_PKS5_S8_S8_S8_PKfflPfPj --------------------------
	.section	.nv.constant0._ZN13group_norm_v218gn_bwd_cuda_kernelI13__nv_bfloat16Li480ELi2ELi32ELi30ELi4096ELb0ELb1ELi16ELi960ELi960ELi4ELb1ELi1ELb0ELb0ELNS_15WgradSyncMethodE3ENS_16CompileConditionILi1000EEEEEvPT_S6_S6_PKS5_S8_S8_S8_PKfflPfPj,"a",@progbits
	.sectionflags	@""
	.align	4
.nv.constant0._ZN13group_norm_v218gn_bwd_cuda_kernelI13__nv_bfloat16Li480ELi2ELi32ELi30ELi4096ELb0ELb1ELi16ELi960ELi960ELi4ELb1ELi1ELb0ELb0ELNS_15WgradSyncMethodE3ENS_16CompileConditionILi1000EEEEEvPT_S6_S6_PKS5_S8_S8_S8_PKfflPfPj:
	.zero		992


//--------------------- .nv.constant0._ZN13group_norm_v218gn_bwd_cuda_kernelI13__nv_bfloat16Li480ELi3ELi16ELi60ELi4096ELb1ELb1ELi16ELi960ELi960ELi4ELb1ELi1ELb1ELb0ELNS_15WgradSyncMethodE3ENS_16CompileConditionILi1000EEEEEvPT_S6_S6_PKS5_S8_S8_S8_PKfflPfPj --------------------------
	.section	.nv.constant0._ZN13group_norm_v218gn_bwd_cuda_kernelI13__nv_bfloat16Li480ELi3ELi16ELi60ELi4096ELb1ELb1ELi16ELi960ELi960ELi4ELb1ELi1ELb1ELb0ELNS_15WgradSyncMethodE3ENS_16CompileConditionILi1000EEEEEvPT_S6_S6_PKS5_S8_S8_S8_PKfflPfPj,"a",@progbits
	.sectionflags	@""
	.align	4
.nv.constant0._ZN13group_norm_v218gn_bwd_cuda_kernelI13__nv_bfloat16Li480ELi3ELi16ELi60ELi4096ELb1ELb1ELi16ELi960ELi960ELi4ELb1ELi1ELb1ELb0ELNS_15WgradSyncMethodE3ENS_16CompileConditionILi1000EEEEEvPT_S6_S6_PKS5_S8_S8_S8_PKfflPfPj:
	.zero		992


//--------------------- .nv.constant0._ZN13group_norm_v218gn_bwd_cuda_kernelI13__nv_bfloat16Li480ELi1ELi16ELi60ELi4096ELb1ELb1ELi32ELi960ELi960ELi4ELb1ELi1ELb0ELb0ELNS_15WgradSyncMethodE3ENS_16CompileConditionILi1000EEEEEvPT_S6_S6_PKS5_S8_S8_S8_PKfflPfPj --------------------------
	.section	.nv.constant0._ZN13group_norm_v218gn_bwd_cuda_kernelI13__nv_bfloat16Li480ELi1ELi16ELi60ELi4096ELb1ELb1ELi32ELi960ELi960ELi4ELb1ELi1ELb0ELb0ELNS_15WgradSyncMethodE3ENS_16CompileConditionILi1000EEEEEvPT_S6_S6_PKS5_S8_S8_S8_PKfflPfPj,"a",@progbits
	.sectionflags	@""
	.align	4
.nv.constant0._ZN13group_norm_v218gn_bwd_cuda_kernelI13__nv_bfloat16Li480ELi1ELi16ELi60ELi4096ELb1ELb1ELi32ELi960ELi960ELi4ELb1ELi1ELb0ELb0ELNS_15WgradSyncMethodE3ENS_16CompileConditionILi1000EEEEEvPT_S6_S6_PKS5_S8_S8_S8_PKfflPfPj:
	.zero		992


//--------------------- .nv.constant0._ZN13group_norm_v218gn_bwd_cuda_kernelI13__nv_bfloat16Li480ELi3ELi16ELi60ELi4096ELb1ELb1ELi32ELi960ELi960ELi4ELb1ELi2ELb1ELb0ELNS_15WgradSyncMethodE3ENS_16CompileConditionILi1000EEEEEvPT_S6_S6_PKS5_S8_S8_S8_PKfflPfPj --------------------------
	.section	.nv.constant0._ZN13group_norm_v218gn_bwd_cuda_kernelI13__nv_bfloat16Li480ELi3ELi16ELi60ELi4096ELb1ELb1ELi32ELi960ELi960ELi4ELb1ELi2ELb1ELb0ELNS_15WgradSyncMethodE3ENS_16CompileConditionILi1000EEEEEvPT_S6_S6_PKS5_S8_S8_S8_PKfflPfPj,"a",@progbits
	.sectionflags	@""
	.align	4
.nv.constant0._ZN13group_norm_v218gn_bwd_cuda_kernelI13__nv_bfloat16Li480ELi3ELi16ELi60ELi4096ELb1ELb1ELi32ELi960ELi960ELi4ELb1ELi2ELb1ELb0ELNS_15WgradSyncMethodE3ENS_16CompileConditionILi1000EEEEEvPT_S6_S6_PKS5_S8_S8_S8_PKfflPfPj:
	.zero		992


//--------------------- .nv.constant0._ZN13group_norm_v218gn_bwd_cuda_kernelI13__nv_bfloat16Li480ELi3ELi16ELi60ELi4096ELb1ELb1ELi64ELi960ELi960ELi4ELb1ELi5ELb1ELb0ELNS_15WgradSyncMethodE3ENS_16CompileConditionILi1000EEEEEvPT_S6_S6_PKS5_S8_S8_S8_PKfflPfPj --------------------------
	.section	.nv.constant0._ZN13group_norm_v218gn_bwd_cuda_kernelI13__nv_bfloat16Li480ELi3ELi16ELi60ELi4096ELb1ELb1ELi64ELi960ELi960ELi4ELb1ELi5ELb1ELb0ELNS_15WgradSyncMethodE3ENS_16CompileConditionILi1000EEEEEvPT_S6_S6_PKS5_S8_S8_S8_PKfflPfPj,"a",@progbits
	.sectionflags	@""
	.align	4
.nv.constant0._ZN13group_norm_v218gn_bwd_cuda_kernelI13__nv_bfloat16Li480ELi3ELi16ELi60ELi4096ELb1ELb1ELi64ELi960ELi960ELi4ELb1ELi5ELb1ELb0ELNS_15WgradSyncMethodE3ENS_16CompileConditionILi1000EEEEEvPT_S6_S6_PKS5_S8_S8_S8_PKfflPfPj:
	.zero		992


//--------------------- .nv.constant0._ZN13group_norm_v218gn_bwd_cuda_kernelI13__nv_bfloat16Li480ELi3ELi16ELi60ELi4096ELb1ELb1ELi128ELi960ELi960ELi4ELb1ELi10ELb1ELb0ELNS_15WgradSyncMethodE3ENS_16CompileConditionILi1000EEEEEvPT_S6_S6_PKS5_S8_S8_S8_PKfflPfPj --------------------------
	.section	.nv.constant0._ZN13group_norm_v218gn_bwd_cuda_kernelI13__nv_bfloat16Li480ELi3ELi16ELi60ELi4096ELb1ELb1ELi128ELi960ELi960ELi4ELb1ELi10ELb1ELb0ELNS_15WgradSyncMethodE3ENS_16CompileConditionILi1000EEEEEvPT_S6_S6_PKS5_S8_S8_S8_PKfflPfPj,"a",@progbits
	.sectionflags	@""
	.align	4
.nv.constant0._ZN13group_norm_v218gn_bwd_cuda_kernelI13__nv_bfloat16Li480ELi3ELi16ELi60ELi4096ELb1ELb1ELi128ELi960ELi960ELi4ELb1ELi10ELb1ELb0ELNS_15WgradSyncMethodE3ENS_16CompileConditionILi1000EEEEEvPT_S6_S6_PKS5_S8_S8_S8_PKfflPfPj:
	.zero		992


//--------------------- .nv.constant0._ZN13group_norm_v218gn_bwd_cuda_kernelI13__nv_bfloat16Li480ELi3ELi16ELi60ELi4096ELb1ELb1ELi256ELi960ELi960ELi4ELb1ELi21ELb1ELb0ELNS_15WgradSyncMethodE3ENS_16CompileConditionILi1000EEEEEvPT_S6_S6_PKS5_S8_S8_S8_PKfflPfPj --------------------------
	.section	.nv.constant0._ZN13group_norm_v218gn_bwd_cuda_kernelI13__nv_bfloat16Li480ELi3ELi16ELi60ELi4096ELb1ELb1ELi256ELi960ELi960ELi4ELb1ELi21ELb1ELb0ELNS_15WgradSyncMethodE3ENS_16CompileConditionILi1000EEEEEvPT_S6_S6_PKS5_S8_S8_S8_PKfflPfPj,"a",@progbits
	.sectionflags	@""
	.align	4
.nv.constant0._ZN13group_norm_v218gn_bwd_cuda_kernelI13__nv_bfloat16Li480ELi3ELi16ELi60ELi4096ELb1ELb1ELi256ELi960ELi960ELi4ELb1ELi21ELb1ELb0ELNS_15WgradSyncMethodE3ENS_16CompileConditionILi1000EEEEEvPT_S6_S6_PKS5_S8_S8_S8_PKfflPfPj:
	.zero		992


//--------------------- .nv.constant0._ZN13group_norm_v218gn_bwd_cuda_kernelI13__nv_bfloat16Li480ELi2ELi16ELi60ELi4096ELb1ELb1ELi16ELi960ELi960ELi4ELb1ELi1ELb0ELb0ELNS_15WgradSyncMethodE3ENS_16CompileConditionILi1000EEEEEvPT_S6_S6_PKS5_S8_S8_S8_PKfflPfPj --------------------------
	.section	.nv.constant0._ZN13group_norm_v218gn_bwd_cuda_kernelI13__nv_bfloat16Li480ELi2ELi16ELi60ELi4096ELb1ELb1ELi16ELi960ELi960ELi4ELb1ELi1ELb0ELb0ELNS_15WgradSyncMethodE3ENS_16CompileConditionILi1000EEEEEvPT_S6_S6_PKS5_S8_S8_S8_PKfflPfPj,"a",@progbits
	.sectionflags	@""
	.align	4
.nv.constant0._ZN13group_norm_v218gn_bwd_cuda_kernelI13__nv_bfloat16Li480ELi2ELi16ELi60ELi4096ELb1ELb1ELi16ELi960ELi960ELi4ELb1ELi1ELb0ELb0ELNS_15WgradSyncMethodE3ENS_16CompileConditionILi1000EEEEEvPT_S6_S6_PKS5_S8_S8_S8_PKfflPfPj:
	.zero		992


//--------------------- .nv.constant0._ZN13group_norm_v214gn_cuda_kernelI13__nv_bfloat16Li480ELi1ELi32ELi30ELi4096ELb0ELi32ELi960ELi960ELi4ELb1ELi1ELb0ELb0ENS_16CompileConditionILi1000EEEEEvPT_PKS4_S7_S7_flPfS8_Pj --------------------------
	.section	.nv.constant0._ZN13group_norm_v214gn_cuda_kernelI13__nv_bfloat16Li480ELi1ELi32ELi30ELi4096ELb0ELi32ELi960ELi960ELi4ELb1ELi1ELb0ELb0ENS_16CompileConditionILi1000EEEEEvPT_PKS4_S7_S7_flPfS8_Pj,"a",@progbits
	.sectionflags	@""
	.align	4
.nv.constant0._ZN13group_norm_v214gn_cuda_kernelI13__nv_bfloat16Li480ELi1ELi32ELi30ELi4096ELb0ELi32ELi960ELi960ELi4ELb1ELi1ELb0ELb0ENS_16CompileConditionILi1000EEEEEvPT_PKS4_S7_S7_flPfS8_Pj:
	.zero		968


//--------------------- .nv.constant0._ZN13group_norm_v214gn_cuda_kernelI13__nv_bfloat16Li480ELi1ELi32ELi30ELi4096ELb0ELi64ELi960ELi960ELi4ELb1ELi2ELb0ELb0ENS_16CompileConditionILi1000EEEEEvPT_PKS4_S7_S7_flPfS8_Pj --------------------------
	.section	.nv.constant0._ZN13group_norm_v214gn_cuda_kernelI13__nv_bfloat16Li480ELi1ELi32ELi30ELi4096ELb0ELi64ELi960ELi960ELi4ELb1ELi2ELb0ELb0ENS_16CompileConditionILi1000EEEEEvPT_PKS4_S7_S7_flPfS8_Pj,"a",@progbits
	.sectionflags	@""
	.align	4
.nv.constant0._ZN13group_norm_v214gn_cuda_kernelI13__nv_bfloat16Li480ELi1ELi32ELi30ELi4096ELb0ELi64ELi960ELi960ELi4ELb1ELi2ELb0ELb0ENS_16CompileConditionILi1000EEEEEvPT_PKS4_S7_S7_flPfS8_Pj:
	.zero		968


//--------------------- .nv.constant0._ZN13group_norm_v214gn_cuda_kernelI13__nv_bfloat16Li480ELi3ELi32ELi30ELi4096ELb0ELi16ELi960ELi960ELi4ELb1ELi1ELb0ELb0ENS_16CompileConditionILi1000EEEEEvPT_PKS4_S7_S7_flPfS8_Pj --------------------------
	.section	.nv.constant0._ZN13group_norm_v214gn_cuda_kernelI13__nv_bfloat16Li480ELi3ELi32ELi30ELi4096ELb0ELi16ELi960ELi960ELi4ELb1ELi1ELb0ELb0ENS_16CompileConditionILi1000EEEEEvPT_PKS4_S7_S7_flPfS8_Pj,"a",@progbits
	.sectionflags	@""
	.align	4
.nv.constant0._ZN13group_norm_v214gn_cuda_kernelI13__nv_bfloat16Li480ELi3ELi32ELi30ELi4096ELb0ELi16ELi960ELi960ELi4ELb1ELi1ELb0ELb0ENS_16CompileConditionILi1000EEEEEvPT_PKS4_S7_S7_flPfS8_Pj:
	.zero		968


//--------------------- .nv.constant0._ZN13group_norm_v214gn_cuda_kernelI13__nv_bfloat16Li480ELi2ELi32ELi30ELi4096ELb0ELi32ELi960ELi960ELi4ELb1ELi2ELb0ELb0ENS_16CompileConditionILi1000EEEEEvPT_PKS4_S7_S7_flPfS8_Pj --------------------------
	.section	.nv.constant0._ZN13group_norm_v214gn_cuda_kernelI13__nv_bfloat16Li480ELi2ELi32ELi30ELi4096ELb0ELi32ELi960ELi960ELi4ELb1ELi2ELb0ELb0ENS_16CompileConditionILi1000EEEEEvPT_PKS4_S7_S7_flPfS8_Pj,"a",@progbits
	.sectionflags	@""
	.align	4
.nv.constant0._ZN13group_norm_v214gn_cuda_kernelI13__nv_bfloat16Li480ELi2ELi32ELi30ELi4096ELb0ELi32ELi960ELi960ELi4ELb1ELi2ELb0ELb0ENS_16CompileConditionILi1000EEEEEvPT_PKS4_S7_S7_flPfS8_Pj:
	.zero		968


//--------------------- .nv.constant0._ZN13group_norm_v214gn_cuda_kernelI13__nv_bfloat16Li480ELi1ELi16ELi60ELi4096ELb1ELi32ELi960ELi960ELi4ELb1ELi1ELb0ELb0ENS_16CompileConditionILi1000EEEEEvPT_PKS4_S7_S7_flPfS8_Pj --------------------------
	.section	.nv.constant0._ZN13group_norm_v214gn_cuda_kernelI13__nv_bfloat16Li480ELi1ELi16ELi60ELi4096ELb1ELi32ELi960ELi960ELi4ELb1ELi1ELb0ELb0ENS_16CompileConditionILi1000EEEEEvPT_PKS4_S7_S7_flPfS8_Pj,"a",@progbits
	.sectionflags	@""
	.align	4
.nv.constant0._ZN13group_norm_v214gn_cuda_kernelI13__nv_bfloat16Li480ELi1ELi16ELi60ELi4096ELb1ELi32ELi960ELi960ELi4ELb1ELi1ELb0ELb0ENS_16CompileConditionILi1000EEEEEvPT_PKS4_S7_S7_flPfS8_Pj:
	.zero		968


//--------------------- .nv.constant0._ZN13group_norm_v214gn_cuda_kernelI13__nv_bfloat16Li480ELi1ELi16ELi60ELi4096ELb1ELi64ELi960ELi960ELi4ELb1ELi2ELb0ELb0ENS_16CompileConditionILi1000EEEEEvPT_PKS4_S7_S7_flPfS8_Pj --------------------------
	.section	.nv.constant0._ZN13group_norm_v214gn_cuda_kernelI13__nv_bfloat16Li480ELi1ELi16ELi60ELi4096ELb1ELi64ELi960ELi960ELi4ELb1ELi2ELb0ELb0ENS_16CompileConditionILi1000EEEEEvPT_PKS4_S7_S7_flPfS8_Pj,"a",@progbits
	.sectionflags	@""
	.align	4
.nv.constant0._ZN13group_norm_v214gn_cuda_kernelI13__nv_bfloat16Li480ELi1ELi16ELi60ELi4096ELb1ELi64ELi960ELi960ELi4ELb1ELi2ELb0ELb0ENS_16CompileConditionILi1000EEEEEvPT_PKS4_S7_S7_flPfS8_Pj:
	.zero		968


//--------------------- .nv.constant0._ZN13group_norm_v214gn_cuda_kernelI13__nv_bfloat16Li480ELi3ELi16ELi60ELi4096ELb1ELi16ELi960ELi960ELi4ELb1ELi1ELb0ELb0ENS_16CompileConditionILi1000EEEEEvPT_PKS4_S7_S7_flPfS8_Pj --------------------------
	.section	.nv.constant0._ZN13group_norm_v214gn_cuda_kernelI13__nv_bfloat16Li480ELi3ELi16ELi60ELi4096ELb1ELi16ELi960ELi960ELi4ELb1ELi1ELb0ELb0ENS_16CompileConditionILi1000EEEEEvPT_PKS4_S7_S7_flPfS8_Pj,"a",@progbits
	.sectionflags	@""
	.align	4
.nv.constant0._ZN13group_norm_v214gn_cuda_kernelI13__nv_bfloat16Li480ELi3ELi16ELi60ELi4096ELb1ELi16ELi960ELi960ELi4ELb1ELi1ELb0ELb0ENS_16CompileConditionILi1000EEEEEvPT_PKS4_S7_S7_flPfS8_Pj:
	.zero		968


//--------------------- .nv.constant0._ZN13group_norm_v214gn_cuda_kernelI13__nv_bfloat16Li480ELi2ELi16ELi60ELi4096ELb1ELi32ELi960ELi960ELi4ELb1ELi2ELb0ELb0ENS_16CompileConditionILi1000EEEEEvPT_PKS4_S7_S7_flPfS8_Pj --------------------------
	.section	.nv.constant0._ZN13group_norm_v214gn_cuda_kernelI13__nv_bfloat16Li480ELi2ELi16ELi60ELi4096ELb1ELi32ELi960ELi960ELi4ELb1ELi2ELb0ELb0ENS_16CompileConditionILi1000EEEEEvPT_PKS4_S7_S7_flPfS8_Pj,"a",@progbits
	.sectionflags	@""
	.align	4
.nv.constant0._ZN13group_norm_v214gn_cuda_kernelI13__nv_bfloat16Li480ELi2ELi16ELi60ELi4096ELb1ELi32ELi960ELi960ELi4ELb1ELi2ELb0ELb0ENS_16CompileConditionILi1000EEEEEvPT_PKS4_S7_S7_flPfS8_Pj:
	.zero		968


//--------------------- .nv.constant0._ZN13group_norm_v218gn_bwd_cuda_kernelI6__halfLi480ELi3ELi32ELi30ELi4096ELb0ELb1ELi16ELi960ELi960ELi4ELb1ELi1ELb1ELb0ELNS_15WgradSyncMethodE3ENS_16CompileConditionILi1000EEEEEvPT_S6_S6_PKS5_S8_S8_S8_PKfflPfPj --------------------------
	.section	.nv.constant0._ZN13group_norm_v218gn_bwd_cuda_kernelI6__halfLi480ELi3ELi32ELi30ELi4096ELb0ELb1ELi16ELi960ELi960ELi4ELb1ELi1ELb1ELb0ELNS_15WgradSyncMethodE3ENS_16CompileConditionILi1000EEEEEvPT_S6_S6_PKS5_S8_S8_S8_PKfflPfPj,"a",@progbits
	.sectionflags	@""
	.align	4
.nv.constant0._ZN13group_norm_v218gn_bwd_cuda_kernelI6__halfLi480ELi3ELi32ELi30ELi4096ELb0ELb1ELi16ELi960ELi960ELi4ELb1ELi1ELb1ELb0ELNS_15WgradSyncMethodE3ENS_16CompileConditionILi1000EEEEEvPT_S6_S6_PKS5_S8_S8_S8_PKfflPfPj:
	.zero		992


//--------------------- .nv.constant0._ZN13group_norm_v218gn_bwd_cuda_kernelI6__halfLi480ELi1ELi32ELi30ELi4096ELb0ELb1ELi32ELi960ELi960ELi4ELb1ELi1ELb0ELb0ELNS_15WgradSyncMethodE3ENS_16CompileConditionILi1000EEEEEvPT_S6_S6_PKS5_S8_S8_S8_PKfflPfPj --------------------------
	.section	.nv.constant0._ZN13group_norm_v218gn_bwd_cuda_kernelI6__halfLi480ELi1ELi32ELi30ELi4096ELb0ELb1ELi32ELi960ELi960ELi4ELb1ELi1ELb0ELb0ELNS_15WgradSyncMethodE3ENS_16CompileConditionILi1000EEEEEvPT_S6_S6_PKS5_S8_S8_S8_PKfflPfPj,"a",@progbits
	.sectionflags	@""
	.align	4
.nv.constant0._ZN13group_norm_v218gn_bwd_cuda_kernelI6__halfLi480ELi1ELi32ELi30ELi4096ELb0ELb1ELi32ELi960ELi960ELi4ELb1ELi1ELb0ELb0ELNS_15WgradSyncMethodE3ENS_16CompileConditionILi1000EEEEEvPT_S6_S6_PKS5_S8_S8_S8_PKfflPfPj:
	.zero		992


//--------------------- .nv.constant0._ZN13group_norm_v218gn_bwd_cuda_kernelI6__halfLi480ELi3ELi32ELi30ELi4096ELb0ELb1ELi32ELi960ELi960ELi4ELb1ELi2ELb1ELb0ELNS_15WgradSyncMethodE3ENS_16CompileConditionILi1000EEEEEvPT_S6_S6_PKS5_S8_S8_S8_PKfflPfPj --------------------------
	.section	.nv.constant0._ZN13group_norm_v218gn_bwd_cuda_kernelI6__halfLi480ELi3ELi32ELi30ELi4096ELb0ELb1ELi32ELi960ELi960ELi4ELb1ELi2ELb1ELb0ELNS_15WgradSyncMethodE3ENS_16CompileConditionILi1000EEEEEvPT_S6_S6_PKS5_S8_S8_S8_PKfflPfPj,"a",@progbits
	.sectionflags	@""
	.align	4
.nv.constant0._ZN13group_norm_v218gn_bwd_cuda_kernelI6__halfLi480ELi3ELi32ELi30ELi4096ELb0ELb1ELi32ELi960ELi960ELi4ELb1ELi2ELb1ELb0ELNS_15WgradSyncMethodE3ENS_16CompileConditionILi1000EEEEEvPT_S6_S6_PKS5_S8_S8_S8_PKfflPfPj:
	.zero		992


//--------------------- .nv.constant0._ZN13group_norm_v218gn_bwd_cuda_kernelI6__halfLi480ELi3ELi32ELi30ELi4096ELb0ELb1ELi64ELi960ELi960ELi4ELb1ELi5ELb1ELb0ELNS_15WgradSyncMethodE3ENS_16CompileConditionILi1000EEEEEvPT_S6_S6_PKS5_S8_S8_S8_PKfflPfPj --------------------------
	.section	.nv.constant0._ZN13group_norm_v218gn_bwd_cuda_kernelI6__halfLi480ELi3ELi32ELi30ELi4096ELb0ELb1ELi64ELi960ELi960ELi4ELb1ELi5ELb1ELb0ELNS_15WgradSyncMethodE3ENS_16CompileConditionILi1000EEEEEvPT_S6_S6_PKS5_S8_S8_S8_PKfflPfPj,"a",@progbits
	.sectionflags	@""
	.align	4
.nv.constant0._ZN13group_norm_v218gn_bwd_cuda_kernelI6__halfLi480ELi3ELi32ELi30ELi4096ELb0ELb1ELi64ELi960ELi960ELi4ELb1ELi5ELb1ELb0ELNS_15WgradSyncMethodE3ENS_16CompileConditionILi1000EEEEEvPT_S6_S6_PKS5_S8_S8_S8_PKfflPfPj:
	.zero		992


//--------------------- .nv.constant0._ZN13group_norm_v218gn_bwd_cuda_kernelI6__halfLi480ELi3ELi32ELi30ELi4096ELb0ELb1ELi128ELi960ELi960ELi4ELb1ELi10ELb1ELb0ELNS_15WgradSyncMethodE3ENS_16CompileConditionILi1000EEEEEvPT_S6_S6_PKS5_S8_S8_S8_PKfflPfPj --------------------------
	.section	.nv.constant0._ZN13group_norm_v218gn_bwd_cuda_kernelI6__halfLi480ELi3ELi32ELi30ELi4096ELb0ELb1ELi128ELi960ELi960ELi4ELb1ELi10ELb1ELb0ELNS_15WgradSyncMethodE3ENS_16CompileConditionILi1000EEEEEvPT_S6_S6_PKS5_S8_S8_S8_PKfflPfPj,"a",@progbits
	.sectionflags	@""
	.align	4
.nv.constant0._ZN13group_norm_v218gn_bwd_cuda_kernelI6__halfLi480ELi3ELi32ELi30ELi4096ELb0ELb1ELi128ELi960ELi960ELi4ELb1ELi10ELb1ELb0ELNS_15WgradSyncMethodE3ENS_16CompileConditionILi1000EEEEEvPT_S6_S6_PKS5_S8_S8_S8_PKfflPfPj:
	.zero		992


//--------------------- .nv.constant0._ZN13group_norm_v218gn_bwd_cuda_kernelI6__halfLi480ELi3ELi32ELi30ELi4096ELb0ELb1ELi256ELi960ELi960ELi4ELb1ELi21ELb1ELb0ELNS_15WgradSyncMethodE3ENS_16CompileConditionILi1000EEEEEvPT_S6_S6_PKS5_S8_S8_S8_PKfflPfPj --------------------------
	.section	.nv.constant0._ZN13group_norm_v218gn_bwd_cuda_kernelI6__halfLi480ELi3ELi32ELi30ELi4096ELb0ELb1ELi256ELi960ELi960ELi4ELb1ELi21ELb1ELb0ELNS_15WgradSyncMethodE3ENS_16CompileConditionILi1000EEEEEvPT_S6_S6_PKS5_S8_S8_S8_PKfflPfPj,"a",@progbits
	.sectionflags	@""
	.align	4
.nv.constant0._ZN13group_norm_v218gn_bwd_cuda_kernelI6__halfLi480ELi3ELi32ELi30ELi4096ELb0ELb1ELi256ELi960ELi960ELi4ELb1ELi21ELb1ELb0ELNS_15WgradSyncMethodE3ENS_16CompileConditionILi1000EEEEEvPT_S6_S6_PKS5_S8_S8_S8_PKfflPfPj:
	.zero		992


//--------------------- .nv.constant0._ZN13group_norm_v218gn_bwd_cuda_kernelI6__halfLi480ELi2ELi32ELi30ELi4096ELb0ELb1ELi16ELi960ELi960ELi4ELb1ELi1ELb0ELb0ELNS_15WgradSyncMethodE3ENS_16CompileConditionILi1000EEEEEvPT_S6_S6_PKS5_S8_S8_S8_PKfflPfPj --------------------------
	.section	.nv.constant0._ZN13group_norm_v218gn_bwd_cuda_kernelI6__halfLi480ELi2ELi32ELi30ELi4096ELb0ELb1ELi16ELi960ELi960ELi4ELb1ELi1ELb0ELb0ELNS_15WgradSyncMethodE3ENS_16CompileConditionILi1000EEEEEvPT_S6_S6_PKS5_S8_S8_S8_PKfflPfPj,"a",@progbits
	.sectionflags	@""
	.align	4
.nv.constant0._ZN13group_norm_v218gn_bwd_cuda_kernelI6__halfLi480ELi2ELi32ELi30ELi4096ELb0ELb1ELi16ELi960ELi960ELi4ELb1ELi1ELb0ELb0ELNS_15WgradSyncMethodE3ENS_16CompileConditionILi1000EEEEEvPT_S6_S6_PKS5_S8_S8_S8_PKfflPfPj:
	.zero		992


//--------------------- .nv.constant0._ZN13group_norm_v218gn_bwd_cuda_kernelI6__halfLi480ELi3ELi16ELi60ELi4096ELb1ELb1ELi16ELi960ELi960ELi4ELb1ELi1ELb1ELb0ELNS_15WgradSyncMethodE3ENS_16CompileConditionILi1000EEEEEvPT_S6_S6_PKS5_S8_S8_S8_PKfflPfPj --------------------------
	.section	.nv.constant0._ZN13group_norm_v218gn_bwd_cuda_kernelI6__halfLi480ELi3ELi16ELi60ELi4096ELb1ELb1ELi16ELi960ELi960ELi4ELb1ELi1ELb1ELb0ELNS_15WgradSyncMethodE3ENS_16CompileConditionILi1000EEEEEvPT_S6_S6_PKS5_S8_S8_S8_PKfflPfPj,"a",@progbits
	.sectionflags	@""
	.align	4
.nv.constant0._ZN13group_norm_v218gn_bwd_cuda_kernelI6__halfLi480ELi3ELi16ELi60ELi4096ELb1ELb1ELi16ELi960ELi960ELi4ELb1ELi1ELb1ELb0ELNS_15WgradSyncMethodE3ENS_16CompileConditionILi1000EEEEEvPT_S6_S6_PKS5_S8_S8_S8_PKfflPfPj:
	.zero		992


//--------------------- .nv.constant0._ZN13group_norm_v218gn_bwd_cuda_kernelI6__halfLi480ELi1ELi16ELi60ELi4096ELb1ELb1ELi32ELi960ELi960ELi4ELb1ELi1ELb0ELb0ELNS_15WgradSyncMethodE3ENS_16CompileConditionILi1000EEEEEvPT_S6_S6_PKS5_S8_S8_S8_PKfflPfPj --------------------------
	.section	.nv.constant0._ZN13group_norm_v218gn_bwd_cuda_kernelI6__halfLi480ELi1ELi16ELi60ELi4096ELb1ELb1ELi32ELi960ELi960ELi4ELb1ELi1ELb0ELb0ELNS_15WgradSyncMethodE3ENS_16CompileConditionILi1000EEEEEvPT_S6_S6_PKS5_S8_S8_S8_PKfflPfPj,"a",@progbits
	.sectionflags	@""
	.align	4
.nv.constant0._ZN13group_norm_v218gn_bwd_cuda_kernelI6__halfLi480ELi1ELi16ELi60ELi4096ELb1ELb1ELi32ELi960ELi960ELi4ELb1ELi1ELb0ELb0ELNS_15WgradSyncMethodE3ENS_16CompileConditionILi1000EEEEEvPT_S6_S6_PKS5_S8_S8_S8_PKfflPfPj:
	.zero		992


//--------------------- .nv.constant0._ZN13group_norm_v218gn_bwd_cuda_kernelI6__halfLi480ELi3ELi16ELi60ELi4096ELb1ELb1ELi32ELi960ELi960ELi4ELb1ELi2ELb1ELb0ELNS_15WgradSyncMethodE3ENS_16CompileConditionILi1000EEEEEvPT_S6_S6_PKS5_S8_S8_S8_PKfflPfPj --------------------------
	.section	.nv.constant0._ZN13group_norm_v218gn_bwd_cuda_kernelI6__halfLi480ELi3ELi16ELi60ELi4096ELb1ELb1ELi32ELi960ELi960ELi4ELb1ELi2ELb1ELb0ELNS_15WgradSyncMethodE3ENS_16CompileConditionILi1000EEEEEvPT_S6_S6_PKS5_S8_S8_S8_PKfflPfPj,"a",@progbits
	.sectionflags	@""
	.align	4
.nv.constant0._ZN13group_norm_v218gn_bwd_cuda_kernelI6__halfLi480ELi3ELi16ELi60ELi4096ELb1ELb1ELi32ELi960ELi960ELi4ELb1ELi2ELb1ELb0ELNS_15WgradSyncMethodE3ENS_16CompileConditionILi1000EEEEEvPT_S6_S6_PKS5_S8_S8_S8_PKfflPfPj:
	.zero		992


//--------------------- .nv.constant0._ZN13group_norm_v218gn_bwd_cuda_kernelI6__halfLi480ELi3ELi16ELi60ELi4096ELb1ELb1ELi64ELi960ELi960ELi4ELb1ELi5ELb1ELb0ELNS_15WgradSyncMethodE3ENS_16CompileConditionILi1000EEEEEvPT_S6_S6_PKS5_S8_S8_S8_PKfflPfPj --------------------------
	.section	.nv.constant0._ZN13group_norm_v218gn_bwd_cuda_kernelI6__halfLi480ELi3ELi16ELi60ELi4096ELb1ELb1ELi64ELi960ELi960ELi4ELb1ELi5ELb1ELb0ELNS_15WgradSyncMethodE3ENS_16CompileConditionILi1000EEEEEvPT_S6_S6_PKS5_S8_S8_S8_PKfflPfPj,"a",@progbits
	.sectionflags	@""
	.align	4
.nv.constant0._ZN13group_norm_v218gn_bwd_cuda_kernelI6__halfLi480ELi3ELi16ELi60ELi4096ELb1ELb1ELi64ELi960ELi960ELi4ELb1ELi5ELb1ELb0ELNS_15WgradSyncMethodE3ENS_16CompileConditionILi1000EEEEEvPT_S6_S6_PKS5_S8_S8_S8_PKfflPfPj:
	.zero		992


//--------------------- .nv.constant0._ZN13group_norm_v218gn_bwd_cuda_kernelI6__halfLi480ELi3ELi16ELi60ELi4096ELb1ELb1ELi128ELi960ELi960ELi4ELb1ELi10ELb1ELb0ELNS_15WgradSyncMethodE3ENS_16CompileConditionILi1000EEEEEvPT_S6_S6_PKS5_S8_S8_S8_PKfflPfPj --------------------------
	.section	.nv.constant0._ZN13group_norm_v218gn_bwd_cuda_kernelI6__halfLi480ELi3ELi16ELi60ELi4096ELb1ELb1ELi128ELi960ELi960ELi4ELb1ELi10ELb1ELb0ELNS_15WgradSyncMethodE3ENS_16CompileConditionILi1000EEEEEvPT_S6_S6_PKS5_S8_S8_S8_PKfflPfPj,"a",@progbits
	.sectionflags	@""
	.align	4
.nv.constant0._ZN13group_norm_v218gn_bwd_cuda_kernelI6__halfLi480ELi3ELi16ELi60ELi4096ELb1ELb1ELi128ELi960ELi960ELi4ELb1ELi10ELb1ELb0ELNS_15WgradSyncMethodE3ENS_16CompileConditionILi1000EEEEEvPT_S6_S6_PKS5_S8_S8_S8_PKfflPfPj:
	.zero		992


//--------------------- .nv.constant0._ZN13group_norm_v218gn_bwd_cuda_kernelI6__halfLi480ELi3ELi16ELi60ELi4096ELb1ELb1ELi256ELi960ELi960ELi4ELb1ELi21ELb1ELb0ELNS_15WgradSyncMethodE3ENS_16CompileConditionILi1000EEEEEvPT_S6_S6_PKS5_S8_S8_S8_PKfflPfPj --------------------------
	.section	.nv.constant0._ZN13group_norm_v218gn_bwd_cuda_kernelI6__halfLi480ELi3ELi16ELi60ELi4096ELb1ELb1ELi256ELi960ELi960ELi4ELb1ELi21ELb1ELb0ELNS_15WgradSyncMethodE3ENS_16CompileConditionILi1000EEEEEvPT_S6_S6_PKS5_S8_S8_S8_PKfflPfPj,"a",@progbits
	.sectionflags	@""
	.align	4
.nv.constant0._ZN13group_norm_v218gn_bwd_cuda_kernelI6__halfLi480ELi3ELi16ELi60ELi4096ELb1ELb1ELi256ELi960ELi960ELi4ELb1ELi21ELb1ELb0ELNS_15WgradSyncMethodE3ENS_16CompileConditionILi1000EEEEEvPT_S6_S6_PKS5_S8_S8_S8_PKfflPfPj:
	.zero		992


//--------------------- .nv.constant0._ZN13group_norm_v218gn_bwd_cuda_kernelI6__halfLi480ELi2ELi16ELi60ELi4096ELb1ELb1ELi16ELi960ELi960ELi4ELb1ELi1ELb0ELb0ELNS_15WgradSyncMethodE3ENS_16CompileConditionILi1000EEEEEvPT_S6_S6_PKS5_S8_S8_S8_PKfflPfPj --------------------------
	.section	.nv.constant0._ZN13group_norm_v218gn_bwd_cuda_kernelI6__halfLi480ELi2ELi16ELi60ELi4096ELb1ELb1ELi16ELi960ELi960ELi4ELb1ELi1ELb0ELb0ELNS_15WgradSyncMethodE3ENS_16CompileConditionILi1000EEEEEvPT_S6_S6_PKS5_S8_S8_S8_PKfflPfPj,"a",@progbits
	.sectionflags	@""
	.align	4
.nv.constant0._ZN13group_norm_v218gn_bwd_cuda_kernelI6__halfLi480ELi2ELi16ELi60ELi4096ELb1ELb1ELi16ELi960ELi960ELi4ELb1ELi1ELb0ELb0ELNS_15WgradSyncMethodE3ENS_16CompileConditionILi1000EEEEEvPT_S6_S6_PKS5_S8_S8_S8_PKfflPfPj:
	.zero		992


//--------------------- .nv.constant0._ZN13group_norm_v214gn_cuda_kernelI6__halfLi480ELi1ELi32ELi30ELi4096ELb0ELi32ELi960ELi960ELi4ELb1ELi1ELb0ELb0ENS_16CompileConditionILi1000EEEEEvPT_PKS4_S7_S7_flPfS8_Pj --------------------------
	.section	.nv.constant0._ZN13group_norm_v214gn_cuda_kernelI6__halfLi480ELi1ELi32ELi30ELi4096ELb0ELi32ELi960ELi960ELi4ELb1ELi1ELb0ELb0ENS_16CompileConditionILi1000EEEEEvPT_PKS4_S7_S7_flPfS8_Pj,"a",@progbits
	.sectionflags	@""
	.align	4
.nv.constant0._ZN13group_norm_v214gn_cuda_kernelI6__halfLi480ELi1ELi32ELi30ELi4096ELb0ELi32ELi960ELi960ELi4ELb1ELi1ELb0ELb0ENS_16CompileConditionILi1000EEEEEvPT_PKS4_S7_S7_flPfS8_Pj:
	.zero		968


//--------------------- .nv.constant0._ZN13group_norm_v214gn_cuda_kernelI6__halfLi480ELi1ELi32ELi30ELi4096ELb0ELi64ELi960ELi960ELi4ELb1ELi2ELb0ELb0ENS_16CompileConditionILi1000EEEEEvPT_PKS4_S7_S7_flPfS8_Pj --------------------------
	.section	.nv.constant0._ZN13group_norm_v214gn_cuda_kernelI6__halfLi480ELi1ELi32ELi30ELi4096ELb0ELi64ELi960ELi960ELi4ELb1ELi2ELb0ELb0ENS_16CompileConditionILi1000EEEEEvPT_PKS4_S7_S7_flPfS8_Pj,"a",@progbits
	.sectionflags	@""
	.align	4
.nv.constant0._ZN13group_norm_v214gn_cuda_kernelI6__halfLi480ELi1ELi32ELi30ELi4096ELb0ELi64ELi960ELi960ELi4ELb1ELi2ELb0ELb0ENS_16CompileConditionILi1000EEEEEvPT_PKS4_S7_S7_flPfS8_Pj:
	.zero		968


//--------------------- .nv.constant0._ZN13group_norm_v214gn_cuda_kernelI6__halfLi480ELi3ELi32ELi30ELi4096ELb0ELi16ELi960ELi960ELi4ELb1ELi1ELb0ELb0ENS_16CompileConditionILi1000EEEEEvPT_PKS4_S7_S7_flPfS8_Pj --------------------------
	.section	.nv.constant0._ZN13group_norm_v214gn_cuda_kernelI6__halfLi480ELi3ELi32ELi30ELi4096ELb0ELi16ELi960ELi960ELi4ELb1ELi1ELb0ELb0ENS_16CompileConditionILi1000EEEEEvPT_PKS4_S7_S7_flPfS8_Pj,"a",@progbits
	.sectionflags	@""
	.align	4
.nv.constant0._ZN13group_norm_v214gn_cuda_kernelI6__halfLi480ELi3ELi32ELi30ELi4096ELb0ELi16ELi960ELi960ELi4ELb1ELi1ELb0ELb0ENS_16CompileConditionILi1000EEEEEvPT_PKS4_S7_S7_flPfS8_Pj:
	.zero		968


//--------------------- .nv.constant0._ZN13group_norm_v214gn_cuda_kernelI6__halfLi480ELi2ELi32ELi30ELi4096ELb0ELi32ELi960ELi960ELi4ELb1ELi2ELb0ELb0ENS_16CompileConditionILi1000EEEEEvPT_PKS4_S7_S7_flPfS8_Pj --------------------------
	.section	.nv.constant0._ZN13group_norm_v214gn_cuda_kernelI6__halfLi480ELi2ELi32ELi30ELi4096ELb0ELi32ELi960ELi960ELi4ELb1ELi2ELb0ELb0ENS_16CompileConditionILi1000EEEEEvPT_PKS4_S7_S7_flPfS8_Pj,"a",@progbits
	.sectionflags	@""
	.align	4
.nv.constant0._ZN13group_norm_v214gn_cuda_kernelI6__halfLi480ELi2ELi32ELi30ELi4096ELb0ELi32ELi960ELi960ELi4ELb1ELi2ELb0ELb0ENS_16CompileConditionILi1000EEEEEvPT_PKS4_S7_S7_flPfS8_Pj:
	.zero		968


//--------------------- .nv.constant0._ZN13group_norm_v214gn_cuda_kernelI6__halfLi480ELi1ELi16ELi60ELi4096ELb1ELi32ELi960ELi960ELi4ELb1ELi1ELb0ELb0ENS_16CompileConditionILi1000EEEEEvPT_PKS4_S7_S7_flPfS8_Pj --------------------------
	.section	.nv.constant0._ZN13group_norm_v214gn_cuda_kernelI6__halfLi480ELi1ELi16ELi60ELi4096ELb1ELi32ELi960ELi960ELi4ELb1ELi1ELb0ELb0ENS_16CompileConditionILi1000EEEEEvPT_PKS4_S7_S7_flPfS8_Pj,"a",@progbits
	.sectionflags	@""
	.align	4
.nv.constant0._ZN13group_norm_v214gn_cuda_kernelI6__halfLi480ELi1ELi16ELi60ELi4096ELb1ELi32ELi960ELi960ELi4ELb1ELi1ELb0ELb0ENS_16CompileConditionILi1000EEEEEvPT_PKS4_S7_S7_flPfS8_Pj:
	.zero		968


//--------------------- .nv.constant0._ZN13group_norm_v214gn_cuda_kernelI6__halfLi480ELi1ELi16ELi60ELi4096ELb1ELi64ELi960ELi960ELi4ELb1ELi2ELb0ELb0ENS_16CompileConditionILi1000EEEEEvPT_PKS4_S7_S7_flPfS8_Pj --------------------------
	.section	.nv.constant0._ZN13group_norm_v214gn_cuda_kernelI6__halfLi480ELi1ELi16ELi60ELi4096ELb1ELi64ELi960ELi960ELi4ELb1ELi2ELb0ELb0ENS_16CompileConditionILi1000EEEEEvPT_PKS4_S7_S7_flPfS8_Pj,"a",@progbits
	.sectionflags	@""
	.align	4
.nv.constant0._ZN13group_norm_v214gn_cuda_kernelI6__halfLi480ELi1ELi16ELi60ELi4096ELb1ELi64ELi960ELi960ELi4ELb1ELi2ELb0ELb0ENS_16CompileConditionILi1000EEEEEvPT_PKS4_S7_S7_flPfS8_Pj:
	.zero		968


//--------------------- .nv.constant0._ZN13group_norm_v214gn_cuda_kernelI6__halfLi480ELi3ELi16ELi60ELi4096ELb1ELi16ELi960ELi960ELi4ELb1ELi1ELb0ELb0ENS_16CompileConditionILi1000EEEEEvPT_PKS4_S7_S7_flPfS8_Pj --------------------------
	.section	.nv.constant0._ZN13group_norm_v214gn_cuda_kernelI6__halfLi480ELi3ELi16ELi60ELi4096ELb1ELi16ELi960ELi960ELi4ELb1ELi1ELb0ELb0ENS_16CompileConditionILi1000EEEEEvPT_PKS4_S7_S7_flPfS8_Pj,"a",@progbits
	.sectionflags	@""
	.align	4
.nv.constant0._ZN13group_norm_v214gn_cuda_kernelI6__halfLi480ELi3ELi16ELi60ELi4096ELb1ELi16ELi960ELi960ELi4ELb1ELi1ELb0ELb0ENS_16CompileConditionILi1000EEEEEvPT_PKS4_S7_S7_flPfS8_Pj:
	.zero		968


//--------------------- .nv.constant0._ZN13group_norm_v214gn_cuda_kernelI6__halfLi480ELi2ELi16ELi60ELi4096ELb1ELi32ELi960ELi960ELi4ELb1ELi2ELb0ELb0ENS_16CompileConditionILi1000EEEEEvPT_PKS4_S7_S7_flPfS8_Pj --------------------------
	.section	.nv.constant0._ZN13group_norm_v214gn_cuda_kernelI6__halfLi480ELi2ELi16ELi60ELi4096ELb1ELi32ELi960ELi960ELi4ELb1ELi2ELb0ELb0ENS_16CompileConditionILi1000EEEEEvPT_PKS4_S7_S7_flPfS8_Pj,"a",@progbits
	.sectionflags	@""
	.align	4
.nv.constant0._ZN13group_norm_v214gn_cuda_kernelI6__halfLi480ELi2ELi16ELi60ELi4096ELb1ELi32ELi960ELi960ELi4ELb1ELi2ELb0ELb0ENS_16CompileConditionILi1000EEEEEvPT_PKS4_S7_S7_flPfS8_Pj:
	.zero		968


//--------------------- SYMBOLS --------------------------

	.type		.nv.reservedSmem.offset0,@object
	.size		.nv.reservedSmem.offset0,0x4
	.type		.nv.reservedSmem.cap,@object
	.size		.nv.reservedSmem.cap,0x4
